	.target	sm_80

	.elftype	@"ET_EXEC"


//--------------------- .note.nv.tkinfo           --------------------------
	.section	.note.nv.tkinfo,"",@"SHT_NOTE"
	.sectionflags	@"SHF_NOTE_NV_TKINFO"
	.tkinfo
        /*0018*/ 	.word	0x00000002
        /*0030*/ 	.string	""
        /*0030*/ 	.string	"ptxas"
        /*0030*/ 	.string	"Cuda compilation tools, release 13.0, V13.0.88"
        /*0030*/ 	.string	"Build cuda_13.0.r13.0/compiler.36424714_0"
        /*0030*/ 	.string	"-arch sm_80 -m 64 "



//--------------------- .note.nv.cuinfo           --------------------------
	.section	.note.nv.cuinfo,"",@"SHT_NOTE"
	.sectionflags	@"SHF_NOTE_NV_CUINFO"
        /*0018*/ 	.short	0x0002
        /*001a*/ 	.short	0x0050
        /*001c*/ 	.short	0x0082
	.zero		2


//--------------------- .nv.info                  --------------------------
	.section	.nv.info,"",@"SHT_CUDA_INFO"
	.align	4


	//----- nvinfo : EIATTR_REGCOUNT
	.align		4
        /*0000*/ 	.byte	0x04, 0x2f
        /*0002*/ 	.short	(.L_12 - .L_11)
	.align		4
.L_11:
        /*0004*/ 	.word	index@(_ZN5flash16flash_fwd_kernelI23Flash_fwd_kernel_traitsILi192ELi64ELi64ELi4ELb0ELb0EN7cutlass10bfloat16_tE19Flash_kernel_traitsILi192ELi64ELi64ELi4ES3_EELb0ELb1ELb0ELb1ELb0ELb0ELb1ELb0EEEvNS_16Flash_fwd_paramsE)
        /*0008*/ 	.word	0x000000fe


	//----- nvinfo : EIATTR_FRAME_SIZE
	.align		4
.L_12:
        /*000c*/ 	.byte	0x04, 0x11
        /*000e*/ 	.short	(.L_14 - .L_13)
	.align		4
.L_13:
        /*0010*/ 	.word	index@(_ZN5flash16flash_fwd_kernelI23Flash_fwd_kernel_traitsILi192ELi64ELi64ELi4ELb0ELb0EN7cutlass10bfloat16_tE19Flash_kernel_traitsILi192ELi64ELi64ELi4ES3_EELb0ELb1ELb0ELb1ELb0ELb0ELb1ELb0EEEvNS_16Flash_fwd_paramsE)
        /*0014*/ 	.word	0x00000000


	//----- nvinfo : EIATTR_REGCOUNT
	.align		4
.L_14:
        /*0018*/ 	.byte	0x04, 0x2f
        /*001a*/ 	.short	(.L_16 - .L_15)
	.align		4
.L_15:
        /*001c*/ 	.word	index@(_ZN5flash16flash_fwd_kernelI23Flash_fwd_kernel_traitsILi192ELi64ELi64ELi4ELb0ELb0EN7cutlass10bfloat16_tE19Flash_kernel_traitsILi192ELi64ELi64ELi4ES3_EELb1ELb1ELb0ELb1ELb0ELb0ELb0ELb1EEEvNS_16Flash_fwd_paramsE)
        /*0020*/ 	.word	0x000000ff


	//----- nvinfo : EIATTR_FRAME_SIZE
	.align		4
.L_16:
        /*0024*/ 	.byte	0x04, 0x11
        /*0026*/ 	.short	(.L_18 - .L_17)
	.align		4
.L_17:
        /*0028*/ 	.word	index@(_ZN5flash16flash_fwd_kernelI23Flash_fwd_kernel_traitsILi192ELi64ELi64ELi4ELb0ELb0EN7cutlass10bfloat16_tE19Flash_kernel_traitsILi192ELi64ELi64ELi4ES3_EELb1ELb1ELb0ELb1ELb0ELb0ELb0ELb1EEEvNS_16Flash_fwd_paramsE)
        /*002c*/ 	.word	0x000000c0


	//----- nvinfo : EIATTR_REGCOUNT
	.align		4
.L_18:
        /*0030*/ 	.byte	0x04, 0x2f
        /*0032*/ 	.short	(.L_20 - .L_19)
	.align		4
.L_19:
        /*0034*/ 	.word	index@(_ZN5flash16flash_fwd_kernelI23Flash_fwd_kernel_traitsILi192ELi64ELi64ELi4ELb0ELb0EN7cutlass10bfloat16_tE19Flash_kernel_traitsILi192ELi64ELi64ELi4ES3_EELb0ELb1ELb0ELb0ELb0ELb0ELb1ELb0EEEvNS_16Flash_fwd_paramsE)
        /*0038*/ 	.word	0x000000ff


	//----- nvinfo : EIATTR_FRAME_SIZE
	.align		4
.L_20:
        /*003c*/ 	.byte	0x04, 0x11
        /*003e*/ 	.short	(.L_22 - .L_21)
	.align		4
.L_21:
        /*0040*/ 	.word	index@(_ZN5flash16flash_fwd_kernelI23Flash_fwd_kernel_traitsILi192ELi64ELi64ELi4ELb0ELb0EN7cutlass10bfloat16_tE19Flash_kernel_traitsILi192ELi64ELi64ELi4ES3_EELb0ELb1ELb0ELb0ELb0ELb0ELb1ELb0EEEvNS_16Flash_fwd_paramsE)
        /*0044*/ 	.word	0x00000000


	//----- nvinfo : EIATTR_REGCOUNT
	.align		4
.L_22:
        /*0048*/ 	.byte	0x04, 0x2f
        /*004a*/ 	.short	(.L_24 - .L_23)
	.align		4
.L_23:
        /*004c*/ 	.word	index@(_ZN5flash16flash_fwd_kernelI23Flash_fwd_kernel_traitsILi192ELi64ELi64ELi4ELb0ELb0EN7cutlass10bfloat16_tE19Flash_kernel_traitsILi192ELi64ELi64ELi4ES3_EELb1ELb1ELb0ELb0ELb0ELb0ELb0ELb1EEEvNS_16Flash_fwd_paramsE)
        /*0050*/ 	.word	0x000000ff


	//----- nvinfo : EIATTR_FRAME_SIZE
	.align		4
.L_24:
        /*0054*/ 	.byte	0x04, 0x11
        /*0056*/ 	.short	(.L_26 - .L_25)
	.align		4
.L_25:
        /*0058*/ 	.word	index@(_ZN5flash16flash_fwd_kernelI23Flash_fwd_kernel_traitsILi192ELi64ELi64ELi4ELb0ELb0EN7cutlass10bfloat16_tE19Flash_kernel_traitsILi192ELi64ELi64ELi4ES3_EELb1ELb1ELb0ELb0ELb0ELb0ELb0ELb1EEEvNS_16Flash_fwd_paramsE)
        /*005c*/ 	.word	0x000000e8


	//----- nvinfo : EIATTR_REGCOUNT
	.align		4
.L_26:
        /*0060*/ 	.byte	0x04, 0x2f
        /*0062*/ 	.short	(.L_28 - .L_27)
	.align		4
.L_27:
        /*0064*/ 	.word	index@(_ZN5flash16flash_fwd_kernelI23Flash_fwd_kernel_traitsILi192ELi64ELi64ELi4ELb0ELb0EN7cutlass10bfloat16_tE19Flash_kernel_traitsILi192ELi64ELi64ELi4ES3_EELb1ELb1ELb0ELb1ELb0ELb0ELb0ELb0EEEvNS_16Flash_fwd_paramsE)
        /*0068*/ 	.word	0x000000fe


	//----- nvinfo : EIATTR_FRAME_SIZE
	.align		4
.L_28:
        /*006c*/ 	.byte	0x04, 0x11
        /*006e*/ 	.short	(.L_30 - .L_29)
	.align		4
.L_29:
        /*0070*/ 	.word	index@(_ZN5flash16flash_fwd_kernelI23Flash_fwd_kernel_traitsILi192ELi64ELi64ELi4ELb0ELb0EN7cutlass10bfloat16_tE19Flash_kernel_traitsILi192ELi64ELi64ELi4ES3_EELb1ELb1ELb0ELb1ELb0ELb0ELb0ELb0EEEvNS_16Flash_fwd_paramsE)
        /*0074*/ 	.word	0x00000000


	//----- nvinfo : EIATTR_REGCOUNT
	.align		4
.L_30:
        /*0078*/ 	.byte	0x04, 0x2f
        /*007a*/ 	.short	(.L_32 - .L_31)
	.align		4
.L_31:
        /*007c*/ 	.word	index@(_ZN5flash16flash_fwd_kernelI23Flash_fwd_kernel_traitsILi192ELi64ELi64ELi4ELb0ELb0EN7cutlass10bfloat16_tE19Flash_kernel_traitsILi192ELi64ELi64ELi4ES3_EELb0ELb1ELb0ELb0ELb0ELb1ELb1ELb0EEEvNS_16Flash_fwd_paramsE)
        /*0080*/ 	.word	0x000000fe


	//----- nvinfo : EIATTR_FRAME_SIZE
	.align		4
.L_32:
        /*0084*/ 	.byte	0x04, 0x11
        /*0086*/ 	.short	(.L_34 - .L_33)
	.align		4
.L_33:
        /*0088*/ 	.word	index@(_ZN5flash16flash_fwd_kernelI23Flash_fwd_kernel_traitsILi192ELi64ELi64ELi4ELb0ELb0EN7cutlass10bfloat16_tE19Flash_kernel_traitsILi192ELi64ELi64ELi4ES3_EELb0ELb1ELb0ELb0ELb0ELb1ELb1ELb0EEEvNS_16Flash_fwd_paramsE)
        /*008c*/ 	.word	0x00000000


	//----- nvinfo : EIATTR_REGCOUNT
	.align		4
.L_34:
        /*0090*/ 	.byte	0x04, 0x2f
        /*0092*/ 	.short	(.L_36 - .L_35)
	.align		4
.L_35:
        /*0094*/ 	.word	index@(_ZN5flash16flash_fwd_kernelI23Flash_fwd_kernel_traitsILi192ELi64ELi64ELi4ELb0ELb0EN7cutlass10bfloat16_tE19Flash_kernel_traitsILi192ELi64ELi64ELi4ES3_EELb1ELb1ELb0ELb0ELb0ELb1ELb0ELb0EEEvNS_16Flash_fwd_paramsE)
        /*0098*/ 	.word	0x000000fe


	//----- nvinfo : EIATTR_FRAME_SIZE
	.align		4
.L_36:
        /*009c*/ 	.byte	0x04, 0x11
        /*009e*/ 	.short	(.L_38 - .L_37)
	.align		4
.L_37:
        /*00a0*/ 	.word	index@(_ZN5flash16flash_fwd_kernelI23Flash_fwd_kernel_traitsILi192ELi64ELi64ELi4ELb0ELb0EN7cutlass10bfloat16_tE19Flash_kernel_traitsILi192ELi64ELi64ELi4ES3_EELb1ELb1ELb0ELb0ELb0ELb1ELb0ELb0EEEvNS_16Flash_fwd_paramsE)
        /*00a4*/ 	.word	0x00000000


	//----- nvinfo : EIATTR_REGCOUNT
	.align		4
.L_38:
        /*00a8*/ 	.byte	0x04, 0x2f
        /*00aa*/ 	.short	(.L_40 - .L_39)
	.align		4
.L_39:
        /*00ac*/ 	.word	index@(_ZN5flash16flash_fwd_kernelI23Flash_fwd_kernel_traitsILi192ELi64ELi64ELi4ELb0ELb0EN7cutlass10bfloat16_tE19Flash_kernel_traitsILi192ELi64ELi64ELi4ES3_EELb1ELb1ELb0ELb0ELb0ELb0ELb0ELb0EEEvNS_16Flash_fwd_paramsE)
        /*00b0*/ 	.word	0x000000fe


	//----- nvinfo : EIATTR_FRAME_SIZE
	.align		4
.L_40:
        /*00b4*/ 	.byte	0x04, 0x11
        /*00b6*/ 	.short	(.L_42 - .L_41)
	.align		4
.L_41:
        /*00b8*/ 	.word	index@(_ZN5flash16flash_fwd_kernelI23Flash_fwd_kernel_traitsILi192ELi64ELi64ELi4ELb0ELb0EN7cutlass10bfloat16_tE19Flash_kernel_traitsILi192ELi64ELi64ELi4ES3_EELb1ELb1ELb0ELb0ELb0ELb0ELb0ELb0EEEvNS_16Flash_fwd_paramsE)
        /*00bc*/ 	.word	0x00000000


	//----- nvinfo : EIATTR_REGCOUNT
	.align		4
.L_42:
        /*00c0*/ 	.byte	0x04, 0x2f
        /*00c2*/ 	.short	(.L_44 - .L_43)
	.align		4
.L_43:
        /*00c4*/ 	.word	index@(_ZN5flash16flash_fwd_kernelI23Flash_fwd_kernel_traitsILi192ELi128ELi64ELi8ELb0ELb0EN7cutlass10bfloat16_tE19Flash_kernel_traitsILi192ELi128ELi64ELi8ES3_EELb0ELb1ELb0ELb1ELb0ELb0ELb1ELb0EEEvNS_16Flash_fwd_paramsE)
        /*00c8*/ 	.word	0x000000fe


	//----- nvinfo : EIATTR_FRAME_SIZE
	.align		4
.L_44:
        /*00cc*/ 	.byte	0x04, 0x11
        /*00ce*/ 	.short	(.L_46 - .L_45)
	.align		4
.L_45:
        /*00d0*/ 	.word	index@(_ZN5flash16flash_fwd_kernelI23Flash_fwd_kernel_traitsILi192ELi128ELi64ELi8ELb0ELb0EN7cutlass10bfloat16_tE19Flash_kernel_traitsILi192ELi128ELi64ELi8ES3_EELb0ELb1ELb0ELb1ELb0ELb0ELb1ELb0EEEvNS_16Flash_fwd_paramsE)
        /*00d4*/ 	.word	0x00000000


	//----- nvinfo : EIATTR_REGCOUNT
	.align		4
.L_46:
        /*00d8*/ 	.byte	0x04, 0x2f
        /*00da*/ 	.short	(.L_48 - .L_47)
	.align		4
.L_47:
        /*00dc*/ 	.word	index@(_ZN5flash16flash_fwd_kernelI23Flash_fwd_kernel_traitsILi192ELi128ELi64ELi8ELb0ELb0EN7cutlass10bfloat16_tE19Flash_kernel_traitsILi192ELi128ELi64ELi8ES3_EELb0ELb1ELb0ELb1ELb0ELb0ELb0ELb0EEEvNS_16Flash_fwd_paramsE)
        /*00e0*/ 	.word	0x000000ea


	//----- nvinfo : EIATTR_FRAME_SIZE
	.align		4
.L_48:
        /*00e4*/ 	.byte	0x04, 0x11
        /*00e6*/ 	.short	(.L_50 - .L_49)
	.align		4
.L_49:
        /*00e8*/ 	.word	index@(_ZN5flash16flash_fwd_kernelI23Flash_fwd_kernel_traitsILi192ELi128ELi64ELi8ELb0ELb0EN7cutlass10bfloat16_tE19Flash_kernel_traitsILi192ELi128ELi64ELi8ES3_EELb0ELb1ELb0ELb1ELb0ELb0ELb0ELb0EEEvNS_16Flash_fwd_paramsE)
        /*00ec*/ 	.word	0x00000000


	//----- nvinfo : EIATTR_REGCOUNT
	.align		4
.L_50:
        /*00f0*/ 	.byte	0x04, 0x2f
        /*00f2*/ 	.short	(.L_52 - .L_51)
	.align		4
.L_51:
        /*00f4*/ 	.word	index@(_ZN5flash16flash_fwd_kernelI23Flash_fwd_kernel_traitsILi192ELi128ELi64ELi8ELb0ELb0EN7cutlass10bfloat16_tE19Flash_kernel_traitsILi192ELi128ELi64ELi8ES3_EELb0ELb1ELb0ELb0ELb0ELb0ELb1ELb0EEEvNS_16Flash_fwd_paramsE)
        /*00f8*/ 	.word	0x000000ff


	//----- nvinfo : EIATTR_FRAME_SIZE
	.align		4
.L_52:
        /*00fc*/ 	.byte	0x04, 0x11
        /*00fe*/ 	.short	(.L_54 - .L_53)
	.align		4
.L_53:
        /*0100*/ 	.word	index@(_ZN5flash16flash_fwd_kernelI23Flash_fwd_kernel_traitsILi192ELi128ELi64ELi8ELb0ELb0EN7cutlass10bfloat16_tE19Flash_kernel_traitsILi192ELi128ELi64ELi8ES3_EELb0ELb1ELb0ELb0ELb0ELb0ELb1ELb0EEEvNS_16Flash_fwd_paramsE)
        /*0104*/ 	.word	0x00000000


	//----- nvinfo : EIATTR_REGCOUNT
	.align		4
.L_54:
        /*0108*/ 	.byte	0x04, 0x2f
        /*010a*/ 	.short	(.L_56 - .L_55)
	.align		4
.L_55:
        /*010c*/ 	.word	index@(_ZN5flash16flash_fwd_kernelI23Flash_fwd_kernel_traitsILi192ELi128ELi64ELi8ELb0ELb0EN7cutlass10bfloat16_tE19Flash_kernel_traitsILi192ELi128ELi64ELi8ES3_EELb0ELb1ELb0ELb0ELb0ELb0ELb0ELb0EEEvNS_16Flash_fwd_paramsE)
        /*0110*/ 	.word	0x000000ed


	//----- nvinfo : EIATTR_FRAME_SIZE
	.align		4
.L_56:
        /*0114*/ 	.byte	0x04, 0x11
        /*0116*/ 	.short	(.L_58 - .L_57)
	.align		4
.L_57:
        /*0118*/ 	.word	index@(_ZN5flash16flash_fwd_kernelI23Flash_fwd_kernel_traitsILi192ELi128ELi64ELi8ELb0ELb0EN7cutlass10bfloat16_tE19Flash_kernel_traitsILi192ELi128ELi64ELi8ES3_EELb0ELb1ELb0ELb0ELb0ELb0ELb0ELb0EEEvNS_16Flash_fwd_paramsE)
        /*011c*/ 	.word	0x00000000


	//----- nvinfo : EIATTR_REGCOUNT
	.align		4
.L_58:
        /*0120*/ 	.byte	0x04, 0x2f
        /*0122*/ 	.short	(.L_60 - .L_59)
	.align		4
.L_59:
        /*0124*/ 	.word	index@(_ZN5flash16flash_fwd_kernelI23Flash_fwd_kernel_traitsILi192ELi128ELi64ELi8ELb0ELb0EN7cutlass10bfloat16_tE19Flash_kernel_traitsILi192ELi128ELi64ELi8ES3_EELb0ELb1ELb0ELb0ELb0ELb1ELb1ELb0EEEvNS_16Flash_fwd_paramsE)
        /*0128*/ 	.word	0x000000ff


	//----- nvinfo : EIATTR_FRAME_SIZE
	.align		4
.L_60:
        /*012c*/ 	.byte	0x04, 0x11
        /*012e*/ 	.short	(.L_62 - .L_61)
	.align		4
.L_61:
        /*0130*/ 	.word	index@(_ZN5flash16flash_fwd_kernelI23Flash_fwd_kernel_traitsILi192ELi128ELi64ELi8ELb0ELb0EN7cutlass10bfloat16_tE19Flash_kernel_traitsILi192ELi128ELi64ELi8ES3_EELb0ELb1ELb0ELb0ELb0ELb1ELb1ELb0EEEvNS_16Flash_fwd_paramsE)
        /*0134*/ 	.word	0x00000000


	//----- nvinfo : EIATTR_REGCOUNT
	.align		4
.L_62:
        /*0138*/ 	.byte	0x04, 0x2f
        /*013a*/ 	.short	(.L_64 - .L_63)
	.align		4
.L_63:
        /*013c*/ 	.word	index@(_ZN5flash16flash_fwd_kernelI23Flash_fwd_kernel_traitsILi192ELi128ELi64ELi8ELb0ELb0EN7cutlass10bfloat16_tE19Flash_kernel_traitsILi192ELi128ELi64ELi8ES3_EELb0ELb1ELb0ELb0ELb0ELb1ELb0ELb0EEEvNS_16Flash_fwd_paramsE)
        /*0140*/ 	.word	0x000000e4


	//----- nvinfo : EIATTR_FRAME_SIZE
	.align		4
.L_64:
        /*0144*/ 	.byte	0x04, 0x11
        /*0146*/ 	.short	(.L_66 - .L_65)
	.align		4
.L_65:
        /*0148*/ 	.word	index@(_ZN5flash16flash_fwd_kernelI23Flash_fwd_kernel_traitsILi192ELi128ELi64ELi8ELb0ELb0EN7cutlass10bfloat16_tE19Flash_kernel_traitsILi192ELi128ELi64ELi8ES3_EELb0ELb1ELb0ELb0ELb0ELb1ELb0ELb0EEEvNS_16Flash_fwd_paramsE)
        /*014c*/ 	.word	0x00000000


	//----- nvinfo : EIATTR_MIN_STACK_SIZE
	.align		4
.L_66:
        /*0150*/ 	.byte	0x04, 0x12
        /*0152*/ 	.short	(.L_68 - .L_67)
	.align		4
.L_67:
        /*0154*/ 	.word	index@(_ZN5flash16flash_fwd_kernelI23Flash_fwd_kernel_traitsILi192ELi128ELi64ELi8ELb0ELb0EN7cutlass10bfloat16_tE19Flash_kernel_traitsILi192ELi128ELi64ELi8ES3_EELb0ELb1ELb0ELb0ELb0ELb1ELb0ELb0EEEvNS_16Flash_fwd_paramsE)
        /*0158*/ 	.word	0x00000000


	//----- nvinfo : EIATTR_MIN_STACK_SIZE
	.align		4
.L_68:
        /*015c*/ 	.byte	0x04, 0x12
        /*015e*/ 	.short	(.L_70 - .L_69)
	.align		4
.L_69:
        /*0160*/ 	.word	index@(_ZN5flash16flash_fwd_kernelI23Flash_fwd_kernel_traitsILi192ELi128ELi64ELi8ELb0ELb0EN7cutlass10bfloat16_tE19Flash_kernel_traitsILi192ELi128ELi64ELi8ES3_EELb0ELb1ELb0ELb0ELb0ELb1ELb1ELb0EEEvNS_16Flash_fwd_paramsE)
        /*0164*/ 	.word	0x00000000


	//----- nvinfo : EIATTR_MIN_STACK_SIZE
	.align		4
.L_70:
        /*0168*/ 	.byte	0x04, 0x12
        /*016a*/ 	.short	(.L_72 - .L_71)
	.align		4
.L_71:
        /*016c*/ 	.word	index@(_ZN5flash16flash_fwd_kernelI23Flash_fwd_kernel_traitsILi192ELi128ELi64ELi8ELb0ELb0EN7cutlass10bfloat16_tE19Flash_kernel_traitsILi192ELi128ELi64ELi8ES3_EELb0ELb1ELb0ELb0ELb0ELb0ELb0ELb0EEEvNS_16Flash_fwd_paramsE)
        /*0170*/ 	.word	0x00000000


	//----- nvinfo : EIATTR_MIN_STACK_SIZE
	.align		4
.L_72:
        /*0174*/ 	.byte	0x04, 0x12
        /*0176*/ 	.short	(.L_74 - .L_73)
	.align		4
.L_73:
        /*0178*/ 	.word	index@(_ZN5flash16flash_fwd_kernelI23Flash_fwd_kernel_traitsILi192ELi128ELi64ELi8ELb0ELb0EN7cutlass10bfloat16_tE19Flash_kernel_traitsILi192ELi128ELi64ELi8ES3_EELb0ELb1ELb0ELb0ELb0ELb0ELb1ELb0EEEvNS_16Flash_fwd_paramsE)
        /*017c*/ 	.word	0x00000000


	//----- nvinfo : EIATTR_MIN_STACK_SIZE
	.align		4
.L_74:
        /*0180*/ 	.byte	0x04, 0x12
        /*0182*/ 	.short	(.L_76 - .L_75)
	.align		4
.L_75:
        /*0184*/ 	.word	index@(_ZN5flash16flash_fwd_kernelI23Flash_fwd_kernel_traitsILi192ELi128ELi64ELi8ELb0ELb0EN7cutlass10bfloat16_tE19Flash_kernel_traitsILi192ELi128ELi64ELi8ES3_EELb0ELb1ELb0ELb1ELb0ELb0ELb0ELb0EEEvNS_16Flash_fwd_paramsE)
        /*0188*/ 	.word	0x00000000


	//----- nvinfo : EIATTR_MIN_STACK_SIZE
	.align		4
.L_76:
        /*018c*/ 	.byte	0x04, 0x12
        /*018e*/ 	.short	(.L_78 - .L_77)
	.align		4
.L_77:
        /*0190*/ 	.word	index@(_ZN5flash16flash_fwd_kernelI23Flash_fwd_kernel_traitsILi192ELi128ELi64ELi8ELb0ELb0EN7cutlass10bfloat16_tE19Flash_kernel_traitsILi192ELi128ELi64ELi8ES3_EELb0ELb1ELb0ELb1ELb0ELb0ELb1ELb0EEEvNS_16Flash_fwd_paramsE)
        /*0194*/ 	.word	0x00000000


	//----- nvinfo : EIATTR_MIN_STACK_SIZE
	.align		4
.L_78:
        /*0198*/ 	.byte	0x04, 0x12
        /*019a*/ 	.short	(.L_80 - .L_79)
	.align		4
.L_79:
        /*019c*/ 	.word	index@(_ZN5flash16flash_fwd_kernelI23Flash_fwd_kernel_traitsILi192ELi64ELi64ELi4ELb0ELb0EN7cutlass10bfloat16_tE19Flash_kernel_traitsILi192ELi64ELi64ELi4ES3_EELb1ELb1ELb0ELb0ELb0ELb0ELb0ELb0EEEvNS_16Flash_fwd_paramsE)
        /*01a0*/ 	.word	0x00000000


	//----- nvinfo : EIATTR_MIN_STACK_SIZE
	.align		4
.L_80:
        /*01a4*/ 	.byte	0x04, 0x12
        /*01a6*/ 	.short	(.L_82 - .L_81)
	.align		4
.L_81:
        /*01a8*/ 	.word	index@(_ZN5flash16flash_fwd_kernelI23Flash_fwd_kernel_traitsILi192ELi64ELi64ELi4ELb0ELb0EN7cutlass10bfloat16_tE19Flash_kernel_traitsILi192ELi64ELi64ELi4ES3_EELb1ELb1ELb0ELb0ELb0ELb1ELb0ELb0EEEvNS_16Flash_fwd_paramsE)
        /*01ac*/ 	.word	0x00000000


	//----- nvinfo : EIATTR_MIN_STACK_SIZE
	.align		4
.L_82:
        /*01b0*/ 	.byte	0x04, 0x12
        /*01b2*/ 	.short	(.L_84 - .L_83)
	.align		4
.L_83:
        /*01b4*/ 	.word	index@(_ZN5flash16flash_fwd_kernelI23Flash_fwd_kernel_traitsILi192ELi64ELi64ELi4ELb0ELb0EN7cutlass10bfloat16_tE19Flash_kernel_traitsILi192ELi64ELi64ELi4ES3_EELb0ELb1ELb0ELb0ELb0ELb1ELb1ELb0EEEvNS_16Flash_fwd_paramsE)
        /*01b8*/ 	.word	0x00000000


	//----- nvinfo : EIATTR_MIN_STACK_SIZE
	.align		4
.L_84:
        /*01bc*/ 	.byte	0x04, 0x12
        /*01be*/ 	.short	(.L_86 - .L_85)
	.align		4
.L_85:
        /*01c0*/ 	.word	index@(_ZN5flash16flash_fwd_kernelI23Flash_fwd_kernel_traitsILi192ELi64ELi64ELi4ELb0ELb0EN7cutlass10bfloat16_tE19Flash_kernel_traitsILi192ELi64ELi64ELi4ES3_EELb1ELb1ELb0ELb1ELb0ELb0ELb0ELb0EEEvNS_16Flash_fwd_paramsE)
        /*01c4*/ 	.word	0x00000000


	//----- nvinfo : EIATTR_MIN_STACK_SIZE
	.align		4
.L_86:
        /*01c8*/ 	.byte	0x04, 0x12
        /*01ca*/ 	.short	(.L_88 - .L_87)
	.align		4
.L_87:
        /*01cc*/ 	.word	index@(_ZN5flash16flash_fwd_kernelI23Flash_fwd_kernel_traitsILi192ELi64ELi64ELi4ELb0ELb0EN7cutlass10bfloat16_tE19Flash_kernel_traitsILi192ELi64ELi64ELi4ES3_EELb1ELb1ELb0ELb0ELb0ELb0ELb0ELb1EEEvNS_16Flash_fwd_paramsE)
        /*01d0*/ 	.word	0x000000e8


	//----- nvinfo : EIATTR_MIN_STACK_SIZE
	.align		4
.L_88:
        /*01d4*/ 	.byte	0x04, 0x12
        /*01d6*/ 	.short	(.L_90 - .L_89)
	.align		4
.L_89:
        /*01d8*/ 	.word	index@(_ZN5flash16flash_fwd_kernelI23Flash_fwd_kernel_traitsILi192ELi64ELi64ELi4ELb0ELb0EN7cutlass10bfloat16_tE19Flash_kernel_traitsILi192ELi64ELi64ELi4ES3_EELb0ELb1ELb0ELb0ELb0ELb0ELb1ELb0EEEvNS_16Flash_fwd_paramsE)
        /*01dc*/ 	.word	0x00000000


	//----- nvinfo : EIATTR_MIN_STACK_SIZE
	.align		4
.L_90:
        /*01e0*/ 	.byte	0x04, 0x12
        /*01e2*/ 	.short	(.L_92 - .L_91)
	.align		4
.L_91:
        /*01e4*/ 	.word	index@(_ZN5flash16flash_fwd_kernelI23Flash_fwd_kernel_traitsILi192ELi64ELi64ELi4ELb0ELb0EN7cutlass10bfloat16_tE19Flash_kernel_traitsILi192ELi64ELi64ELi4ES3_EELb1ELb1ELb0ELb1ELb0ELb0ELb0ELb1EEEvNS_16Flash_fwd_paramsE)
        /*01e8*/ 	.word	0x000000c0


	//----- nvinfo : EIATTR_MIN_STACK_SIZE
	.align		4
.L_92:
        /*01ec*/ 	.byte	0x04, 0x12
        /*01ee*/ 	.short	(.L_94 - .L_93)
	.align		4
.L_93:
        /*01f0*/ 	.word	index@(_ZN5flash16flash_fwd_kernelI23Flash_fwd_kernel_traitsILi192ELi64ELi64ELi4ELb0ELb0EN7cutlass10bfloat16_tE19Flash_kernel_traitsILi192ELi64ELi64ELi4ES3_EELb0ELb1ELb0ELb1ELb0ELb0ELb1ELb0EEEvNS_16Flash_fwd_paramsE)
        /*01f4*/ 	.word	0x00000000
.L_94:


//--------------------- .nv.info._ZN5flash16flash_fwd_kernelI23Flash_fwd_kernel_traitsILi192ELi128ELi64ELi8ELb0ELb0EN7cutlass10bfloat16_tE19Flash_kernel_traitsILi192ELi128ELi64ELi8ES3_EELb0ELb1ELb0ELb0ELb0ELb1ELb0ELb0EEEvNS_16Flash_fwd_paramsE --------------------------
	.section	.nv.info._ZN5flash16flash_fwd_kernelI23Flash_fwd_kernel_traitsILi192ELi128ELi64ELi8ELb0ELb0EN7cutlass10bfloat16_tE19Flash_kernel_traitsILi192ELi128ELi64ELi8ES3_EELb0ELb1ELb0ELb0ELb0ELb1ELb0ELb0EEEvNS_16Flash_fwd_paramsE,"",@"SHT_CUDA_INFO"
	.sectionflags	@""
	.align	4


	//----- nvinfo : EIATTR_CUDA_API_VERSION
	.align		4
        /*0000*/ 	.byte	0x04, 0x37
        /*0002*/ 	.short	(.L_96 - .L_95)
.L_95:
        /*0004*/ 	.word	0x00000082


	//----- nvinfo : EIATTR_SW2861232_WAR
	.align		4
.L_96:
        /*0008*/ 	.byte	0x01, 0x35
	.zero		2


	//----- nvinfo : EIATTR_PARAM_CBANK
	.align		4
        /*000c*/ 	.byte	0x04, 0x0a
        /*000e*/ 	.short	(.L_98 - .L_97)
	.align		4
.L_97:
        /*0010*/ 	.word	index@(.nv.constant0._ZN5flash16flash_fwd_kernelI23Flash_fwd_kernel_traitsILi192ELi128ELi64ELi8ELb0ELb0EN7cutlass10bfloat16_tE19Flash_kernel_traitsILi192ELi128ELi64ELi8ES3_EELb0ELb1ELb0ELb0ELb0ELb1ELb0ELb0EEEvNS_16Flash_fwd_paramsE)
        /*0014*/ 	.short	0x0160
        /*0016*/ 	.short	0x01d0


	//----- nvinfo : EIATTR_CBANK_PARAM_SIZE
	.align		4
.L_98:
        /*0018*/ 	.byte	0x03, 0x19
        /*001a*/ 	.short	0x01d0


	//----- nvinfo : EIATTR_KPARAM_INFO
	.align		4
        /*001c*/ 	.byte	0x04, 0x17
        /*001e*/ 	.short	(.L_100 - .L_99)
.L_99:
        /*0020*/ 	.word	0x00000000
        /*0024*/ 	.short	0x0000
        /*0026*/ 	.short	0x0000
        /*0028*/ 	.byte	0x00, 0xf0, 0x41, 0x07


	//----- nvinfo : EIATTR_MAXREG_COUNT
	.align		4
.L_100:
        /*002c*/ 	.byte	0x03, 0x1b
        /*002e*/ 	.short	0x00ff


	//----- nvinfo : EIATTR_NUM_BARRIERS
	.align		4
        /*0030*/ 	.byte	0x02, 0x4c
        /*0032*/ 	.byte	0x01
	.zero		1


	//----- nvinfo : EIATTR_MERCURY_ISA_VERSION
	.align		4
        /*0034*/ 	.byte	0x03, 0x5f
        /*0036*/ 	.short	0x0000


	//----- nvinfo : EIATTR_COOP_GROUP_MASK_REGIDS
	.align		4
        /*0038*/ 	.byte	0x04, 0x29
        /*003a*/ 	.short	(.L_102 - .L_101)


	//   ....[0]....
.L_101:
        /*003c*/ 	.word	0xffffffff


	//   ....[1]....
        /*0040*/ 	.word	0xffffffff


	//   ....[2]....
        /*0044*/ 	.word	0xffffffff


	//   ....[3]....
        /*0048*/ 	.word	0xffffffff


	//   ....[4]....
        /*004c*/ 	.word	0xffffffff


	//   ....[5]....
        /*0050*/ 	.word	0xffffffff


	//   ....[6]....
        /*0054*/ 	.word	0xffffffff


	//   ....[7]....
        /*0058*/ 	.word	0xffffffff


	//   ....[8]....
        /*005c*/ 	.word	0xffffffff


	//   ....[9]....
        /*0060*/ 	.word	0xffffffff


	//   ....[10]....
        /*0064*/ 	.word	0xffffffff


	//   ....[11]....
        /*0068*/ 	.word	0xffffffff


	//   ....[12]....
        /*006c*/ 	.word	0xffffffff


	//   ....[13]....
        /*0070*/ 	.word	0xffffffff


	//   ....[14]....
        /*0074*/ 	.word	0xffffffff


	//   ....[15]....
        /*0078*/ 	.word	0xffffffff


	//   ....[16]....
        /*007c*/ 	.word	0xffffffff


	//   ....[17]....
        /*0080*/ 	.word	0xffffffff


	//   ....[18]....
        /*0084*/ 	.word	0xffffffff


	//   ....[19]....
        /*0088*/ 	.word	0xffffffff


	//----- nvinfo : EIATTR_COOP_GROUP_INSTR_OFFSETS
	.align		4
.L_102:
        /*008c*/ 	.byte	0x04, 0x28
        /*008e*/ 	.short	(.L_104 - .L_103)


	//   ....[0]....
.L_103:
        /*0090*/ 	.word	0x00002910


	//   ....[1]....
        /*0094*/ 	.word	0x00002930


	//   ....[2]....
        /*0098*/ 	.word	0x000029d0


	//   ....[3]....
        /*009c*/ 	.word	0x000029e0


	//   ....[4]....
        /*00a0*/ 	.word	0x00004e70


	//   ....[5]....
        /*00a4*/ 	.word	0x00004e80


	//   ....[6]....
        /*00a8*/ 	.word	0x00004eb0


	//   ....[7]....
        /*00ac*/ 	.word	0x00004ec0


	//   ....[8]....
        /*00b0*/ 	.word	0x00007a30


	//   ....[9]....
        /*00b4*/ 	.word	0x00007a40


	//   ....[10]....
        /*00b8*/ 	.word	0x00007a70


	//   ....[11]....
        /*00bc*/ 	.word	0x00007a80


	//   ....[12]....
        /*00c0*/ 	.word	0x0000a190


	//   ....[13]....
        /*00c4*/ 	.word	0x0000a1b0


	//   ....[14]....
        /*00c8*/ 	.word	0x0000a1e0


	//   ....[15]....
        /*00cc*/ 	.word	0x0000a1f0


	//   ....[16]....
        /*00d0*/ 	.word	0x0000b8b0


	//   ....[17]....
        /*00d4*/ 	.word	0x0000b8f0


	//   ....[18]....
        /*00d8*/ 	.word	0x0000b930


	//   ....[19]....
        /*00dc*/ 	.word	0x0000b940


	//----- nvinfo : EIATTR_EXIT_INSTR_OFFSETS
	.align		4
.L_104:
        /*00e0*/ 	.byte	0x04, 0x1c
        /*00e2*/ 	.short	(.L_106 - .L_105)


	//   ....[0]....
.L_105:
        /*00e4*/ 	.word	0x000002e0


	//   ....[1]....
        /*00e8*/ 	.word	0x0000d0f0


	//   ....[2]....
        /*00ec*/ 	.word	0x0000d1c0


	//   ....[3]....
        /*00f0*/ 	.word	0x0000dae0


	//   ....[4]....
        /*00f4*/ 	.word	0x0000db60


	//----- nvinfo : EIATTR_CTAIDZ_USED
	.align		4
.L_106:
        /*00f8*/ 	.byte	0x01, 0x04
	.zero		2


	//----- nvinfo : EIATTR_CRS_STACK_SIZE
	.align		4
        /*00fc*/ 	.byte	0x04, 0x1e
        /*00fe*/ 	.short	(.L_108 - .L_107)
.L_107:
        /*0100*/ 	.word	0x00000000
.L_108:


//--------------------- .nv.info._ZN5flash16flash_fwd_kernelI23Flash_fwd_kernel_traitsILi192ELi128ELi64ELi8ELb0ELb0EN7cutlass10bfloat16_tE19Flash_kernel_traitsILi192ELi128ELi64ELi8ES3_EELb0ELb1ELb0ELb0ELb0ELb1ELb1ELb0EEEvNS_16Flash_fwd_paramsE --------------------------
	.section	.nv.info._ZN5flash16flash_fwd_kernelI23Flash_fwd_kernel_traitsILi192ELi128ELi64ELi8ELb0ELb0EN7cutlass10bfloat16_tE19Flash_kernel_traitsILi192ELi128ELi64ELi8ES3_EELb0ELb1ELb0ELb0ELb0ELb1ELb1ELb0EEEvNS_16Flash_fwd_paramsE,"",@"SHT_CUDA_INFO"
	.sectionflags	@""
	.align	4


	//----- nvinfo : EIATTR_CUDA_API_VERSION
	.align		4
        /*0000*/ 	.byte	0x04, 0x37
        /*0002*/ 	.short	(.L_110 - .L_109)
.L_109:
        /*0004*/ 	.word	0x00000082


	//----- nvinfo : EIATTR_SW2861232_WAR
	.align		4
.L_110:
        /*0008*/ 	.byte	0x01, 0x35
	.zero		2


	//----- nvinfo : EIATTR_PARAM_CBANK
	.align		4
        /*000c*/ 	.byte	0x04, 0x0a
        /*000e*/ 	.short	(.L_112 - .L_111)
	.align		4
.L_111:
        /*0010*/ 	.word	index@(.nv.constant0._ZN5flash16flash_fwd_kernelI23Flash_fwd_kernel_traitsILi192ELi128ELi64ELi8ELb0ELb0EN7cutlass10bfloat16_tE19Flash_kernel_traitsILi192ELi128ELi64ELi8ES3_EELb0ELb1ELb0ELb0ELb0ELb1ELb1ELb0EEEvNS_16Flash_fwd_paramsE)
        /*0014*/ 	.short	0x0160
        /*0016*/ 	.short	0x01d0


	//----- nvinfo : EIATTR_CBANK_PARAM_SIZE
	.align		4
.L_112:
        /*0018*/ 	.byte	0x03, 0x19
        /*001a*/ 	.short	0x01d0


	//----- nvinfo : EIATTR_KPARAM_INFO
	.align		4
        /*001c*/ 	.byte	0x04, 0x17
        /*001e*/ 	.short	(.L_114 - .L_113)
.L_113:
        /*0020*/ 	.word	0x00000000
        /*0024*/ 	.short	0x0000
        /*0026*/ 	.short	0x0000
        /*0028*/ 	.byte	0x00, 0xf0, 0x41, 0x07


	//----- nvinfo : EIATTR_MAXREG_COUNT
	.align		4
.L_114:
        /*002c*/ 	.byte	0x03, 0x1b
        /*002e*/ 	.short	0x00ff


	//----- nvinfo : EIATTR_NUM_BARRIERS
	.align		4
        /*0030*/ 	.byte	0x02, 0x4c
        /*0032*/ 	.byte	0x01
	.zero		1


	//----- nvinfo : EIATTR_MERCURY_ISA_VERSION
	.align		4
        /*0034*/ 	.byte	0x03, 0x5f
        /*0036*/ 	.short	0x0000


	//----- nvinfo : EIATTR_COOP_GROUP_MASK_REGIDS
	.align		4
        /*0038*/ 	.byte	0x04, 0x29
        /*003a*/ 	.short	(.L_116 - .L_115)


	//   ....[0]....
.L_115:
        /*003c*/ 	.word	0xffffffff


	//   ....[1]....
        /*0040*/ 	.word	0xffffffff


	//   ....[2]....
        /*0044*/ 	.word	0xffffffff


	//   ....[3]....
        /*0048*/ 	.word	0xffffffff


	//   ....[4]....
        /*004c*/ 	.word	0xffffffff


	//   ....[5]....
        /*0050*/ 	.word	0xffffffff


	//   ....[6]....
        /*0054*/ 	.word	0xffffffff


	//   ....[7]....
        /*0058*/ 	.word	0xffffffff


	//   ....[8]....
        /*005c*/ 	.word	0xffffffff


	//   ....[9]....
        /*0060*/ 	.word	0xffffffff


	//   ....[10]....
        /*0064*/ 	.word	0xffffffff


	//   ....[11]....
        /*0068*/ 	.word	0xffffffff


	//   ....[12]....
        /*006c*/ 	.word	0xffffffff


	//   ....[13]....
        /*0070*/ 	.word	0xffffffff


	//   ....[14]....
        /*0074*/ 	.word	0xffffffff


	//   ....[15]....
        /*0078*/ 	.word	0xffffffff


	//   ....[16]....
        /*007c*/ 	.word	0xffffffff


	//   ....[17]....
        /*0080*/ 	.word	0xffffffff


	//   ....[18]....
        /*0084*/ 	.word	0xffffffff


	//   ....[19]....
        /*0088*/ 	.word	0xffffffff


	//----- nvinfo : EIATTR_COOP_GROUP_INSTR_OFFSETS
	.align		4
.L_116:
        /*008c*/ 	.byte	0x04, 0x28
        /*008e*/ 	.short	(.L_118 - .L_117)


	//   ....[0]....
.L_117:
        /*0090*/ 	.word	0x00002d10


	//   ....[1]....
        /*0094*/ 	.word	0x00002d30


	//   ....[2]....
        /*0098*/ 	.word	0x00002dd0


	//   ....[3]....
        /*009c*/ 	.word	0x00002de0


	//   ....[4]....
        /*00a0*/ 	.word	0x00005660


	//   ....[5]....
        /*00a4*/ 	.word	0x00005670


	//   ....[6]....
        /*00a8*/ 	.word	0x000056a0


	//   ....[7]....
        /*00ac*/ 	.word	0x000056b0


	//   ....[8]....
        /*00b0*/ 	.word	0x00008620


	//   ....[9]....
        /*00b4*/ 	.word	0x00008630


	//   ....[10]....
        /*00b8*/ 	.word	0x00008660


	//   ....[11]....
        /*00bc*/ 	.word	0x00008670


	//   ....[12]....
        /*00c0*/ 	.word	0x0000b1b0


	//   ....[13]....
        /*00c4*/ 	.word	0x0000b1c0


	//   ....[14]....
        /*00c8*/ 	.word	0x0000b210


	//   ....[15]....
        /*00cc*/ 	.word	0x0000b220


	//   ....[16]....
        /*00d0*/ 	.word	0x0000c8a0


	//   ....[17]....
        /*00d4*/ 	.word	0x0000c8e0


	//   ....[18]....
        /*00d8*/ 	.word	0x0000c920


	//   ....[19]....
        /*00dc*/ 	.word	0x0000c930


	//----- nvinfo : EIATTR_EXIT_INSTR_OFFSETS
	.align		4
.L_118:
        /*00e0*/ 	.byte	0x04, 0x1c
        /*00e2*/ 	.short	(.L_120 - .L_119)


	//   ....[0]....
.L_119:
        /*00e4*/ 	.word	0x000002e0


	//   ....[1]....
        /*00e8*/ 	.word	0x0000e0e0


	//   ....[2]....
        /*00ec*/ 	.word	0x0000e1b0


	//   ....[3]....
        /*00f0*/ 	.word	0x0000ead0


	//   ....[4]....
        /*00f4*/ 	.word	0x0000eb50


	//----- nvinfo : EIATTR_CTAIDZ_USED
	.align		4
.L_120:
        /*00f8*/ 	.byte	0x01, 0x04
	.zero		2


	//----- nvinfo : EIATTR_CRS_STACK_SIZE
	.align		4
        /*00fc*/ 	.byte	0x04, 0x1e
        /*00fe*/ 	.short	(.L_122 - .L_121)
.L_121:
        /*0100*/ 	.word	0x00000000
.L_122:


//--------------------- .nv.info._ZN5flash16flash_fwd_kernelI23Flash_fwd_kernel_traitsILi192ELi128ELi64ELi8ELb0ELb0EN7cutlass10bfloat16_tE19Flash_kernel_traitsILi192ELi128ELi64ELi8ES3_EELb0ELb1ELb0ELb0ELb0ELb0ELb0ELb0EEEvNS_16Flash_fwd_paramsE --------------------------
	.section	.nv.info._ZN5flash16flash_fwd_kernelI23Flash_fwd_kernel_traitsILi192ELi128ELi64ELi8ELb0ELb0EN7cutlass10bfloat16_tE19Flash_kernel_traitsILi192ELi128ELi64ELi8ES3_EELb0ELb1ELb0ELb0ELb0ELb0ELb0ELb0EEEvNS_16Flash_fwd_paramsE,"",@"SHT_CUDA_INFO"
	.sectionflags	@""
	.align	4


	//----- nvinfo : EIATTR_CUDA_API_VERSION
	.align		4
        /*0000*/ 	.byte	0x04, 0x37
        /*0002*/ 	.short	(.L_124 - .L_123)
.L_123:
        /*0004*/ 	.word	0x00000082


	//----- nvinfo : EIATTR_SW2861232_WAR
	.align		4
.L_124:
        /*0008*/ 	.byte	0x01, 0x35
	.zero		2


	//----- nvinfo : EIATTR_PARAM_CBANK
	.align		4
        /*000c*/ 	.byte	0x04, 0x0a
        /*000e*/ 	.short	(.L_126 - .L_125)
	.align		4
.L_125:
        /*0010*/ 	.word	index@(.nv.constant0._ZN5flash16flash_fwd_kernelI23Flash_fwd_kernel_traitsILi192ELi128ELi64ELi8ELb0ELb0EN7cutlass10bfloat16_tE19Flash_kernel_traitsILi192ELi128ELi64ELi8ES3_EELb0ELb1ELb0ELb0ELb0ELb0ELb0ELb0EEEvNS_16Flash_fwd_paramsE)
        /*0014*/ 	.short	0x0160
        /*0016*/ 	.short	0x01d0


	//----- nvinfo : EIATTR_CBANK_PARAM_SIZE
	.align		4
.L_126:
        /*0018*/ 	.byte	0x03, 0x19
        /*001a*/ 	.short	0x01d0


	//----- nvinfo : EIATTR_KPARAM_INFO
	.align		4
        /*001c*/ 	.byte	0x04, 0x17
        /*001e*/ 	.short	(.L_128 - .L_127)
.L_127:
        /*0020*/ 	.word	0x00000000
        /*0024*/ 	.short	0x0000
        /*0026*/ 	.short	0x0000
        /*0028*/ 	.byte	0x00, 0xf0, 0x41, 0x07


	//----- nvinfo : EIATTR_MAXREG_COUNT
	.align		4
.L_128:
        /*002c*/ 	.byte	0x03, 0x1b
        /*002e*/ 	.short	0x00ff


	//----- nvinfo : EIATTR_NUM_BARRIERS
	.align		4
        /*0030*/ 	.byte	0x02, 0x4c
        /*0032*/ 	.byte	0x01
	.zero		1


	//----- nvinfo : EIATTR_MERCURY_ISA_VERSION
	.align		4
        /*0034*/ 	.byte	0x03, 0x5f
        /*0036*/ 	.short	0x0000


	//----- nvinfo : EIATTR_COOP_GROUP_MASK_REGIDS
	.align		4
        /*0038*/ 	.byte	0x04, 0x29
        /*003a*/ 	.short	(.L_130 - .L_129)


	//   ....[0]....
.L_129:
        /*003c*/ 	.word	0xffffffff


	//   ....[1]....
        /*0040*/ 	.word	0xffffffff


	//   ....[2]....
        /*0044*/ 	.word	0xffffffff


	//   ....[3]....
        /*0048*/ 	.word	0xffffffff


	//   ....[4]....
        /*004c*/ 	.word	0xffffffff


	//   ....[5]....
        /*0050*/ 	.word	0xffffffff


	//   ....[6]....
        /*0054*/ 	.word	0xffffffff


	//   ....[7]....
        /*0058*/ 	.word	0xffffffff


	//   ....[8]....
        /*005c*/ 	.word	0xffffffff


	//   ....[9]....
        /*0060*/ 	.word	0xffffffff


	//   ....[10]....
        /*0064*/ 	.word	0xffffffff


	//   ....[11]....
        /*0068*/ 	.word	0xffffffff


	//   ....[12]....
        /*006c*/ 	.word	0xffffffff


	//   ....[13]....
        /*0070*/ 	.word	0xffffffff


	//   ....[14]....
        /*0074*/ 	.word	0xffffffff


	//   ....[15]....
        /*0078*/ 	.word	0xffffffff


	//   ....[16]....
        /*007c*/ 	.word	0xffffffff


	//   ....[17]....
        /*0080*/ 	.word	0xffffffff


	//   ....[18]....
        /*0084*/ 	.word	0xffffffff


	//   ....[19]....
        /*0088*/ 	.word	0xffffffff


	//----- nvinfo : EIATTR_COOP_GROUP_INSTR_OFFSETS
	.align		4
.L_130:
        /*008c*/ 	.byte	0x04, 0x28
        /*008e*/ 	.short	(.L_132 - .L_131)


	//   ....[0]....
.L_131:
        /*0090*/ 	.word	0x000036a0


	//   ....[1]....
        /*0094*/ 	.word	0x000036c0


	//   ....[2]....
        /*0098*/ 	.word	0x00003760


	//   ....[3]....
        /*009c*/ 	.word	0x00003770


	//   ....[4]....
        /*00a0*/ 	.word	0x00005fc0


	//   ....[5]....
        /*00a4*/ 	.word	0x00005fd0


	//   ....[6]....
        /*00a8*/ 	.word	0x00006000


	//   ....[7]....
        /*00ac*/ 	.word	0x00006010


	//   ....[8]....
        /*00b0*/ 	.word	0x00008f80


	//   ....[9]....
        /*00b4*/ 	.word	0x00008f90


	//   ....[10]....
        /*00b8*/ 	.word	0x00008fc0


	//   ....[11]....
        /*00bc*/ 	.word	0x00008fd0


	//   ....[12]....
        /*00c0*/ 	.word	0x0000ba80


	//   ....[13]....
        /*00c4*/ 	.word	0x0000baa0


	//   ....[14]....
        /*00c8*/ 	.word	0x0000bad0


	//   ....[15]....
        /*00cc*/ 	.word	0x0000bae0


	//   ....[16]....
        /*00d0*/ 	.word	0x0000d1a0


	//   ....[17]....
        /*00d4*/ 	.word	0x0000d1e0


	//   ....[18]....
        /*00d8*/ 	.word	0x0000d260


	//   ....[19]....
        /*00dc*/ 	.word	0x0000d280


	//----- nvinfo : EIATTR_EXIT_INSTR_OFFSETS
	.align		4
.L_132:
        /*00e0*/ 	.byte	0x04, 0x1c
        /*00e2*/ 	.short	(.L_134 - .L_133)


	//   ....[0]....
.L_133:
        /*00e4*/ 	.word	0x000002d0


	//   ....[1]....
        /*00e8*/ 	.word	0x0000eb50


	//   ....[2]....
        /*00ec*/ 	.word	0x0000ec50


	//   ....[3]....
        /*00f0*/ 	.word	0x0000ec70


	//   ....[4]....
        /*00f4*/ 	.word	0x0000f660


	//   ....[5]....
        /*00f8*/ 	.word	0x0000f6e0


	//----- nvinfo : EIATTR_CTAIDZ_USED
	.align		4
.L_134:
        /*00fc*/ 	.byte	0x01, 0x04
	.zero		2


	//----- nvinfo : EIATTR_CRS_STACK_SIZE
	.align		4
        /*0100*/ 	.byte	0x04, 0x1e
        /*0102*/ 	.short	(.L_136 - .L_135)
.L_135:
        /*0104*/ 	.word	0x00000000
.L_136:


//--------------------- .nv.info._ZN5flash16flash_fwd_kernelI23Flash_fwd_kernel_traitsILi192ELi128ELi64ELi8ELb0ELb0EN7cutlass10bfloat16_tE19Flash_kernel_traitsILi192ELi128ELi64ELi8ES3_EELb0ELb1ELb0ELb0ELb0ELb0ELb1ELb0EEEvNS_16Flash_fwd_paramsE --------------------------
	.section	.nv.info._ZN5flash16flash_fwd_kernelI23Flash_fwd_kernel_traitsILi192ELi128ELi64ELi8ELb0ELb0EN7cutlass10bfloat16_tE19Flash_kernel_traitsILi192ELi128ELi64ELi8ES3_EELb0ELb1ELb0ELb0ELb0ELb0ELb1ELb0EEEvNS_16Flash_fwd_paramsE,"",@"SHT_CUDA_INFO"
	.sectionflags	@""
	.align	4


	//----- nvinfo : EIATTR_CUDA_API_VERSION
	.align		4
        /*0000*/ 	.byte	0x04, 0x37
        /*0002*/ 	.short	(.L_138 - .L_137)
.L_137:
        /*0004*/ 	.word	0x00000082


	//----- nvinfo : EIATTR_SW2861232_WAR
	.align		4
.L_138:
        /*0008*/ 	.byte	0x01, 0x35
	.zero		2


	//----- nvinfo : EIATTR_PARAM_CBANK
	.align		4
        /*000c*/ 	.byte	0x04, 0x0a
        /*000e*/ 	.short	(.L_140 - .L_139)
	.align		4
.L_139:
        /*0010*/ 	.word	index@(.nv.constant0._ZN5flash16flash_fwd_kernelI23Flash_fwd_kernel_traitsILi192ELi128ELi64ELi8ELb0ELb0EN7cutlass10bfloat16_tE19Flash_kernel_traitsILi192ELi128ELi64ELi8ES3_EELb0ELb1ELb0ELb0ELb0ELb0ELb1ELb0EEEvNS_16Flash_fwd_paramsE)
        /*0014*/ 	.short	0x0160
        /*0016*/ 	.short	0x01d0


	//----- nvinfo : EIATTR_CBANK_PARAM_SIZE
	.align		4
.L_140:
        /*0018*/ 	.byte	0x03, 0x19
        /*001a*/ 	.short	0x01d0


	//----- nvinfo : EIATTR_KPARAM_INFO
	.align		4
        /*001c*/ 	.byte	0x04, 0x17
        /*001e*/ 	.short	(.L_142 - .L_141)
.L_141:
        /*0020*/ 	.word	0x00000000
        /*0024*/ 	.short	0x0000
        /*0026*/ 	.short	0x0000
        /*0028*/ 	.byte	0x00, 0xf0, 0x41, 0x07


	//----- nvinfo : EIATTR_MAXREG_COUNT
	.align		4
.L_142:
        /*002c*/ 	.byte	0x03, 0x1b
        /*002e*/ 	.short	0x00ff


	//----- nvinfo : EIATTR_NUM_BARRIERS
	.align		4
        /*0030*/ 	.byte	0x02, 0x4c
        /*0032*/ 	.byte	0x01
	.zero		1


	//----- nvinfo : EIATTR_MERCURY_ISA_VERSION
	.align		4
        /*0034*/ 	.byte	0x03, 0x5f
        /*0036*/ 	.short	0x0000


	//----- nvinfo : EIATTR_COOP_GROUP_MASK_REGIDS
	.align		4
        /*0038*/ 	.byte	0x04, 0x29
        /*003a*/ 	.short	(.L_144 - .L_143)


	//   ....[0]....
.L_143:
        /*003c*/ 	.word	0xffffffff


	//   ....[1]....
        /*0040*/ 	.word	0xffffffff


	//   ....[2]....
        /*0044*/ 	.word	0xffffffff


	//   ....[3]....
        /*0048*/ 	.word	0xffffffff


	//   ....[4]....
        /*004c*/ 	.word	0xffffffff


	//   ....[5]....
        /*0050*/ 	.word	0xffffffff


	//   ....[6]....
        /*0054*/ 	.word	0xffffffff


	//   ....[7]....
        /*0058*/ 	.word	0xffffffff


	//   ....[8]....
        /*005c*/ 	.word	0xffffffff


	//   ....[9]....
        /*0060*/ 	.word	0xffffffff


	//   ....[10]....
        /*0064*/ 	.word	0xffffffff


	//   ....[11]....
        /*0068*/ 	.word	0xffffffff


	//   ....[12]....
        /*006c*/ 	.word	0xffffffff


	//   ....[13]....
        /*0070*/ 	.word	0xffffffff


	//   ....[14]....
        /*0074*/ 	.word	0xffffffff


	//   ....[15]....
        /*0078*/ 	.word	0xffffffff


	//   ....[16]....
        /*007c*/ 	.word	0xffffffff


	//   ....[17]....
        /*0080*/ 	.word	0xffffffff


	//   ....[18]....
        /*0084*/ 	.word	0xffffffff


	//   ....[19]....
        /*0088*/ 	.word	0xffffffff


	//----- nvinfo : EIATTR_COOP_GROUP_INSTR_OFFSETS
	.align		4
.L_144:
        /*008c*/ 	.byte	0x04, 0x28
        /*008e*/ 	.short	(.L_146 - .L_145)


	//   ....[0]....
.L_145:
        /*0090*/ 	.word	0x00003aa0


	//   ....[1]....
        /*0094*/ 	.word	0x00003ac0


	//   ....[2]....
        /*0098*/ 	.word	0x00003b60


	//   ....[3]....
        /*009c*/ 	.word	0x00003b70


	//   ....[4]....
        /*00a0*/ 	.word	0x00006800


	//   ....[5]....
        /*00a4*/ 	.word	0x00006810


	//   ....[6]....
        /*00a8*/ 	.word	0x00006840


	//   ....[7]....
        /*00ac*/ 	.word	0x00006850


	//   ....[8]....
        /*00b0*/ 	.word	0x00009b80


	//   ....[9]....
        /*00b4*/ 	.word	0x00009b90


	//   ....[10]....
        /*00b8*/ 	.word	0x00009bc0


	//   ....[11]....
        /*00bc*/ 	.word	0x00009bd0


	//   ....[12]....
        /*00c0*/ 	.word	0x0000cab0


	//   ....[13]....
        /*00c4*/ 	.word	0x0000cac0


	//   ....[14]....
        /*00c8*/ 	.word	0x0000cb10


	//   ....[15]....
        /*00cc*/ 	.word	0x0000cb20


	//   ....[16]....
        /*00d0*/ 	.word	0x0000e1a0


	//   ....[17]....
        /*00d4*/ 	.word	0x0000e1e0


	//   ....[18]....
        /*00d8*/ 	.word	0x0000e260


	//   ....[19]....
        /*00dc*/ 	.word	0x0000e280


	//----- nvinfo : EIATTR_EXIT_INSTR_OFFSETS
	.align		4
.L_146:
        /*00e0*/ 	.byte	0x04, 0x1c
        /*00e2*/ 	.short	(.L_148 - .L_147)


	//   ....[0]....
.L_147:
        /*00e4*/ 	.word	0x000002d0


	//   ....[1]....
        /*00e8*/ 	.word	0x0000fb50


	//   ....[2]....
        /*00ec*/ 	.word	0x0000fc50


	//   ....[3]....
        /*00f0*/ 	.word	0x0000fc70


	//   ....[4]....
        /*00f4*/ 	.word	0x00010660


	//   ....[5]....
        /*00f8*/ 	.word	0x000106e0


	//----- nvinfo : EIATTR_CTAIDZ_USED
	.align		4
.L_148:
        /*00fc*/ 	.byte	0x01, 0x04
	.zero		2


	//----- nvinfo : EIATTR_CRS_STACK_SIZE
	.align		4
        /*0100*/ 	.byte	0x04, 0x1e
        /*0102*/ 	.short	(.L_150 - .L_149)
.L_149:
        /*0104*/ 	.word	0x00000000
.L_150:


//--------------------- .nv.info._ZN5flash16flash_fwd_kernelI23Flash_fwd_kernel_traitsILi192ELi128ELi64ELi8ELb0ELb0EN7cutlass10bfloat16_tE19Flash_kernel_traitsILi192ELi128ELi64ELi8ES3_EELb0ELb1ELb0ELb1ELb0ELb0ELb0ELb0EEEvNS_16Flash_fwd_paramsE --------------------------
	.section	.nv.info._ZN5flash16flash_fwd_kernelI23Flash_fwd_kernel_traitsILi192ELi128ELi64ELi8ELb0ELb0EN7cutlass10bfloat16_tE19Flash_kernel_traitsILi192ELi128ELi64ELi8ES3_EELb0ELb1ELb0ELb1ELb0ELb0ELb0ELb0EEEvNS_16Flash_fwd_paramsE,"",@"SHT_CUDA_INFO"
	.sectionflags	@""
	.align	4


	//----- nvinfo : EIATTR_CUDA_API_VERSION
	.align		4
        /*0000*/ 	.byte	0x04, 0x37
        /*0002*/ 	.short	(.L_152 - .L_151)
.L_151:
        /*0004*/ 	.word	0x00000082


	//----- nvinfo : EIATTR_SW2861232_WAR
	.align		4
.L_152:
        /*0008*/ 	.byte	0x01, 0x35
	.zero		2


	//----- nvinfo : EIATTR_PARAM_CBANK
	.align		4
        /*000c*/ 	.byte	0x04, 0x0a
        /*000e*/ 	.short	(.L_154 - .L_153)
	.align		4
.L_153:
        /*0010*/ 	.word	index@(.nv.constant0._ZN5flash16flash_fwd_kernelI23Flash_fwd_kernel_traitsILi192ELi128ELi64ELi8ELb0ELb0EN7cutlass10bfloat16_tE19Flash_kernel_traitsILi192ELi128ELi64ELi8ES3_EELb0ELb1ELb0ELb1ELb0ELb0ELb0ELb0EEEvNS_16Flash_fwd_paramsE)
        /*0014*/ 	.short	0x0160
        /*0016*/ 	.short	0x01d0


	//----- nvinfo : EIATTR_CBANK_PARAM_SIZE
	.align		4
.L_154:
        /*0018*/ 	.byte	0x03, 0x19
        /*001a*/ 	.short	0x01d0


	//----- nvinfo : EIATTR_KPARAM_INFO
	.align		4
        /*001c*/ 	.byte	0x04, 0x17
        /*001e*/ 	.short	(.L_156 - .L_155)
.L_155:
        /*0020*/ 	.word	0x00000000
        /*0024*/ 	.short	0x0000
        /*0026*/ 	.short	0x0000
        /*0028*/ 	.byte	0x00, 0xf0, 0x41, 0x07


	//----- nvinfo : EIATTR_MAXREG_COUNT
	.align		4
.L_156:
        /*002c*/ 	.byte	0x03, 0x1b
        /*002e*/ 	.short	0x00ff


	//----- nvinfo : EIATTR_NUM_BARRIERS
	.align		4
        /*0030*/ 	.byte	0x02, 0x4c
        /*0032*/ 	.byte	0x01
	.zero		1


	//----- nvinfo : EIATTR_MERCURY_ISA_VERSION
	.align		4
        /*0034*/ 	.byte	0x03, 0x5f
        /*0036*/ 	.short	0x0000


	//----- nvinfo : EIATTR_COOP_GROUP_MASK_REGIDS
	.align		4
        /*0038*/ 	.byte	0x04, 0x29
        /*003a*/ 	.short	(.L_158 - .L_157)


	//   ....[0]....
.L_157:
        /*003c*/ 	.word	0xffffffff


	//   ....[1]....
        /*0040*/ 	.word	0xffffffff


	//   ....[2]....
        /*0044*/ 	.word	0xffffffff


	//   ....[3]....
        /*0048*/ 	.word	0xffffffff


	//   ....[4]....
        /*004c*/ 	.word	0xffffffff


	//   ....[5]....
        /*0050*/ 	.word	0xffffffff


	//   ....[6]....
        /*0054*/ 	.word	0xffffffff


	//   ....[7]....
        /*0058*/ 	.word	0xffffffff


	//   ....[8]....
        /*005c*/ 	.word	0xffffffff


	//   ....[9]....
        /*0060*/ 	.word	0xffffffff


	//   ....[10]....
        /*0064*/ 	.word	0xffffffff


	//   ....[11]....
        /*0068*/ 	.word	0xffffffff


	//   ....[12]....
        /*006c*/ 	.word	0xffffffff


	//   ....[13]....
        /*0070*/ 	.word	0xffffffff


	//   ....[14]....
        /*0074*/ 	.word	0xffffffff


	//   ....[15]....
        /*0078*/ 	.word	0xffffffff


	//   ....[16]....
        /*007c*/ 	.word	0xffffffff


	//   ....[17]....
        /*0080*/ 	.word	0xffffffff


	//   ....[18]....
        /*0084*/ 	.word	0xffffffff


	//   ....[19]....
        /*0088*/ 	.word	0xffffffff


	//----- nvinfo : EIATTR_COOP_GROUP_INSTR_OFFSETS
	.align		4
.L_158:
        /*008c*/ 	.byte	0x04, 0x28
        /*008e*/ 	.short	(.L_160 - .L_159)


	//   ....[0]....
.L_159:
        /*0090*/ 	.word	0x00003a70


	//   ....[1]....
        /*0094*/ 	.word	0x00003a90


	//   ....[2]....
        /*0098*/ 	.word	0x00003b30


	//   ....[3]....
        /*009c*/ 	.word	0x00003b40


	//   ....[4]....
        /*00a0*/ 	.word	0x000066c0


	//   ....[5]....
        /*00a4*/ 	.word	0x000066d0


	//   ....[6]....
        /*00a8*/ 	.word	0x00006700


	//   ....[7]....
        /*00ac*/ 	.word	0x00006710


	//   ....[8]....
        /*00b0*/ 	.word	0x00009950


	//   ....[9]....
        /*00b4*/ 	.word	0x00009960


	//   ....[10]....
        /*00b8*/ 	.word	0x00009990


	//   ....[11]....
        /*00bc*/ 	.word	0x000099a0


	//   ....[12]....
        /*00c0*/ 	.word	0x0000c840


	//   ....[13]....
        /*00c4*/ 	.word	0x0000c860


	//   ....[14]....
        /*00c8*/ 	.word	0x0000c880


	//   ....[15]....
        /*00cc*/ 	.word	0x0000c8a0


	//   ....[16]....
        /*00d0*/ 	.word	0x0000df70


	//   ....[17]....
        /*00d4*/ 	.word	0x0000dfb0


	//   ....[18]....
        /*00d8*/ 	.word	0x0000e030


	//   ....[19]....
        /*00dc*/ 	.word	0x0000e050


	//----- nvinfo : EIATTR_EXIT_INSTR_OFFSETS
	.align		4
.L_160:
        /*00e0*/ 	.byte	0x04, 0x1c
        /*00e2*/ 	.short	(.L_162 - .L_161)


	//   ....[0]....
.L_161:
        /*00e4*/ 	.word	0x000002d0


	//   ....[1]....
        /*00e8*/ 	.word	0x0000f920


	//   ....[2]....
        /*00ec*/ 	.word	0x0000fa20


	//   ....[3]....
        /*00f0*/ 	.word	0x0000fa40


	//   ....[4]....
        /*00f4*/ 	.word	0x00010440


	//   ....[5]....
        /*00f8*/ 	.word	0x000104c0


	//----- nvinfo : EIATTR_CTAIDZ_USED
	.align		4
.L_162:
        /*00fc*/ 	.byte	0x01, 0x04
	.zero		2


	//----- nvinfo : EIATTR_CRS_STACK_SIZE
	.align		4
        /*0100*/ 	.byte	0x04, 0x1e
        /*0102*/ 	.short	(.L_164 - .L_163)
.L_163:
        /*0104*/ 	.word	0x00000000
.L_164:


//--------------------- .nv.info._ZN5flash16flash_fwd_kernelI23Flash_fwd_kernel_traitsILi192ELi128ELi64ELi8ELb0ELb0EN7cutlass10bfloat16_tE19Flash_kernel_traitsILi192ELi128ELi64ELi8ES3_EELb0ELb1ELb0ELb1ELb0ELb0ELb1ELb0EEEvNS_16Flash_fwd_paramsE --------------------------
	.section	.nv.info._ZN5flash16flash_fwd_kernelI23Flash_fwd_kernel_traitsILi192ELi128ELi64ELi8ELb0ELb0EN7cutlass10bfloat16_tE19Flash_kernel_traitsILi192ELi128ELi64ELi8ES3_EELb0ELb1ELb0ELb1ELb0ELb0ELb1ELb0EEEvNS_16Flash_fwd_paramsE,"",@"SHT_CUDA_INFO"
	.sectionflags	@""
	.align	4


	//----- nvinfo : EIATTR_CUDA_API_VERSION
	.align		4
        /*0000*/ 	.byte	0x04, 0x37
        /*0002*/ 	.short	(.L_166 - .L_165)
.L_165:
        /*0004*/ 	.word	0x00000082


	//----- nvinfo : EIATTR_SW2861232_WAR
	.align		4
.L_166:
        /*0008*/ 	.byte	0x01, 0x35
	.zero		2


	//----- nvinfo : EIATTR_PARAM_CBANK
	.align		4
        /*000c*/ 	.byte	0x04, 0x0a
        /*000e*/ 	.short	(.L_168 - .L_167)
	.align		4
.L_167:
        /*0010*/ 	.word	index@(.nv.constant0._ZN5flash16flash_fwd_kernelI23Flash_fwd_kernel_traitsILi192ELi128ELi64ELi8ELb0ELb0EN7cutlass10bfloat16_tE19Flash_kernel_traitsILi192ELi128ELi64ELi8ES3_EELb0ELb1ELb0ELb1ELb0ELb0ELb1ELb0EEEvNS_16Flash_fwd_paramsE)
        /*0014*/ 	.short	0x0160
        /*0016*/ 	.short	0x01d0


	//----- nvinfo : EIATTR_CBANK_PARAM_SIZE
	.align		4
.L_168:
        /*0018*/ 	.byte	0x03, 0x19
        /*001a*/ 	.short	0x01d0


	//----- nvinfo : EIATTR_KPARAM_INFO
	.align		4
        /*001c*/ 	.byte	0x04, 0x17
        /*001e*/ 	.short	(.L_170 - .L_169)
.L_169:
        /*0020*/ 	.word	0x00000000
        /*0024*/ 	.short	0x0000
        /*0026*/ 	.short	0x0000
        /*0028*/ 	.byte	0x00, 0xf0, 0x41, 0x07


	//----- nvinfo : EIATTR_MAXREG_COUNT
	.align		4
.L_170:
        /*002c*/ 	.byte	0x03, 0x1b
        /*002e*/ 	.short	0x00ff


	//----- nvinfo : EIATTR_NUM_BARRIERS
	.align		4
        /*0030*/ 	.byte	0x02, 0x4c
        /*0032*/ 	.byte	0x01
	.zero		1


	//----- nvinfo : EIATTR_MERCURY_ISA_VERSION
	.align		4
        /*0034*/ 	.byte	0x03, 0x5f
        /*0036*/ 	.short	0x0000


	//----- nvinfo : EIATTR_COOP_GROUP_MASK_REGIDS
	.align		4
        /*0038*/ 	.byte	0x04, 0x29
        /*003a*/ 	.short	(.L_172 - .L_171)


	//   ....[0]....
.L_171:
        /*003c*/ 	.word	0xffffffff


	//   ....[1]....
        /*0040*/ 	.word	0xffffffff


	//   ....[2]....
        /*0044*/ 	.word	0xffffffff


	//   ....[3]....
        /*0048*/ 	.word	0xffffffff


	//   ....[4]....
        /*004c*/ 	.word	0xffffffff


	//   ....[5]....
        /*0050*/ 	.word	0xffffffff


	//   ....[6]....
        /*0054*/ 	.word	0xffffffff


	//   ....[7]....
        /*0058*/ 	.word	0xffffffff


	//   ....[8]....
        /*005c*/ 	.word	0xffffffff


	//   ....[9]....
        /*0060*/ 	.word	0xffffffff


	//   ....[10]....
        /*0064*/ 	.word	0xffffffff


	//   ....[11]....
        /*0068*/ 	.word	0xffffffff


	//   ....[12]....
        /*006c*/ 	.word	0xffffffff


	//   ....[13]....
        /*0070*/ 	.word	0xffffffff


	//   ....[14]....
        /*0074*/ 	.word	0xffffffff


	//   ....[15]....
        /*0078*/ 	.word	0xffffffff


	//   ....[16]....
        /*007c*/ 	.word	0xffffffff


	//   ....[17]....
        /*0080*/ 	.word	0xffffffff


	//   ....[18]....
        /*0084*/ 	.word	0xffffffff


	//   ....[19]....
        /*0088*/ 	.word	0xffffffff


	//----- nvinfo : EIATTR_COOP_GROUP_INSTR_OFFSETS
	.align		4
.L_172:
        /*008c*/ 	.byte	0x04, 0x28
        /*008e*/ 	.short	(.L_174 - .L_173)


	//   ....[0]....
.L_173:
        /*0090*/ 	.word	0x00003e70


	//   ....[1]....
        /*0094*/ 	.word	0x00003e90


	//   ....[2]....
        /*0098*/ 	.word	0x00003f30


	//   ....[3]....
        /*009c*/ 	.word	0x00003f40


	//   ....[4]....
        /*00a0*/ 	.word	0x00006ea0


	//   ....[5]....
        /*00a4*/ 	.word	0x00006eb0


	//   ....[6]....
        /*00a8*/ 	.word	0x00006ee0


	//   ....[7]....
        /*00ac*/ 	.word	0x00006ef0


	//   ....[8]....
        /*00b0*/ 	.word	0x0000a540


	//   ....[9]....
        /*00b4*/ 	.word	0x0000a550


	//   ....[10]....
        /*00b8*/ 	.word	0x0000a590


	//   ....[11]....
        /*00bc*/ 	.word	0x0000a5a0


	//   ....[12]....
        /*00c0*/ 	.word	0x0000d840


	//   ....[13]....
        /*00c4*/ 	.word	0x0000d860


	//   ....[14]....
        /*00c8*/ 	.word	0x0000d890


	//   ....[15]....
        /*00cc*/ 	.word	0x0000d8b0


	//   ....[16]....
        /*00d0*/ 	.word	0x0000ef90


	//   ....[17]....
        /*00d4*/ 	.word	0x0000efd0


	//   ....[18]....
        /*00d8*/ 	.word	0x0000f050


	//   ....[19]....
        /*00dc*/ 	.word	0x0000f070


	//----- nvinfo : EIATTR_EXIT_INSTR_OFFSETS
	.align		4
.L_174:
        /*00e0*/ 	.byte	0x04, 0x1c
        /*00e2*/ 	.short	(.L_176 - .L_175)


	//   ....[0]....
.L_175:
        /*00e4*/ 	.word	0x000002d0


	//   ....[1]....
        /*00e8*/ 	.word	0x00010940


	//   ....[2]....
        /*00ec*/ 	.word	0x00010a40


	//   ....[3]....
        /*00f0*/ 	.word	0x00010a60


	//   ....[4]....
        /*00f4*/ 	.word	0x00011460


	//   ....[5]....
        /*00f8*/ 	.word	0x000114e0


	//----- nvinfo : EIATTR_CTAIDZ_USED
	.align		4
.L_176:
        /*00fc*/ 	.byte	0x01, 0x04
	.zero		2


	//----- nvinfo : EIATTR_CRS_STACK_SIZE
	.align		4
        /*0100*/ 	.byte	0x04, 0x1e
        /*0102*/ 	.short	(.L_178 - .L_177)
.L_177:
        /*0104*/ 	.word	0x00000000
.L_178:


//--------------------- .nv.info._ZN5flash16flash_fwd_kernelI23Flash_fwd_kernel_traitsILi192ELi64ELi64ELi4ELb0ELb0EN7cutlass10bfloat16_tE19Flash_kernel_traitsILi192ELi64ELi64ELi4ES3_EELb1ELb1ELb0ELb0ELb0ELb0ELb0ELb0EEEvNS_16Flash_fwd_paramsE --------------------------
	.section	.nv.info._ZN5flash16flash_fwd_kernelI23Flash_fwd_kernel_traitsILi192ELi64ELi64ELi4ELb0ELb0EN7cutlass10bfloat16_tE19Flash_kernel_traitsILi192ELi64ELi64ELi4ES3_EELb1ELb1ELb0ELb0ELb0ELb0ELb0ELb0EEEvNS_16Flash_fwd_paramsE,"",@"SHT_CUDA_INFO"
	.sectionflags	@""
	.align	4


	//----- nvinfo : EIATTR_CUDA_API_VERSION
	.align		4
        /*0000*/ 	.byte	0x04, 0x37
        /*0002*/ 	.short	(.L_180 - .L_179)
.L_179:
        /*0004*/ 	.word	0x00000082


	//----- nvinfo : EIATTR_SW2861232_WAR
	.align		4
.L_180:
        /*0008*/ 	.byte	0x01, 0x35
	.zero		2


	//----- nvinfo : EIATTR_PARAM_CBANK
	.align		4
        /*000c*/ 	.byte	0x04, 0x0a
        /*000e*/ 	.short	(.L_182 - .L_181)
	.align		4
.L_181:
        /*0010*/ 	.word	index@(.nv.constant0._ZN5flash16flash_fwd_kernelI23Flash_fwd_kernel_traitsILi192ELi64ELi64ELi4ELb0ELb0EN7cutlass10bfloat16_tE19Flash_kernel_traitsILi192ELi64ELi64ELi4ES3_EELb1ELb1ELb0ELb0ELb0ELb0ELb0ELb0EEEvNS_16Flash_fwd_paramsE)
        /*0014*/ 	.short	0x0160
        /*0016*/ 	.short	0x01d0


	//----- nvinfo : EIATTR_CBANK_PARAM_SIZE
	.align		4
.L_182:
        /*0018*/ 	.byte	0x03, 0x19
        /*001a*/ 	.short	0x01d0


	//----- nvinfo : EIATTR_KPARAM_INFO
	.align		4
        /*001c*/ 	.byte	0x04, 0x17
        /*001e*/ 	.short	(.L_184 - .L_183)
.L_183:
        /*0020*/ 	.word	0x00000000
        /*0024*/ 	.short	0x0000
        /*0026*/ 	.short	0x0000
        /*0028*/ 	.byte	0x00, 0xf0, 0x41, 0x07


	//----- nvinfo : EIATTR_MAXREG_COUNT
	.align		4
.L_184:
        /*002c*/ 	.byte	0x03, 0x1b
        /*002e*/ 	.short	0x00ff


	//----- nvinfo : EIATTR_NUM_BARRIERS
	.align		4
        /*0030*/ 	.byte	0x02, 0x4c
        /*0032*/ 	.byte	0x01
	.zero		1


	//----- nvinfo : EIATTR_MERCURY_ISA_VERSION
	.align		4
        /*0034*/ 	.byte	0x03, 0x5f
        /*0036*/ 	.short	0x0000


	//----- nvinfo : EIATTR_COOP_GROUP_MASK_REGIDS
	.align		4
        /*0038*/ 	.byte	0x04, 0x29
        /*003a*/ 	.short	(.L_186 - .L_185)


	//   ....[0]....
.L_185:
        /*003c*/ 	.word	0xffffffff


	//   ....[1]....
        /*0040*/ 	.word	0xffffffff


	//   ....[2]....
        /*0044*/ 	.word	0xffffffff


	//   ....[3]....
        /*0048*/ 	.word	0xffffffff


	//   ....[4]....
        /*004c*/ 	.word	0xffffffff


	//   ....[5]....
        /*0050*/ 	.word	0xffffffff


	//   ....[6]....
        /*0054*/ 	.word	0xffffffff


	//   ....[7]....
        /*0058*/ 	.word	0xffffffff


	//   ....[8]....
        /*005c*/ 	.word	0xffffffff


	//   ....[9]....
        /*0060*/ 	.word	0xffffffff


	//   ....[10]....
        /*0064*/ 	.word	0xffffffff


	//   ....[11]....
        /*0068*/ 	.word	0xffffffff


	//   ....[12]....
        /*006c*/ 	.word	0xffffffff


	//   ....[13]....
        /*0070*/ 	.word	0xffffffff


	//   ....[14]....
        /*0074*/ 	.word	0xffffffff


	//   ....[15]....
        /*0078*/ 	.word	0xffffffff


	//----- nvinfo : EIATTR_COOP_GROUP_INSTR_OFFSETS
	.align		4
.L_186:
        /*007c*/ 	.byte	0x04, 0x28
        /*007e*/ 	.short	(.L_188 - .L_187)


	//   ....[0]....
.L_187:
        /*0080*/ 	.word	0x000049a0


	//   ....[1]....
        /*0084*/ 	.word	0x00004a70


	//   ....[2]....
        /*0088*/ 	.word	0x00004ad0


	//   ....[3]....
        /*008c*/ 	.word	0x00004b40


	//   ....[4]....
        /*0090*/ 	.word	0x00008270


	//   ....[5]....
        /*0094*/ 	.word	0x000082a0


	//   ....[6]....
        /*0098*/ 	.word	0x000083a0


	//   ....[7]....
        /*009c*/ 	.word	0x00008430


	//   ....[8]....
        /*00a0*/ 	.word	0x0000bd90


	//   ....[9]....
        /*00a4*/ 	.word	0x0000bdc0


	//   ....[10]....
        /*00a8*/ 	.word	0x0000bdf0


	//   ....[11]....
        /*00ac*/ 	.word	0x0000be00


	//   ....[12]....
        /*00b0*/ 	.word	0x0000ddd0


	//   ....[13]....
        /*00b4*/ 	.word	0x0000de10


	//   ....[14]....
        /*00b8*/ 	.word	0x0000df20


	//   ....[15]....
        /*00bc*/ 	.word	0x0000df40


	//----- nvinfo : EIATTR_EXIT_INSTR_OFFSETS
	.align		4
.L_188:
        /*00c0*/ 	.byte	0x04, 0x1c
        /*00c2*/ 	.short	(.L_190 - .L_189)


	//   ....[0]....
.L_189:
        /*00c4*/ 	.word	0x00000710


	//   ....[1]....
        /*00c8*/ 	.word	0x0000f820


	//   ....[2]....
        /*00cc*/ 	.word	0x0000f920


	//   ....[3]....
        /*00d0*/ 	.word	0x0000f940


	//   ....[4]....
        /*00d4*/ 	.word	0x000103c0


	//   ....[5]....
        /*00d8*/ 	.word	0x00010440


	//----- nvinfo : EIATTR_CTAIDZ_USED
	.align		4
.L_190:
        /*00dc*/ 	.byte	0x01, 0x04
	.zero		2


	//----- nvinfo : EIATTR_CRS_STACK_SIZE
	.align		4
        /*00e0*/ 	.byte	0x04, 0x1e
        /*00e2*/ 	.short	(.L_192 - .L_191)
.L_191:
        /*00e4*/ 	.word	0x00000000
.L_192:


//--------------------- .nv.info._ZN5flash16flash_fwd_kernelI23Flash_fwd_kernel_traitsILi192ELi64ELi64ELi4ELb0ELb0EN7cutlass10bfloat16_tE19Flash_kernel_traitsILi192ELi64ELi64ELi4ES3_EELb1ELb1ELb0ELb0ELb0ELb1ELb0ELb0EEEvNS_16Flash_fwd_paramsE --------------------------
	.section	.nv.info._ZN5flash16flash_fwd_kernelI23Flash_fwd_kernel_traitsILi192ELi64ELi64ELi4ELb0ELb0EN7cutlass10bfloat16_tE19Flash_kernel_traitsILi192ELi64ELi64ELi4ES3_EELb1ELb1ELb0ELb0ELb0ELb1ELb0ELb0EEEvNS_16Flash_fwd_paramsE,"",@"SHT_CUDA_INFO"
	.sectionflags	@""
	.align	4


	//----- nvinfo : EIATTR_CUDA_API_VERSION
	.align		4
        /*0000*/ 	.byte	0x04, 0x37
        /*0002*/ 	.short	(.L_194 - .L_193)
.L_193:
        /*0004*/ 	.word	0x00000082


	//----- nvinfo : EIATTR_SW2861232_WAR
	.align		4
.L_194:
        /*0008*/ 	.byte	0x01, 0x35
	.zero		2


	//----- nvinfo : EIATTR_PARAM_CBANK
	.align		4
        /*000c*/ 	.byte	0x04, 0x0a
        /*000e*/ 	.short	(.L_196 - .L_195)
	.align		4
.L_195:
        /*0010*/ 	.word	index@(.nv.constant0._ZN5flash16flash_fwd_kernelI23Flash_fwd_kernel_traitsILi192ELi64ELi64ELi4ELb0ELb0EN7cutlass10bfloat16_tE19Flash_kernel_traitsILi192ELi64ELi64ELi4ES3_EELb1ELb1ELb0ELb0ELb0ELb1ELb0ELb0EEEvNS_16Flash_fwd_paramsE)
        /*0014*/ 	.short	0x0160
        /*0016*/ 	.short	0x01d0


	//----- nvinfo : EIATTR_CBANK_PARAM_SIZE
	.align		4
.L_196:
        /*0018*/ 	.byte	0x03, 0x19
        /*001a*/ 	.short	0x01d0


	//----- nvinfo : EIATTR_KPARAM_INFO
	.align		4
        /*001c*/ 	.byte	0x04, 0x17
        /*001e*/ 	.short	(.L_198 - .L_197)
.L_197:
        /*0020*/ 	.word	0x00000000
        /*0024*/ 	.short	0x0000
        /*0026*/ 	.short	0x0000
        /*0028*/ 	.byte	0x00, 0xf0, 0x41, 0x07


	//----- nvinfo : EIATTR_MAXREG_COUNT
	.align		4
.L_198:
        /*002c*/ 	.byte	0x03, 0x1b
        /*002e*/ 	.short	0x00ff


	//----- nvinfo : EIATTR_NUM_BARRIERS
	.align		4
        /*0030*/ 	.byte	0x02, 0x4c
        /*0032*/ 	.byte	0x01
	.zero		1


	//----- nvinfo : EIATTR_MERCURY_ISA_VERSION
	.align		4
        /*0034*/ 	.byte	0x03, 0x5f
        /*0036*/ 	.short	0x0000


	//----- nvinfo : EIATTR_COOP_GROUP_MASK_REGIDS
	.align		4
        /*0038*/ 	.byte	0x04, 0x29
        /*003a*/ 	.short	(.L_200 - .L_199)


	//   ....[0]....
.L_199:
        /*003c*/ 	.word	0xffffffff


	//   ....[1]....
        /*0040*/ 	.word	0xffffffff


	//   ....[2]....
        /*0044*/ 	.word	0xffffffff


	//   ....[3]....
        /*0048*/ 	.word	0xffffffff


	//   ....[4]....
        /*004c*/ 	.word	0xffffffff


	//   ....[5]....
        /*0050*/ 	.word	0xffffffff


	//   ....[6]....
        /*0054*/ 	.word	0xffffffff


	//   ....[7]....
        /*0058*/ 	.word	0xffffffff


	//   ....[8]....
        /*005c*/ 	.word	0xffffffff


	//   ....[9]....
        /*0060*/ 	.word	0xffffffff


	//   ....[10]....
        /*0064*/ 	.word	0xffffffff


	//   ....[11]....
        /*0068*/ 	.word	0xffffffff


	//   ....[12]....
        /*006c*/ 	.word	0xffffffff


	//   ....[13]....
        /*0070*/ 	.word	0xffffffff


	//   ....[14]....
        /*0074*/ 	.word	0xffffffff


	//   ....[15]....
        /*0078*/ 	.word	0xffffffff


	//----- nvinfo : EIATTR_COOP_GROUP_INSTR_OFFSETS
	.align		4
.L_200:
        /*007c*/ 	.byte	0x04, 0x28
        /*007e*/ 	.short	(.L_202 - .L_201)


	//   ....[0]....
.L_201:
        /*0080*/ 	.word	0x00003410


	//   ....[1]....
        /*0084*/ 	.word	0x00003430


	//   ....[2]....
        /*0088*/ 	.word	0x00003520


	//   ....[3]....
        /*008c*/ 	.word	0x00003580


	//   ....[4]....
        /*0090*/ 	.word	0x00006470


	//   ....[5]....
        /*0094*/ 	.word	0x000064a0


	//   ....[6]....
        /*0098*/ 	.word	0x00006510


	//   ....[7]....
        /*009c*/ 	.word	0x00006530


	//   ....[8]....
        /*00a0*/ 	.word	0x00009740


	//   ....[9]....
        /*00a4*/ 	.word	0x00009770


	//   ....[10]....
        /*00a8*/ 	.word	0x000097a0


	//   ....[11]....
        /*00ac*/ 	.word	0x000097b0


	//   ....[12]....
        /*00b0*/ 	.word	0x0000b780


	//   ....[13]....
        /*00b4*/ 	.word	0x0000b7c0


	//   ....[14]....
        /*00b8*/ 	.word	0x0000b8d0


	//   ....[15]....
        /*00bc*/ 	.word	0x0000b8f0


	//----- nvinfo : EIATTR_EXIT_INSTR_OFFSETS
	.align		4
.L_202:
        /*00c0*/ 	.byte	0x04, 0x1c
        /*00c2*/ 	.short	(.L_204 - .L_203)


	//   ....[0]....
.L_203:
        /*00c4*/ 	.word	0x00000710


	//   ....[1]....
        /*00c8*/ 	.word	0x0000d050


	//   ....[2]....
        /*00cc*/ 	.word	0x0000d130


	//   ....[3]....
        /*00d0*/ 	.word	0x0000dad0


	//   ....[4]....
        /*00d4*/ 	.word	0x0000db50


	//----- nvinfo : EIATTR_CTAIDZ_USED
	.align		4
.L_204:
        /*00d8*/ 	.byte	0x01, 0x04
	.zero		2


	//----- nvinfo : EIATTR_CRS_STACK_SIZE
	.align		4
        /*00dc*/ 	.byte	0x04, 0x1e
        /*00de*/ 	.short	(.L_206 - .L_205)
.L_205:
        /*00e0*/ 	.word	0x00000000
.L_206:


//--------------------- .nv.info._ZN5flash16flash_fwd_kernelI23Flash_fwd_kernel_traitsILi192ELi64ELi64ELi4ELb0ELb0EN7cutlass10bfloat16_tE19Flash_kernel_traitsILi192ELi64ELi64ELi4ES3_EELb0ELb1ELb0ELb0ELb0ELb1ELb1ELb0EEEvNS_16Flash_fwd_paramsE --------------------------
	.section	.nv.info._ZN5flash16flash_fwd_kernelI23Flash_fwd_kernel_traitsILi192ELi64ELi64ELi4ELb0ELb0EN7cutlass10bfloat16_tE19Flash_kernel_traitsILi192ELi64ELi64ELi4ES3_EELb0ELb1ELb0ELb0ELb0ELb1ELb1ELb0EEEvNS_16Flash_fwd_paramsE,"",@"SHT_CUDA_INFO"
	.sectionflags	@""
	.align	4


	//----- nvinfo : EIATTR_CUDA_API_VERSION
	.align		4
        /*0000*/ 	.byte	0x04, 0x37
        /*0002*/ 	.short	(.L_208 - .L_207)
.L_207:
        /*0004*/ 	.word	0x00000082


	//----- nvinfo : EIATTR_SW2861232_WAR
	.align		4
.L_208:
        /*0008*/ 	.byte	0x01, 0x35
	.zero		2


	//----- nvinfo : EIATTR_PARAM_CBANK
	.align		4
        /*000c*/ 	.byte	0x04, 0x0a
        /*000e*/ 	.short	(.L_210 - .L_209)
	.align		4
.L_209:
        /*0010*/ 	.word	index@(.nv.constant0._ZN5flash16flash_fwd_kernelI23Flash_fwd_kernel_traitsILi192ELi64ELi64ELi4ELb0ELb0EN7cutlass10bfloat16_tE19Flash_kernel_traitsILi192ELi64ELi64ELi4ES3_EELb0ELb1ELb0ELb0ELb0ELb1ELb1ELb0EEEvNS_16Flash_fwd_paramsE)
        /*0014*/ 	.short	0x0160
        /*0016*/ 	.short	0x01d0


	//----- nvinfo : EIATTR_CBANK_PARAM_SIZE
	.align		4
.L_210:
        /*0018*/ 	.byte	0x03, 0x19
        /*001a*/ 	.short	0x01d0


	//----- nvinfo : EIATTR_KPARAM_INFO
	.align		4
        /*001c*/ 	.byte	0x04, 0x17
        /*001e*/ 	.short	(.L_212 - .L_211)
.L_211:
        /*0020*/ 	.word	0x00000000
        /*0024*/ 	.short	0x0000
        /*0026*/ 	.short	0x0000
        /*0028*/ 	.byte	0x00, 0xf0, 0x41, 0x07


	//----- nvinfo : EIATTR_MAXREG_COUNT
	.align		4
.L_212:
        /*002c*/ 	.byte	0x03, 0x1b
        /*002e*/ 	.short	0x00ff


	//----- nvinfo : EIATTR_NUM_BARRIERS
	.align		4
        /*0030*/ 	.byte	0x02, 0x4c
        /*0032*/ 	.byte	0x01
	.zero		1


	//----- nvinfo : EIATTR_MERCURY_ISA_VERSION
	.align		4
        /*0034*/ 	.byte	0x03, 0x5f
        /*0036*/ 	.short	0x0000


	//----- nvinfo : EIATTR_INT_WARP_WIDE_INSTR_OFFSETS
	.align		4
        /*0038*/ 	.byte	0x04, 0x31
        /*003a*/ 	.short	(.L_214 - .L_213)


	//   ....[0]....
.L_213:
        /*003c*/ 	.word	0x00001330


	//   ....[1]....
        /*0040*/ 	.word	0x000016c0


	//----- nvinfo : EIATTR_COOP_GROUP_MASK_REGIDS
	.align		4
.L_214:
        /*0044*/ 	.byte	0x04, 0x29
        /*0046*/ 	.short	(.L_216 - .L_215)


	//   ....[0]....
.L_215:
        /*0048*/ 	.word	0xffffffff


	//   ....[1]....
        /*004c*/ 	.word	0xffffffff


	//   ....[2]....
        /*0050*/ 	.word	0xffffffff


	//   ....[3]....
        /*0054*/ 	.word	0xffffffff


	//   ....[4]....
        /*0058*/ 	.word	0xffffffff


	//   ....[5]....
        /*005c*/ 	.word	0xffffffff


	//   ....[6]....
        /*0060*/ 	.word	0xffffffff


	//   ....[7]....
        /*0064*/ 	.word	0xffffffff


	//   ....[8]....
        /*0068*/ 	.word	0xffffffff


	//   ....[9]....
        /*006c*/ 	.word	0xffffffff


	//   ....[10]....
        /*0070*/ 	.word	0xffffffff


	//   ....[11]....
        /*0074*/ 	.word	0xffffffff


	//   ....[12]....
        /*0078*/ 	.word	0xffffffff


	//   ....[13]....
        /*007c*/ 	.word	0xffffffff


	//   ....[14]....
        /*0080*/ 	.word	0xffffffff


	//   ....[15]....
        /*0084*/ 	.word	0xffffffff


	//----- nvinfo : EIATTR_COOP_GROUP_INSTR_OFFSETS
	.align		4
.L_216:
        /*0088*/ 	.byte	0x04, 0x28
        /*008a*/ 	.short	(.L_218 - .L_217)


	//   ....[0]....
.L_217:
        /*008c*/ 	.word	0x000034f0


	//   ....[1]....
        /*0090*/ 	.word	0x00003510


	//   ....[2]....
        /*0094*/ 	.word	0x000035b0


	//   ....[3]....
        /*0098*/ 	.word	0x000035c0


	//   ....[4]....
        /*009c*/ 	.word	0x00006040


	//   ....[5]....
        /*00a0*/ 	.word	0x00006050


	//   ....[6]....
        /*00a4*/ 	.word	0x00006080


	//   ....[7]....
        /*00a8*/ 	.word	0x00006090


	//   ....[8]....
        /*00ac*/ 	.word	0x00008d90


	//   ....[9]....
        /*00b0*/ 	.word	0x00008da0


	//   ....[10]....
        /*00b4*/ 	.word	0x00008dd0


	//   ....[11]....
        /*00b8*/ 	.word	0x00008df0


	//   ....[12]....
        /*00bc*/ 	.word	0x0000a480


	//   ....[13]....
        /*00c0*/ 	.word	0x0000a4c0


	//   ....[14]....
        /*00c4*/ 	.word	0x0000a5b0


	//   ....[15]....
        /*00c8*/ 	.word	0x0000a5e0


	//----- nvinfo : EIATTR_EXIT_INSTR_OFFSETS
	.align		4
.L_218:
        /*00cc*/ 	.byte	0x04, 0x1c
        /*00ce*/ 	.short	(.L_220 - .L_219)


	//   ....[0]....
.L_219:
        /*00d0*/ 	.word	0x000004d0


	//   ....[1]....
        /*00d4*/ 	.word	0x0000bd30


	//   ....[2]....
        /*00d8*/ 	.word	0x0000be00


	//   ....[3]....
        /*00dc*/ 	.word	0x0000c790


	//   ....[4]....
        /*00e0*/ 	.word	0x0000c810


	//----- nvinfo : EIATTR_CTAIDZ_USED
	.align		4
.L_220:
        /*00e4*/ 	.byte	0x01, 0x04
	.zero		2


	//----- nvinfo : EIATTR_CRS_STACK_SIZE
	.align		4
        /*00e8*/ 	.byte	0x04, 0x1e
        /*00ea*/ 	.short	(.L_222 - .L_221)
.L_221:
        /*00ec*/ 	.word	0x00000000
.L_222:


//--------------------- .nv.info._ZN5flash16flash_fwd_kernelI23Flash_fwd_kernel_traitsILi192ELi64ELi64ELi4ELb0ELb0EN7cutlass10bfloat16_tE19Flash_kernel_traitsILi192ELi64ELi64ELi4ES3_EELb1ELb1ELb0ELb1ELb0ELb0ELb0ELb0EEEvNS_16Flash_fwd_paramsE --------------------------
	.section	.nv.info._ZN5flash16flash_fwd_kernelI23Flash_fwd_kernel_traitsILi192ELi64ELi64ELi4ELb0ELb0EN7cutlass10bfloat16_tE19Flash_kernel_traitsILi192ELi64ELi64ELi4ES3_EELb1ELb1ELb0ELb1ELb0ELb0ELb0ELb0EEEvNS_16Flash_fwd_paramsE,"",@"SHT_CUDA_INFO"
	.sectionflags	@""
	.align	4


	//----- nvinfo : EIATTR_CUDA_API_VERSION
	.align		4
        /*0000*/ 	.byte	0x04, 0x37
        /*0002*/ 	.short	(.L_224 - .L_223)
.L_223:
        /*0004*/ 	.word	0x00000082


	//----- nvinfo : EIATTR_SW2861232_WAR
	.align		4
.L_224:
        /*0008*/ 	.byte	0x01, 0x35
	.zero		2


	//----- nvinfo : EIATTR_PARAM_CBANK
	.align		4
        /*000c*/ 	.byte	0x04, 0x0a
        /*000e*/ 	.short	(.L_226 - .L_225)
	.align		4
.L_225:
        /*0010*/ 	.word	index@(.nv.constant0._ZN5flash16flash_fwd_kernelI23Flash_fwd_kernel_traitsILi192ELi64ELi64ELi4ELb0ELb0EN7cutlass10bfloat16_tE19Flash_kernel_traitsILi192ELi64ELi64ELi4ES3_EELb1ELb1ELb0ELb1ELb0ELb0ELb0ELb0EEEvNS_16Flash_fwd_paramsE)
        /*0014*/ 	.short	0x0160
        /*0016*/ 	.short	0x01d0


	//----- nvinfo : EIATTR_CBANK_PARAM_SIZE
	.align		4
.L_226:
        /*0018*/ 	.byte	0x03, 0x19
        /*001a*/ 	.short	0x01d0


	//----- nvinfo : EIATTR_KPARAM_INFO
	.align		4
        /*001c*/ 	.byte	0x04, 0x17
        /*001e*/ 	.short	(.L_228 - .L_227)
.L_227:
        /*0020*/ 	.word	0x00000000
        /*0024*/ 	.short	0x0000
        /*0026*/ 	.short	0x0000
        /*0028*/ 	.byte	0x00, 0xf0, 0x41, 0x07


	//----- nvinfo : EIATTR_MAXREG_COUNT
	.align		4
.L_228:
        /*002c*/ 	.byte	0x03, 0x1b
        /*002e*/ 	.short	0x00ff


	//----- nvinfo : EIATTR_NUM_BARRIERS
	.align		4
        /*0030*/ 	.byte	0x02, 0x4c
        /*0032*/ 	.byte	0x01
	.zero		1


	//----- nvinfo : EIATTR_MERCURY_ISA_VERSION
	.align		4
        /*0034*/ 	.byte	0x03, 0x5f
        /*0036*/ 	.short	0x0000


	//----- nvinfo : EIATTR_COOP_GROUP_MASK_REGIDS
	.align		4
        /*0038*/ 	.byte	0x04, 0x29
        /*003a*/ 	.short	(.L_230 - .L_229)


	//   ....[0]....
.L_229:
        /*003c*/ 	.word	0xffffffff


	//   ....[1]....
        /*0040*/ 	.word	0xffffffff


	//   ....[2]....
        /*0044*/ 	.word	0xffffffff


	//   ....[3]....
        /*0048*/ 	.word	0xffffffff


	//   ....[4]....
        /*004c*/ 	.word	0xffffffff


	//   ....[5]....
        /*0050*/ 	.word	0xffffffff


	//   ....[6]....
        /*0054*/ 	.word	0xffffffff


	//   ....[7]....
        /*0058*/ 	.word	0xffffffff


	//   ....[8]....
        /*005c*/ 	.word	0xffffffff


	//   ....[9]....
        /*0060*/ 	.word	0xffffffff


	//   ....[10]....
        /*0064*/ 	.word	0xffffffff


	//   ....[11]....
        /*0068*/ 	.word	0xffffffff


	//   ....[12]....
        /*006c*/ 	.word	0xffffffff


	//   ....[13]....
        /*0070*/ 	.word	0xffffffff


	//   ....[14]....
        /*0074*/ 	.word	0xffffffff


	//   ....[15]....
        /*0078*/ 	.word	0xffffffff


	//----- nvinfo : EIATTR_COOP_GROUP_INSTR_OFFSETS
	.align		4
.L_230:
        /*007c*/ 	.byte	0x04, 0x28
        /*007e*/ 	.short	(.L_232 - .L_231)


	//   ....[0]....
.L_231:
        /*0080*/ 	.word	0x00004df0


	//   ....[1]....
        /*0084*/ 	.word	0x00004e10


	//   ....[2]....
        /*0088*/ 	.word	0x00004ee0


	//   ....[3]....
        /*008c*/ 	.word	0x00004f80


	//   ....[4]....
        /*0090*/ 	.word	0x00008990


	//   ....[5]....
        /*0094*/ 	.word	0x000089c0


	//   ....[6]....
        /*0098*/ 	.word	0x00008ac0


	//   ....[7]....
        /*009c*/ 	.word	0x00008b10


	//   ....[8]....
        /*00a0*/ 	.word	0x0000c8e0


	//   ....[9]....
        /*00a4*/ 	.word	0x0000c8f0


	//   ....[10]....
        /*00a8*/ 	.word	0x0000c910


	//   ....[11]....
        /*00ac*/ 	.word	0x0000c930


	//   ....[12]....
        /*00b0*/ 	.word	0x0000e910


	//   ....[13]....
        /*00b4*/ 	.word	0x0000e950


	//   ....[14]....
        /*00b8*/ 	.word	0x0000ea60


	//   ....[15]....
        /*00bc*/ 	.word	0x0000ea80


	//----- nvinfo : EIATTR_EXIT_INSTR_OFFSETS
	.align		4
.L_232:
        /*00c0*/ 	.byte	0x04, 0x1c
        /*00c2*/ 	.short	(.L_234 - .L_233)


	//   ....[0]....
.L_233:
        /*00c4*/ 	.word	0x00000710


	//   ....[1]....
        /*00c8*/ 	.word	0x00010360


	//   ....[2]....
        /*00cc*/ 	.word	0x00010460


	//   ....[3]....
        /*00d0*/ 	.word	0x00010480


	//   ....[4]....
        /*00d4*/ 	.word	0x00010f00


	//   ....[5]....
        /*00d8*/ 	.word	0x00010f80


	//----- nvinfo : EIATTR_CTAIDZ_USED
	.align		4
.L_234:
        /*00dc*/ 	.byte	0x01, 0x04
	.zero		2


	//----- nvinfo : EIATTR_CRS_STACK_SIZE
	.align		4
        /*00e0*/ 	.byte	0x04, 0x1e
        /*00e2*/ 	.short	(.L_236 - .L_235)
.L_235:
        /*00e4*/ 	.word	0x00000000
.L_236:


//--------------------- .nv.info._ZN5flash16flash_fwd_kernelI23Flash_fwd_kernel_traitsILi192ELi64ELi64ELi4ELb0ELb0EN7cutlass10bfloat16_tE19Flash_kernel_traitsILi192ELi64ELi64ELi4ES3_EELb1ELb1ELb0ELb0ELb0ELb0ELb0ELb1EEEvNS_16Flash_fwd_paramsE --------------------------
	.section	.nv.info._ZN5flash16flash_fwd_kernelI23Flash_fwd_kernel_traitsILi192ELi64ELi64ELi4ELb0ELb0EN7cutlass10bfloat16_tE19Flash_kernel_traitsILi192ELi64ELi64ELi4ES3_EELb1ELb1ELb0ELb0ELb0ELb0ELb0ELb1EEEvNS_16Flash_fwd_paramsE,"",@"SHT_CUDA_INFO"
	.sectionflags	@""
	.align	4


	//----- nvinfo : EIATTR_CUDA_API_VERSION
	.align		4
        /*0000*/ 	.byte	0x04, 0x37
        /*0002*/ 	.short	(.L_238 - .L_237)
.L_237:
        /*0004*/ 	.word	0x00000082


	//----- nvinfo : EIATTR_SW2861232_WAR
	.align		4
.L_238:
        /*0008*/ 	.byte	0x01, 0x35
	.zero		2


	//----- nvinfo : EIATTR_PARAM_CBANK
	.align		4
        /*000c*/ 	.byte	0x04, 0x0a
        /*000e*/ 	.short	(.L_240 - .L_239)
	.align		4
.L_239:
        /*0010*/ 	.word	index@(.nv.constant0._ZN5flash16flash_fwd_kernelI23Flash_fwd_kernel_traitsILi192ELi64ELi64ELi4ELb0ELb0EN7cutlass10bfloat16_tE19Flash_kernel_traitsILi192ELi64ELi64ELi4ES3_EELb1ELb1ELb0ELb0ELb0ELb0ELb0ELb1EEEvNS_16Flash_fwd_paramsE)
        /*0014*/ 	.short	0x0160
        /*0016*/ 	.short	0x01d0


	//----- nvinfo : EIATTR_CBANK_PARAM_SIZE
	.align		4
.L_240:
        /*0018*/ 	.byte	0x03, 0x19
        /*001a*/ 	.short	0x01d0


	//----- nvinfo : EIATTR_KPARAM_INFO
	.align		4
        /*001c*/ 	.byte	0x04, 0x17
        /*001e*/ 	.short	(.L_242 - .L_241)
.L_241:
        /*0020*/ 	.word	0x00000000
        /*0024*/ 	.short	0x0000
        /*0026*/ 	.short	0x0000
        /*0028*/ 	.byte	0x00, 0xf0, 0x41, 0x07


	//----- nvinfo : EIATTR_MAXREG_COUNT
	.align		4
.L_242:
        /*002c*/ 	.byte	0x03, 0x1b
        /*002e*/ 	.short	0x00ff


	//----- nvinfo : EIATTR_NUM_BARRIERS
	.align		4
        /*0030*/ 	.byte	0x02, 0x4c
        /*0032*/ 	.byte	0x01
	.zero		1


	//----- nvinfo : EIATTR_ANNOTATIONS
	.align		4
        /*0034*/ 	.byte	0x04, 0x55
        /*0036*/ 	.short	(.L_244 - .L_243)


	//   ....[0]....
.L_243:
        /*0038*/ 	.word	0x00000001
        /*003c*/ 	.byte	0x60, 0x09, 0x00, 0x00, 0x01, 0x00, 0x00, 0x00, 0x30, 0x0f, 0x00, 0x00, 0x01, 0x00, 0x00, 0x00
        /* <DEDUP_REMOVED lines=63> */
        /*043c*/ 	.byte	0xf0, 0x48, 0x01, 0x00, 0x01, 0x00, 0x00, 0x00, 0x00, 0x49, 0x01, 0x00


	//----- nvinfo : EIATTR_MERCURY_ISA_VERSION
	.align		4
.L_244:
        /*0448*/ 	.byte	0x03, 0x5f
        /*044a*/ 	.short	0x0000


	//----- nvinfo : EIATTR_COOP_GROUP_MASK_REGIDS
	.align		4
        /*044c*/ 	.byte	0x04, 0x29
        /*044e*/ 	.short	(.L_246 - .L_245)


	//   ....[0]....
.L_245:
        /*0450*/ 	.word	0xffffffff


	//   ....[1]....
        /*0454*/ 	.word	0xffffffff


	//   ....[2]....
        /*0458*/ 	.word	0xffffffff


	//   ....[3]....
        /*045c*/ 	.word	0xffffffff


	//   ....[4]....
        /*0460*/ 	.word	0xffffffff


	//   ....[5]....
        /*0464*/ 	.word	0xffffffff


	//   ....[6]....
        /*0468*/ 	.word	0xffffffff


	//   ....[7]....
        /*046c*/ 	.word	0xffffffff


	//   ....[8]....
        /*0470*/ 	.word	0xffffffff


	//   ....[9]....
        /*0474*/ 	.word	0xffffffff


	//   ....[10]....
        /*0478*/ 	.word	0xffffffff


	//   ....[11]....
        /*047c*/ 	.word	0xffffffff


	//   ....[12]....
        /*0480*/ 	.word	0xffffffff


	//   ....[13]....
        /*0484*/ 	.word	0xffffffff


	//   ....[14]....
        /*0488*/ 	.word	0xffffffff


	//   ....[15]....
        /*048c*/ 	.word	0xffffffff


	//----- nvinfo : EIATTR_COOP_GROUP_INSTR_OFFSETS
	.align		4
.L_246:
        /*0490*/ 	.byte	0x04, 0x28
        /*0492*/ 	.short	(.L_248 - .L_247)


	//   ....[0]....
.L_247:
        /*0494*/ 	.word	0x00004b90


	//   ....[1]....
        /*0498*/ 	.word	0x00004c40


	//   ....[2]....
        /*049c*/ 	.word	0x00004cd0


	//   ....[3]....
        /*04a0*/ 	.word	0x00004e10


	//   ....[4]....
        /*04a4*/ 	.word	0x0000a080


	//   ....[5]....
        /*04a8*/ 	.word	0x0000a100


	//   ....[6]....
        /*04ac*/ 	.word	0x0000a110


	//   ....[7]....
        /*04b0*/ 	.word	0x0000a180


	//   ....[8]....
        /*04b4*/ 	.word	0x00010410


	//   ....[9]....
        /*04b8*/ 	.word	0x00010460


	//   ....[10]....
        /*04bc*/ 	.word	0x00010480


	//   ....[11]....
        /*04c0*/ 	.word	0x000104c0


	//   ....[12]....
        /*04c4*/ 	.word	0x00013770


	//   ....[13]....
        /*04c8*/ 	.word	0x00013780


	//   ....[14]....
        /*04cc*/ 	.word	0x000137a0


	//   ....[15]....
        /*04d0*/ 	.word	0x000137c0


	//----- nvinfo : EIATTR_EXIT_INSTR_OFFSETS
	.align		4
.L_248:
        /*04d4*/ 	.byte	0x04, 0x1c
        /*04d6*/ 	.short	(.L_250 - .L_249)


	//   ....[0]....
.L_249:
        /*04d8*/ 	.word	0x000006a0


	//   ....[1]....
        /*04dc*/ 	.word	0x00014e20


	//   ....[2]....
        /*04e0*/ 	.word	0x00014f20


	//   ....[3]....
        /*04e4*/ 	.word	0x00014f40


	//   ....[4]....
        /*04e8*/ 	.word	0x000159c0


	//   ....[5]....
        /*04ec*/ 	.word	0x00015a40


	//----- nvinfo : EIATTR_CTAIDZ_USED
	.align		4
.L_250:
        /*04f0*/ 	.byte	0x01, 0x04
	.zero		2


	//----- nvinfo : EIATTR_CRS_STACK_SIZE
	.align		4
        /*04f4*/ 	.byte	0x04, 0x1e
        /*04f6*/ 	.short	(.L_252 - .L_251)
.L_251:
        /*04f8*/ 	.word	0x00000000
.L_252:


//--------------------- .nv.info._ZN5flash16flash_fwd_kernelI23Flash_fwd_kernel_traitsILi192ELi64ELi64ELi4ELb0ELb0EN7cutlass10bfloat16_tE19Flash_kernel_traitsILi192ELi64ELi64ELi4ES3_EELb0ELb1ELb0ELb0ELb0ELb0ELb1ELb0EEEvNS_16Flash_fwd_paramsE --------------------------
	.section	.nv.info._ZN5flash16flash_fwd_kernelI23Flash_fwd_kernel_traitsILi192ELi64ELi64ELi4ELb0ELb0EN7cutlass10bfloat16_tE19Flash_kernel_traitsILi192ELi64ELi64ELi4ES3_EELb0ELb1ELb0ELb0ELb0ELb0ELb1ELb0EEEvNS_16Flash_fwd_paramsE,"",@"SHT_CUDA_INFO"
	.sectionflags	@""
	.align	4


	//----- nvinfo : EIATTR_CUDA_API_VERSION
	.align		4
        /*0000*/ 	.byte	0x04, 0x37
        /*0002*/ 	.short	(.L_254 - .L_253)
.L_253:
        /*0004*/ 	.word	0x00000082


	//----- nvinfo : EIATTR_SW2861232_WAR
	.align		4
.L_254:
        /*0008*/ 	.byte	0x01, 0x35
	.zero		2


	//----- nvinfo : EIATTR_PARAM_CBANK
	.align		4
        /*000c*/ 	.byte	0x04, 0x0a
        /*000e*/ 	.short	(.L_256 - .L_255)
	.align		4
.L_255:
        /*0010*/ 	.word	index@(.nv.constant0._ZN5flash16flash_fwd_kernelI23Flash_fwd_kernel_traitsILi192ELi64ELi64ELi4ELb0ELb0EN7cutlass10bfloat16_tE19Flash_kernel_traitsILi192ELi64ELi64ELi4ES3_EELb0ELb1ELb0ELb0ELb0ELb0ELb1ELb0EEEvNS_16Flash_fwd_paramsE)
        /*0014*/ 	.short	0x0160
        /*0016*/ 	.short	0x01d0


	//----- nvinfo : EIATTR_CBANK_PARAM_SIZE
	.align		4
.L_256:
        /*0018*/ 	.byte	0x03, 0x19
        /*001a*/ 	.short	0x01d0


	//----- nvinfo : EIATTR_KPARAM_INFO
	.align		4
        /*001c*/ 	.byte	0x04, 0x17
        /*001e*/ 	.short	(.L_258 - .L_257)
.L_257:
        /*0020*/ 	.word	0x00000000
        /*0024*/ 	.short	0x0000
        /*0026*/ 	.short	0x0000
        /*0028*/ 	.byte	0x00, 0xf0, 0x41, 0x07


	//----- nvinfo : EIATTR_MAXREG_COUNT
	.align		4
.L_258:
        /*002c*/ 	.byte	0x03, 0x1b
        /*002e*/ 	.short	0x00ff


	//----- nvinfo : EIATTR_NUM_BARRIERS
	.align		4
        /*0030*/ 	.byte	0x02, 0x4c
        /*0032*/ 	.byte	0x01
	.zero		1


	//----- nvinfo : EIATTR_MERCURY_ISA_VERSION
	.align		4
        /*0034*/ 	.byte	0x03, 0x5f
        /*0036*/ 	.short	0x0000


	//----- nvinfo : EIATTR_COOP_GROUP_MASK_REGIDS
	.align		4
        /*0038*/ 	.byte	0x04, 0x29
        /*003a*/ 	.short	(.L_260 - .L_259)


	//   ....[0]....
.L_259:
        /*003c*/ 	.word	0xffffffff


	//   ....[1]....
        /*0040*/ 	.word	0xffffffff


	//   ....[2]....
        /*0044*/ 	.word	0xffffffff


	//   ....[3]....
        /*0048*/ 	.word	0xffffffff


	//   ....[4]....
        /*004c*/ 	.word	0xffffffff


	//   ....[5]....
        /*0050*/ 	.word	0xffffffff


	//   ....[6]....
        /*0054*/ 	.word	0xffffffff


	//   ....[7]....
        /*0058*/ 	.word	0xffffffff


	//   ....[8]....
        /*005c*/ 	.word	0xffffffff


	//   ....[9]....
        /*0060*/ 	.word	0xffffffff


	//   ....[10]....
        /*0064*/ 	.word	0xffffffff


	//   ....[11]....
        /*0068*/ 	.word	0xffffffff


	//   ....[12]....
        /*006c*/ 	.word	0xffffffff


	//   ....[13]....
        /*0070*/ 	.word	0xffffffff


	//   ....[14]....
        /*0074*/ 	.word	0xffffffff


	//   ....[15]....
        /*0078*/ 	.word	0xffffffff


	//----- nvinfo : EIATTR_COOP_GROUP_INSTR_OFFSETS
	.align		4
.L_260:
        /*007c*/ 	.byte	0x04, 0x28
        /*007e*/ 	.short	(.L_262 - .L_261)


	//   ....[0]....
.L_261:
        /*0080*/ 	.word	0x00004600


	//   ....[1]....
        /*0084*/ 	.word	0x00004620


	//   ....[2]....
        /*0088*/ 	.word	0x000046c0


	//   ....[3]....
        /*008c*/ 	.word	0x000046d0


	//   ....[4]....
        /*0090*/ 	.word	0x00007960


	//   ....[5]....
        /*0094*/ 	.word	0x00007970


	//   ....[6]....
        /*0098*/ 	.word	0x000079a0


	//   ....[7]....
        /*009c*/ 	.word	0x000079b0


	//   ....[8]....
        /*00a0*/ 	.word	0x0000aea0


	//   ....[9]....
        /*00a4*/ 	.word	0x0000aeb0


	//   ....[10]....
        /*00a8*/ 	.word	0x0000aee0


	//   ....[11]....
        /*00ac*/ 	.word	0x0000af00


	//   ....[12]....
        /*00b0*/ 	.word	0x0000c590


	//   ....[13]....
        /*00b4*/ 	.word	0x0000c5d0


	//   ....[14]....
        /*00b8*/ 	.word	0x0000c660


	//   ....[15]....
        /*00bc*/ 	.word	0x0000c680


	//----- nvinfo : EIATTR_EXIT_INSTR_OFFSETS
	.align		4
.L_262:
        /*00c0*/ 	.byte	0x04, 0x1c
        /*00c2*/ 	.short	(.L_264 - .L_263)


	//   ....[0]....
.L_263:
        /*00c4*/ 	.word	0x000002d0


	//   ....[1]....
        /*00c8*/ 	.word	0x0000df50


	//   ....[2]....
        /*00cc*/ 	.word	0x0000e050


	//   ....[3]....
        /*00d0*/ 	.word	0x0000e070


	//   ....[4]....
        /*00d4*/ 	.word	0x0000ea70


	//   ....[5]....
        /*00d8*/ 	.word	0x0000eaf0


	//----- nvinfo : EIATTR_CTAIDZ_USED
	.align		4
.L_264:
        /*00dc*/ 	.byte	0x01, 0x04
	.zero		2


	//----- nvinfo : EIATTR_CRS_STACK_SIZE
	.align		4
        /*00e0*/ 	.byte	0x04, 0x1e
        /*00e2*/ 	.short	(.L_266 - .L_265)
.L_265:
        /*00e4*/ 	.word	0x00000000
.L_266:


//--------------------- .nv.info._ZN5flash16flash_fwd_kernelI23Flash_fwd_kernel_traitsILi192ELi64ELi64ELi4ELb0ELb0EN7cutlass10bfloat16_tE19Flash_kernel_traitsILi192ELi64ELi64ELi4ES3_EELb1ELb1ELb0ELb1ELb0ELb0ELb0ELb1EEEvNS_16Flash_fwd_paramsE --------------------------
	.section	.nv.info._ZN5flash16flash_fwd_kernelI23Flash_fwd_kernel_traitsILi192ELi64ELi64ELi4ELb0ELb0EN7cutlass10bfloat16_tE19Flash_kernel_traitsILi192ELi64ELi64ELi4ES3_EELb1ELb1ELb0ELb1ELb0ELb0ELb0ELb1EEEvNS_16Flash_fwd_paramsE,"",@"SHT_CUDA_INFO"
	.sectionflags	@""
	.align	4


	//----- nvinfo : EIATTR_CUDA_API_VERSION
	.align		4
        /*0000*/ 	.byte	0x04, 0x37
        /*0002*/ 	.short	(.L_268 - .L_267)
.L_267:
        /*0004*/ 	.word	0x00000082


	//----- nvinfo : EIATTR_SW2861232_WAR
	.align		4
.L_268:
        /*0008*/ 	.byte	0x01, 0x35
	.zero		2


	//----- nvinfo : EIATTR_PARAM_CBANK
	.align		4
        /*000c*/ 	.byte	0x04, 0x0a
        /*000e*/ 	.short	(.L_270 - .L_269)
	.align		4
.L_269:
        /*0010*/ 	.word	index@(.nv.constant0._ZN5flash16flash_fwd_kernelI23Flash_fwd_kernel_traitsILi192ELi64ELi64ELi4ELb0ELb0EN7cutlass10bfloat16_tE19Flash_kernel_traitsILi192ELi64ELi64ELi4ES3_EELb1ELb1ELb0ELb1ELb0ELb0ELb0ELb1EEEvNS_16Flash_fwd_paramsE)
        /*0014*/ 	.short	0x0160
        /*0016*/ 	.short	0x01d0


	//----- nvinfo : EIATTR_CBANK_PARAM_SIZE
	.align		4
.L_270:
        /*0018*/ 	.byte	0x03, 0x19
        /*001a*/ 	.short	0x01d0


	//----- nvinfo : EIATTR_KPARAM_INFO
	.align		4
        /*001c*/ 	.byte	0x04, 0x17
        /*001e*/ 	.short	(.L_272 - .L_271)
.L_271:
        /*0020*/ 	.word	0x00000000
        /*0024*/ 	.short	0x0000
        /*0026*/ 	.short	0x0000
        /*0028*/ 	.byte	0x00, 0xf0, 0x41, 0x07


	//----- nvinfo : EIATTR_MAXREG_COUNT
	.align		4
.L_272:
        /*002c*/ 	.byte	0x03, 0x1b
        /*002e*/ 	.short	0x00ff


	//----- nvinfo : EIATTR_NUM_BARRIERS
	.align		4
        /*0030*/ 	.byte	0x02, 0x4c
        /*0032*/ 	.byte	0x01
	.zero		1


	//----- nvinfo : EIATTR_ANNOTATIONS
	.align		4
        /*0034*/ 	.byte	0x04, 0x55
        /*0036*/ 	.short	(.L_274 - .L_273)


	//   ....[0]....
.L_273:
        /* <DEDUP_REMOVED lines=55> */


	//----- nvinfo : EIATTR_MERCURY_ISA_VERSION
	.align		4
.L_274:
        /*0398*/ 	.byte	0x03, 0x5f
        /*039a*/ 	.short	0x0000


	//----- nvinfo : EIATTR_COOP_GROUP_MASK_REGIDS
	.align		4
        /*039c*/ 	.byte	0x04, 0x29
        /*039e*/ 	.short	(.L_276 - .L_275)


	//   ....[0]....
.L_275:
        /*03a0*/ 	.word	0xffffffff


	//   ....[1]....
        /*03a4*/ 	.word	0xffffffff


	//   ....[2]....
        /*03a8*/ 	.word	0xffffffff


	//   ....[3]....
        /*03ac*/ 	.word	0xffffffff


	//   ....[4]....
        /*03b0*/ 	.word	0xffffffff


	//   ....[5]....
        /*03b4*/ 	.word	0xffffffff


	//   ....[6]....
        /*03b8*/ 	.word	0xffffffff


	//   ....[7]....
        /*03bc*/ 	.word	0xffffffff


	//   ....[8]....
        /*03c0*/ 	.word	0xffffffff


	//   ....[9]....
        /*03c4*/ 	.word	0xffffffff


	//   ....[10]....
        /*03c8*/ 	.word	0xffffffff


	//   ....[11]....
        /*03cc*/ 	.word	0xffffffff


	//   ....[12]....
        /*03d0*/ 	.word	0xffffffff


	//   ....[13]....
        /*03d4*/ 	.word	0xffffffff


	//   ....[14]....
        /*03d8*/ 	.word	0xffffffff


	//   ....[15]....
        /*03dc*/ 	.word	0xffffffff


	//----- nvinfo : EIATTR_COOP_GROUP_INSTR_OFFSETS
	.align		4
.L_276:
        /*03e0*/ 	.byte	0x04, 0x28
        /*03e2*/ 	.short	(.L_278 - .L_277)


	//   ....[0]....
.L_277:
        /*03e4*/ 	.word	0x00004b20


	//   ....[1]....
        /*03e8*/ 	.word	0x00004b80


	//   ....[2]....
        /*03ec*/ 	.word	0x00004c10


	//   ....[3]....
        /*03f0*/ 	.word	0x00004c70


	//   ....[4]....
        /*03f4*/ 	.word	0x0000a370


	//   ....[5]....
        /*03f8*/ 	.word	0x0000a450


	//   ....[6]....
        /*03fc*/ 	.word	0x0000a500


	//   ....[7]....
        /*0400*/ 	.word	0x0000a5c0


	//   ....[8]....
        /*0404*/ 	.word	0x00010270


	//   ....[9]....
        /*0408*/ 	.word	0x00010280


	//   ....[10]....
        /*040c*/ 	.word	0x000102a0


	//   ....[11]....
        /*0410*/ 	.word	0x000102c0


	//   ....[12]....
        /*0414*/ 	.word	0x000132e0


	//   ....[13]....
        /*0418*/ 	.word	0x000132f0


	//   ....[14]....
        /*041c*/ 	.word	0x00013330


	//   ....[15]....
        /*0420*/ 	.word	0x00013340


	//----- nvinfo : EIATTR_EXIT_INSTR_OFFSETS
	.align		4
.L_278:
        /*0424*/ 	.byte	0x04, 0x1c
        /*0426*/ 	.short	(.L_280 - .L_279)


	//   ....[0]....
.L_279:
        /*0428*/ 	.word	0x00000480


	//   ....[1]....
        /*042c*/ 	.word	0x00014c00


	//   ....[2]....
        /*0430*/ 	.word	0x00014d00


	//   ....[3]....
        /*0434*/ 	.word	0x00014d20


	//   ....[4]....
        /*0438*/ 	.word	0x00015760


	//   ....[5]....
        /*043c*/ 	.word	0x000157e0


	//----- nvinfo : EIATTR_CTAIDZ_USED
	.align		4
.L_280:
        /*0440*/ 	.byte	0x01, 0x04
	.zero		2


	//----- nvinfo : EIATTR_CRS_STACK_SIZE
	.align		4
        /*0444*/ 	.byte	0x04, 0x1e
        /*0446*/ 	.short	(.L_282 - .L_281)
.L_281:
        /*0448*/ 	.word	0x00000000
.L_282:


//--------------------- .nv.info._ZN5flash16flash_fwd_kernelI23Flash_fwd_kernel_traitsILi192ELi64ELi64ELi4ELb0ELb0EN7cutlass10bfloat16_tE19Flash_kernel_traitsILi192ELi64ELi64ELi4ES3_EELb0ELb1ELb0ELb1ELb0ELb0ELb1ELb0EEEvNS_16Flash_fwd_paramsE --------------------------
	.section	.nv.info._ZN5flash16flash_fwd_kernelI23Flash_fwd_kernel_traitsILi192ELi64ELi64ELi4ELb0ELb0EN7cutlass10bfloat16_tE19Flash_kernel_traitsILi192ELi64ELi64ELi4ES3_EELb0ELb1ELb0ELb1ELb0ELb0ELb1ELb0EEEvNS_16Flash_fwd_paramsE,"",@"SHT_CUDA_INFO"
	.sectionflags	@""
	.align	4


	//----- nvinfo : EIATTR_CUDA_API_VERSION
	.align		4
        /*0000*/ 	.byte	0x04, 0x37
        /*0002*/ 	.short	(.L_284 - .L_283)
.L_283:
        /*0004*/ 	.word	0x00000082


	//----- nvinfo : EIATTR_SW2861232_WAR
	.align		4
.L_284:
        /*0008*/ 	.byte	0x01, 0x35
	.zero		2


	//----- nvinfo : EIATTR_PARAM_CBANK
	.align		4
        /*000c*/ 	.byte	0x04, 0x0a
        /*000e*/ 	.short	(.L_286 - .L_285)
	.align		4
.L_285:
        /*0010*/ 	.word	index@(.nv.constant0._ZN5flash16flash_fwd_kernelI23Flash_fwd_kernel_traitsILi192ELi64ELi64ELi4ELb0ELb0EN7cutlass10bfloat16_tE19Flash_kernel_traitsILi192ELi64ELi64ELi4ES3_EELb0ELb1ELb0ELb1ELb0ELb0ELb1ELb0EEEvNS_16Flash_fwd_paramsE)
        /*0014*/ 	.short	0x0160
        /*0016*/ 	.short	0x01d0


	//----- nvinfo : EIATTR_CBANK_PARAM_SIZE
	.align		4
.L_286:
        /*0018*/ 	.byte	0x03, 0x19
        /*001a*/ 	.short	0x01d0


	//----- nvinfo : EIATTR_KPARAM_INFO
	.align		4
        /*001c*/ 	.byte	0x04, 0x17
        /*001e*/ 	.short	(.L_288 - .L_287)
.L_287:
        /*0020*/ 	.word	0x00000000
        /*0024*/ 	.short	0x0000
        /*0026*/ 	.short	0x0000
        /*0028*/ 	.byte	0x00, 0xf0, 0x41, 0x07


	//----- nvinfo : EIATTR_MAXREG_COUNT
	.align		4
.L_288:
        /*002c*/ 	.byte	0x03, 0x1b
        /*002e*/ 	.short	0x00ff


	//----- nvinfo : EIATTR_NUM_BARRIERS
	.align		4
        /*0030*/ 	.byte	0x02, 0x4c
        /*0032*/ 	.byte	0x01
	.zero		1


	//----- nvinfo : EIATTR_MERCURY_ISA_VERSION
	.align		4
        /*0034*/ 	.byte	0x03, 0x5f
        /*0036*/ 	.short	0x0000


	//----- nvinfo : EIATTR_COOP_GROUP_MASK_REGIDS
	.align		4
        /*0038*/ 	.byte	0x04, 0x29
        /*003a*/ 	.short	(.L_290 - .L_289)


	//   ....[0]....
.L_289:
        /*003c*/ 	.word	0xffffffff


	//   ....[1]....
        /*0040*/ 	.word	0xffffffff


	//   ....[2]....
        /*0044*/ 	.word	0xffffffff


	//   ....[3]....
        /*0048*/ 	.word	0xffffffff


	//   ....[4]....
        /*004c*/ 	.word	0xffffffff


	//   ....[5]....
        /*0050*/ 	.word	0xffffffff


	//   ....[6]....
        /*0054*/ 	.word	0xffffffff


	//   ....[7]....
        /*0058*/ 	.word	0xffffffff


	//   ....[8]....
        /*005c*/ 	.word	0xffffffff


	//   ....[9]....
        /*0060*/ 	.word	0xffffffff


	//   ....[10]....
        /*0064*/ 	.word	0xffffffff


	//   ....[11]....
        /*0068*/ 	.word	0xffffffff


	//   ....[12]....
        /*006c*/ 	.word	0xffffffff


	//   ....[13]....
        /*0070*/ 	.word	0xffffffff


	//   ....[14]....
        /*0074*/ 	.word	0xffffffff


	//   ....[15]....
        /*0078*/ 	.word	0xffffffff


	//----- nvinfo : EIATTR_COOP_GROUP_INSTR_OFFSETS
	.align		4
.L_290:
        /*007c*/ 	.byte	0x04, 0x28
        /*007e*/ 	.short	(.L_292 - .L_291)


	//   ....[0]....
.L_291:
        /*0080*/ 	.word	0x000049c0


	//   ....[1]....
        /*0084*/ 	.word	0x000049e0


	//   ....[2]....
        /*0088*/ 	.word	0x00004a80


	//   ....[3]....
        /*008c*/ 	.word	0x00004a90


	//   ....[4]....
        /*0090*/ 	.word	0x00007fe0


	//   ....[5]....
        /*0094*/ 	.word	0x00007ff0


	//   ....[6]....
        /*0098*/ 	.word	0x00008020


	//   ....[7]....
        /*009c*/ 	.word	0x00008030


	//   ....[8]....
        /*00a0*/ 	.word	0x0000b8f0


	//   ....[9]....
        /*00a4*/ 	.word	0x0000b900


	//   ....[10]....
        /*00a8*/ 	.word	0x0000b920


	//   ....[11]....
        /*00ac*/ 	.word	0x0000b940


	//   ....[12]....
        /*00b0*/ 	.word	0x0000d020


	//   ....[13]....
        /*00b4*/ 	.word	0x0000d060


	//   ....[14]....
        /*00b8*/ 	.word	0x0000d0e0


	//   ....[15]....
        /*00bc*/ 	.word	0x0000d100


	//----- nvinfo : EIATTR_EXIT_INSTR_OFFSETS
	.align		4
.L_292:
        /*00c0*/ 	.byte	0x04, 0x1c
        /*00c2*/ 	.short	(.L_294 - .L_293)


	//   ....[0]....
.L_293:
        /*00c4*/ 	.word	0x000002d0


	//   ....[1]....
        /*00c8*/ 	.word	0x0000e9d0


	//   ....[2]....
        /*00cc*/ 	.word	0x0000ead0


	//   ....[3]....
        /*00d0*/ 	.word	0x0000eaf0


	//   ....[4]....
        /*00d4*/ 	.word	0x0000f4e0


	//   ....[5]....
        /*00d8*/ 	.word	0x0000f560


	//----- nvinfo : EIATTR_CTAIDZ_USED
	.align		4
.L_294:
        /*00dc*/ 	.byte	0x01, 0x04
	.zero		2


	//----- nvinfo : EIATTR_CRS_STACK_SIZE
	.align		4
        /*00e0*/ 	.byte	0x04, 0x1e
        /*00e2*/ 	.short	(.L_296 - .L_295)
.L_295:
        /*00e4*/ 	.word	0x00000000
.L_296:


//--------------------- .nv.callgraph             --------------------------
	.section	.nv.callgraph,"",@"SHT_CUDA_CALLGRAPH"
	.align	4
	.sectionentsize	8
	.align		4
        /*0000*/ 	.word	0x00000000
	.align		4
        /*0004*/ 	.word	0xffffffff
	.align		4
        /*0008*/ 	.word	0x00000000
	.align		4
        /*000c*/ 	.word	0xfffffffe
	.align		4
        /*0010*/ 	.word	0x00000000
	.align		4
        /*0014*/ 	.word	0xfffffffd
	.align		4
        /*0018*/ 	.word	0x00000000
	.align		4
        /*001c*/ 	.word	0xfffffffc


//--------------------- .nv.rel.action            --------------------------
	.section	.nv.rel.action,"",@"SHT_CUDA_RELOCINFO"
	.align	8
	.sectionentsize	8
        /*0000*/ 	.byte	0x73, 0x00, 0x00, 0x00, 0x00, 0x00, 0x00, 0x00, 0x00, 0x00, 0x00, 0x11, 0x25, 0x00, 0x05, 0x36


//--------------------- .nv.constant4             --------------------------
	.section	.nv.constant4,"a",@progbits
	.align	8
	.align		8
.nv.constant4:
        /*0000*/ 	.dword	_ZN73_INTERNAL_c3e29e2a_37_flash_fwd_hdim192_bf16_causal_sm80_cu_9949e2e8_36084cuda3std3__45__cpo5beginE
	.align		8
        /*0008*/ 	.dword	_ZN73_INTERNAL_c3e29e2a_37_flash_fwd_hdim192_bf16_causal_sm80_cu_9949e2e8_36084cuda3std3__45__cpo3endE
	.align		8
        /*0010*/ 	.dword	_ZN73_INTERNAL_c3e29e2a_37_flash_fwd_hdim192_bf16_causal_sm80_cu_9949e2e8_36084cuda3std3__45__cpo6cbeginE
	.align		8
        /*0018*/ 	.dword	_ZN73_INTERNAL_c3e29e2a_37_flash_fwd_hdim192_bf16_causal_sm80_cu_9949e2e8_36084cuda3std3__45__cpo4cendE
	.align		8
        /*0020*/ 	.dword	_ZN73_INTERNAL_c3e29e2a_37_flash_fwd_hdim192_bf16_causal_sm80_cu_9949e2e8_36084cuda3std3__475_GLOBAL__N__c3e29e2a_37_flash_fwd_hdim192_bf16_causal_sm80_cu_9949e2e8_36086ignoreE
	.align		8
        /*0028*/ 	.dword	_ZN73_INTERNAL_c3e29e2a_37_flash_fwd_hdim192_bf16_causal_sm80_cu_9949e2e8_36084cuda3std3__419piecewise_constructE
	.align		8
        /*0030*/ 	.dword	_ZN73_INTERNAL_c3e29e2a_37_flash_fwd_hdim192_bf16_causal_sm80_cu_9949e2e8_36084cuda3std3__48in_placeE
	.align		8
        /*0038*/ 	.dword	_ZN73_INTERNAL_c3e29e2a_37_flash_fwd_hdim192_bf16_causal_sm80_cu_9949e2e8_36084cuda3std6ranges3__45__cpo4swapE
	.align		8
        /*0040*/ 	.dword	_ZN73_INTERNAL_c3e29e2a_37_flash_fwd_hdim192_bf16_causal_sm80_cu_9949e2e8_36084cuda3std6ranges3__45__cpo9iter_moveE
	.align		8
        /*0048*/ 	.dword	_ZN73_INTERNAL_c3e29e2a_37_flash_fwd_hdim192_bf16_causal_sm80_cu_9949e2e8_36084cute7productE
	.align		8
        /*0050*/ 	.dword	_ZN73_INTERNAL_c3e29e2a_37_flash_fwd_hdim192_bf16_causal_sm80_cu_9949e2e8_36084cute1_E


//--------------------- .nv.constant0._ZN5flash16flash_fwd_kernelI23Flash_fwd_kernel_traitsILi192ELi128ELi64ELi8ELb0ELb0EN7cutlass10bfloat16_tE19Flash_kernel_traitsILi192ELi128ELi64ELi8ES3_EELb0ELb1ELb0ELb0ELb0ELb1ELb0ELb0EEEvNS_16Flash_fwd_paramsE --------------------------
	.section	.nv.constant0._ZN5flash16flash_fwd_kernelI23Flash_fwd_kernel_traitsILi192ELi128ELi64ELi8ELb0ELb0EN7cutlass10bfloat16_tE19Flash_kernel_traitsILi192ELi128ELi64ELi8ES3_EELb0ELb1ELb0ELb0ELb0ELb1ELb0ELb0EEEvNS_16Flash_fwd_paramsE,"a",@progbits
	.sectionflags	@""
	.align	4
.nv.constant0._ZN5flash16flash_fwd_kernelI23Flash_fwd_kernel_traitsILi192ELi128ELi64ELi8ELb0ELb0EN7cutlass10bfloat16_tE19Flash_kernel_traitsILi192ELi128ELi64ELi8ES3_EELb0ELb1ELb0ELb0ELb0ELb1ELb0ELb0EEEvNS_16Flash_fwd_paramsE:
	.zero		816


//--------------------- .nv.constant0._ZN5flash16flash_fwd_kernelI23Flash_fwd_kernel_traitsILi192ELi128ELi64ELi8ELb0ELb0EN7cutlass10bfloat16_tE19Flash_kernel_traitsILi192ELi128ELi64ELi8ES3_EELb0ELb1ELb0ELb0ELb0ELb1ELb1ELb0EEEvNS_16Flash_fwd_paramsE --------------------------
	.section	.nv.constant0._ZN5flash16flash_fwd_kernelI23Flash_fwd_kernel_traitsILi192ELi128ELi64ELi8ELb0ELb0EN7cutlass10bfloat16_tE19Flash_kernel_traitsILi192ELi128ELi64ELi8ES3_EELb0ELb1ELb0ELb0ELb0ELb1ELb1ELb0EEEvNS_16Flash_fwd_paramsE,"a",@progbits
	.sectionflags	@""
	.align	4
.nv.constant0._ZN5flash16flash_fwd_kernelI23Flash_fwd_kernel_traitsILi192ELi128ELi64ELi8ELb0ELb0EN7cutlass10bfloat16_tE19Flash_kernel_traitsILi192ELi128ELi64ELi8ES3_EELb0ELb1ELb0ELb0ELb0ELb1ELb1ELb0EEEvNS_16Flash_fwd_paramsE:
	.zero		816


//--------------------- .nv.constant0._ZN5flash16flash_fwd_kernelI23Flash_fwd_kernel_traitsILi192ELi128ELi64ELi8ELb0ELb0EN7cutlass10bfloat16_tE19Flash_kernel_traitsILi192ELi128ELi64ELi8ES3_EELb0ELb1ELb0ELb0ELb0ELb0ELb0ELb0EEEvNS_16Flash_fwd_paramsE --------------------------
	.section	.nv.constant0._ZN5flash16flash_fwd_kernelI23Flash_fwd_kernel_traitsILi192ELi128ELi64ELi8ELb0ELb0EN7cutlass10bfloat16_tE19Flash_kernel_traitsILi192ELi128ELi64ELi8ES3_EELb0ELb1ELb0ELb0ELb0ELb0ELb0ELb0EEEvNS_16Flash_fwd_paramsE,"a",@progbits
	.sectionflags	@""
	.align	4
.nv.constant0._ZN5flash16flash_fwd_kernelI23Flash_fwd_kernel_traitsILi192ELi128ELi64ELi8ELb0ELb0EN7cutlass10bfloat16_tE19Flash_kernel_traitsILi192ELi128ELi64ELi8ES3_EELb0ELb1ELb0ELb0ELb0ELb0ELb0ELb0EEEvNS_16Flash_fwd_paramsE:
	.zero		816


//--------------------- .nv.constant0._ZN5flash16flash_fwd_kernelI23Flash_fwd_kernel_traitsILi192ELi128ELi64ELi8ELb0ELb0EN7cutlass10bfloat16_tE19Flash_kernel_traitsILi192ELi128ELi64ELi8ES3_EELb0ELb1ELb0ELb0ELb0ELb0ELb1ELb0EEEvNS_16Flash_fwd_paramsE --------------------------
	.section	.nv.constant0._ZN5flash16flash_fwd_kernelI23Flash_fwd_kernel_traitsILi192ELi128ELi64ELi8ELb0ELb0EN7cutlass10bfloat16_tE19Flash_kernel_traitsILi192ELi128ELi64ELi8ES3_EELb0ELb1ELb0ELb0ELb0ELb0ELb1ELb0EEEvNS_16Flash_fwd_paramsE,"a",@progbits
	.sectionflags	@""
	.align	4
.nv.constant0._ZN5flash16flash_fwd_kernelI23Flash_fwd_kernel_traitsILi192ELi128ELi64ELi8ELb0ELb0EN7cutlass10bfloat16_tE19Flash_kernel_traitsILi192ELi128ELi64ELi8ES3_EELb0ELb1ELb0ELb0ELb0ELb0ELb1ELb0EEEvNS_16Flash_fwd_paramsE:
	.zero		816


//--------------------- .nv.constant0._ZN5flash16flash_fwd_kernelI23Flash_fwd_kernel_traitsILi192ELi128ELi64ELi8ELb0ELb0EN7cutlass10bfloat16_tE19Flash_kernel_traitsILi192ELi128ELi64ELi8ES3_EELb0ELb1ELb0ELb1ELb0ELb0ELb0ELb0EEEvNS_16Flash_fwd_paramsE --------------------------
	.section	.nv.constant0._ZN5flash16flash_fwd_kernelI23Flash_fwd_kernel_traitsILi192ELi128ELi64ELi8ELb0ELb0EN7cutlass10bfloat16_tE19Flash_kernel_traitsILi192ELi128ELi64ELi8ES3_EELb0ELb1ELb0ELb1ELb0ELb0ELb0ELb0EEEvNS_16Flash_fwd_paramsE,"a",@progbits
	.sectionflags	@""
	.align	4
.nv.constant0._ZN5flash16flash_fwd_kernelI23Flash_fwd_kernel_traitsILi192ELi128ELi64ELi8ELb0ELb0EN7cutlass10bfloat16_tE19Flash_kernel_traitsILi192ELi128ELi64ELi8ES3_EELb0ELb1ELb0ELb1ELb0ELb0ELb0ELb0EEEvNS_16Flash_fwd_paramsE:
	.zero		816


//--------------------- .nv.constant0._ZN5flash16flash_fwd_kernelI23Flash_fwd_kernel_traitsILi192ELi128ELi64ELi8ELb0ELb0EN7cutlass10bfloat16_tE19Flash_kernel_traitsILi192ELi128ELi64ELi8ES3_EELb0ELb1ELb0ELb1ELb0ELb0ELb1ELb0EEEvNS_16Flash_fwd_paramsE --------------------------
	.section	.nv.constant0._ZN5flash16flash_fwd_kernelI23Flash_fwd_kernel_traitsILi192ELi128ELi64ELi8ELb0ELb0EN7cutlass10bfloat16_tE19Flash_kernel_traitsILi192ELi128ELi64ELi8ES3_EELb0ELb1ELb0ELb1ELb0ELb0ELb1ELb0EEEvNS_16Flash_fwd_paramsE,"a",@progbits
	.sectionflags	@""
	.align	4
.nv.constant0._ZN5flash16flash_fwd_kernelI23Flash_fwd_kernel_traitsILi192ELi128ELi64ELi8ELb0ELb0EN7cutlass10bfloat16_tE19Flash_kernel_traitsILi192ELi128ELi64ELi8ES3_EELb0ELb1ELb0ELb1ELb0ELb0ELb1ELb0EEEvNS_16Flash_fwd_paramsE:
	.zero		816


//--------------------- .nv.constant0._ZN5flash16flash_fwd_kernelI23Flash_fwd_kernel_traitsILi192ELi64ELi64ELi4ELb0ELb0EN7cutlass10bfloat16_tE19Flash_kernel_traitsILi192ELi64ELi64ELi4ES3_EELb1ELb1ELb0ELb0ELb0ELb0ELb0ELb0EEEvNS_16Flash_fwd_paramsE --------------------------
	.section	.nv.constant0._ZN5flash16flash_fwd_kernelI23Flash_fwd_kernel_traitsILi192ELi64ELi64ELi4ELb0ELb0EN7cutlass10bfloat16_tE19Flash_kernel_traitsILi192ELi64ELi64ELi4ES3_EELb1ELb1ELb0ELb0ELb0ELb0ELb0ELb0EEEvNS_16Flash_fwd_paramsE,"a",@progbits
	.sectionflags	@""
	.align	4
.nv.constant0._ZN5flash16flash_fwd_kernelI23Flash_fwd_kernel_traitsILi192ELi64ELi64ELi4ELb0ELb0EN7cutlass10bfloat16_tE19Flash_kernel_traitsILi192ELi64ELi64ELi4ES3_EELb1ELb1ELb0ELb0ELb0ELb0ELb0ELb0EEEvNS_16Flash_fwd_paramsE:
	.zero		816


//--------------------- .nv.constant0._ZN5flash16flash_fwd_kernelI23Flash_fwd_kernel_traitsILi192ELi64ELi64ELi4ELb0ELb0EN7cutlass10bfloat16_tE19Flash_kernel_traitsILi192ELi64ELi64ELi4ES3_EELb1ELb1ELb0ELb0ELb0ELb1ELb0ELb0EEEvNS_16Flash_fwd_paramsE --------------------------
	.section	.nv.constant0._ZN5flash16flash_fwd_kernelI23Flash_fwd_kernel_traitsILi192ELi64ELi64ELi4ELb0ELb0EN7cutlass10bfloat16_tE19Flash_kernel_traitsILi192ELi64ELi64ELi4ES3_EELb1ELb1ELb0ELb0ELb0ELb1ELb0ELb0EEEvNS_16Flash_fwd_paramsE,"a",@progbits
	.sectionflags	@""
	.align	4
.nv.constant0._ZN5flash16flash_fwd_kernelI23Flash_fwd_kernel_traitsILi192ELi64ELi64ELi4ELb0ELb0EN7cutlass10bfloat16_tE19Flash_kernel_traitsILi192ELi64ELi64ELi4ES3_EELb1ELb1ELb0ELb0ELb0ELb1ELb0ELb0EEEvNS_16Flash_fwd_paramsE:
	.zero		816


//--------------------- .nv.constant0._ZN5flash16flash_fwd_kernelI23Flash_fwd_kernel_traitsILi192ELi64ELi64ELi4ELb0ELb0EN7cutlass10bfloat16_tE19Flash_kernel_traitsILi192ELi64ELi64ELi4ES3_EELb0ELb1ELb0ELb0ELb0ELb1ELb1ELb0EEEvNS_16Flash_fwd_paramsE --------------------------
	.section	.nv.constant0._ZN5flash16flash_fwd_kernelI23Flash_fwd_kernel_traitsILi192ELi64ELi64ELi4ELb0ELb0EN7cutlass10bfloat16_tE19Flash_kernel_traitsILi192ELi64ELi64ELi4ES3_EELb0ELb1ELb0ELb0ELb0ELb1ELb1ELb0EEEvNS_16Flash_fwd_paramsE,"a",@progbits
	.sectionflags	@""
	.align	4
.nv.constant0._ZN5flash16flash_fwd_kernelI23Flash_fwd_kernel_traitsILi192ELi64ELi64ELi4ELb0ELb0EN7cutlass10bfloat16_tE19Flash_kernel_traitsILi192ELi64ELi64ELi4ES3_EELb0ELb1ELb0ELb0ELb0ELb1ELb1ELb0EEEvNS_16Flash_fwd_paramsE:
	.zero		816


//--------------------- .nv.constant0._ZN5flash16flash_fwd_kernelI23Flash_fwd_kernel_traitsILi192ELi64ELi64ELi4ELb0ELb0EN7cutlass10bfloat16_tE19Flash_kernel_traitsILi192ELi64ELi64ELi4ES3_EELb1ELb1ELb0ELb1ELb0ELb0ELb0ELb0EEEvNS_16Flash_fwd_paramsE --------------------------
	.section	.nv.constant0._ZN5flash16flash_fwd_kernelI23Flash_fwd_kernel_traitsILi192ELi64ELi64ELi4ELb0ELb0EN7cutlass10bfloat16_tE19Flash_kernel_traitsILi192ELi64ELi64ELi4ES3_EELb1ELb1ELb0ELb1ELb0ELb0ELb0ELb0EEEvNS_16Flash_fwd_paramsE,"a",@progbits
	.sectionflags	@""
	.align	4
.nv.constant0._ZN5flash16flash_fwd_kernelI23Flash_fwd_kernel_traitsILi192ELi64ELi64ELi4ELb0ELb0EN7cutlass10bfloat16_tE19Flash_kernel_traitsILi192ELi64ELi64ELi4ES3_EELb1ELb1ELb0ELb1ELb0ELb0ELb0ELb0EEEvNS_16Flash_fwd_paramsE:
	.zero		816


//--------------------- .nv.constant0._ZN5flash16flash_fwd_kernelI23Flash_fwd_kernel_traitsILi192ELi64ELi64ELi4ELb0ELb0EN7cutlass10bfloat16_tE19Flash_kernel_traitsILi192ELi64ELi64ELi4ES3_EELb1ELb1ELb0ELb0ELb0ELb0ELb0ELb1EEEvNS_16Flash_fwd_paramsE --------------------------
	.section	.nv.constant0._ZN5flash16flash_fwd_kernelI23Flash_fwd_kernel_traitsILi192ELi64ELi64ELi4ELb0ELb0EN7cutlass10bfloat16_tE19Flash_kernel_traitsILi192ELi64ELi64ELi4ES3_EELb1ELb1ELb0ELb0ELb0ELb0ELb0ELb1EEEvNS_16Flash_fwd_paramsE,"a",@progbits
	.sectionflags	@""
	.align	4
.nv.constant0._ZN5flash16flash_fwd_kernelI23Flash_fwd_kernel_traitsILi192ELi64ELi64ELi4ELb0ELb0EN7cutlass10bfloat16_tE19Flash_kernel_traitsILi192ELi64ELi64ELi4ES3_EELb1ELb1ELb0ELb0ELb0ELb0ELb0ELb1EEEvNS_16Flash_fwd_paramsE:
	.zero		816


//--------------------- .nv.constant0._ZN5flash16flash_fwd_kernelI23Flash_fwd_kernel_traitsILi192ELi64ELi64ELi4ELb0ELb0EN7cutlass10bfloat16_tE19Flash_kernel_traitsILi192ELi64ELi64ELi4ES3_EELb0ELb1ELb0ELb0ELb0ELb0ELb1ELb0EEEvNS_16Flash_fwd_paramsE --------------------------
	.section	.nv.constant0._ZN5flash16flash_fwd_kernelI23Flash_fwd_kernel_traitsILi192ELi64ELi64ELi4ELb0ELb0EN7cutlass10bfloat16_tE19Flash_kernel_traitsILi192ELi64ELi64ELi4ES3_EELb0ELb1ELb0ELb0ELb0ELb0ELb1ELb0EEEvNS_16Flash_fwd_paramsE,"a",@progbits
	.sectionflags	@""
	.align	4
.nv.constant0._ZN5flash16flash_fwd_kernelI23Flash_fwd_kernel_traitsILi192ELi64ELi64ELi4ELb0ELb0EN7cutlass10bfloat16_tE19Flash_kernel_traitsILi192ELi64ELi64ELi4ES3_EELb0ELb1ELb0ELb0ELb0ELb0ELb1ELb0EEEvNS_16Flash_fwd_paramsE:
	.zero		816


//--------------------- .nv.constant0._ZN5flash16flash_fwd_kernelI23Flash_fwd_kernel_traitsILi192ELi64ELi64ELi4ELb0ELb0EN7cutlass10bfloat16_tE19Flash_kernel_traitsILi192ELi64ELi64ELi4ES3_EELb1ELb1ELb0ELb1ELb0ELb0ELb0ELb1EEEvNS_16Flash_fwd_paramsE --------------------------
	.section	.nv.constant0._ZN5flash16flash_fwd_kernelI23Flash_fwd_kernel_traitsILi192ELi64ELi64ELi4ELb0ELb0EN7cutlass10bfloat16_tE19Flash_kernel_traitsILi192ELi64ELi64ELi4ES3_EELb1ELb1ELb0ELb1ELb0ELb0ELb0ELb1EEEvNS_16Flash_fwd_paramsE,"a",@progbits
	.sectionflags	@""
	.align	4
.nv.constant0._ZN5flash16flash_fwd_kernelI23Flash_fwd_kernel_traitsILi192ELi64ELi64ELi4ELb0ELb0EN7cutlass10bfloat16_tE19Flash_kernel_traitsILi192ELi64ELi64ELi4ES3_EELb1ELb1ELb0ELb1ELb0ELb0ELb0ELb1EEEvNS_16Flash_fwd_paramsE:
	.zero		816


//--------------------- .nv.constant0._ZN5flash16flash_fwd_kernelI23Flash_fwd_kernel_traitsILi192ELi64ELi64ELi4ELb0ELb0EN7cutlass10bfloat16_tE19Flash_kernel_traitsILi192ELi64ELi64ELi4ES3_EELb0ELb1ELb0ELb1ELb0ELb0ELb1ELb0EEEvNS_16Flash_fwd_paramsE --------------------------
	.section	.nv.constant0._ZN5flash16flash_fwd_kernelI23Flash_fwd_kernel_traitsILi192ELi64ELi64ELi4ELb0ELb0EN7cutlass10bfloat16_tE19Flash_kernel_traitsILi192ELi64ELi64ELi4ES3_EELb0ELb1ELb0ELb1ELb0ELb0ELb1ELb0EEEvNS_16Flash_fwd_paramsE,"a",@progbits
	.sectionflags	@""
	.align	4
.nv.constant0._ZN5flash16flash_fwd_kernelI23Flash_fwd_kernel_traitsILi192ELi64ELi64ELi4ELb0ELb0EN7cutlass10bfloat16_tE19Flash_kernel_traitsILi192ELi64ELi64ELi4ES3_EELb0ELb1ELb0ELb1ELb0ELb0ELb1ELb0EEEvNS_16Flash_fwd_paramsE:
	.zero		816


//--------------------- .text._ZN5flash16flash_fwd_kernelI23Flash_fwd_kernel_traitsILi192ELi128ELi64ELi8ELb0ELb0EN7cutlass10bfloat16_tE19Flash_kernel_traitsILi192ELi128ELi64ELi8ES3_EELb0ELb1ELb0ELb0ELb0ELb1ELb0ELb0EEEvNS_16Flash_fwd_paramsE --------------------------
	.section	.text._ZN5flash16flash_fwd_kernelI23Flash_fwd_kernel_traitsILi192ELi128ELi64ELi8ELb0ELb0EN7cutlass10bfloat16_tE19Flash_kernel_traitsILi192ELi128ELi64ELi8ES3_EELb0ELb1ELb0ELb0ELb0ELb1ELb0ELb0EEEvNS_16Flash_fwd_paramsE,"ax",@progbits
	.sectioninfo	@"SHI_REGISTERS=228"
	.align	128
        .global         _ZN5flash16flash_fwd_kernelI23Flash_fwd_kernel_traitsILi192ELi128ELi64ELi8ELb0ELb0EN7cutlass10bfloat16_tE19Flash_kernel_traitsILi192ELi128ELi64ELi8ES3_EELb0ELb1ELb0ELb0ELb0ELb1ELb0ELb0EEEvNS_16Flash_fwd_paramsE
        .type           _ZN5flash16flash_fwd_kernelI23Flash_fwd_kernel_traitsILi192ELi128ELi64ELi8ELb0ELb0EN7cutlass10bfloat16_tE19Flash_kernel_traitsILi192ELi128ELi64ELi8ES3_EELb0ELb1ELb0ELb0ELb0ELb1ELb0ELb0EEEvNS_16Flash_fwd_paramsE,@function
        .size           _ZN5flash16flash_fwd_kernelI23Flash_fwd_kernel_traitsILi192ELi128ELi64ELi8ELb0ELb0EN7cutlass10bfloat16_tE19Flash_kernel_traitsILi192ELi128ELi64ELi8ES3_EELb0ELb1ELb0ELb0ELb0ELb1ELb0ELb0EEEvNS_16Flash_fwd_paramsE,(.L_x_682 - _ZN5flash16flash_fwd_kernelI23Flash_fwd_kernel_traitsILi192ELi128ELi64ELi8ELb0ELb0EN7cutlass10bfloat16_tE19Flash_kernel_traitsILi192ELi128ELi64ELi8ES3_EELb0ELb1ELb0ELb0ELb0ELb1ELb0ELb0EEEvNS_16Flash_fwd_paramsE)
        .other          _ZN5flash16flash_fwd_kernelI23Flash_fwd_kernel_traitsILi192ELi128ELi64ELi8ELb0ELb0EN7cutlass10bfloat16_tE19Flash_kernel_traitsILi192ELi128ELi64ELi8ES3_EELb0ELb1ELb0ELb0ELb0ELb1ELb0ELb0EEEvNS_16Flash_fwd_paramsE,@"STO_CUDA_ENTRY STV_DEFAULT"
_ZN5flash16flash_fwd_kernelI23Flash_fwd_kernel_traitsILi192ELi128ELi64ELi8ELb0ELb0EN7cutlass10bfloat16_tE19Flash_kernel_traitsILi192ELi128ELi64ELi8ES3_EELb0ELb1ELb0ELb0ELb0ELb1ELb0ELb0EEEvNS_16Flash_fwd_paramsE:
.text._ZN5flash16flash_fwd_kernelI23Flash_fwd_kernel_traitsILi192ELi128ELi64ELi8ELb0ELb0EN7cutlass10bfloat16_tE19Flash_kernel_traitsILi192ELi128ELi64ELi8ES3_EELb0ELb1ELb0ELb0ELb0ELb1ELb0ELb0EEEvNS_16Flash_fwd_paramsE:
[----:B------:R-:W-:Y:S02]  /*0000*/  MOV R1, c[0x0][0x28] ;  /* 0x00000a0000017a02 */ /* 0x000fe40000000f00 */
[----:B------:R-:W1:Y:S01]  /*0010*/  LDC.U8 R2, c[0x0][0x312] ;  /* 0x0000c480ff027b82 */ /* 0x000e620000000000 */
[----:B------:R-:W2:Y:S01]  /*0020*/  S2R R0, SR_CTAID.Y ;  /* 0x0000000000007919 */ /* 0x000ea20000002600 */
[----:B------:R-:W-:Y:S01]  /*0030*/  ISETP.NE.U32.AND P2, PT, RZ, c[0x0][0x240], PT ;  /* 0x00009000ff007a0c */ /* 0x000fe20003f45070 */
[----:B------:R-:W-:Y:S01]  /*0040*/  IMAD.MOV.U32 R3, RZ, RZ, 0x4 ;  /* 0x00000004ff037424 */ /* 0x000fe200078e00ff */
[----:B------:R-:W-:Y:S01]  /*0050*/  ISETP.EQ.U32.AND P1, PT, RZ, c[0x0][0x248], PT ;  /* 0x00009200ff007a0c */ /* 0x000fe20003f22070 */
[----:B------:R-:W-:Y:S01]  /*0060*/  IMAD.MOV.U32 R202, RZ, RZ, -0x1 ;  /* 0xffffffffffca7424 */ /* 0x000fe200078e00ff */
[----:B------:R-:W-:Y:S01]  /*0070*/  ISETP.NE.AND.EX P2, PT, RZ, c[0x0][0x244], PT, P2 ;  /* 0x00009100ff007a0c */ /* 0x000fe20003f45320 */
[----:B------:R-:W-:Y:S01]  /*0080*/  ULDC.64 UR8, c[0x0][0x118] ;  /* 0x0000460000087ab9 */ /* 0x000fe20000000a00 */
[----:B------:R-:W-:Y:S01]  /*0090*/  IMAD.MOV.U32 R11, RZ, RZ, -0x1 ;  /* 0xffffffffff0b7424 */ /* 0x000fe200078e00ff */
[----:B------:R-:W-:-:S04]  /*00a0*/  ISETP.NE.U32.AND P0, PT, RZ, c[0x0][0x250], PT ;  /* 0x00009400ff007a0c */ /* 0x000fc80003f05070 */
[----:B------:R-:W-:Y:S02]  /*00b0*/  ISETP.NE.AND.EX P0, PT, RZ, c[0x0][0x254], PT, P0 ;  /* 0x00009500ff007a0c */ /* 0x000fe40003f05300 */
[----:B-1----:R-:W-:Y:S01]  /*00c0*/  ISETP.NE.AND P3, PT, R2, RZ, PT ;  /* 0x000000ff0200720c */ /* 0x002fe20003f65270 */
[----:B--2---:R-:W-:-:S03]  /*00d0*/  IMAD.WIDE R12, R0, R3, c[0x0][0x240] ;  /* 0x00009000000c7625 */ /* 0x004fc600078e0203 */
[----:B------:R-:W-:Y:S01]  /*00e0*/  ISETP.EQ.OR.EX P1, PT, RZ, c[0x0][0x24c], !P3, P1 ;  /* 0x00009300ff007a0c */ /* 0x000fe20005f22710 */
[CC--:B------:R-:W-:Y:S01]  /*00f0*/  IMAD.WIDE R6, R0.reuse, R3.reuse, c[0x0][0x248] ;  /* 0x0000920000067625 */ /* 0x0c0fe200078e0203 */
[----:B------:R-:W2:Y:S04]  /*0100*/  @P2 LDG.E R202, [R12.64] ;  /* 0x000000080cca2981 */ /* 0x000ea8000c1e1900 */
[----:B------:R-:W2:Y:S01]  /*0110*/  @P2 LDG.E R205, [R12.64+0x4] ;  /* 0x000004080ccd2981 */ /* 0x000ea2000c1e1900 */
[----:B------:R-:W-:Y:S02]  /*0120*/  IMAD.MOV.U32 R4, RZ, RZ, RZ ;  /* 0x000000ffff047224 */ /* 0x000fe400078e00ff */
[----:B------:R-:W-:-:S04]  /*0130*/  @P0 IMAD.WIDE R8, R0, R3, c[0x0][0x250] ;  /* 0x0000940000080625 */ /* 0x000fc800078e0203 */
[----:B------:R1:W5:Y:S04]  /*0140*/  @!P1 LDG.E R11, [R6.64] ;  /* 0x00000008060b9981 */ /* 0x000368000c1e1900 */
[----:B------:R1:W5:Y:S01]  /*0150*/  @P0 LDG.E R4, [R8.64] ;  /* 0x0000000808040981 */ /* 0x000362000c1e1900 */
[----:B------:R-:W-:-:S03]  /*0160*/  ISETP.NE.U32.AND P0, PT, RZ, c[0x0][0x248], PT ;  /* 0x00009200ff007a0c */ /* 0x000fc60003f05070 */
[----:B------:R-:W3:Y:S04]  /*0170*/  S2R R217, SR_CTAID.X ;  /* 0x0000000000d97919 */ /* 0x000ee80000002500 */
[----:B------:R-:W4:Y:S04]  /*0180*/  S2R R28, SR_CTAID.Z ;  /* 0x00000000001c7919 */ /* 0x000f280000002700 */
[----:B------:R-:W1:Y:S01]  /*0190*/  S2R R86, SR_TID.X ;  /* 0x0000000000567919 */ /* 0x000e620000002100 */
[----:B------:R-:W-:Y:S01]  /*01a0*/  ISETP.NE.AND.EX P0, PT, RZ, c[0x0][0x24c], PT, P0 ;  /* 0x00009300ff007a0c */ /* 0x000fe20003f05300 */
[----:B--2---:R-:W-:-:S02]  /*01b0*/  @P2 IMAD.IADD R205, R205, 0x1, -R202 ;  /* 0x00000001cdcd2824 */ /* 0x004fc400078e0aca */
[----:B------:R-:W-:-:S10]  /*01c0*/  @!P2 IMAD.MOV.U32 R205, RZ, RZ, c[0x0][0x214] ;  /* 0x00008500ffcda624 */ /* 0x000fd400078e00ff */
[----:B------:R-:W-:Y:S05]  /*01d0*/  @!P0 BRA `(.L_x_0) ;  /* 0x0000004000008947 */ /* 0x000fea0003800000 */
[----:B-1-34-:R-:W2:Y:S02]  /*01e0*/  @P3 LDG.E R2, [R6.64+0x4] ;  /* 0x0000040806023981 */ /* 0x01aea4000c1e1900 */
[----:B--2--5:R-:W-:-:S06]  /*01f0*/  @P3 IADD3 R2, R2, -R11, RZ ;  /* 0x8000000b02023210 */ /* 0x024fcc0007ffe0ff */
[----:B------:R1:W5:Y:S01]  /*0200*/  @!P3 LDG.E R2, [R6.64] ;  /* 0x000000080602b981 */ /* 0x000362000c1e1900 */
[----:B------:R-:W-:Y:S05]  /*0210*/  BRA `(.L_x_1) ;  /* 0x0000001000007947 */ /* 0x000fea0003800000 */
.L_x_0:
[----:B-1-34-:R-:W-:Y:S02]  /*0220*/  MOV R2, c[0x0][0x218] ;  /* 0x0000860000027a02 */ /* 0x01afe40000000f00 */
.L_x_1:
[----:B------:R-:W-:-:S04]  /*0230*/  ISETP.NE.U32.AND P2, PT, RZ, c[0x0][0x258], PT ;  /* 0x00009600ff007a0c */ /* 0x000fc80003f45070 */
[----:B------:R-:W-:-:S13]  /*0240*/  ISETP.NE.AND.EX P2, PT, RZ, c[0x0][0x25c], PT, P2 ;  /* 0x00009700ff007a0c */ /* 0x000fda0003f45320 */
[----:B-1----:R-:W-:-:S05]  /*0250*/  @P2 IMAD.WIDE R6, R0, R3, c[0x0][0x258] ;  /* 0x0000960000062625 */ /* 0x002fca00078e0203 */
[----:B------:R-:W2:Y:S01]  /*0260*/  @P2 LDG.E R5, [R6.64] ;  /* 0x0000000806052981 */ /* 0x000ea2000c1e1900 */
[----:B------:R-:W-:Y:S01]  /*0270*/  IMAD.SHL.U32 R90, R217, 0x80, RZ ;  /* 0x00000080d95a7824 */ /* 0x000fe200078e00ff */
[----:B------:R-:W-:-:S04]  /*0280*/  @!P2 ISETP.NE.U32.AND P1, PT, RZ, c[0x0][0x268], PT ;  /* 0x00009a00ff00aa0c */ /* 0x000fc80003f25070 */
[----:B------:R-:W-:Y:S02]  /*0290*/  ISETP.GT.AND P0, PT, R205, R90, PT ;  /* 0x0000005acd00720c */ /* 0x000fe40003f04270 */
[----:B------:R-:W-:-:S04]  /*02a0*/  @!P2 ISETP.NE.AND.EX P1, PT, RZ, c[0x0][0x26c], PT, P1 ;  /* 0x00009b00ff00aa0c */ /* 0x000fc80003f25310 */
[----:B------:R-:W-:Y:S01]  /*02b0*/  @!P2 SEL R3, RZ, c[0x0][0x21c], !P1 ;  /* 0x00008700ff03aa07 */ /* 0x000fe20004800000 */
[----:B--2--5:R-:W-:-:S03]  /*02c0*/  @P2 IMAD.IADD R84, R5, 0x1, -R4 ;  /* 0x0000000105542824 */ /* 0x024fc600078e0a04 */
[----:B------:R-:W-:-:S03]  /*02d0*/  @!P2 IADD3 R84, R3, R2, -R4 ;  /* 0x000000020354a210 */ /* 0x000fc60007ffe804 */
[----:B------:R-:W-:Y:S05]  /*02e0*/  @!P0 EXIT ;  /* 0x000000000000894d */ /* 0x000fea0003800000 */
[----:B------:R-:W-:Y:S02]  /*02f0*/  IADD3 R3, -R205, 0xbf, R90 ;  /* 0x000000bfcd037810 */ /* 0x000fe40007ffe15a */
[----:B------:R-:W-:Y:S02]  /*0300*/  IADD3 R6, R84, 0x3f, RZ ;  /* 0x0000003f54067810 */ /* 0x000fe40007ffe0ff */
[----:B------:R-:W-:Y:S02]  /*0310*/  IADD3 R3, R3, c[0x0][0x2e8], R84 ;  /* 0x0000ba0003037a10 */ /* 0x000fe40007ffe054 */
[----:B------:R-:W-:Y:S02]  /*0320*/  SHF.R.S32.HI R5, RZ, 0x1f, R6 ;  /* 0x0000001fff057819 */ /* 0x000fe40000011406 */
[----:B------:R-:W-:Y:S02]  /*0330*/  SHF.R.S32.HI R2, RZ, 0x1f, R3 ;  /* 0x0000001fff027819 */ /* 0x000fe40000011403 */
[----:B------:R-:W-:-:S02]  /*0340*/  LEA.HI R5, R5, R6, RZ, 0x6 ;  /* 0x0000000605057211 */ /* 0x000fc400078f30ff */
[----:B------:R-:W-:Y:S02]  /*0350*/  LEA.HI R2, R2, R3, RZ, 0x6 ;  /* 0x0000000302027211 */ /* 0x000fe400078f30ff */
[----:B------:R-:W-:Y:S02]  /*0360*/  SHF.R.S32.HI R5, RZ, 0x6, R5 ;  /* 0x00000006ff057819 */ /* 0x000fe40000011405 */
[----:B------:R-:W-:-:S04]  /*0370*/  SHF.R.S32.HI R2, RZ, 0x6, R2 ;  /* 0x00000006ff027819 */ /* 0x000fc80000011402 */
[----:B------:R-:W-:-:S04]  /*0380*/  IMNMX R2, R5, R2, PT ;  /* 0x0000000205027217 */ /* 0x000fc80003800200 */
[----:B------:R-:W-:-:S13]  /*0390*/  ISETP.GE.AND P0, PT, R2, 0x1, PT ;  /* 0x000000010200780c */ /* 0x000fda0003f06270 */
[----:B------:R-:W-:Y:S05]  /*03a0*/  @!P0 BRA `(.L_x_2) ;  /* 0x0000ce2000008947 */ /* 0x000fea0003800000 */
[----:B------:R-:W-:Y:S02]  /*03b0*/  ISETP.NE.AND P1, PT, R202, -0x1, PT ;  /* 0xffffffffca00780c */ /* 0x000fe40003f25270 */
[----:B------:R-:W-:-:S11]  /*03c0*/  ISETP.NE.AND P0, PT, R11, -0x1, PT ;  /* 0xffffffff0b00780c */ /* 0x000fd60003f05270 */
[----:B------:R-:W-:Y:S01]  /*03d0*/  @!P1 SHF.R.S32.HI R5, RZ, 0x1f, R0 ;  /* 0x0000001fff059819 */ /* 0x000fe20000011400 */
[----:B------:R-:W-:Y:S01]  /*03e0*/  @P1 IMAD.WIDE.U32 R12, R202, c[0x0][0x190], RZ ;  /* 0x00006400ca0c1a25 */ /* 0x000fe200078e00ff */
[----:B------:R-:W-:-:S03]  /*03f0*/  @P0 IADD3 R3, R4, R11, RZ ;  /* 0x0000000b04030210 */ /* 0x000fc60007ffe0ff */
[----:B------:R-:W-:Y:S02]  /*0400*/  @!P1 IMAD R5, R5, c[0x0][0x178], RZ ;  /* 0x00005e0005059a24 */ /* 0x000fe400078e02ff */
[----:B------:R-:W-:-:S04]  /*0410*/  @P0 IMAD.WIDE.U32 R14, R3, c[0x0][0x198], RZ ;  /* 0x00006600030e0a25 */ /* 0x000fc800078e00ff */
[----:B------:R-:W-:Y:S01]  /*0420*/  @!P1 IMAD.WIDE.U32 R8, R0, c[0x0][0x178], RZ ;  /* 0x00005e0000089a25 */ /* 0x000fe200078e00ff */
[----:B------:R-:W-:-:S03]  /*0430*/  @P0 MOV R6, R14 ;  /* 0x0000000e00060202 */ /* 0x000fc60000000f00 */
[----:B------:R-:W-:Y:S01]  /*0440*/  @!P1 IMAD R5, R0, c[0x0][0x17c], R5 ;  /* 0x00005f0000059a24 */ /* 0x000fe200078e0205 */
[----:B------:R-:W-:Y:S01]  /*0450*/  @!P1 MOV R12, R8 ;  /* 0x00000008000c9202 */ /* 0x000fe20000000f00 */
[----:B------:R-:W-:Y:S02]  /*0460*/  @P1 IMAD R7, R202, c[0x0][0x194], R13 ;  /* 0x00006500ca071a24 */ /* 0x000fe400078e020d */
[----:B------:R-:W-:Y:S01]  /*0470*/  @P0 IMAD R3, R3, c[0x0][0x19c], R15 ;  /* 0x0000670003030a24 */ /* 0x000fe200078e020f */
[----:B------:R-:W-:Y:S01]  /*0480*/  @!P1 IADD3 R7, R9, R5, RZ ;  /* 0x0000000509079210 */ /* 0x000fe20007ffe0ff */
[----:B------:R-:W-:Y:S05]  /*0490*/  @P0 BRA `(.L_x_3) ;  /* 0x000000b000000947 */ /* 0x000fea0003800000 */
[----:B------:R-:W-:Y:S01]  /*04a0*/  SHF.R.S32.HI R5, RZ, 0x1f, R4 ;  /* 0x0000001fff057819 */ /* 0x000fe20000011404 */
[----:B------:R-:W-:Y:S01]  /*04b0*/  IMAD.WIDE.U32 R8, R4, c[0x0][0x198], RZ ;  /* 0x0000660004087a25 */ /* 0x000fe200078e00ff */
[----:B------:R-:W-:-:S03]  /*04c0*/  SHF.R.S32.HI R3, RZ, 0x1f, R0 ;  /* 0x0000001fff037819 */ /* 0x000fc60000011400 */
[----:B------:R-:W-:Y:S02]  /*04d0*/  IMAD R5, R5, c[0x0][0x198], RZ ;  /* 0x0000660005057a24 */ /* 0x000fe400078e02ff */
[----:B------:R-:W-:Y:S02]  /*04e0*/  IMAD R3, R3, c[0x0][0x180], RZ ;  /* 0x0000600003037a24 */ /* 0x000fe400078e02ff */
[----:B------:R-:W-:Y:S02]  /*04f0*/  IMAD R5, R4, c[0x0][0x19c], R5 ;  /* 0x0000670004057a24 */ /* 0x000fe400078e0205 */
[----:B------:R-:W-:-:S03]  /*0500*/  IMAD R3, R0, c[0x0][0x184], R3 ;  /* 0x0000610000037a24 */ /* 0x000fc600078e0203 */
[----:B------:R-:W-:-:S05]  /*0510*/  IADD3 R9, R9, R5, RZ ;  /* 0x0000000509097210 */ /* 0x000fca0007ffe0ff */
[----:B------:R-:W-:-:S05]  /*0520*/  IMAD.WIDE.U32 R8, R0, c[0x0][0x180], R8 ;  /* 0x0000600000087a25 */ /* 0x000fca00078e0008 */
[----:B------:R-:W-:Y:S02]  /*0530*/  IADD3 R3, R9, R3, RZ ;  /* 0x0000000309037210 */ /* 0x000fe40007ffe0ff */
[----:B------:R-:W-:Y:S02]  /*0540*/  MOV R6, R8 ;  /* 0x0000000800067202 */ /* 0x000fe40000000f00 */
.L_x_3:
[----:B------:R-:W-:-:S04]  /*0550*/  IABS R9, c[0x0][0x1c8] ;  /* 0x0000720000097a13 */ /* 0x000fc80000000000 */
[----:B------:R-:W1:Y:S08]  /*0560*/  I2F.RP R10, R9 ;  /* 0x00000009000a7306 */ /* 0x000e700000209400 */
[----:B-1----:R-:W1:Y:S02]  /*0570*/  MUFU.RCP R14, R10 ;  /* 0x0000000a000e7308 */ /* 0x002e640000001000 */
[----:B-1----:R-:W-:-:S06]  /*0580*/  IADD3 R14, R14, 0xffffffe, RZ ;  /* 0x0ffffffe0e0e7810 */ /* 0x002fcc0007ffe0ff */
[----:B------:R-:W1:Y:S02]  /*0590*/  F2I.FTZ.U32.TRUNC.NTZ R15, R14 ;  /* 0x0000000e000f7305 */ /* 0x000e64000021f000 */
[----:B-1----:R-:W-:Y:S02]  /*05a0*/  IMAD.MOV R5, RZ, RZ, -R15 ;  /* 0x000000ffff057224 */ /* 0x002fe400078e0a0f */
[----:B------:R-:W-:Y:S02]  /*05b0*/  IMAD.MOV.U32 R14, RZ, RZ, RZ ;  /* 0x000000ffff0e7224 */ /* 0x000fe400078e00ff */
[----:B------:R-:W-:Y:S01]  /*05c0*/  IMAD R8, R5, R9, RZ ;  /* 0x0000000905087224 */ /* 0x000fe200078e02ff */
[----:B------:R-:W-:-:S03]  /*05d0*/  IABS R5, R28 ;  /* 0x0000001c00057213 */ /* 0x000fc60000000000 */
[----:B------:R-:W-:-:S06]  /*05e0*/  IMAD.HI.U32 R8, R15, R8, R14 ;  /* 0x000000080f087227 */ /* 0x000fcc00078e000e */
[----:B------:R-:W-:-:S04]  /*05f0*/  IMAD.HI.U32 R134, R8, R5, RZ ;  /* 0x0000000508867227 */ /* 0x000fc800078e00ff */
[----:B------:R-:W-:-:S04]  /*0600*/  IMAD.MOV R8, RZ, RZ, -R134 ;  /* 0x000000ffff087224 */ /* 0x000fc800078e0a86 */
[----:B------:R-:W-:Y:S01]  /*0610*/  IMAD R8, R9, R8, R5 ;  /* 0x0000000809087224 */ /* 0x000fe200078e0205 */
[----:B------:R-:W-:-:S04]  /*0620*/  LOP3.LUT R5, R28, c[0x0][0x1c8], RZ, 0x3c, !PT ;  /* 0x000072001c057a12 */ /* 0x000fc800078e3cff */
[----:B------:R-:W-:Y:S02]  /*0630*/  ISETP.GT.U32.AND P2, PT, R9, R8, PT ;  /* 0x000000080900720c */ /* 0x000fe40003f44070 */
[----:B------:R-:W-:Y:S02]  /*0640*/  ISETP.GE.AND P1, PT, R5, RZ, PT ;  /* 0x000000ff0500720c */ /* 0x000fe40003f26270 */
[----:B------:R-:W-:-:S09]  /*0650*/  SHF.R.S32.HI R5, RZ, 0x1f, R28 ;  /* 0x0000001fff057819 */ /* 0x000fd2000001141c */
[----:B------:R-:W-:Y:S01]  /*0660*/  @!P2 IMAD.IADD R8, R8, 0x1, -R9 ;  /* 0x000000010808a824 */ /* 0x000fe200078e0a09 */
[----:B------:R-:W-:Y:S02]  /*0670*/  @!P2 IADD3 R134, R134, 0x1, RZ ;  /* 0x000000018686a810 */ /* 0x000fe40007ffe0ff */
[----:B------:R-:W-:Y:S02]  /*0680*/  ISETP.NE.AND P2, PT, RZ, c[0x0][0x1c8], PT ;  /* 0x00007200ff007a0c */ /* 0x000fe40003f45270 */
[----:B------:R-:W-:Y:S01]  /*0690*/  ISETP.GE.U32.AND P3, PT, R8, R9, PT ;  /* 0x000000090800720c */ /* 0x000fe20003f66070 */
[----:B------:R-:W-:-:S04]  /*06a0*/  @P0 IMAD.IADD R8, R4, 0x1, R11 ;  /* 0x0000000104080824 */ /* 0x000fc800078e020b */
[----:B------:R-:W-:-:S04]  /*06b0*/  @P0 IMAD.WIDE.U32 R26, R8, c[0x0][0x1a0], RZ ;  /* 0x00006800081a0a25 */ /* 0x000fc800078e00ff */
[----:B------:R-:W-:-:S04]  /*06c0*/  @P0 IMAD R8, R8, c[0x0][0x1a4], R27 ;  /* 0x0000690008080a24 */ /* 0x000fc800078e021b */
[----:B------:R-:W-:-:S05]  /*06d0*/  @P3 IADD3 R134, R134, 0x1, RZ ;  /* 0x0000000186863810 */ /* 0x000fca0007ffe0ff */
[----:B------:R-:W-:Y:S01]  /*06e0*/  @!P1 IMAD.MOV R134, RZ, RZ, -R134 ;  /* 0x000000ffff869224 */ /* 0x000fe200078e0a86 */
[----:B------:R-:W-:Y:S01]  /*06f0*/  @!P2 LOP3.LUT R134, RZ, c[0x0][0x1c8], RZ, 0x33, !PT ;  /* 0x00007200ff86aa12 */ /* 0x000fe200078e33ff */
        /* <DEDUP_REMOVED lines=11> */
.L_x_4:
[----:B------:R-:W-:Y:S01]  /*07b0*/  SHF.R.S32.HI R87, RZ, 0x1f, R86 ;  /* 0x0000001fff577819 */ /* 0x000fe20000011456 */
[----:B------:R-:W-:Y:S01]  /*07c0*/  IMAD.IADD R199, R205, 0x1, -R90 ;  /* 0x00000001cdc77824 */ /* 0x000fe200078e0a5a */
[----:B------:R-:W-:Y:S01]  /*07d0*/  IADD3 R136, R2, -0x1, RZ ;  /* 0xffffffff02887810 */ /* 0x000fe20007ffe0ff */
[----:B------:R-:W-:Y:S01]  /*07e0*/  IMAD R5, R5, c[0x0][0x1a8], RZ ;  /* 0x00006a0005057a24 */ /* 0x000fe200078e02ff */
[CC--:B------:R-:W-:Y:S01]  /*07f0*/  LEA.HI R16, R87.reuse, R86.reuse, RZ, 0x3 ;  /* 0x0000005657107211 */ /* 0x0c0fe200078f18ff */
[----:B------:R-:W-:Y:S01]  /*0800*/  IMAD.MOV.U32 R137, RZ, RZ, 0x40 ;  /* 0x00000040ff897424 */ /* 0x000fe200078e00ff */
[----:B------:R-:W-:Y:S01]  /*0810*/  LEA.HI R22, R87, R86, RZ, 0x6 ;  /* 0x0000005657167211 */ /* 0x000fe200078f30ff */
[----:B------:R-:W-:Y:S01]  /*0820*/  IMAD R24, R28, c[0x0][0x1ac], R5 ;  /* 0x00006b001c187a24 */ /* 0x000fe200078e0205 */
[----:B------:R-:W-:Y:S01]  /*0830*/  LOP3.LUT R9, R16, 0xfffffff8, RZ, 0xc0, !PT ;  /* 0xfffffff810097812 */ /* 0x000fe200078ec0ff */
[----:B------:R-:W-:Y:S01]  /*0840*/  IMAD.SHL.U32 R218, R86, 0x2, RZ ;  /* 0x0000000256da7824 */ /* 0x000fe200078e00ff */
[----:B------:R-:W-:Y:S01]  /*0850*/  SHF.R.S32.HI R16, RZ, 0x3, R16 ;  /* 0x00000003ff107819 */ /* 0x000fe20000011410 */
[----:B------:R-:W-:Y:S01]  /*0860*/  IMAD.SHL.U32 R22, R22, 0x8, RZ ;  /* 0x0000000816167824 */ /* 0x000fe200078e00ff */
[----:B------:R-:W-:Y:S01]  /*0870*/  SHF.R.S32.HI R209, RZ, 0x1f, R134 ;  /* 0x0000001fffd17819 */ /* 0x000fe20000011486 */
[----:B------:R-:W-:Y:S01]  /*0880*/  IMAD.IADD R0, R86, 0x1, -R9 ;  /* 0x0000000156007824 */ /* 0x000fe200078e0a09 */
[C---:B------:R-:W-:Y:S01]  /*0890*/  IADD3 R10, R16.reuse, 0x20, RZ ;  /* 0x00000020100a7810 */ /* 0x040fe20007ffe0ff */
[----:B------:R-:W-:Y:S01]  /*08a0*/  IMAD.SHL.U32 R203, R16, 0x40, RZ ;  /* 0x0000004010cb7824 */ /* 0x000fe200078e00ff */
[--C-:B------:R-:W-:Y:S01]  /*08b0*/  SHF.R.S32.HI R17, RZ, 0x1f, R16.reuse ;  /* 0x0000001fff117819 */ /* 0x100fe20000011410 */
[----:B------:R-:W-:Y:S01]  /*08c0*/  IMAD.SHL.U32 R214, R0, 0x8, RZ ;  /* 0x0000000800d67824 */ /* 0x000fe200078e00ff */
[----:B------:R-:W-:Y:S01]  /*08d0*/  ISETP.GE.AND P2, PT, R10, R199, PT ;  /* 0x000000c70a00720c */ /* 0x000fe20003f46270 */
[----:B------:R-:W-:Y:S01]  /*08e0*/  IMAD R211, R209, c[0x0][0x1b0], RZ ;  /* 0x00006c00d1d37a24 */ /* 0x000fe200078e02ff */
[----:B------:R-:W-:Y:S01]  /*08f0*/  IADD3 R4, R16, 0x40, RZ ;  /* 0x0000004010047810 */ /* 0x000fe20007ffe0ff */
[----:B------:R-:W-:Y:S01]  /*0900*/  IMAD.WIDE R216, R217, 0x80, R16 ;  /* 0x00000080d9d87825 */ /* 0x000fe200078e0210 */
[----:B------:R-:W-:-:S02]  /*0910*/  IADD3 R12, P0, R214, R12, RZ ;  /* 0x0000000cd60c7210 */ /* 0x000fc40007f1e0ff */
[----:B------:R-:W-:Y:S01]  /*0920*/  SHF.R.S32.HI R215, RZ, 0x1f, R214 ;  /* 0x0000001fffd77819 */ /* 0x000fe200000114d6 */
[----:B------:R-:W-:Y:S01]  /*0930*/  IMAD R211, R134, c[0x0][0x1b4], R211 ;  /* 0x00006d0086d37a24 */ /* 0x000fe200078e02d3 */
[-C--:B------:R-:W-:Y:S01]  /*0940*/  ISETP.GE.AND P1, PT, R4, R199.reuse, PT ;  /* 0x000000c70400720c */ /* 0x080fe20003f26270 */
[----:B------:R-:W-:Y:S01]  /*0950*/  IMAD R209, R209, c[0x0][0x1b8], RZ ;  /* 0x00006e00d1d17a24 */ /* 0x000fe200078e02ff */
[----:B------:R-:W-:Y:S01]  /*0960*/  IADD3 R204, R16, 0x60, RZ ;  /* 0x0000006010cc7810 */ /* 0x000fe20007ffe0ff */
[----:B------:R-:W-:Y:S01]  /*0970*/  IMAD.X R13, R215, 0x1, R7, P0 ;  /* 0x00000001d70d7824 */ /* 0x000fe200000e0607 */
[----:B------:R-:W-:Y:S01]  /*0980*/  LOP3.LUT R203, R203, 0x1c0, RZ, 0xc0, !PT ;  /* 0x000001c0cbcb7812 */ /* 0x000fe200078ec0ff */
[----:B------:R-:W-:Y:S01]  /*0990*/  IMAD R209, R134, c[0x0][0x1bc], R209 ;  /* 0x00006f0086d17a24 */ /* 0x000fe200078e02d1 */
[----:B------:R-:W-:Y:S01]  /*09a0*/  @!P2 IADD3 R18, P4, R216, 0x20, RZ ;  /* 0x00000020d812a810 */ /* 0x000fe20007f9e0ff */
[----:B------:R-:W-:Y:S01]  /*09b0*/  IMAD.WIDE.U32 R28, R28, c[0x0][0x1a8], R12 ;  /* 0x00006a001c1c7a25 */ /* 0x000fe200078e000c */
[----:B------:R-:W-:-:S02]  /*09c0*/  ISETP.GE.AND P0, PT, R204, R199, PT ;  /* 0x000000c7cc00720c */ /* 0x000fc40003f06270 */
[----:B------:R-:W-:Y:S01]  /*09d0*/  ISETP.GE.AND P3, PT, R16, R199, PT ;  /* 0x000000c71000720c */ /* 0x000fe20003f66270 */
[----:B------:R-:W-:Y:S01]  /*09e0*/  @!P2 IMAD.X R7, RZ, RZ, R217, P4 ;  /* 0x000000ffff07a224 */ /* 0x000fe200020e06d9 */
[----:B------:R-:W-:Y:S01]  /*09f0*/  LOP3.LUT R4, R203, 0x38, R214, 0xf8, !PT ;  /* 0x00000038cb047812 */ /* 0x000fe200078ef8d6 */
[----:B------:R-:W-:Y:S01]  /*0a00*/  IMAD.IADD R25, R29, 0x1, R24 ;  /* 0x000000011d197824 */ /* 0x000fe200078e0218 */
[----:B------:R-:W-:Y:S01]  /*0a10*/  SHF.R.U32.HI R203, RZ, 0x3, R203 ;  /* 0x00000003ffcb7819 */ /* 0x000fe200000116cb */
[----:B------:R-:W-:Y:S01]  /*0a20*/  @!P2 IMAD R7, R7, c[0x0][0x190], RZ ;  /* 0x000064000707aa24 */ /* 0x000fe200078e02ff */
[----:B------:R-:W-:Y:S01]  /*0a30*/  @!P1 IADD3 R14, P4, R216, 0x40, RZ ;  /* 0x00000040d80e9810 */ /* 0x000fe20007f9e0ff */
[----:B------:R-:W-:Y:S01]  /*0a40*/  @!P2 IMAD.MOV.U32 R12, RZ, RZ, R28 ;  /* 0x000000ffff0ca224 */ /* 0x000fe200078e001c */
[----:B------:R-:W-:Y:S01]  /*0a50*/  LOP3.LUT R203, R4, R203, RZ, 0x3c, !PT ;  /* 0x000000cb04cb7212 */ /* 0x000fe200078e3cff */
[----:B------:R-:W-:Y:S01]  /*0a60*/  @!P2 IMAD.MOV.U32 R13, RZ, RZ, R25 ;  /* 0x000000ffff0da224 */ /* 0x000fe200078e0019 */
[-C--:B------:R-:W-:Y:S01]  /*0a70*/  LEA.HI R197, R87, R86.reuse, RZ, 0x4 ;  /* 0x0000005657c57211 */ /* 0x080fe200078f20ff */
[C---:B------:R-:W-:Y:S01]  /*0a80*/  @!P2 IMAD R4, R18.reuse, c[0x0][0x194], R7 ;  /* 0x000065001204aa24 */ /* 0x040fe200078e0207 */
[----:B------:R-:W-:Y:S01]  /*0a90*/  LOP3.LUT R203, R203, 0xfffffe00, R22, 0xf8, !PT ;  /* 0xfffffe00cbcb7812 */ /* 0x000fe200078ef816 */
[----:B------:R-:W-:Y:S01]  /*0aa0*/  @!P1 IMAD.X R5, RZ, RZ, R217, P4 ;  /* 0x000000ffff059224 */ /* 0x000fe200020e06d9 */
[----:B------:R-:W-:Y:S01]  /*0ab0*/  LEA.HI R87, R87, R86, RZ, 0x5 ;  /* 0x0000005657577211 */ /* 0x000fe200078f28ff */
[----:B------:R-:W-:Y:S01]  /*0ac0*/  @!P2 IMAD.WIDE.U32 R18, R18, c[0x0][0x190], R12 ;  /* 0x000064001212aa25 */ /* 0x000fe200078e000c */
[----:B------:R-:W-:-:S02]  /*0ad0*/  @!P0 IADD3 R12, P4, R216, 0x60, RZ ;  /* 0x00000060d80c8810 */ /* 0x000fc40007f9e0ff */
[----:B------:R-:W-:Y:S01]  /*0ae0*/  SHF.R.S32.HI R88, RZ, 0x5, R87 ;  /* 0x00000005ff587819 */ /* 0x000fe20000011457 */
[----:B------:R-:W-:Y:S01]  /*0af0*/  @!P3 IMAD.MOV.U32 R24, RZ, RZ, R28 ;  /* 0x000000ffff18b224 */ /* 0x000fe200078e001c */
[----:B------:R-:W-:Y:S01]  /*0b00*/  LOP3.LUT R87, R87, 0xffffffe0, RZ, 0xc0, !PT ;  /* 0xffffffe057577812 */ /* 0x000fe200078ec0ff */
[----:B------:R-:W-:Y:S01]  /*0b10*/  @!P3 IMAD R9, R217, c[0x0][0x190], RZ ;  /* 0x00006400d909ba24 */ /* 0x000fe200078e02ff */
[----:B------:R-:W-:Y:S01]  /*0b20*/  LOP3.LUT R218, R218, 0x6, RZ, 0xc0, !PT ;  /* 0x00000006dada7812 */ /* 0x000fe200078ec0ff */
[----:B------:R-:W-:Y:S02]  /*0b30*/  @!P0 IMAD.X R7, RZ, RZ, R217, P4 ;  /* 0x000000ffff078224 */ /* 0x000fe400020e06d9 */
[--C-:B------:R-:W-:Y:S02]  /*0b40*/  @!P1 IMAD.MOV.U32 R21, RZ, RZ, R25.reuse ;  /* 0x000000ffff159224 */ /* 0x100fe400078e0019 */
[----:B------:R-:W-:Y:S02]  /*0b50*/  @!P0 IMAD.MOV.U32 R29, RZ, RZ, R25 ;  /* 0x000000ffff1d8224 */ /* 0x000fe400078e0019 */
[----:B------:R-:W-:-:S02]  /*0b60*/  @!P1 IMAD R5, R5, c[0x0][0x190], RZ ;  /* 0x0000640005059a24 */ /* 0x000fc400078e02ff */
[----:B------:R-:W-:Y:S02]  /*0b70*/  @!P1 IMAD.MOV.U32 R20, RZ, RZ, R28 ;  /* 0x000000ffff149224 */ /* 0x000fe400078e001c */
[C---:B------:R-:W-:Y:S02]  /*0b80*/  @!P3 IMAD R9, R216.reuse, c[0x0][0x194], R9 ;  /* 0x00006500d809ba24 */ /* 0x040fe400078e0209 */
[----:B------:R-:W-:-:S04]  /*0b90*/  @!P3 IMAD.WIDE.U32 R24, R216, c[0x0][0x190], R24 ;  /* 0x00006400d818ba25 */ /* 0x000fc800078e0018 */
[----:B------:R-:W-:Y:S02]  /*0ba0*/  @!P0 IMAD R7, R7, c[0x0][0x190], RZ ;  /* 0x0000640007078a24 */ /* 0x000fe400078e02ff */
[C---:B------:R-:W-:Y:S02]  /*0bb0*/  @!P1 IMAD R5, R14.reuse, c[0x0][0x194], R5 ;  /* 0x000065000e059a24 */ /* 0x040fe400078e0205 */
[----:B------:R-:W-:Y:S01]  /*0bc0*/  @!P1 IMAD.WIDE.U32 R14, R14, c[0x0][0x190], R20 ;  /* 0x000064000e0e9a25 */ /* 0x000fe200078e0014 */
[----:B------:R-:W-:-:S03]  /*0bd0*/  @!P3 LEA R20, P4, R24, c[0x0][0x160], 0x1 ;  /* 0x000058001814ba11 */ /* 0x000fc600078808ff */
[----:B------:R-:W-:Y:S02]  /*0be0*/  @!P3 IMAD.IADD R9, R25, 0x1, R9 ;  /* 0x000000011909b824 */ /* 0x000fe400078e0209 */
[C---:B------:R-:W-:Y:S02]  /*0bf0*/  @!P0 IMAD R7, R12.reuse, c[0x0][0x194], R7 ;  /* 0x000065000c078a24 */ /* 0x040fe400078e0207 */
[----:B------:R-:W-:Y:S01]  /*0c00*/  @!P0 IMAD.WIDE.U32 R12, R12, c[0x0][0x190], R28 ;  /* 0x000064000c0c8a25 */ /* 0x000fe200078e001c */
[----:B------:R-:W-:Y:S02]  /*0c10*/  @!P2 LEA R28, P6, R18, c[0x0][0x160], 0x1 ;  /* 0x00005800121caa11 */ /* 0x000fe400078c08ff */
[----:B------:R-:W-:Y:S01]  /*0c20*/  @!P3 LEA.HI.X R21, R24, c[0x0][0x164], R9, 0x1, P4 ;  /* 0x000059001815ba11 */ /* 0x000fe200020f0c09 */
[----:B------:R-:W-:Y:S01]  /*0c30*/  @!P2 IMAD.IADD R4, R19, 0x1, R4 ;  /* 0x000000011304a824 */ /* 0x000fe200078e0204 */
[----:B------:R-:W-:Y:S01]  /*0c40*/  @!P1 LEA R24, P5, R14, c[0x0][0x160], 0x1 ;  /* 0x000058000e189a11 */ /* 0x000fe200078a08ff */
[----:B------:R-:W-:Y:S01]  /*0c50*/  @!P1 IMAD.IADD R5, R15, 0x1, R5 ;  /* 0x000000010f059824 */ /* 0x000fe200078e0205 */
[----:B------:R-:W-:Y:S01]  /*0c60*/  @!P0 LEA R22, P4, R12, c[0x0][0x160], 0x1 ;  /* 0x000058000c168a11 */ /* 0x000fe200078808ff */
[----:B------:R-:W-:Y:S01]  /*0c70*/  IMAD.SHL.U32 R203, R203, 0x2, RZ ;  /* 0x00000002cbcb7824 */ /* 0x000fe200078e00ff */
[----:B------:R-:W-:Y:S01]  /*0c80*/  @!P2 LEA.HI.X R29, R18, c[0x0][0x164], R4, 0x1, P6 ;  /* 0x00005900121daa11 */ /* 0x000fe200030f0c04 */
[----:B------:R-:W-:Y:S01]  /*0c90*/  @!P0 IMAD.IADD R7, R13, 0x1, R7 ;  /* 0x000000010d078824 */ /* 0x000fe200078e0207 */
[----:B------:R-:W-:Y:S01]  /*0ca0*/  @!P1 LEA.HI.X R25, R14, c[0x0][0x164], R5, 0x1, P5 ;  /* 0x000059000e199a11 */ /* 0x000fe200028f0c05 */
[----:B------:R-:W-:Y:S01]  /*0cb0*/  IMAD R9, R17, c[0x0][0x198], RZ ;  /* 0x0000660011097a24 */ /* 0x000fe200078e02ff */
[----:B------:R-:W-:Y:S01]  /*0cc0*/  @!PT LDS RZ, [RZ] ;  /* 0x00000000fffff984 */ /* 0x000fe20000000800 */
[----:B------:R-:W-:Y:S01]  /*0cd0*/  @!PT LDS RZ, [RZ] ;  /* 0x00000000fffff984 */ /* 0x000fe20000000800 */
[----:B------:R-:W-:Y:S01]  /*0ce0*/  @!PT LDS RZ, [RZ] ;  /* 0x00000000fffff984 */ /* 0x000fe20000000800 */
[----:B------:R1:W-:Y:S01]  /*0cf0*/  @!P3 LDGSTS.E.BYPASS.LTC128B.128 [R203], [R20.64] ;  /* 0x0000000014cbbfae */ /* 0x0003e2000b901d48 */
[----:B------:R-:W-:Y:S01]  /*0d00*/  IMAD.WIDE.U32 R14, R16, c[0x0][0x198], R214 ;  /* 0x00006600100e7a25 */ /* 0x000fe200078e00d6 */
[----:B------:R-:W-:-:S02]  /*0d10*/  @!P0 LEA.HI.X R23, R12, c[0x0][0x164], R7, 0x1, P4 ;  /* 0x000059000c178a11 */ /* 0x000fc400020f0c07 */
[----:B------:R1:W-:Y:S01]  /*0d20*/  @!P3 LDGSTS.E.BYPASS.LTC128B.128 [R203+0x4000], [R20.64+0x80] ;  /* 0x0400008014cbbfae */ /* 0x0003e2000b901d48 */
[----:B------:R-:W-:Y:S01]  /*0d30*/  IMAD R12, R16, c[0x0][0x19c], R9 ;  /* 0x00006700100c7a24 */ /* 0x000fe200078e0209 */
[----:B------:R-:W-:Y:S01]  /*0d40*/  SHF.R.S32.HI R18, RZ, 0x4, R197 ;  /* 0x00000004ff127819 */ /* 0x000fe200000114c5 */
[----:B------:R-:W-:Y:S01]  /*0d50*/  IMAD.MOV.U32 R4, RZ, RZ, c[0x0][0x198] ;  /* 0x00006600ff047624 */ /* 0x000fe200078e00ff */
[----:B------:R1:W-:Y:S01]  /*0d60*/  @!P3 LDGSTS.E.BYPASS.LTC128B.128 [R203+0x8000], [R20.64+0x100] ;  /* 0x0800010014cbbfae */ /* 0x0003e2000b901d48 */
[----:B------:R-:W-:Y:S02]  /*0d70*/  IMAD.MOV.U32 R5, RZ, RZ, 0x6 ;  /* 0x00000006ff057424 */ /* 0x000fe400078e00ff */
[----:B------:R-:W-:Y:S01]  /*0d80*/  IMAD R7, R136, -0x40, R84 ;  /* 0xffffffc088077824 */ /* 0x000fe200078e0254 */
[----:B------:R2:W-:Y:S01]  /*0d90*/  @!P2 LDGSTS.E.BYPASS.LTC128B.128 [R203+0x1000], [R28.64] ;  /* 0x010000001ccbafae */ /* 0x0005e2000b901d48 */
[C---:B------:R-:W-:Y:S01]  /*0da0*/  IMAD.SHL.U32 R201, R4.reuse, 0x40, RZ ;  /* 0x0000004004c97824 */ /* 0x040fe200078e00ff */
[----:B------:R-:W-:Y:S01]  /*0db0*/  SHF.L.U64.HI R200, R4, R5, c[0x0][0x19c] ;  /* 0x0000670004c87619 */ /* 0x000fe20000010205 */
[C---:B------:R-:W-:Y:S01]  /*0dc0*/  IMAD.SHL.U32 R13, R16.reuse, 0x8, RZ ;  /* 0x00000008100d7824 */ /* 0x040fe200078e00ff */
[----:B------:R2:W-:Y:S01]  /*0dd0*/  @!P2 LDGSTS.E.BYPASS.LTC128B.128 [R203+0x5000], [R28.64+0x80] ;  /* 0x050000801ccbafae */ /* 0x0005e2000b901d48 */
[----:B------:R-:W-:-:S02]  /*0de0*/  ISETP.GE.AND P6, PT, R16, R7, PT ;  /* 0x000000071000720c */ /* 0x000fc40003fc6270 */
[-C--:B------:R-:W-:Y:S01]  /*0df0*/  ISETP.GE.AND P4, PT, R16, R7.reuse, PT ;  /* 0x000000071000720c */ /* 0x080fe20003f86270 */
[----:B------:R2:W-:Y:S01]  /*0e00*/  @!P2 LDGSTS.E.BYPASS.LTC128B.128 [R203+0x9000], [R28.64+0x100] ;  /* 0x090001001ccbafae */ /* 0x0005e2000b901d48 */
[----:B------:R-:W-:Y:S02]  /*0e10*/  IADD3 R206, P2, R6, R14, RZ ;  /* 0x0000000e06ce7210 */ /* 0x000fe40007f5e0ff */
[----:B------:R-:W-:Y:S01]  /*0e20*/  ISETP.GE.AND P5, PT, R10, R7, PT ;  /* 0x000000070a00720c */ /* 0x000fe20003fa6270 */
[----:B------:R3:W-:Y:S01]  /*0e30*/  @!P1 LDGSTS.E.BYPASS.LTC128B.128 [R203+0x2000], [R24.64] ;  /* 0x0200000018cb9fae */ /* 0x0007e2000b901d48 */
[----:B------:R-:W-:Y:S01]  /*0e40*/  IADD3.X R207, R3, R15, R12, P2, !PT ;  /* 0x0000000f03cf7210 */ /* 0x000fe200017fe40c */
[----:B------:R-:W-:Y:S01]  /*0e50*/  IMAD R12, R200, R136, RZ ;  /* 0x00000088c80c7224 */ /* 0x000fe200078e02ff */
[----:B------:R-:W-:Y:S01]  /*0e60*/  ISETP.GE.AND P3, PT, R10, R7, PT ;  /* 0x000000070a00720c */ /* 0x000fe20003f66270 */
[----:B------:R-:W-:Y:S01]  /*0e70*/  IMAD R7, R17, c[0x0][0x1a0], RZ ;  /* 0x0000680011077a24 */ /* 0x000fe200078e02ff */
[----:B------:R-:W-:Y:S01]  /*0e80*/  SHF.R.S32.HI R6, RZ, 0x1f, R136 ;  /* 0x0000001fff067819 */ /* 0x000fe20000011488 */
[----:B------:R-:W-:Y:S01]  /*0e90*/  IMAD.WIDE.U32 R206, R134, c[0x0][0x1b0], R206 ;  /* 0x00006c0086ce7a25 */ /* 0x000fe200078e00ce */
[C---:B------:R-:W-:Y:S01]  /*0ea0*/  LOP3.LUT R5, R197.reuse, 0xfffffff0, RZ, 0xc0, !PT ;  /* 0xfffffff0c5057812 */ /* 0x040fe200078ec0ff */
[----:B------:R3:W-:Y:S01]  /*0eb0*/  @!P1 LDGSTS.E.BYPASS.LTC128B.128 [R203+0x6000], [R24.64+0x80] ;  /* 0x0600008018cb9fae */ /* 0x0007e2000b901d48 */
[----:B------:R-:W-:Y:S01]  /*0ec0*/  LEA.HI R197, R197, R18, RZ, 0x1 ;  /* 0x00000012c5c57211 */ /* 0x000fe200078f08ff */
[----:B------:R-:W-:-:S02]  /*0ed0*/  IMAD.IADD R211, R207, 0x1, R211 ;  /* 0x00000001cfd37824 */ /* 0x000fc400078e02d3 */
[----:B-1----:R-:W-:Y:S01]  /*0ee0*/  IMAD.WIDE.U32 R20, R16, c[0x0][0x1a0], R214 ;  /* 0x0000680010147a25 */ /* 0x002fe200078e00d6 */
[----:B------:R-:W-:Y:S01]  /*0ef0*/  LOP3.LUT R197, R197, 0xfffffffe, RZ, 0xc0, !PT ;  /* 0xfffffffec5c57812 */ /* 0x000fe200078ec0ff */
[----:B------:R3:W-:Y:S02]  /*0f00*/  @!P1 LDGSTS.E.BYPASS.LTC128B.128 [R203+0xa000], [R24.64+0x100] ;  /* 0x0a00010018cb9fae */ /* 0x0007e4000b901d48 */
[----:B------:R-:W-:Y:S01]  /*0f10*/  IMAD.MOV.U32 R210, RZ, RZ, R206 ;  /* 0x000000ffffd27224 */ /* 0x000fe200078e00ce */
[----:B------:R-:W-:Y:S01]  /*0f20*/  IADD3 R26, P2, R26, R20, RZ ;  /* 0x000000141a1a7210 */ /* 0x000fe20007f5e0ff */
[----:B------:R-:W-:Y:S01]  /*0f30*/  IMAD.MOV.U32 R3, RZ, RZ, 0x5 ;  /* 0x00000005ff037424 */ /* 0x000fe200078e00ff */
[----:B------:R1:W-:Y:S01]  /*0f40*/  @!P0 LDGSTS.E.BYPASS.LTC128B.128 [R203+0x3000], [R22.64] ;  /* 0x0300000016cb8fae */ /* 0x0003e2000b901d48 */
[----:B------:R-:W-:Y:S02]  /*0f50*/  IMAD R7, R16, c[0x0][0x1a4], R7 ;  /* 0x0000690010077a24 */ /* 0x000fe400078e0207 */
[----:B------:R-:W-:Y:S01]  /*0f60*/  IMAD R12, R6, R201, R12 ;  /* 0x000000c9060c7224 */ /* 0x000fe200078e020c */
[----:B------:R-:W-:Y:S01]  /*0f70*/  SHF.L.U64.HI R3, R4, R3, c[0x0][0x19c] ;  /* 0x0000670004037619 */ /* 0x000fe20000010203 */
[----:B------:R-:W-:Y:S01]  /*0f80*/  IMAD.WIDE.U32 R10, R136, R201, R210 ;  /* 0x000000c9880a7225 */ /* 0x000fe200078e00d2 */
[----:B------:R-:W-:Y:S01]  /*0f90*/  IADD3.X R27, R8, R21, R7, P2, !PT ;  /* 0x00000015081b7210 */ /* 0x000fe200017fe407 */
[----:B------:R1:W-:Y:S02]  /*0fa0*/  @!P0 LDGSTS.E.BYPASS.LTC128B.128 [R203+0x7000], [R22.64+0x80] ;  /* 0x0700008016cb8fae */ /* 0x0003e4000b901d48 */
[----:B------:R-:W-:Y:S01]  /*0fb0*/  IMAD.IADD R12, R11, 0x1, R12 ;  /* 0x000000010b0c7824 */ /* 0x000fe200078e020c */
[----:B------:R-:W-:Y:S01]  /*0fc0*/  @!P6 LEA R20, P2, R10, c[0x0][0x168], 0x1 ;  /* 0x00005a000a14ea11 */ /* 0x000fe200078408ff */
[----:B------:R-:W-:Y:S01]  /*0fd0*/  IMAD.IADD R14, R86, 0x1, -R5 ;  /* 0x00000001560e7824 */ /* 0x000fe200078e0a05 */
[----:B------:R1:W-:Y:S01]  /*0fe0*/  @!P0 LDGSTS.E.BYPASS.LTC128B.128 [R203+0xb000], [R22.64+0x100] ;  /* 0x0b00010016cb8fae */ /* 0x0003e2000b901d48 */
[----:B------:R-:W-:Y:S01]  /*0ff0*/  IMAD.SHL.U32 R4, R4, 0x20, RZ ;  /* 0x0000002004047824 */ /* 0x000fe200078e00ff */
[----:B------:R-:W-:Y:S01]  /*1000*/  @!P6 LEA.HI.X R21, R10, c[0x0][0x16c], R12, 0x1, P2 ;  /* 0x00005b000a15ea11 */ /* 0x000fe200010f0c0c */
[----:B------:R-:W-:Y:S01]  /*1010*/  IMAD.IADD R197, R18, 0x1, -R197 ;  /* 0x0000000112c57824 */ /* 0x000fe200078e0ac5 */
[----:B------:R-:W-:Y:S01]  /*1020*/  SHF.R.S32.HI R5, RZ, 0x1f, R14 ;  /* 0x0000001fff057819 */ /* 0x000fe2000001140e */
[----:B------:R-:W-:Y:S01]  /*1030*/  IMAD R9, R6, c[0x0][0x1a0], RZ ;  /* 0x0000680006097a24 */ /* 0x000fe200078e02ff */
[----:B------:R-:W-:Y:S01]  /*1040*/  @!P5 IADD3 R10, P2, R4, R10, RZ ;  /* 0x0000000a040ad210 */ /* 0x000fe20007f5e0ff */
[----:B------:R1:W-:Y:S01]  /*1050*/  @!P6 LDGSTS.E.BYPASS.LTC128B.128 [R203+0xc000], [R20.64] ;  /* 0x0c00000014cbefae */ /* 0x0003e2000b901d48 */
[----:B------:R-:W-:Y:S01]  /*1060*/  LEA.HI R8, R5, R14, RZ, 0x3 ;  /* 0x0000000e05087211 */ /* 0x000fe200078f18ff */
[----:B------:R-:W-:-:S02]  /*1070*/  IMAD.WIDE.U32 R134, R134, c[0x0][0x1b8], R26 ;  /* 0x00006e0086867a25 */ /* 0x000fc400078e001a */
[----:B------:R1:W-:Y:S01]  /*1080*/  @!P6 LDGSTS.E.BYPASS.LTC128B.128 [R203+0xe000], [R20.64+0x80] ;  /* 0x0e00008014cbefae */ /* 0x0003e2000b901d48 */
[----:B------:R-:W-:Y:S01]  /*1090*/  LOP3.LUT R7, R8, 0xfffffff8, RZ, 0xc0, !PT ;  /* 0xfffffff808077812 */ /* 0x000fe200078ec0ff */
[----:B------:R-:W-:Y:S01]  /*10a0*/  @!P5 IMAD.X R5, R3, 0x1, R12, P2 ;  /* 0x000000010305d824 */ /* 0x000fe200010e060c */
[----:B------:R-:W-:Y:S01]  /*10b0*/  @!P5 LEA R18, P2, R10, c[0x0][0x168], 0x1 ;  /* 0x00005a000a12da11 */ /* 0x000fe200078408ff */
[----:B------:R1:W-:Y:S01]  /*10c0*/  @!P6 LDGSTS.E.BYPASS.LTC128B.128 [R203+0x10000], [R20.64+0x100] ;  /* 0x1000010014cbefae */ /* 0x0003e2000b901d48 */
[----:B------:R-:W-:Y:S02]  /*10d0*/  IMAD R9, R136, c[0x0][0x1a4], R9 ;  /* 0x0000690088097a24 */ /* 0x000fe400078e0209 */
[----:B------:R-:W-:Y:S01]  /*10e0*/  @!P5 LEA.HI.X R19, R10, c[0x0][0x16c], R5, 0x1, P2 ;  /* 0x00005b000a13da11 */ /* 0x000fe200010f0c05 */
[----:B------:R-:W-:Y:S02]  /*10f0*/  IMAD.IADD R7, R14, 0x1, -R7 ;  /* 0x000000010e077824 */ /* 0x000fe400078e0a07 */
[----:B------:R-:W-:-:S02]  /*1100*/  IMAD.WIDE.U32 R14, R136, c[0x0][0x1a0], RZ ;  /* 0x00006800880e7a25 */ /* 0x000fc400078e00ff */
[----:B------:R4:W-:Y:S02]  /*1110*/  @!P5 LDGSTS.E.BYPASS.LTC128B.128 [R203+0xd000], [R18.64] ;  /* 0x0d00000012cbdfae */ /* 0x0009e4000b901d48 */
[----:B------:R-:W-:Y:S01]  /*1120*/  IMAD.SHL.U32 R6, R7, 0x40, RZ ;  /* 0x0000004007067824 */ /* 0x000fe200078e00ff */
[----:B------:R-:W-:Y:S01]  /*1130*/  LEA R10, P0, R14, R134, 0x6 ;  /* 0x000000860e0a7211 */ /* 0x000fe200078030ff */
[----:B------:R4:W-:Y:S01]  /*1140*/  @!P5 LDGSTS.E.BYPASS.LTC128B.128 [R203+0xf000], [R18.64+0x80] ;  /* 0x0f00008012cbdfae */ /* 0x0009e2000b901d48 */
[----:B------:R-:W-:Y:S02]  /*1150*/  IMAD.MOV.U32 R5, RZ, RZ, 0x20 ;  /* 0x00000020ff057424 */ /* 0x000fe400078e00ff */
[----:B------:R-:W-:Y:S01]  /*1160*/  IMAD.SHL.U32 R12, R0, 0x40, RZ ;  /* 0x00000040000c7824 */ /* 0x000fe200078e00ff */
[----:B------:R4:W-:Y:S01]  /*1170*/  @!P5 LDGSTS.E.BYPASS.LTC128B.128 [R203+0x11000], [R18.64+0x100] ;  /* 0x1100010012cbdfae */ /* 0x0009e2000b901d48 */
[----:B------:R-:W-:Y:S01]  /*1180*/  IMAD.SHL.U32 R11, R197, 0x8, RZ ;  /* 0x00000008c50b7824 */ /* 0x000fe200078e00ff */
[----:B------:R-:W-:Y:S01]  /*1190*/  LOP3.LUT R6, R6, 0x1c0, RZ, 0xc0, !PT ;  /* 0x000001c006067812 */ /* 0x000fe200078ec0ff */
[----:B------:R-:W-:Y:S01]  /*11a0*/  IMAD.IADD R9, R15, 0x1, R9 ;  /* 0x000000010f097824 */ /* 0x000fe200078e0209 */
[----:B------:R-:W0:Y:S01]  /*11b0*/  LDGDEPBAR ;  /* 0x00000000000079af */ /* 0x000e220000000000 */
[----:B------:R-:W-:Y:S01]  /*11c0*/  IMAD.IADD R209, R135, 0x1, R209 ;  /* 0x0000000187d17824 */ /* 0x000fe200078e02d1 */
[----:B------:R-:W-:Y:S01]  /*11d0*/  LOP3.LUT R12, R12, 0x1c0, RZ, 0xc0, !PT ;  /* 0x000001c00c0c7812 */ /* 0x000fe200078ec0ff */
[----:B------:R-:W-:Y:S01]  /*11e0*/  IMAD.WIDE.U32 R16, R5, c[0x0][0x1a0], RZ ;  /* 0x0000680005107a25 */ /* 0x000fe200078e00ff */
[----:B------:R-:W-:-:S02]  /*11f0*/  LOP3.LUT R11, R6, 0x8, R11, 0xf8, !PT ;  /* 0x00000008060b7812 */ /* 0x000fc400078ef80b */
[----:B------:R-:W-:Y:S01]  /*1200*/  LEA.HI.X R9, R14, R209, R9, 0x6, P0 ;  /* 0x000000d10e097211 */ /* 0x000fe200000f3409 */
[----:B------:R-:W-:Y:S01]  /*1210*/  IMAD.SHL.U32 R85, R8, 0x40, RZ ;  /* 0x0000004008557824 */ /* 0x000fe200078e00ff */
[----:B------:R-:W-:Y:S01]  /*1220*/  SHF.R.U32.HI R6, RZ, 0x3, R6 ;  /* 0x00000003ff067819 */ /* 0x000fe20000011606 */
[----:B------:R-:W-:Y:S01]  /*1230*/  IMAD R14, R5, c[0x0][0x1a4], RZ ;  /* 0x00006900050e7a24 */ /* 0x000fe200078e02ff */
[----:B------:R-:W-:Y:S02]  /*1240*/  LOP3.LUT R13, R12, 0x8, R13, 0xf8, !PT ;  /* 0x000000080c0d7812 */ /* 0x000fe400078ef80d */
[C---:B------:R-:W-:Y:S02]  /*1250*/  @!P3 IADD3 R8, P0, R10.reuse, R16, RZ ;  /* 0x000000100a08b210 */ /* 0x040fe40007f1e0ff */
[----:B------:R-:W-:Y:S02]  /*1260*/  SHF.R.U32.HI R12, RZ, 0x3, R12 ;  /* 0x00000003ff0c7819 */ /* 0x000fe4000001160c */
[----:B------:R-:W-:-:S02]  /*1270*/  @!P4 LEA R16, P1, R10, c[0x0][0x170], 0x1 ;  /* 0x00005c000a10ca11 */ /* 0x000fc400078208ff */
[----:B------:R-:W-:Y:S02]  /*1280*/  LOP3.LUT R85, R85, 0xfffffe00, RZ, 0xc0, !PT ;  /* 0xfffffe0055557812 */ /* 0x000fe400078ec0ff */
[----:B------:R-:W-:Y:S02]  /*1290*/  LOP3.LUT R6, R11, R6, RZ, 0x3c, !PT ;  /* 0x000000060b067212 */ /* 0x000fe400078e3cff */
[----:B------:R-:W-:Y:S01]  /*12a0*/  @!P3 IADD3.X R11, R9, R17, R14, P0, !PT ;  /* 0x00000011090bb210 */ /* 0x000fe200007fe40e */
[----:B------:R-:W-:-:S04]  /*12b0*/  DEPBAR.LE SB0, 0x0 ;  /* 0x000080000000791a */ /* 0x000fc80000000000 */
[----:B------:R-:W-:Y:S01]  /*12c0*/  BAR.SYNC.DEFER_BLOCKING 0x0 ;  /* 0x0000000000007b1d */ /* 0x000fe20000010000 */
[----:B------:R-:W-:Y:S02]  /*12d0*/  LOP3.LUT R12, R13, R12, RZ, 0x3c, !PT ;  /* 0x0000000c0d0c7212 */ /* 0x000fe400078e3cff */
[----:B------:R-:W-:Y:S01]  /*12e0*/  @!P4 LEA.HI.X R17, R10, c[0x0][0x174], R9, 0x1, P1 ;  /* 0x00005d000a11ca11 */ /* 0x000fe200008f0c09 */
[----:B------:R-:W-:Y:S01]  /*12f0*/  IMAD R9, R88, 0x400, R85 ;  /* 0x0000040058097824 */ /* 0x000fe200078e0255 */
[----:B------:R-:W-:Y:S01]  /*1300*/  @!P3 LEA R10, P0, R8, c[0x0][0x170], 0x1 ;  /* 0x00005c00080aba11 */ /* 0x000fe200078008ff */
[----:B------:R-:W-:Y:S02]  /*1310*/  IMAD R197, R197, 0x200, R12 ;  /* 0x00000200c5c57824 */ /* 0x000fe400078e020c */
[----:B------:R-:W-:Y:S01]  /*1320*/  IMAD.IADD R198, R6, 0x1, R9 ;  /* 0x0000000106c67824 */ /* 0x000fe200078e0209 */
[----:B------:R-:W-:Y:S01]  /*1330*/  @!P3 LEA.HI.X R11, R8, c[0x0][0x174], R11, 0x1, P0 ;  /* 0x00005d00080bba11 */ /* 0x000fe200000f0c0b */
[----:B------:R-:W-:-:S02]  /*1340*/  IMAD.SHL.U32 R197, R197, 0x2, RZ ;  /* 0x00000002c5c57824 */ /* 0x000fc400078e00ff */
[----:B------:R-:W-:-:S03]  /*1350*/  IMAD.SHL.U32 R198, R198, 0x2, RZ ;  /* 0x00000002c6c67824 */ /* 0x000fc600078e00ff */
[----:B------:R-:W-:-:S03]  /*1360*/  IADD3 R195, R197, 0xc020, RZ ;  /* 0x0000c020c5c37810 */ /* 0x000fc60007ffe0ff */
[----:B------:R-:W-:Y:S01]  /*1370*/  R2P PR, R7, 0x6 ;  /* 0x0000000607007804 */ /* 0x000fe20000000000 */
[----:B------:R-:W-:-:S04]  /*1380*/  IMAD.MOV.U32 R7, RZ, RZ, 0x10 ;  /* 0x00000010ff077424 */ /* 0x000fc800078e00ff */
[----:B------:R-:W-:Y:S01]  /*1390*/  SEL R5, R5, 0xffffffe0, !P2 ;  /* 0xffffffe005057807 */ /* 0x000fe20005000000 */
[----:B------:R-:W-:Y:S01]  /*13a0*/  @P4 STS.128 [R203+0x12000], RZ ;  /* 0x012000ffcb004388 */ /* 0x000fe20000000c00 */
[----:B------:R-:W-:Y:S02]  /*13b0*/  SEL R7, R7, 0xfffffff0, !P1 ;  /* 0xfffffff007077807 */ /* 0x000fe40004800000 */
[----:B------:R-:W-:Y:S01]  /*13c0*/  R2P PR, R0, 0x6 ;  /* 0x0000000600007804 */ /* 0x000fe20000000000 */
[----:B------:R-:W-:Y:S01]  /*13d0*/  @P4 STS.128 [R203+0x14000], RZ ;  /* 0x014000ffcb004388 */ /* 0x000fe20000000c00 */
[----:B------:R-:W-:Y:S01]  /*13e0*/  IADD3 R0, R197, 0xc000, RZ ;  /* 0x0000c000c5007810 */ /* 0x000fe20007ffe0ff */
[--C-:B------:R-:W-:Y:S02]  /*13f0*/  IMAD R196, R7, 0x2, R198.reuse ;  /* 0x0000000207c47824 */ /* 0x100fe400078e02c6 */
[----:B------:R-:W-:Y:S01]  /*1400*/  @P4 STS.128 [R203+0x16000], RZ ;  /* 0x016000ffcb004388 */ /* 0x000fe20000000c00 */
[----:B------:R-:W-:-:S02]  /*1410*/  IMAD R194, R5, 0x2, R198 ;  /* 0x0000000205c27824 */ /* 0x000fc400078e02c6 */
[----:B------:R-:W-:Y:S01]  /*1420*/  IMAD R193, R5, 0x2, R196 ;  /* 0x0000000205c17824 */ /* 0x000fe200078e02c4 */
[----:B------:R-:W-:Y:S01]  /*1430*/  @!PT LDS RZ, [RZ] ;  /* 0x00000000fffff984 */ /* 0x000fe20000000800 */
[----:B------:R-:W-:Y:S01]  /*1440*/  @!PT LDS RZ, [RZ] ;  /* 0x00000000fffff984 */ /* 0x000fe20000000800 */
[----:B------:R-:W-:Y:S01]  /*1450*/  @!PT LDS RZ, [RZ] ;  /* 0x00000000fffff984 */ /* 0x000fe20000000800 */
[----:B------:R4:W-:Y:S04]  /*1460*/  @!P4 LDGSTS.E.BYPASS.LTC128B.128 [R203+0x12000], [R16.64] ;  /* 0x1200000010cbcfae */ /* 0x0009e8000b901d48 */
[----:B------:R4:W-:Y:S01]  /*1470*/  @!P4 LDGSTS.E.BYPASS.LTC128B.128 [R203+0x14000], [R16.64+0x80] ;  /* 0x1400008010cbcfae */ /* 0x0009e2000b901d48 */
[----:B------:R-:W-:Y:S02]  /*1480*/  @P1 IADD3 R195, R0, -0x20, RZ ;  /* 0xffffffe000c31810 */ /* 0x000fe40007ffe0ff */
[----:B------:R-:W-:Y:S01]  /*1490*/  SEL R0, R137, 0xffffffc0, !P2 ;  /* 0xffffffc089007807 */ /* 0x000fe20005000000 */
[----:B------:R4:W-:Y:S01]  /*14a0*/  @!P4 LDGSTS.E.BYPASS.LTC128B.128 [R203+0x16000], [R16.64+0x100] ;  /* 0x1600010010cbcfae */ /* 0x0009e2000b901d48 */
[----:B------:R-:W-:-:S02]  /*14b0*/  IADD3 R187, R195, 0x800, RZ ;  /* 0x00000800c3bb7810 */ /* 0x000fc40007ffe0ff */
[----:B------:R-:W-:Y:S01]  /*14c0*/  IADD3 R186, R195, 0x1000, RZ ;  /* 0x00001000c3ba7810 */ /* 0x000fe20007ffe0ff */
[----:B------:R-:W-:Y:S01]  /*14d0*/  @P3 STS.128 [R203+0x13000], RZ ;  /* 0x013000ffcb003388 */ /* 0x000fe20000000c00 */
[----:B------:R-:W-:Y:S01]  /*14e0*/  IMAD.IADD R191, R197, 0x1, R0 ;  /* 0x00000001c5bf7824 */ /* 0x000fe200078e0200 */
[C---:B------:R-:W-:Y:S01]  /*14f0*/  IADD3 R185, R195.reuse, 0x1800, RZ ;  /* 0x00001800c3b97810 */ /* 0x040fe20007ffe0ff */
[----:B------:R-:W-:Y:S01]  /*1500*/  IMAD.IADD R184, R0, 0x1, R195 ;  /* 0x0000000100b87824 */ /* 0x000fe200078e02c3 */
[----:B------:R-:W-:Y:S01]  /*1510*/  @P3 STS.128 [R203+0x15000], RZ ;  /* 0x015000ffcb003388 */ /* 0x000fe20000000c00 */
[----:B------:R-:W-:Y:S01]  /*1520*/  IMAD.IADD R0, R86, 0x1, -R87 ;  /* 0x0000000156007824 */ /* 0x000fe200078e0a57 */
[C---:B------:R-:W-:Y:S02]  /*1530*/  IADD3 R183, R195.reuse, 0x2000, RZ ;  /* 0x00002000c3b77810 */ /* 0x040fe40007ffe0ff */
[----:B------:R-:W-:Y:S01]  /*1540*/  @P3 STS.128 [R203+0x17000], RZ ;  /* 0x017000ffcb003388 */ /* 0x000fe20000000c00 */
[----:B------:R-:W-:-:S02]  /*1550*/  IADD3 R182, R195, 0x2800, RZ ;  /* 0x00002800c3b67810 */ /* 0x000fc40007ffe0ff */
[C---:B------:R-:W-:Y:S01]  /*1560*/  IADD3 R181, R195.reuse, 0x3000, RZ ;  /* 0x00003000c3b57810 */ /* 0x040fe20007ffe0ff */
[----:B------:R-:W-:Y:S01]  /*1570*/  @!PT LDS RZ, [RZ] ;  /* 0x00000000fffff984 */ /* 0x000fe20000000800 */
[----:B------:R-:W-:Y:S01]  /*1580*/  @!PT LDS RZ, [RZ] ;  /* 0x00000000fffff984 */ /* 0x000fe20000000800 */
[----:B------:R-:W-:Y:S01]  /*1590*/  @!PT LDS RZ, [RZ] ;  /* 0x00000000fffff984 */ /* 0x000fe20000000800 */
[----:B------:R5:W-:Y:S01]  /*15a0*/  @!P3 LDGSTS.E.BYPASS.LTC128B.128 [R203+0x13000], [R10.64] ;  /* 0x130000000acbbfae */ /* 0x000be2000b901d48 */
[C---:B------:R-:W-:Y:S02]  /*15b0*/  IADD3 R180, R195.reuse, 0x3800, RZ ;  /* 0x00003800c3b47810 */ /* 0x040fe40007ffe0ff */
[C---:B------:R-:W-:Y:S01]  /*15c0*/  IADD3 R179, R195.reuse, 0x4000, RZ ;  /* 0x00004000c3b37810 */ /* 0x040fe20007ffe0ff */
[----:B------:R5:W-:Y:S01]  /*15d0*/  @!P3 LDGSTS.E.BYPASS.LTC128B.128 [R203+0x15000], [R10.64+0x80] ;  /* 0x150000800acbbfae */ /* 0x000be2000b901d48 */
[C---:B------:R-:W-:Y:S02]  /*15e0*/  IADD3 R178, R195.reuse, 0x4800, RZ ;  /* 0x00004800c3b27810 */ /* 0x040fe40007ffe0ff */
[C---:B------:R-:W-:Y:S01]  /*15f0*/  IADD3 R177, R195.reuse, 0x5000, RZ ;  /* 0x00005000c3b17810 */ /* 0x040fe20007ffe0ff */
[----:B------:R5:W-:Y:S01]  /*1600*/  @!P3 LDGSTS.E.BYPASS.LTC128B.128 [R203+0x17000], [R10.64+0x100] ;  /* 0x170001000acbbfae */ /* 0x000be2000b901d48 */
[----:B------:R-:W-:-:S03]  /*1610*/  IADD3 R176, R195, 0x5800, RZ ;  /* 0x00005800c3b07810 */ /* 0x000fc60007ffe0ff */
[----:B------:R-:W-:Y:S04]  /*1620*/  LDSM.16.M88.4 R44, [R198] ;  /* 0x00000000c62c783b */ /* 0x000fe80000000200 */
[----:B-1----:R-:W3:Y:S04]  /*1630*/  LDSM.16.M88.4 R20, [R197+0xc000] ;  /* 0x00c00000c514783b */ /* 0x002ee80000000200 */
[----:B------:R-:W4:Y:S04]  /*1640*/  LDSM.16.M88.4 R12, [R197+0xc800] ;  /* 0x00c80000c50c783b */ /* 0x000f280000000200 */
[----:B------:R-:W5:Y:S04]  /*1650*/  LDSM.16.M88.4 R76, [R197+0xd000] ;  /* 0x00d00000c54c783b */ /* 0x000f680000000200 */
[----:B------:R-:W-:Y:S04]  /*1660*/  LDSM.16.M88.4 R56, [R196] ;  /* 0x00000000c438783b */ /* 0x000fe80000000200 */
[----:B------:R-:W1:Y:S04]  /*1670*/  LDSM.16.M88.4 R68, [R195] ;  /* 0x00000000c344783b */ /* 0x000e680000000200 */
[----:B------:R-:W1:Y:S04]  /*1680*/  LDSM.16.M88.4 R64, [R195+0x800] ;  /* 0x00080000c340783b */ /* 0x000e680000000200 */
[----:B------:R-:W1:Y:S04]  /*1690*/  LDSM.16.M88.4 R60, [R195+0x1000] ;  /* 0x00100000c33c783b */ /* 0x000e680000000200 */
[----:B------:R-:W1:Y:S04]  /*16a0*/  LDSM.16.M88.4 R72, [R197+0xd800] ;  /* 0x00d80000c548783b */ /* 0x000e680000000200 */
[----:B------:R-:W-:Y:S04]  /*16b0*/  LDSM.16.M88.4 R40, [R194] ;  /* 0x00000000c228783b */ /* 0x000fe80000000200 */
[----:B------:R-:W1:Y:S01]  /*16c0*/  LDSM.16.M88.4 R36, [R191+0xc000] ;  /* 0x00c00000bf24783b */ /* 0x000e620000000200 */
[C---:B---3--:R-:W-:Y:S03]  /*16d0*/  HMMA.16816.F32.BF16 R24, R44.reuse, R20, RZ ;  /* 0x000000142c18723c */ /* 0x048fe600000418ff */
[----:B------:R-:W3:Y:S04]  /*16e0*/  LDSM.16.M88.4 R32, [R191+0xc800] ;  /* 0x00c80000bf20783b */ /* 0x000ee80000000200 */
[----:B--2---:R-:W2:Y:S01]  /*16f0*/  LDSM.16.M88.4 R28, [R191+0xd000] ;  /* 0x00d00000bf1c783b */ /* 0x004ea20000000200 */
[C---:B----4-:R-:W-:Y:S03]  /*1700*/  HMMA.16816.F32.BF16 R16, R44.reuse, R12, RZ ;  /* 0x0000000c2c10723c */ /* 0x050fe600000418ff */
[----:B------:R-:W4:Y:S04]  /*1710*/  LDSM.16.M88.4 R52, [R195+0x1800] ;  /* 0x00180000c334783b */ /* 0x000f280000000200 */
[----:B------:R-:W-:Y:S01]  /*1720*/  LDSM.16.M88.4 R80, [R191+0xd800] ;  /* 0x00d80000bf50783b */ /* 0x000fe20000000200 */
[C---:B------:R-:W-:Y:S03]  /*1730*/  HMMA.16816.F32.BF16 R20, R44.reuse, R22, RZ ;  /* 0x000000162c14723c */ /* 0x040fe600000418ff */
[----:B------:R-:W0:Y:S05]  /*1740*/  LDGDEPBAR ;  /* 0x00000000000079af */ /* 0x000e2a0000000000 */
[C---:B------:R-:W-:Y:S08]  /*1750*/  HMMA.16816.F32.BF16 R12, R44.reuse, R14, RZ ;  /* 0x0000000e2c0c723c */ /* 0x040ff000000418ff */
[C---:B-----5:R-:W-:Y:S08]  /*1760*/  HMMA.16816.F32.BF16 R8, R44.reuse, R76, RZ ;  /* 0x0000004c2c08723c */ /* 0x060ff000000418ff */
[----:B------:R-:W-:Y:S08]  /*1770*/  HMMA.16816.F32.BF16 R76, R44, R78, RZ ;  /* 0x0000004e2c4c723c */ /* 0x000ff000000418ff */
[C---:B-1----:R-:W-:Y:S08]  /*1780*/  HMMA.16816.F32.BF16 R24, R56.reuse, R68, R24 ;  /* 0x000000443818723c */ /* 0x042ff00000041818 */
[C---:B------:R-:W-:Y:S01]  /*1790*/  HMMA.16816.F32.BF16 R20, R56.reuse, R70, R20 ;  /* 0x000000463814723c */ /* 0x040fe20000041814 */
[----:B------:R-:W-:Y:S07]  /*17a0*/  LDSM.16.M88.4 R68, [R184] ;  /* 0x00000000b844783b */ /* 0x000fee0000000200 */
[C---:B------:R-:W-:Y:S08]  /*17b0*/  HMMA.16816.F32.BF16 R16, R56.reuse, R64, R16 ;  /* 0x000000403810723c */ /* 0x040ff00000041810 */
[C---:B------:R-:W-:Y:S01]  /*17c0*/  HMMA.16816.F32.BF16 R12, R56.reuse, R66, R12 ;  /* 0x00000042380c723c */ /* 0x040fe2000004180c */
[----:B------:R-:W-:Y:S07]  /*17d0*/  LDSM.16.M88.4 R64, [R184+0x800] ;  /* 0x00080000b840783b */ /* 0x000fee0000000200 */
[----:B------:R-:W-:Y:S08]  /*17e0*/  HMMA.16816.F32.BF16 R8, R56, R60, R8 ;  /* 0x0000003c3808723c */ /* 0x000ff00000041808 */
[C---:B------:R-:W-:Y:S08]  /*17f0*/  HMMA.16816.F32.BF16 R48, R44.reuse, R72, RZ ;  /* 0x000000482c30723c */ /* 0x040ff000000418ff */
[----:B------:R-:W-:Y:S01]  /*1800*/  HMMA.16816.F32.BF16 R44, R44, R74, RZ ;  /* 0x0000004a2c2c723c */ /* 0x000fe200000418ff */
[----:B------:R-:W1:Y:S07]  /*1810*/  LDSM.16.M88.4 R72, [R193] ;  /* 0x00000000c148783b */ /* 0x000e6e0000000200 */
[----:B------:R-:W-:Y:S01]  /*1820*/  HMMA.16816.F32.BF16 R76, R56, R62, R76 ;  /* 0x0000003e384c723c */ /* 0x000fe2000004184c */
[----:B------:R-:W5:Y:S07]  /*1830*/  LDSM.16.M88.4 R60, [R184+0x1000] ;  /* 0x00100000b83c783b */ /* 0x000f6e0000000200 */
[C---:B------:R-:W-:Y:S08]  /*1840*/  HMMA.16816.F32.BF16 R24, R40.reuse, R36, R24 ;  /* 0x000000242818723c */ /* 0x040ff00000041818 */
[C---:B------:R-:W-:Y:S08]  /*1850*/  HMMA.16816.F32.BF16 R20, R40.reuse, R38, R20 ;  /* 0x000000262814723c */ /* 0x040ff00000041814 */
[C---:B---3--:R-:W-:Y:S08]  /*1860*/  HMMA.16816.F32.BF16 R16, R40.reuse, R32, R16 ;  /* 0x000000202810723c */ /* 0x048ff00000041810 */
[C---:B------:R-:W-:Y:S01]  /*1870*/  HMMA.16816.F32.BF16 R12, R40.reuse, R34, R12 ;  /* 0x00000022280c723c */ /* 0x040fe2000004180c */
[----:B------:R-:W-:Y:S07]  /*1880*/  LDSM.16.M88.4 R32, [R198+0x4000] ;  /* 0x00400000c620783b */ /* 0x000fee0000000200 */
[----:B--2---:R-:W-:Y:S01]  /*1890*/  HMMA.16816.F32.BF16 R36, R40, R28, R8 ;  /* 0x0000001c2824723c */ /* 0x004fe20000041808 */
[----:B------:R-:W-:Y:S07]  /*18a0*/  LDSM.16.M88.4 R8, [R197+0xe000] ;  /* 0x00e00000c508783b */ /* 0x000fee0000000200 */
[C---:B----4-:R-:W-:Y:S08]  /*18b0*/  HMMA.16816.F32.BF16 R48, R56.reuse, R52, R48 ;  /* 0x000000343830723c */ /* 0x050ff00000041830 */
[----:B------:R-:W-:Y:S01]  /*18c0*/  HMMA.16816.F32.BF16 R44, R56, R54, R44 ;  /* 0x00000036382c723c */ /* 0x000fe2000004182c */
[----:B------:R-:W-:Y:S04]  /*18d0*/  LDSM.16.M88.4 R52, [R184+0x1800] ;  /* 0x00180000b834783b */ /* 0x000fe80000000200 */
[----:B------:R-:W-:Y:S03]  /*18e0*/  LDSM.16.M88.4 R56, [R197+0xe800] ;  /* 0x00e80000c538783b */ /* 0x000fe60000000200 */
[----:B------:R-:W-:Y:S01]  /*18f0*/  HMMA.16816.F32.BF16 R76, R40, R30, R76 ;  /* 0x0000001e284c723c */ /* 0x000fe2000004184c */
[----:B------:R-:W2:Y:S07]  /*1900*/  LDSM.16.M88.4 R28, [R197+0xf000] ;  /* 0x00f00000c51c783b */ /* 0x000eae0000000200 */
[C---:B-1----:R-:W-:Y:S08]  /*1910*/  HMMA.16816.F32.BF16 R16, R72.reuse, R64, R16 ;  /* 0x000000404810723c */ /* 0x042ff00000041810 */
[C---:B------:R-:W-:Y:S08]  /*1920*/  HMMA.16816.F32.BF16 R12, R72.reuse, R66, R12 ;  /* 0x00000042480c723c */ /* 0x040ff0000004180c */
[----:B-----5:R-:W-:Y:S01]  /*1930*/  HMMA.16816.F32.BF16 R64, R72, R60, R36 ;  /* 0x0000003c4840723c */ /* 0x020fe20000041824 */
[----:B------:R-:W-:Y:S07]  /*1940*/  LDSM.16.M88.4 R36, [R195+0x2000] ;  /* 0x00200000c324783b */ /* 0x000fee0000000200 */
[C---:B------:R-:W-:Y:S08]  /*1950*/  HMMA.16816.F32.BF16 R48, R40.reuse, R80, R48 ;  /* 0x000000502830723c */ /* 0x040ff00000041830 */
[----:B------:R-:W-:Y:S01]  /*1960*/  HMMA.16816.F32.BF16 R44, R40, R82, R44 ;  /* 0x00000052282c723c */ /* 0x000fe2000004182c */
[----:B------:R-:W-:Y:S07]  /*1970*/  LDSM.16.M88.4 R40, [R196+0x4000] ;  /* 0x00400000c428783b */ /* 0x000fee0000000200 */
[C---:B------:R-:W-:Y:S08]  /*1980*/  HMMA.16816.F32.BF16 R24, R72.reuse, R68, R24 ;  /* 0x000000444818723c */ /* 0x040ff00000041818 */
[C---:B------:R-:W-:Y:S01]  /*1990*/  HMMA.16816.F32.BF16 R20, R72.reuse, R70, R20 ;  /* 0x000000464814723c */ /* 0x040fe20000041814 */
[----:B------:R-:W-:Y:S07]  /*19a0*/  LDSM.16.M88.4 R68, [R197+0xf800] ;  /* 0x00f80000c544783b */ /* 0x000fee0000000200 */
[----:B------:R-:W-:Y:S01]  /*19b0*/  HMMA.16816.F32.BF16 R80, R72, R62, R76 ;  /* 0x0000003e4850723c */ /* 0x000fe2000004184c */
[----:B------:R-:W1:Y:S04]  /*19c0*/  LDSM.16.M88.4 R60, [R195+0x3000] ;  /* 0x00300000c33c783b */ /* 0x000e680000000200 */
[----:B------:R-:W-:Y:S03]  /*19d0*/  LDSM.16.M88.4 R76, [R195+0x2800] ;  /* 0x00280000c34c783b */ /* 0x000fe60000000200 */
[----:B--2---:R-:W-:Y:S08]  /*19e0*/  HMMA.16816.F32.BF16 R64, R32, R28, R64 ;  /* 0x0000001c2040723c */ /* 0x004ff00000041840 */
[C---:B------:R-:W-:Y:S08]  /*19f0*/  HMMA.16816.F32.BF16 R48, R72.reuse, R52, R48 ;  /* 0x000000344830723c */ /* 0x040ff00000041830 */
[----:B------:R-:W-:Y:S01]  /*1a00*/  HMMA.16816.F32.BF16 R44, R72, R54, R44 ;  /* 0x00000036482c723c */ /* 0x000fe2000004182c */
[----:B------:R-:W-:Y:S04]  /*1a10*/  LDSM.16.M88.4 R52, [R194+0x4000] ;  /* 0x00400000c234783b */ /* 0x000fe80000000200 */
[----:B------:R-:W-:Y:S03]  /*1a20*/  LDSM.16.M88.4 R72, [R191+0xe800] ;  /* 0x00e80000bf48783b */ /* 0x000fe60000000200 */
[C---:B------:R-:W-:Y:S08]  /*1a30*/  HMMA.16816.F32.BF16 R24, R32.reuse, R8, R24 ;  /* 0x000000082018723c */ /* 0x040ff00000041818 */
[C---:B------:R-:W-:Y:S01]  /*1a40*/  HMMA.16816.F32.BF16 R20, R32.reuse, R10, R20 ;  /* 0x0000000a2014723c */ /* 0x040fe20000041814 */
[----:B------:R-:W-:Y:S07]  /*1a50*/  LDSM.16.M88.4 R8, [R191+0xe000] ;  /* 0x00e00000bf08783b */ /* 0x000fee0000000200 */
[C---:B------:R-:W-:Y:S01]  /*1a60*/  HMMA.16816.F32.BF16 R80, R32.reuse, R30, R80 ;  /* 0x0000001e2050723c */ /* 0x040fe20000041850 */
[----:B------:R-:W2:Y:S07]  /*1a70*/  LDSM.16.M88.4 R28, [R191+0xf000] ;  /* 0x00f00000bf1c783b */ /* 0x000eae0000000200 */
[C---:B------:R-:W-:Y:S08]  /*1a80*/  HMMA.16816.F32.BF16 R16, R32.reuse, R56, R16 ;  /* 0x000000382010723c */ /* 0x040ff00000041810 */
[----:B------:R-:W-:Y:S01]  /*1a90*/  HMMA.16816.F32.BF16 R12, R32, R58, R12 ;  /* 0x0000003a200c723c */ /* 0x000fe2000004180c */
[----:B------:R-:W3:Y:S07]  /*1aa0*/  LDSM.16.M88.4 R56, [R195+0x3800] ;  /* 0x00380000c338783b */ /* 0x000eee0000000200 */
[----:B-1----:R-:W-:Y:S08]  /*1ab0*/  HMMA.16816.F32.BF16 R64, R40, R60, R64 ;  /* 0x0000003c2840723c */ /* 0x002ff00000041840 */
[C---:B------:R-:W-:Y:S08]  /*1ac0*/  HMMA.16816.F32.BF16 R48, R32.reuse, R68, R48 ;  /* 0x000000442030723c */ /* 0x040ff00000041830 */
[----:B------:R-:W-:Y:S01]  /*1ad0*/  HMMA.16816.F32.BF16 R44, R32, R70, R44 ;  /* 0x00000046202c723c */ /* 0x000fe2000004182c */
[----:B------:R-:W-:Y:S04]  /*1ae0*/  LDSM.16.M88.4 R68, [R191+0xf800] ;  /* 0x00f80000bf44783b */ /* 0x000fe80000000200 */
[----:B------:R-:W-:Y:S03]  /*1af0*/  LDSM.16.M88.4 R32, [R184+0x2000] ;  /* 0x00200000b820783b */ /* 0x000fe60000000200 */
[C---:B------:R-:W-:Y:S08]  /*1b00*/  HMMA.16816.F32.BF16 R24, R40.reuse, R36, R24 ;  /* 0x000000242818723c */ /* 0x040ff00000041818 */
[C---:B------:R-:W-:Y:S01]  /*1b10*/  HMMA.16816.F32.BF16 R20, R40.reuse, R38, R20 ;  /* 0x000000262814723c */ /* 0x040fe20000041814 */
[----:B------:R-:W-:Y:S07]  /*1b20*/  LDSM.16.M88.4 R36, [R193+0x4000] ;  /* 0x00400000c124783b */ /* 0x000fee0000000200 */
[----:B------:R-:W-:Y:S01]  /*1b30*/  HMMA.16816.F32.BF16 R80, R40, R62, R80 ;  /* 0x0000003e2850723c */ /* 0x000fe20000041850 */
[----:B------:R-:W1:Y:S07]  /*1b40*/  LDSM.16.M88.4 R60, [R184+0x3000] ;  /* 0x00300000b83c783b */ /* 0x000e6e0000000200 */
[----:B--2---:R-:W-:Y:S08]  /*1b50*/  HMMA.16816.F32.BF16 R64, R52, R28, R64 ;  /* 0x0000001c3440723c */ /* 0x004ff00000041840 */
[C---:B------:R-:W-:Y:S08]  /*1b60*/  HMMA.16816.F32.BF16 R16, R40.reuse, R76, R16 ;  /* 0x0000004c2810723c */ /* 0x040ff00000041810 */
[C---:B------:R-:W-:Y:S01]  /*1b70*/  HMMA.16816.F32.BF16 R12, R40.reuse, R78, R12 ;  /* 0x0000004e280c723c */ /* 0x040fe2000004180c */
[----:B------:R-:W-:Y:S07]  /*1b80*/  LDSM.16.M88.4 R76, [R184+0x2800] ;  /* 0x00280000b84c783b */ /* 0x000fee0000000200 */
[C---:B---3--:R-:W-:Y:S08]  /*1b90*/  HMMA.16816.F32.BF16 R48, R40.reuse, R56, R48 ;  /* 0x000000382830723c */ /* 0x048ff00000041830 */
[----:B------:R-:W-:Y:S01]  /*1ba0*/  HMMA.16816.F32.BF16 R44, R40, R58, R44 ;  /* 0x0000003a282c723c */ /* 0x000fe2000004182c */
[----:B------:R-:W-:Y:S04]  /*1bb0*/  LDSM.16.M88.4 R40, [R198+0x8000] ;  /* 0x00800000c628783b */ /* 0x000fe80000000200 */
[----:B------:R-:W-:Y:S03]  /*1bc0*/  LDSM.16.M88.4 R56, [R184+0x3800] ;  /* 0x00380000b838783b */ /* 0x000fe60000000200 */
[C---:B------:R-:W-:Y:S08]  /*1bd0*/  HMMA.16816.F32.BF16 R24, R52.reuse, R8, R24 ;  /* 0x000000083418723c */ /* 0x040ff00000041818 */
[C---:B------:R-:W-:Y:S01]  /*1be0*/  HMMA.16816.F32.BF16 R20, R52.reuse, R10, R20 ;  /* 0x0000000a3414723c */ /* 0x040fe20000041814 */
[----:B------:R-:W-:Y:S07]  /*1bf0*/  LDSM.16.M88.4 R8, [R197+0x10000] ;  /* 0x01000000c508783b */ /* 0x000fee0000000200 */
[----:B------:R-:W-:Y:S01]  /*1c00*/  HMMA.16816.F32.BF16 R80, R52, R30, R80 ;  /* 0x0000001e3450723c */ /* 0x000fe20000041850 */
[----:B------:R-:W2:Y:S07]  /*1c10*/  LDSM.16.M88.4 R28, [R197+0x11000] ;  /* 0x01100000c51c783b */ /* 0x000eae0000000200 */
[----:B-1----:R-:W-:Y:S08]  /*1c20*/  HMMA.16816.F32.BF16 R64, R36, R60, R64 ;  /* 0x0000003c2440723c */ /* 0x002ff00000041840 */
[C---:B------:R-:W-:Y:S08]  /*1c30*/  HMMA.16816.F32.BF16 R16, R52.reuse, R72, R16 ;  /* 0x000000483410723c */ /* 0x040ff00000041810 */
[C---:B------:R-:W-:Y:S01]  /*1c40*/  HMMA.16816.F32.BF16 R12, R52.reuse, R74, R12 ;  /* 0x0000004a340c723c */ /* 0x040fe2000004180c */
[----:B------:R-:W-:Y:S07]  /*1c50*/  LDSM.16.M88.4 R72, [R197+0x10800] ;  /* 0x01080000c548783b */ /* 0x000fee0000000200 */
        /* <DEDUP_REMOVED lines=25> */
[----:B------:R-:W1:Y:S07]  /*1df0*/  LDSM.16.M88.4 R72, [R191+0x10800] ;  /* 0x01080000bf48783b */ /* 0x000e6e0000000200 */
[C---:B------:R-:W-:Y:S08]  /*1e00*/  HMMA.16816.F32.BF16 R48, R40.reuse, R68, R48 ;  /* 0x000000442830723c */ /* 0x040ff00000041830 */
[----:B------:R-:W-:Y:S01]  /*1e10*/  HMMA.16816.F32.BF16 R44, R40, R70, R44 ;  /* 0x00000046282c723c */ /* 0x000fe2000004182c */
[----:B------:R-:W-:Y:S07]  /*1e20*/  LDSM.16.M88.4 R40, [R193+0x8000] ;  /* 0x00800000c128783b */ /* 0x000fee0000000200 */
[C---:B------:R-:W-:Y:S08]  /*1e30*/  HMMA.16816.F32.BF16 R24, R52.reuse, R32, R24 ;  /* 0x000000203418723c */ /* 0x040ff00000041818 */
[C---:B------:R-:W-:Y:S01]  /*1e40*/  HMMA.16816.F32.BF16 R20, R52.reuse, R34, R20 ;  /* 0x000000223414723c */ /* 0x040fe20000041814 */
[----:B------:R-:W3:Y:S07]  /*1e50*/  LDSM.16.M88.4 R32, [R191+0x11800] ;  /* 0x01180000bf20783b */ /* 0x000eee0000000200 */
[----:B------:R-:W-:Y:S01]  /*1e60*/  HMMA.16816.F32.BF16 R80, R52, R62, R80 ;  /* 0x0000003e3450723c */ /* 0x000fe20000041850 */
[----:B------:R-:W4:Y:S07]  /*1e70*/  LDSM.16.M88.4 R60, [R184+0x4000] ;  /* 0x00400000b83c783b */ /* 0x000f2e0000000200 */
[----:B--2---:R-:W-:Y:S07]  /*1e80*/  HMMA.16816.F32.BF16 R64, R8, R28, R64 ;  /* 0x0000001c0840723c */ /* 0x004fee0000041840 */
[----:B------:R-:W-:Y:S01]  /*1e90*/  SHF.R.S32.HI R29, RZ, 0x1f, R0 ;  /* 0x0000001fff1d7819 */ /* 0x000fe20000011400 */
[----:B------:R-:W-:Y:S03]  /*1ea0*/  HMMA.16816.F32.BF16 R16, R52, R76, R16 ;  /* 0x0000004c3410723c */ /* 0x000fe60000041810 */
[----:B------:R-:W-:Y:S01]  /*1eb0*/  LEA.HI R212, R29, R0, RZ, 0x2 ;  /* 0x000000001dd47211 */ /* 0x000fe200078f10ff */
[----:B------:R-:W-:-:S02]  /*1ec0*/  IMAD R29, R88, 0x10, R90 ;  /* 0x00000010581d7824 */ /* 0x000fc400078e025a */
[----:B------:R-:W-:Y:S01]  /*1ed0*/  IMAD.IADD R0, R85, 0x1, R6 ;  /* 0x0000000155007824 */ /* 0x000fe200078e0206 */
[----:B------:R-:W-:Y:S01]  /*1ee0*/  SHF.R.S32.HI R212, RZ, 0x2, R212 ;  /* 0x00000002ffd47819 */ /* 0x000fe200000114d4 */
[----:B------:R-:W-:Y:S03]  /*1ef0*/  HMMA.16816.F32.BF16 R12, R52, R78, R12 ;  /* 0x0000004e340c723c */ /* 0x000fe6000004180c */
[----:B------:R-:W-:-:S04]  /*1f00*/  IADD3 R29, R29, 0x1, R212 ;  /* 0x000000011d1d7810 */ /* 0x000fc80007ffe0d4 */
[----:B------:R-:W-:Y:S01]  /*1f10*/  IADD3 R213, R84, R29, -R205 ;  /* 0x0000001d54d57210 */ /* 0x000fe20007ffe8cd */
[----:B------:R-:W-:Y:S03]  /*1f20*/  HMMA.16816.F32.BF16 R48, R52, R56, R48 ;  /* 0x000000383430723c */ /* 0x000fe60000041830 */
[----:B------:R-:W-:-:S04]  /*1f30*/  IADD3 R213, R213, c[0x0][0x2e8], RZ ;  /* 0x0000ba00d5d57a10 */ /* 0x000fc80007ffe0ff */
[C---:B------:R-:W-:Y:S01]  /*1f40*/  IADD3 R133, R213.reuse, 0x8, RZ ;  /* 0x00000008d5857810 */ /* 0x040fe20007ffe0ff */
[----:B------:R-:W-:Y:S01]  /*1f50*/  HMMA.16816.F32.BF16 R44, R52, R58, R44 ;  /* 0x0000003a342c723c */ /* 0x000fe2000004182c */
[-C--:B------:R-:W-:Y:S02]  /*1f60*/  IMNMX R213, R213, R84.reuse, PT ;  /* 0x00000054d5d57217 */ /* 0x080fe40003800200 */
[----:B------:R-:W-:-:S04]  /*1f70*/  IMNMX R133, R133, R84, PT ;  /* 0x0000005485857217 */ /* 0x000fc80003800200 */
[----:B------:R-:W-:Y:S01]  /*1f80*/  IMAD R52, R136, 0x40, R218 ;  /* 0x0000004088347824 */ /* 0x000fe200078e02da */
[----:B------:R-:W-:Y:S04]  /*1f90*/  HMMA.16816.F32.BF16 R24, R8, R36, R24 ;  /* 0x000000240818723c */ /* 0x000fe80000041818 */
[----:B------:R-:W-:-:S04]  /*1fa0*/  IADD3 R6, R52, 0x9, RZ ;  /* 0x0000000934067810 */ /* 0x000fc80007ffe0ff */
[C---:B------:R-:W-:Y:S01]  /*1fb0*/  HMMA.16816.F32.BF16 R20, R8.reuse, R38, R20 ;  /* 0x000000260814723c */ /* 0x040fe20000041814 */
[----:B------:R-:W2:Y:S01]  /*1fc0*/  LDSM.16.M88.4 R36, [R184+0x4800] ;  /* 0x00480000b824783b */ /* 0x000ea20000000200 */
[C---:B------:R-:W-:Y:S02]  /*1fd0*/  ISETP.GE.AND P2, PT, R6.reuse, R213, PT ;  /* 0x000000d50600720c */ /* 0x040fe40003f46270 */
[----:B------:R-:W-:Y:S02]  /*1fe0*/  ISETP.GE.AND P5, PT, R6, R133, PT ;  /* 0x000000850600720c */ /* 0x000fe40003fa6270 */
[C---:B------:R-:W-:Y:S02]  /*1ff0*/  IADD3 R6, R52.reuse, 0x11, RZ ;  /* 0x0000001134067810 */ /* 0x040fe40007ffe0ff */
[C---:B------:R-:W-:Y:S01]  /*2000*/  HMMA.16816.F32.BF16 R80, R8.reuse, R30, R80 ;  /* 0x0000001e0850723c */ /* 0x040fe20000041850 */
[----:B------:R-:W5:Y:S07]  /*2010*/  LDSM.16.M88.4 R28, [R184+0x5000] ;  /* 0x00500000b81c783b */ /* 0x000f6e0000000200 */
[C---:B-1----:R-:W-:Y:S08]  /*2020*/  HMMA.16816.F32.BF16 R16, R8.reuse, R72, R16 ;  /* 0x000000480810723c */ /* 0x042ff00000041810 */
[C---:B------:R-:W-:Y:S08]  /*2030*/  HMMA.16816.F32.BF16 R12, R8.reuse, R74, R12 ;  /* 0x0000004a080c723c */ /* 0x040ff0000004180c */
[C---:B---3--:R-:W-:Y:S07]  /*2040*/  HMMA.16816.F32.BF16 R48, R8.reuse, R32, R48 ;  /* 0x000000200830723c */ /* 0x048fee0000041830 */
[----:B------:R-:W-:Y:S01]  /*2050*/  IADD3 R32, R52, 0x1, RZ ;  /* 0x0000000134207810 */ /* 0x000fe20007ffe0ff */
[----:B------:R-:W-:Y:S03]  /*2060*/  HMMA.16816.F32.BF16 R44, R8, R34, R44 ;  /* 0x00000022082c723c */ /* 0x000fe6000004182c */
[----:B------:R-:W-:-:S02]  /*2070*/  ISETP.GE.AND P0, PT, R32, R213, PT ;  /* 0x000000d52000720c */ /* 0x000fc40003f06270 */
[----:B------:R-:W-:Y:S02]  /*2080*/  ISETP.GE.AND P3, PT, R32, R133, PT ;  /* 0x000000852000720c */ /* 0x000fe40003f66270 */
[C---:B------:R-:W-:Y:S01]  /*2090*/  IADD3 R8, R52.reuse, 0x8, RZ ;  /* 0x0000000834087810 */ /* 0x040fe20007ffe0ff */
[C---:B----4-:R-:W-:Y:S01]  /*20a0*/  HMMA.16816.F32.BF16 R24, R40.reuse, R60, R24 ;  /* 0x0000003c2818723c */ /* 0x050fe20000041818 */
[----:B------:R-:W-:Y:S02]  /*20b0*/  IADD3 R32, R52, 0x10, RZ ;  /* 0x0000001034207810 */ /* 0x000fe40007ffe0ff */
[C---:B------:R-:W-:Y:S02]  /*20c0*/  ISETP.GE.AND P4, PT, R8.reuse, R213, PT ;  /* 0x000000d50800720c */ /* 0x040fe40003f86270 */
[----:B------:R-:W-:Y:S02]  /*20d0*/  ISETP.GE.AND P6, PT, R8, R133, PT ;  /* 0x000000850800720c */ /* 0x000fe40003fc6270 */
[----:B------:R-:W1:Y:S01]  /*20e0*/  LDSM.16.M88.4 R8, [R184+0x5800] ;  /* 0x00580000b808783b */ /* 0x000e620000000200 */
[----:B------:R-:W-:Y:S01]  /*20f0*/  HMMA.16816.F32.BF16 R20, R40, R62, R20 ;  /* 0x0000003e2814723c */ /* 0x000fe20000041814 */
[----:B------:R-:W-:Y:S01]  /*2100*/  IADD3 R34, R52, 0x18, RZ ;  /* 0x0000001834227810 */ /* 0x000fe20007ffe0ff */
[----:B------:R-:W-:-:S04]  /*2110*/  DEPBAR.LE SB0, 0x0 ;  /* 0x000080000000791a */ /* 0x000fc80000000000 */
[C---:B------:R-:W-:Y:S02]  /*2120*/  ISETP.GE.AND P1, PT, R32.reuse, R213, PT ;  /* 0x000000d52000720c */ /* 0x040fe40003f26270 */
[C---:B--2---:R-:W-:Y:S08]  /*2130*/  HMMA.16816.F32.BF16 R16, R40.reuse, R36, R16 ;  /* 0x000000242810723c */ /* 0x044ff00000041810 */
[----:B------:R-:W-:Y:S01]  /*2140*/  HMMA.16816.F32.BF16 R12, R40, R38, R12 ;  /* 0x00000026280c723c */ /* 0x000fe2000004180c */
[----:B------:R-:W-:Y:S01]  /*2150*/  FSEL R25, R25, -INF , !P0 ;  /* 0xff80000019197808 */ /* 0x000fe20004000000 */
[----:B------:R-:W-:Y:S01]  /*2160*/  BAR.SYNC.DEFER_BLOCKING 0x0 ;  /* 0x0000000000007b1d */ /* 0x000fe20000010000 */
[----:B------:R-:W-:-:S02]  /*2170*/  ISETP.GE.AND P0, PT, R32, R133, PT ;  /* 0x000000852000720c */ /* 0x000fc40003f06270 */
[----:B------:R-:W-:Y:S02]  /*2180*/  FSEL R32, R27, -INF , !P3 ;  /* 0xff8000001b207808 */ /* 0x000fe40005800000 */
[-C--:B------:R-:W-:Y:S01]  /*2190*/  ISETP.GE.AND P3, PT, R6, R213.reuse, PT ;  /* 0x000000d50600720c */ /* 0x080fe20003f66270 */
[C---:B-----5:R-:W-:Y:S01]  /*21a0*/  HMMA.16816.F32.BF16 R64, R40.reuse, R28, R64 ;  /* 0x0000001c2840723c */ /* 0x060fe20000041840 */
[----:B------:R-:W-:Y:S02]  /*21b0*/  FSEL R33, R20, -INF , !P4 ;  /* 0xff80000014217808 */ /* 0x000fe40006000000 */
[----:B------:R-:W-:Y:S02]  /*21c0*/  FSEL R22, R22, -INF , !P6 ;  /* 0xff80000016167808 */ /* 0x000fe40007000000 */
[----:B------:R-:W-:Y:S02]  /*21d0*/  ISETP.GE.AND P6, PT, R34, R213, PT ;  /* 0x000000d52200720c */ /* 0x000fe40003fc6270 */
[C---:B------:R-:W-:Y:S01]  /*21e0*/  IADD3 R20, R52.reuse, 0x19, RZ ;  /* 0x0000001934147810 */ /* 0x040fe20007ffe0ff */
[----:B------:R-:W-:Y:S01]  /*21f0*/  HMMA.16816.F32.BF16 R80, R40, R30, R80 ;  /* 0x0000001e2850723c */ /* 0x000fe20000041850 */
[----:B------:R-:W-:-:S02]  /*2200*/  IADD3 R28, R52, 0x20, RZ ;  /* 0x00000020341c7810 */ /* 0x000fc40007ffe0ff */
[----:B------:R-:W-:Y:S02]  /*2210*/  ISETP.GE.AND P4, PT, R6, R133, PT ;  /* 0x000000850600720c */ /* 0x000fe40003f86270 */
[----:B------:R-:W-:Y:S02]  /*2220*/  FSEL R27, R21, -INF , !P2 ;  /* 0xff800000151b7808 */ /* 0x000fe40005000000 */
[----:B------:R-:W-:Y:S01]  /*2230*/  FSEL R6, R23, -INF , !P5 ;  /* 0xff80000017067808 */ /* 0x000fe20006800000 */
[----:B-1----:R-:W-:Y:S01]  /*2240*/  HMMA.16816.F32.BF16 R44, R40, R10, R44 ;  /* 0x0000000a282c723c */ /* 0x002fe2000004182c */
[----:B------:R-:W-:Y:S02]  /*2250*/  FSEL R23, R16, -INF , !P1 ;  /* 0xff80000010177808 */ /* 0x000fe40004800000 */
[----:B------:R-:W-:Y:S02]  /*2260*/  FSEL R18, R18, -INF , !P0 ;  /* 0xff80000012127808 */ /* 0x000fe40004000000 */
[----:B------:R-:W-:-:S02]  /*2270*/  FSEL R21, R17, -INF , !P3 ;  /* 0xff80000011157808 */ /* 0x000fc40005800000 */
[C---:B------:R-:W-:Y:S01]  /*2280*/  ISETP.GE.AND P5, PT, R20.reuse, R213, PT ;  /* 0x000000d51400720c */ /* 0x040fe20003fa6270 */
[----:B------:R-:W-:Y:S01]  /*2290*/  HMMA.16816.F32.BF16 R48, R40, R8, R48 ;  /* 0x000000082830723c */ /* 0x000fe20000041830 */
[----:B------:R-:W-:Y:S02]  /*22a0*/  ISETP.GE.AND P1, PT, R20, R133, PT ;  /* 0x000000851400720c */ /* 0x000fe40003f26270 */
[C---:B------:R-:W-:Y:S02]  /*22b0*/  ISETP.GE.AND P0, PT, R28.reuse, R213, PT ;  /* 0x000000d51c00720c */ /* 0x040fe40003f06270 */
[----:B------:R-:W-:Y:S02]  /*22c0*/  ISETP.GE.AND P3, PT, R28, R133, PT ;  /* 0x000000851c00720c */ /* 0x000fe40003f66270 */
[----:B------:R-:W-:Y:S02]  /*22d0*/  FSEL R17, R12, -INF , !P6 ;  /* 0xff8000000c117808 */ /* 0x000fe40007000000 */
[----:B------:R-:W-:-:S02]  /*22e0*/  IADD3 R28, R52, 0x28, RZ ;  /* 0x00000028341c7810 */ /* 0x000fc40007ffe0ff */
[----:B------:R-:W-:Y:S02]  /*22f0*/  IADD3 R12, R52, 0x29, RZ ;  /* 0x00000029340c7810 */ /* 0x000fe40007ffe0ff */
[----:B------:R-:W-:Y:S02]  /*2300*/  FSEL R13, R13, -INF , !P5 ;  /* 0xff8000000d0d7808 */ /* 0x000fe40006800000 */
[----:B------:R-:W-:Y:S02]  /*2310*/  FSEL R8, R15, -INF , !P1 ;  /* 0xff8000000f087808 */ /* 0x000fe40004800000 */
[----:B------:R-:W-:Y:S02]  /*2320*/  FSEL R171, R64, -INF , !P0 ;  /* 0xff80000040ab7808 */ /* 0x000fe40004000000 */
[----:B------:R-:W-:Y:S02]  /*2330*/  ISETP.GE.AND P5, PT, R28, R133, PT ;  /* 0x000000851c00720c */ /* 0x000fe40003fa6270 */
[----:B------:R-:W-:-:S02]  /*2340*/  ISETP.GE.AND P1, PT, R12, R213, PT ;  /* 0x000000d50c00720c */ /* 0x000fc40003f26270 */
[----:B------:R-:W-:Y:S02]  /*2350*/  ISETP.GE.AND P0, PT, R12, R133, PT ;  /* 0x000000850c00720c */ /* 0x000fe40003f06270 */
[----:B------:R-:W-:Y:S02]  /*2360*/  IADD3 R10, R52, 0x38, RZ ;  /* 0x00000038340a7810 */ /* 0x000fe40007ffe0ff */
[----:B------:R-:W-:Y:S02]  /*2370*/  FSEL R174, R82, -INF , !P5 ;  /* 0xff80000052ae7808 */ /* 0x000fe40006800000 */
[----:B------:R-:W-:Y:S02]  /*2380*/  FSEL R165, R81, -INF , !P1 ;  /* 0xff80000051a57808 */ /* 0x000fe40004800000 */
[----:B------:R-:W-:Y:S02]  /*2390*/  FSEL R172, R83, -INF , !P0 ;  /* 0xff80000053ac7808 */ /* 0x000fe40004000000 */
[----:B------:R-:W-:-:S02]  /*23a0*/  ISETP.GE.AND P5, PT, R10, R213, PT ;  /* 0x000000d50a00720c */ /* 0x000fc40003fa6270 */
[----:B------:R-:W-:Y:S02]  /*23b0*/  ISETP.GE.AND P1, PT, R10, R133, PT ;  /* 0x000000850a00720c */ /* 0x000fe40003f26270 */
[C---:B------:R-:W-:Y:S02]  /*23c0*/  ISETP.GE.AND P0, PT, R52.reuse, R213, PT ;  /* 0x000000d53400720c */ /* 0x040fe40003f06270 */
[----:B------:R-:W-:Y:S02]  /*23d0*/  IADD3 R10, R52, 0x39, RZ ;  /* 0x00000039340a7810 */ /* 0x000fe40007ffe0ff */
[----:B------:R-:W-:Y:S02]  /*23e0*/  FSEL R24, R24, -INF , !P0 ;  /* 0xff80000018187808 */ /* 0x000fe40004000000 */
[----:B------:R-:W-:Y:S02]  /*23f0*/  ISETP.GE.AND P0, PT, R10, R133, PT ;  /* 0x000000850a00720c */ /* 0x000fe40003f06270 */
[----:B------:R-:W-:-:S02]  /*2400*/  IADD3 R20, R52, 0x21, RZ ;  /* 0x0000002134147810 */ /* 0x000fc40007ffe0ff */
[----:B------:R-:W-:Y:S02]  /*2410*/  FSEL R164, R47, -INF , !P0 ;  /* 0xff8000002fa47808 */ /* 0x000fe40004000000 */
[----:B------:R-:W-:Y:S02]  /*2420*/  FSEL R16, R19, -INF , !P4 ;  /* 0xff80000013107808 */ /* 0x000fe40006000000 */
[----:B------:R-:W-:Y:S02]  /*2430*/  ISETP.GE.AND P0, PT, R2, 0x2, PT ;  /* 0x000000020200780c */ /* 0x000fe40003f06270 */
[----:B------:R-:W-:Y:S02]  /*2440*/  ISETP.GE.AND P2, PT, R34, R133, PT ;  /* 0x000000852200720c */ /* 0x000fe40003f46270 */
[C---:B------:R-:W-:Y:S02]  /*2450*/  ISETP.GE.AND P4, PT, R20.reuse, R213, PT ;  /* 0x000000d51400720c */ /* 0x040fe40003f86270 */
[----:B------:R-:W-:-:S02]  /*2460*/  ISETP.GE.AND P6, PT, R20, R133, PT ;  /* 0x000000851400720c */ /* 0x000fc40003fc6270 */
[----:B------:R-:W-:Y:S02]  /*2470*/  IADD3 R20, R52, 0x30, RZ ;  /* 0x0000003034147810 */ /* 0x000fe40007ffe0ff */
[----:B------:R-:W-:Y:S02]  /*2480*/  FSEL R14, R14, -INF , !P2 ;  /* 0xff8000000e0e7808 */ /* 0x000fe40005000000 */
[----:B------:R-:W-:Y:S02]  /*2490*/  FSEL R166, R66, -INF , !P3 ;  /* 0xff80000042a67808 */ /* 0x000fe40005800000 */
[----:B------:R-:W-:Y:S02]  /*24a0*/  FSEL R163, R65, -INF , !P4 ;  /* 0xff80000041a37808 */ /* 0x000fe40006000000 */
[-C--:B------:R-:W-:Y:S02]  /*24b0*/  ISETP.GE.AND P2, PT, R28, R213.reuse, PT ;  /* 0x000000d51c00720c */ /* 0x080fe40003f46270 */
[----:B------:R-:W-:-:S02]  /*24c0*/  ISETP.GE.AND P3, PT, R20, R213, PT ;  /* 0x000000d51400720c */ /* 0x000fc40003f66270 */
[----:B------:R-:W-:Y:S02]  /*24d0*/  ISETP.GE.AND P4, PT, R20, R133, PT ;  /* 0x000000851400720c */ /* 0x000fe40003f86270 */
[----:B------:R-:W-:Y:S02]  /*24e0*/  IADD3 R12, R52, 0x31, RZ ;  /* 0x00000031340c7810 */ /* 0x000fe40007ffe0ff */
[----:B------:R-:W-:Y:S02]  /*24f0*/  FSEL R220, R67, -INF , !P6 ;  /* 0xff80000043dc7808 */ /* 0x000fe40007000000 */
[----:B------:R-:W-:Y:S02]  /*2500*/  FSEL R169, R80, -INF , !P2 ;  /* 0xff80000050a97808 */ /* 0x000fe40005000000 */
[----:B------:R-:W-:Y:S02]  /*2510*/  FSEL R175, R48, -INF , !P3 ;  /* 0xff80000030af7808 */ /* 0x000fe40005800000 */
[----:B------:R-:W-:-:S02]  /*2520*/  FSEL R168, R50, -INF , !P4 ;  /* 0xff80000032a87808 */ /* 0x000fc40006000000 */
[C---:B------:R-:W-:Y:S02]  /*2530*/  ISETP.GE.AND P6, PT, R12.reuse, R213, PT ;  /* 0x000000d50c00720c */ /* 0x040fe40003fc6270 */
[-C--:B------:R-:W-:Y:S02]  /*2540*/  ISETP.GE.AND P2, PT, R12, R133.reuse, PT ;  /* 0x000000850c00720c */ /* 0x080fe40003f46270 */
[----:B------:R-:W-:Y:S02]  /*2550*/  ISETP.GE.AND P3, PT, R52, R133, PT ;  /* 0x000000853400720c */ /* 0x000fe40003f66270 */
[----:B------:R-:W-:Y:S02]  /*2560*/  ISETP.GE.AND P4, PT, R10, R213, PT ;  /* 0x000000d50a00720c */ /* 0x000fe40003f86270 */
[----:B------:R-:W-:Y:S02]  /*2570*/  FSEL R26, R26, -INF , !P3 ;  /* 0xff8000001a1a7808 */ /* 0x000fe40005800000 */
[----:B------:R-:W-:-:S02]  /*2580*/  FSEL R173, R49, -INF , !P6 ;  /* 0xff80000031ad7808 */ /* 0x000fc40007000000 */
[----:B------:R-:W-:Y:S02]  /*2590*/  FSEL R146, R51, -INF , !P2 ;  /* 0xff80000033927808 */ /* 0x000fe40005000000 */
[----:B------:R-:W-:Y:S02]  /*25a0*/  FSEL R147, R44, -INF , !P5 ;  /* 0xff8000002c937808 */ /* 0x000fe40006800000 */
[----:B------:R-:W-:Y:S02]  /*25b0*/  FSEL R144, R46, -INF , !P1 ;  /* 0xff8000002e907808 */ /* 0x000fe40004800000 */
[----:B------:R-:W-:Y:S01]  /*25c0*/  FSEL R145, R45, -INF , !P4 ;  /* 0xff8000002d917808 */ /* 0x000fe20006000000 */
[----:B------:R-:W-:Y:S05]  /*25d0*/  @!P0 BRA `(.L_x_5) ;  /* 0x0000014000008947 */ /* 0x000fea0003800000 */
[----:B------:R-:W-:-:S04]  /*25e0*/  IADD3 R11, R2, -0x2, RZ ;  /* 0xfffffffe020b7810 */ /* 0x000fc80007ffe0ff */
[----:B------:R-:W-:Y:S01]  /*25f0*/  SHF.R.S32.HI R9, RZ, 0x1f, R11 ;  /* 0x0000001fff097819 */ /* 0x000fe2000001140b */
[----:B------:R-:W-:Y:S02]  /*2600*/  IMAD R10, R200, R11, RZ ;  /* 0x0000000bc80a7224 */ /* 0x000fe400078e02ff */
[----:B------:R-:W-:-:S04]  /*2610*/  IMAD.WIDE.U32 R28, R11, R201, R210 ;  /* 0x000000c90b1c7225 */ /* 0x000fc800078e00d2 */
[----:B------:R-:W-:Y:S01]  /*2620*/  IMAD R9, R9, R201, R10 ;  /* 0x000000c909097224 */ /* 0x000fe200078e020a */
[----:B------:R-:W-:-:S03]  /*2630*/  LEA R10, P2, R28, c[0x0][0x168], 0x1 ;  /* 0x00005a001c0a7a11 */ /* 0x000fc600078408ff */
[----:B------:R-:W-:Y:S01]  /*2640*/  IMAD.IADD R9, R29, 0x1, R9 ;  /* 0x000000011d097824 */ /* 0x000fe200078e0209 */
[----:B------:R-:W-:-:S04]  /*2650*/  LEA R30, P1, R4, R10, 0x1 ;  /* 0x0000000a041e7211 */ /* 0x000fc800078208ff */
[----:B------:R-:W-:-:S04]  /*2660*/  LEA.HI.X R11, R28, c[0x0][0x16c], R9, 0x1, P2 ;  /* 0x00005b001c0b7a11 */ /* 0x000fc800010f0c09 */
[----:B------:R-:W-:Y:S01]  /*2670*/  LEA.HI.X R31, R4, R11, R3, 0x1, P1 ;  /* 0x0000000b041f7211 */ /* 0x000fe200008f0c03 */
[----:B------:R-:W-:Y:S01]  /*2680*/  @!PT LDS RZ, [RZ] ;  /* 0x00000000fffff984 */ /* 0x000fe20000000800 */
[----:B------:R-:W-:Y:S01]  /*2690*/  @!PT LDS RZ, [RZ] ;  /* 0x00000000fffff984 */ /* 0x000fe20000000800 */
[----:B------:R-:W-:Y:S01]  /*26a0*/  @!PT LDS RZ, [RZ] ;  /* 0x00000000fffff984 */ /* 0x000fe20000000800 */
[----:B------:R1:W-:Y:S04]  /*26b0*/  LDGSTS.E.BYPASS.LTC128B.128 [R203+0xc000], [R10.64] ;  /* 0x0c0000000acb7fae */ /* 0x0003e8000b901d48 */
[----:B------:R1:W-:Y:S04]  /*26c0*/  LDGSTS.E.BYPASS.LTC128B.128 [R203+0xe000], [R10.64+0x80] ;  /* 0x0e0000800acb7fae */ /* 0x0003e8000b901d48 */
[----:B------:R1:W-:Y:S04]  /*26d0*/  LDGSTS.E.BYPASS.LTC128B.128 [R203+0x10000], [R10.64+0x100] ;  /* 0x100001000acb7fae */ /* 0x0003e8000b901d48 */
[----:B------:R1:W-:Y:S04]  /*26e0*/  LDGSTS.E.BYPASS.LTC128B.128 [R203+0xd000], [R30.64] ;  /* 0x0d0000001ecb7fae */ /* 0x0003e8000b901d48 */
[----:B------:R1:W-:Y:S04]  /*26f0*/  LDGSTS.E.BYPASS.LTC128B.128 [R203+0xf000], [R30.64+0x80] ;  /* 0x0f0000801ecb7fae */ /* 0x0003e8000b901d48 */
[----:B------:R1:W-:Y:S04]  /*2700*/  LDGSTS.E.BYPASS.LTC128B.128 [R203+0x11000], [R30.64+0x100] ;  /* 0x110001001ecb7fae */ /* 0x0003e8000b901d48 */
[----:B------:R-:W0:Y:S02]  /*2710*/  LDGDEPBAR ;  /* 0x00000000000079af */ /* 0x000e240000000000 */
.L_x_5:
[----:B-1----:R-:W-:Y:S02]  /*2720*/  FMNMX.FTZ R10, R24, R25, !PT ;  /* 0x00000019180a7209 */ /* 0x002fe40007810000 */
[----:B------:R-:W-:-:S02]  /*2730*/  FMNMX.FTZ R11, R26, R32, !PT ;  /* 0x000000201a0b7209 */ /* 0x000fc40007810000 */
[----:B------:R-:W-:Y:S02]  /*2740*/  FMNMX.FTZ R10, R33, R10, !PT ;  /* 0x0000000a210a7209 */ /* 0x000fe40007810000 */
[----:B------:R-:W-:Y:S02]  /*2750*/  FMNMX.FTZ R11, R22, R11, !PT ;  /* 0x0000000b160b7209 */ /* 0x000fe40007810000 */
[----:B------:R-:W-:Y:S02]  /*2760*/  FMNMX.FTZ R10, R27, R10, !PT ;  /* 0x0000000a1b0a7209 */ /* 0x000fe40007810000 */
[----:B------:R-:W-:Y:S02]  /*2770*/  FMNMX.FTZ R11, R6, R11, !PT ;  /* 0x0000000b060b7209 */ /* 0x000fe40007810000 */
[----:B------:R-:W-:Y:S02]  /*2780*/  FMNMX.FTZ R10, R23, R10, !PT ;  /* 0x0000000a170a7209 */ /* 0x000fe40007810000 */
        /* <DEDUP_REMOVED lines=23> */
[----:B------:R-:W-:Y:S01]  /*2900*/  SHF.L.U32 R192, R0, 0x1, RZ ;  /* 0x0000000100c07819 */ /* 0x000fe200000006ff */
[----:B------:R-:W1:Y:S03]  /*2910*/  SHFL.BFLY PT, R9, R10, 0x2, 0x1f ;  /* 0x0c401f000a097f89 */ /* 0x000e6600000e0000 */
[-C--:B------:R-:W-:Y:S01]  /*2920*/  LEA R189, R5, R192.reuse, 0x1 ;  /* 0x000000c005bd7211 */ /* 0x080fe200078e08ff */
[----:B------:R-:W2:Y:S01]  /*2930*/  SHFL.BFLY PT, R4, R11, 0x2, 0x1f ;  /* 0x0c401f000b047f89 */ /* 0x000ea200000e0000 */
[----:B------:R-:W-:-:S03]  /*2940*/  LEA R190, R7, R192, 0x1 ;  /* 0x000000c007be7211 */ /* 0x000fc600078e08ff */
[----:B------:R-:W-:Y:S01]  /*2950*/  LDSM.16.MT88.4 R68, [R192+0x14000] ;  /* 0x01400000c044783b */ /* 0x000fe20000004200 */
[----:B------:R-:W-:-:S03]  /*2960*/  LEA R188, R5, R190, 0x1 ;  /* 0x000000be05bc7211 */ /* 0x000fc600078e08ff */
[----:B------:R-:W-:Y:S04]  /*2970*/  LDSM.16.MT88.4 R84, [R189+0x14000] ;  /* 0x01400000bd54783b */ /* 0x000fe80000004200 */
[----:B------:R-:W-:Y:S04]  /*2980*/  LDSM.16.MT88.4 R36, [R192+0x12000] ;  /* 0x01200000c024783b */ /* 0x000fe80000004200 */
[----:B------:R-:W-:Y:S01]  /*2990*/  LDSM.16.MT88.4 R44, [R190+0x12000] ;  /* 0x01200000be2c783b */ /* 0x000fe20000004200 */
[----:B-1----:R-:W-:-:S03]  /*29a0*/  FMNMX.FTZ R9, R10, R9, !PT ;  /* 0x000000090a097209 */ /* 0x002fc60007810000 */
[----:B------:R-:W-:Y:S01]  /*29b0*/  LDSM.16.MT88.4 R52, [R189+0x12000] ;  /* 0x01200000bd34783b */ /* 0x000fe20000004200 */
[----:B--2---:R-:W-:-:S03]  /*29c0*/  FMNMX.FTZ R4, R11, R4, !PT ;  /* 0x000000040b047209 */ /* 0x004fc60007810000 */
[----:B------:R-:W1:Y:S04]  /*29d0*/  SHFL.BFLY PT, R132, R9, 0x1, 0x1f ;  /* 0x0c201f0009847f89 */ /* 0x000e6800000e0000 */
[----:B------:R-:W2:Y:S04]  /*29e0*/  SHFL.BFLY PT, R3, R4, 0x1, 0x1f ;  /* 0x0c201f0004037f89 */ /* 0x000ea800000e0000 */
[----:B------:R-:W3:Y:S04]  /*29f0*/  LDSM.16.MT88.4 R60, [R188+0x12000] ;  /* 0x01200000bc3c783b */ /* 0x000ee80000004200 */
[----:B------:R-:W4:Y:S04]  /*2a00*/  LDSM.16.MT88.4 R76, [R190+0x14000] ;  /* 0x01400000be4c783b */ /* 0x000f280000004200 */
[----:B------:R-:W5:Y:S04]  /*2a10*/  LDSM.16.MT88.4 R92, [R188+0x14000] ;  /* 0x01400000bc5c783b */ /* 0x000f680000004200 */
[----:B------:R-:W3:Y:S01]  /*2a20*/  LDSM.16.MT88.4 R100, [R192+0x16000] ;  /* 0x01600000c064783b */ /* 0x000ee20000004200 */
[----:B-1----:R-:W-:-:S03]  /*2a30*/  FMNMX.FTZ R132, R9, R132, !PT ;  /* 0x0000008409847209 */ /* 0x002fc60007810000 */
[----:B------:R-:W1:Y:S01]  /*2a40*/  LDSM.16.MT88.4 R124, [R190+0x16000] ;  /* 0x01600000be7c783b */ /* 0x000e620000004200 */
[----:B--2---:R-:W-:Y:S01]  /*2a50*/  FMNMX.FTZ R3, R4, R3, !PT ;  /* 0x0000000304037209 */ /* 0x004fe20007810000 */
[C---:B------:R-:W-:Y:S01]  /*2a60*/  FMUL.FTZ R170, R132.reuse, c[0x0][0x23c] ;  /* 0x00008f0084aa7a20 */ /* 0x040fe20000410000 */
[----:B------:R-:W-:Y:S01]  /*2a70*/  FSETP.NEU.FTZ.AND P1, PT, R132, -INF , PT ;  /* 0xff8000008400780b */ /* 0x000fe20003f3d000 */
[----:B------:R-:W2:Y:S02]  /*2a80*/  LDSM.16.MT88.4 R112, [R189+0x16000] ;  /* 0x01600000bd70783b */ /* 0x000ea40000004200 */
[C---:B------:R-:W-:Y:S01]  /*2a90*/  FMUL.FTZ R167, R3.reuse, c[0x0][0x23c] ;  /* 0x00008f0003a77a20 */ /* 0x040fe20000410000 */
[----:B------:R-:W-:Y:S01]  /*2aa0*/  FSEL R170, R170, RZ, P1 ;  /* 0x000000ffaaaa7208 */ /* 0x000fe20000800000 */
[----:B------:R-:W-:Y:S01]  /*2ab0*/  LDSM.16.MT88.4 R140, [R190+0x12800] ;  /* 0x01280000be8c783b */ /* 0x000fe20000004200 */
[----:B------:R-:W-:-:S03]  /*2ac0*/  FSETP.NEU.FTZ.AND P1, PT, R3, -INF , PT ;  /* 0xff8000000300780b */ /* 0x000fc60003f3d000 */
[--C-:B------:R-:W-:Y:S01]  /*2ad0*/  FFMA.FTZ R159, R24, c[0x0][0x23c], -R170.reuse ;  /* 0x00008f00189f7a23 */ /* 0x100fe200000108aa */
[----:B------:R-:W-:Y:S01]  /*2ae0*/  FSEL R167, R167, RZ, P1 ;  /* 0x000000ffa7a77208 */ /* 0x000fe20000800000 */
[--C-:B------:R-:W-:Y:S01]  /*2af0*/  FFMA.FTZ R154, R25, c[0x0][0x23c], -R170.reuse ;  /* 0x00008f00199a7a23 */ /* 0x100fe200000108aa */
[----:B------:R-:W-:Y:S01]  /*2b00*/  LDSM.16.MT88.4 R28, [R188+0x12800] ;  /* 0x01280000bc1c783b */ /* 0x000fe20000004200 */
[--C-:B------:R-:W-:Y:S02]  /*2b10*/  FFMA.FTZ R157, R33, c[0x0][0x23c], -R170.reuse ;  /* 0x00008f00219d7a23 */ /* 0x100fe400000108aa */
[----:B------:R-:W-:Y:S01]  /*2b20*/  FFMA.FTZ R150, R27, c[0x0][0x23c], -R170 ;  /* 0x00008f001b967a23 */ /* 0x000fe200000108aa */
[----:B------:R-:W-:Y:S01]  /*2b30*/  MUFU.EX2 R159, R159 ;  /* 0x0000009f009f7308 */ /* 0x000fe20000000800 */
[--C-:B------:R-:W-:Y:S02]  /*2b40*/  FFMA.FTZ R156, R26, c[0x0][0x23c], -R167.reuse ;  /* 0x00008f001a9c7a23 */ /* 0x100fe400000108a7 */
[--C-:B------:R-:W-:Y:S01]  /*2b50*/  FFMA.FTZ R161, R32, c[0x0][0x23c], -R167.reuse ;  /* 0x00008f0020a17a23 */ /* 0x100fe200000108a7 */
[----:B------:R-:W-:Y:S01]  /*2b60*/  LDSM.16.MT88.4 R24, [R190+0x14800] ;  /* 0x01480000be18783b */ /* 0x000fe20000004200 */
[----:B------:R-:W-:-:S02]  /*2b70*/  FFMA.FTZ R158, R22, c[0x0][0x23c], -R167 ;  /* 0x00008f00169e7a23 */ /* 0x000fc400000108a7 */
[--C-:B------:R-:W-:Y:S01]  /*2b80*/  FFMA.FTZ R153, R6, c[0x0][0x23c], -R167.reuse ;  /* 0x00008f0006997a23 */ /* 0x100fe200000108a7 */
[----:B------:R-:W1:Y:S01]  /*2b90*/  MUFU.EX2 R154, R154 ;  /* 0x0000009a009a7308 */ /* 0x000e620000000800 */
[----:B------:R-:W2:Y:S01]  /*2ba0*/  LDSM.16.MT88.4 R4, [R188+0x16000] ;  /* 0x01600000bc04783b */ /* 0x000ea20000004200 */
[--C-:B------:R-:W-:Y:S02]  /*2bb0*/  FFMA.FTZ R149, R17, c[0x0][0x23c], -R170.reuse ;  /* 0x00008f0011957a23 */ /* 0x100fe400000108aa */
[--C-:B------:R-:W-:Y:S01]  /*2bc0*/  FFMA.FTZ R152, R18, c[0x0][0x23c], -R167.reuse ;  /* 0x00008f0012987a23 */ /* 0x100fe200000108a7 */
[----:B------:R-:W-:Y:S01]  /*2bd0*/  LDSM.16.MT88.4 R32, [R189+0x12800] ;  /* 0x01280000bd20783b */ /* 0x000fe20000004200 */
[--C-:B------:R-:W-:Y:S02]  /*2be0*/  FFMA.FTZ R139, R16, c[0x0][0x23c], -R167.reuse ;  /* 0x00008f00108b7a23 */ /* 0x100fe400000108a7 */
[----:B------:R-:W-:Y:S01]  /*2bf0*/  MUFU.EX2 R157, R157 ;  /* 0x0000009d009d7308 */ /* 0x000fe20000000800 */
[----:B------:R-:W-:Y:S01]  /*2c00*/  FFMA.FTZ R138, R8, c[0x0][0x23c], -R167 ;  /* 0x00008f00088a7a23 */ /* 0x000fe200000108a7 */
[----:B------:R-:W-:Y:S01]  /*2c10*/  LDSM.16.MT88.4 R16, [R189+0x14800] ;  /* 0x01480000bd10783b */ /* 0x000fe20000004200 */
[----:B------:R-:W-:-:S02]  /*2c20*/  FFMA.FTZ R155, R23, c[0x0][0x23c], -R170 ;  /* 0x00008f00179b7a23 */ /* 0x000fc400000108aa */
[--C-:B------:R-:W-:Y:S01]  /*2c30*/  FFMA.FTZ R148, R21, c[0x0][0x23c], -R170.reuse ;  /* 0x00008f0015947a23 */ /* 0x100fe200000108aa */
[----:B------:R-:W2:Y:S01]  /*2c40*/  LDSM.16.MT88.4 R8, [R192+0x14800] ;  /* 0x01480000c008783b */ /* 0x000ea20000004200 */
[--C-:B------:R-:W-:Y:S01]  /*2c50*/  FFMA.FTZ R0, R13, c[0x0][0x23c], -R170.reuse ;  /* 0x00008f000d007a23 */ /* 0x100fe200000108aa */
[----:B------:R-:W3:Y:S01]  /*2c60*/  MUFU.EX2 R150, R150 ;  /* 0x0000009600967308 */ /* 0x000ee20000000800 */
[----:B-1----:R-:W-:Y:S01]  /*2c70*/  F2FP.BF16.PACK_AB R116, R154, R159 ;  /* 0x0000009f9a74723e */ /* 0x002fe200000010ff */
[----:B------:R-:W-:Y:S01]  /*2c80*/  FFMA.FTZ R151, R14, c[0x0][0x23c], -R167 ;  /* 0x00008f000e977a23 */ /* 0x000fe200000108a7 */
[----:B------:R-:W1:Y:S01]  /*2c90*/  LDSM.16.MT88.4 R20, [R192+0x12800] ;  /* 0x01280000c014783b */ /* 0x000e620000004200 */
[--C-:B------:R-:W-:Y:S02]  /*2ca0*/  FFMA.FTZ R160, R171, c[0x0][0x23c], -R170.reuse ;  /* 0x00008f00aba07a23 */ /* 0x100fe400000108aa */
[--C-:B------:R-:W-:Y:S01]  /*2cb0*/  FFMA.FTZ R162, R169, c[0x0][0x23c], -R170.reuse ;  /* 0x00008f00a9a27a23 */ /* 0x100fe200000108aa */
[----:B------:R-:W1:Y:S01]  /*2cc0*/  LDSM.16.MT88.4 R12, [R188+0x14800] ;  /* 0x01480000bc0c783b */ /* 0x000e620000004200 */
[----:B------:R-:W-:Y:S01]  /*2cd0*/  MUFU.EX2 R156, R156 ;  /* 0x0000009c009c7308 */ /* 0x000fe20000000800 */
[----:B------:R-:W-:-:S02]  /*2ce0*/  FFMA.FTZ R163, R163, c[0x0][0x23c], -R170 ;  /* 0x00008f00a3a37a23 */ /* 0x000fc400000108aa */
[--C-:B------:R-:W-:Y:S02]  /*2cf0*/  FFMA.FTZ R165, R165, c[0x0][0x23c], -R170.reuse ;  /* 0x00008f00a5a57a23 */ /* 0x100fe400000108aa */
[--C-:B------:R-:W-:Y:S02]  /*2d00*/  FFMA.FTZ R166, R166, c[0x0][0x23c], -R167.reuse ;  /* 0x00008f00a6a67a23 */ /* 0x100fe400000108a7 */
[--C-:B------:R-:W-:Y:S01]  /*2d10*/  FFMA.FTZ R169, R220, c[0x0][0x23c], -R167.reuse ;  /* 0x00008f00dca97a23 */ /* 0x100fe200000108a7 */
[----:B------:R-:W4:Y:S01]  /*2d20*/  MUFU.EX2 R161, R161 ;  /* 0x000000a100a17308 */ /* 0x000f220000000800 */
[----:B---3--:R-:W-:Y:S01]  /*2d30*/  F2FP.BF16.PACK_AB R118, R150, R157 ;  /* 0x0000009d9676723e */ /* 0x008fe200000010ff */
[--C-:B------:R-:W-:Y:S02]  /*2d40*/  FFMA.FTZ R171, R174, c[0x0][0x23c], -R167.reuse ;  /* 0x00008f00aeab7a23 */ /* 0x100fe400000108a7 */
[----:B------:R-:W-:Y:S02]  /*2d50*/  FFMA.FTZ R172, R172, c[0x0][0x23c], -R167 ;  /* 0x00008f00acac7a23 */ /* 0x000fe400000108a7 */
[----:B------:R-:W-:-:S02]  /*2d60*/  FFMA.FTZ R174, R175, c[0x0][0x23c], -R170 ;  /* 0x00008f00afae7a23 */ /* 0x000fc400000108aa */
[----:B------:R-:W-:Y:S01]  /*2d70*/  MUFU.EX2 R158, R158 ;  /* 0x0000009e009e7308 */ /* 0x000fe20000000800 */
[--C-:B------:R-:W-:Y:S02]  /*2d80*/  FFMA.FTZ R173, R173, c[0x0][0x23c], -R170.reuse ;  /* 0x00008f00adad7a23 */ /* 0x100fe400000108aa */
[----:B------:R-:W-:Y:S02]  /*2d90*/  FFMA.FTZ R175, R147, c[0x0][0x23c], -R170 ;  /* 0x00008f0093af7a23 */ /* 0x000fe400000108aa */
[--C-:B------:R-:W-:Y:S02]  /*2da0*/  FFMA.FTZ R168, R168, c[0x0][0x23c], -R167.reuse ;  /* 0x00008f00a8a87a23 */ /* 0x100fe400000108a7 */
[--C-:B------:R-:W-:Y:S01]  /*2db0*/  FFMA.FTZ R219, R146, c[0x0][0x23c], -R167.reuse ;  /* 0x00008f0092db7a23 */ /* 0x100fe200000108a7 */
[----:B------:R-:W3:Y:S01]  /*2dc0*/  MUFU.EX2 R153, R153 ;  /* 0x0000009900997308 */ /* 0x000ee20000000800 */
[----:B----4-:R-:W-:Y:S01]  /*2dd0*/  F2FP.BF16.PACK_AB R117, R161, R156 ;  /* 0x0000009ca175723e */ /* 0x010fe200000010ff */
[----:B------:R-:W-:-:S02]  /*2de0*/  FFMA.FTZ R220, R144, c[0x0][0x23c], -R167 ;  /* 0x00008f0090dc7a23 */ /* 0x000fc400000108a7 */
[----:B------:R-:W-:Y:S02]  /*2df0*/  FFMA.FTZ R170, R145, c[0x0][0x23c], -R170 ;  /* 0x00008f0091aa7a23 */ /* 0x000fe400000108aa */
[----:B------:R-:W-:Y:S01]  /*2e00*/  FFMA.FTZ R167, R164, c[0x0][0x23c], -R167 ;  /* 0x00008f00a4a77a23 */ /* 0x000fe200000108a7 */
[----:B------:R-:W-:Y:S01]  /*2e10*/  LDSM.16.MT88.4 R144, [R190+0x13800] ;  /* 0x01380000be90783b */ /* 0x000fe20000004200 */
[----:B------:R-:W-:Y:S01]  /*2e20*/  MUFU.EX2 R155, R155 ;  /* 0x0000009b009b7308 */ /* 0x000fe20000000800 */
[----:B------:R-:W-:Y:S02]  /*2e30*/  FADD.FTZ R154, R159, R154 ;  /* 0x0000009a9f9a7221 */ /* 0x000fe40000010000 */
[----:B------:R-:W-:Y:S02]  /*2e40*/  FADD.FTZ R161, R156, R161 ;  /* 0x000000a19ca17221 */ /* 0x000fe40000010000 */
[----:B------:R-:W-:Y:S01]  /*2e50*/  FADD.FTZ R157, R157, R154 ;  /* 0x0000009a9d9d7221 */ /* 0x000fe20000010000 */
[----:B---3--:R-:W-:-:S02]  /*2e60*/  F2FP.BF16.PACK_AB R119, R153, R158 ;  /* 0x0000009e9977723e */ /* 0x008fc400000010ff */
[----:B------:R-:W3:Y:S01]  /*2e70*/  MUFU.EX2 R148, R148 ;  /* 0x0000009400947308 */ /* 0x000ee20000000800 */
[----:B------:R-:W-:Y:S02]  /*2e80*/  FADD.FTZ R158, R158, R161 ;  /* 0x000000a19e9e7221 */ /* 0x000fe40000010000 */
[----:B------:R-:W-:Y:S02]  /*2e90*/  FADD.FTZ R150, R150, R157 ;  /* 0x0000009d96967221 */ /* 0x000fe40000010000 */
[----:B------:R-:W-:Y:S01]  /*2ea0*/  FADD.FTZ R153, R153, R158 ;  /* 0x0000009e99997221 */ /* 0x000fe20000010000 */
[C---:B------:R-:W-:Y:S02]  /*2eb0*/  HMMA.16816.F32.BF16 R64, R116.reuse, R68, RZ ;  /* 0x000000447440723c */ /* 0x040fe400000418ff */
[----:B------:R-:W-:Y:S06]  /*2ec0*/  MUFU.EX2 R149, R149 ;  /* 0x0000009500957308 */ /* 0x000fec0000000800 */
[C---:B------:R-:W-:Y:S02]  /*2ed0*/  HMMA.16816.F32.BF16 R80, R116.reuse, R84, RZ ;  /* 0x000000547450723c */ /* 0x040fe400000418ff */
[----:B------:R-:W-:Y:S06]  /*2ee0*/  MUFU.EX2 R0, R0 ;  /* 0x0000000000007308 */ /* 0x000fec0000000800 */
[C---:B------:R-:W-:Y:S02]  /*2ef0*/  HMMA.16816.F32.BF16 R68, R116.reuse, R70, RZ ;  /* 0x000000467444723c */ /* 0x040fe400000418ff */
[----:B------:R-:W-:Y:S06]  /*2f00*/  MUFU.EX2 R152, R152 ;  /* 0x0000009800987308 */ /* 0x000fec0000000800 */
[C---:B------:R-:W-:Y:S02]  /*2f10*/  HMMA.16816.F32.BF16 R84, R116.reuse, R86, RZ ;  /* 0x000000567454723c */ /* 0x040fe400000418ff */
[----:B------:R-:W4:Y:S06]  /*2f20*/  MUFU.EX2 R139, R139 ;  /* 0x0000008b008b7308 */ /* 0x000f2c0000000800 */
[C---:B------:R-:W-:Y:S02]  /*2f30*/  HMMA.16816.F32.BF16 R128, R116.reuse, R36, RZ ;  /* 0x000000247480723c */ /* 0x040fe400000418ff */
[----:B------:R-:W-:Y:S06]  /*2f40*/  MUFU.EX2 R151, R151 ;  /* 0x0000009700977308 */ /* 0x000fec0000000800 */
[C---:B------:R-:W-:Y:S02]  /*2f50*/  HMMA.16816.F32.BF16 R40, R116.reuse, R44, RZ ;  /* 0x0000002c7428723c */ /* 0x040fe400000418ff */
[----:B------:R-:W1:Y:S06]  /*2f60*/  MUFU.EX2 R138, R138 ;  /* 0x0000008a008a7308 */ /* 0x000e6c0000000800 */
[C---:B------:R-:W-:Y:S02]  /*2f70*/  HMMA.16816.F32.BF16 R48, R116.reuse, R52, RZ ;  /* 0x000000347430723c */ /* 0x040fe400000418ff */
[----:B------:R-:W-:Y:S06]  /*2f80*/  MUFU.EX2 R160, R160 ;  /* 0x000000a000a07308 */ /* 0x000fec0000000800 */
[C---:B------:R-:W-:Y:S02]  /*2f90*/  HMMA.16816.F32.BF16 R56, R116.reuse, R60, RZ ;  /* 0x0000003c7438723c */ /* 0x040fe400000418ff */
[----:B------:R-:W1:Y:S06]  /*2fa0*/  MUFU.EX2 R163, R163 ;  /* 0x000000a300a37308 */ /* 0x000e6c0000000800 */
[C---:B------:R-:W-:Y:S02]  /*2fb0*/  HMMA.16816.F32.BF16 R72, R116.reuse, R76, RZ ;  /* 0x0000004c7448723c */ /* 0x040fe400000418ff */
[----:B------:R-:W-:Y:S06]  /*2fc0*/  MUFU.EX2 R162, R162 ;  /* 0x000000a200a27308 */ /* 0x000fec0000000800 */
[C---:B-----5:R-:W-:Y:S02]  /*2fd0*/  HMMA.16816.F32.BF16 R88, R116.reuse, R92, RZ ;  /* 0x0000005c7458723c */ /* 0x060fe400000418ff */
[----:B------:R-:W-:Y:S06]  /*2fe0*/  MUFU.EX2 R165, R165 ;  /* 0x000000a500a57308 */ /* 0x000fec0000000800 */
[C---:B------:R-:W-:Y:S02]  /*2ff0*/  HMMA.16816.F32.BF16 R96, R116.reuse, R100, RZ ;  /* 0x000000647460723c */ /* 0x040fe400000418ff */
[----:B------:R-:W-:Y:S06]  /*3000*/  MUFU.EX2 R166, R166 ;  /* 0x000000a600a67308 */ /* 0x000fec0000000800 */
[C---:B------:R-:W-:Y:S02]  /*3010*/  HMMA.16816.F32.BF16 R104, R116.reuse, R124, RZ ;  /* 0x0000007c7468723c */ /* 0x040fe400000418ff */
[----:B------:R-:W5:Y:S06]  /*3020*/  MUFU.EX2 R169, R169 ;  /* 0x000000a900a97308 */ /* 0x000f6c0000000800 */
[C---:B--2---:R-:W-:Y:S02]  /*3030*/  HMMA.16816.F32.BF16 R108, R116.reuse, R112, RZ ;  /* 0x00000070746c723c */ /* 0x044fe400000418ff */
[----:B------:R-:W-:Y:S06]  /*3040*/  MUFU.EX2 R171, R171 ;  /* 0x000000ab00ab7308 */ /* 0x000fec0000000800 */
[C---:B------:R-:W-:Y:S02]  /*3050*/  HMMA.16816.F32.BF16 R36, R116.reuse, R38, RZ ;  /* 0x000000267424723c */ /* 0x040fe400000418ff */
[----:B------:R-:W2:Y:S06]  /*3060*/  MUFU.EX2 R172, R172 ;  /* 0x000000ac00ac7308 */ /* 0x000eac0000000800 */
[C---:B------:R-:W-:Y:S02]  /*3070*/  HMMA.16816.F32.BF16 R44, R116.reuse, R46, RZ ;  /* 0x0000002e742c723c */ /* 0x040fe400000418ff */
[----:B------:R-:W-:Y:S06]  /*3080*/  MUFU.EX2 R174, R174 ;  /* 0x000000ae00ae7308 */ /* 0x000fec0000000800 */
[C---:B------:R-:W-:Y:S02]  /*3090*/  HMMA.16816.F32.BF16 R52, R116.reuse, R54, RZ ;  /* 0x000000367434723c */ /* 0x040fe400000418ff */
[----:B------:R-:W1:Y:S06]  /*30a0*/  MUFU.EX2 R173, R173 ;  /* 0x000000ad00ad7308 */ /* 0x000e6c0000000800 */
[C---:B------:R-:W-:Y:S02]  /*30b0*/  HMMA.16816.F32.BF16 R60, R116.reuse, R62, RZ ;  /* 0x0000003e743c723c */ /* 0x040fe400000418ff */
[----:B------:R-:W-:Y:S06]  /*30c0*/  MUFU.EX2 R175, R175 ;  /* 0x000000af00af7308 */ /* 0x000fec0000000800 */
[C---:B------:R-:W-:Y:S02]  /*30d0*/  HMMA.16816.F32.BF16 R76, R116.reuse, R78, RZ ;  /* 0x0000004e744c723c */ /* 0x040fe400000418ff */
[----:B------:R-:W-:Y:S06]  /*30e0*/  MUFU.EX2 R170, R170 ;  /* 0x000000aa00aa7308 */ /* 0x000fec0000000800 */
        /* <DEDUP_REMOVED lines=8> */
[C---:B------:R-:W-:Y:S07]  /*3170*/  HMMA.16816.F32.BF16 R120, R116.reuse, R4, RZ ;  /* 0x000000047478723c */ /* 0x040fee00000418ff */
[----:B---3--:R-:W-:Y:S01]  /*3180*/  F2FP.BF16.PACK_AB R4, R148, R155 ;  /* 0x0000009b9404723e */ /* 0x008fe200000010ff */
[----:B------:R-:W-:Y:S01]  /*3190*/  HMMA.16816.F32.BF16 R116, R116, R6, RZ ;  /* 0x000000067474723c */ /* 0x000fe200000418ff */
[----:B----4-:R-:W-:Y:S01]  /*31a0*/  F2FP.BF16.PACK_AB R5, R139, R152 ;  /* 0x000000988b05723e */ /* 0x010fe200000010ff */
[----:B------:R-:W-:-:S02]  /*31b0*/  FADD.FTZ R155, R155, R150 ;  /* 0x000000969b9b7221 */ /* 0x000fc40000010000 */
[----:B------:R-:W-:Y:S02]  /*31c0*/  FADD.FTZ R152, R152, R153 ;  /* 0x0000009998987221 */ /* 0x000fe40000010000 */
[----:B------:R-:W-:Y:S01]  /*31d0*/  FADD.FTZ R148, R148, R155 ;  /* 0x0000009b94947221 */ /* 0x000fe20000010000 */
[----:B------:R-:W-:Y:S01]  /*31e0*/  F2FP.BF16.PACK_AB R6, R0, R149 ;  /* 0x000000950006723e */ /* 0x000fe200000010ff */
[----:B------:R-:W-:Y:S01]  /*31f0*/  FADD.FTZ R152, R139, R152 ;  /* 0x000000988b987221 */ /* 0x000fe20000010000 */
[----:B-1----:R-:W-:Y:S01]  /*3200*/  F2FP.BF16.PACK_AB R7, R138, R151 ;  /* 0x000000978a07723e */ /* 0x002fe200000010ff */
[----:B------:R-:W-:Y:S02]  /*3210*/  FADD.FTZ R149, R149, R148 ;  /* 0x0000009495957221 */ /* 0x000fe40000010000 */
[----:B------:R-:W-:Y:S02]  /*3220*/  FADD.FTZ R151, R151, R152 ;  /* 0x0000009897977221 */ /* 0x000fe40000010000 */
[----:B------:R-:W-:-:S02]  /*3230*/  FADD.FTZ R149, R0, R149 ;  /* 0x0000009500957221 */ /* 0x000fc40000010000 */
[----:B------:R-:W-:Y:S01]  /*3240*/  HMMA.16816.F32.BF16 R64, R4, R8, R64 ;  /* 0x000000080440723c */ /* 0x000fe20000041840 */
[----:B------:R-:W-:-:S07]  /*3250*/  FADD.FTZ R151, R138, R151 ;  /* 0x000000978a977221 */ /* 0x000fce0000010000 */
[C---:B------:R-:W-:Y:S01]  /*3260*/  HMMA.16816.F32.BF16 R68, R4.reuse, R10, R68 ;  /* 0x0000000a0444723c */ /* 0x040fe20000041844 */
[----:B------:R-:W1:Y:S07]  /*3270*/  LDSM.16.MT88.4 R8, [R190+0x16800] ;  /* 0x01680000be08783b */ /* 0x000e6e0000004200 */
[C---:B------:R-:W-:Y:S08]  /*3280*/  HMMA.16816.F32.BF16 R80, R4.reuse, R16, R80 ;  /* 0x000000100450723c */ /* 0x040ff00000041850 */
[C---:B------:R-:W-:Y:S01]  /*3290*/  HMMA.16816.F32.BF16 R84, R4.reuse, R18, R84 ;  /* 0x000000120454723c */ /* 0x040fe20000041854 */
[----:B------:R-:W3:Y:S07]  /*32a0*/  LDSM.16.MT88.4 R16, [R189+0x16800] ;  /* 0x01680000bd10783b */ /* 0x000eee0000004200 */
[C---:B------:R-:W-:Y:S08]  /*32b0*/  HMMA.16816.F32.BF16 R128, R4.reuse, R20, R128 ;  /* 0x000000140480723c */ /* 0x040ff00000041880 */
[C---:B------:R-:W-:Y:S01]  /*32c0*/  HMMA.16816.F32.BF16 R36, R4.reuse, R22, R36 ;  /* 0x000000160424723c */ /* 0x040fe20000041824 */
[----:B------:R-:W4:Y:S07]  /*32d0*/  LDSM.16.MT88.4 R20, [R192+0x16800] ;  /* 0x01680000c014783b */ /* 0x000f2e0000004200 */
[C---:B------:R-:W-:Y:S08]  /*32e0*/  HMMA.16816.F32.BF16 R88, R4.reuse, R12, R88 ;  /* 0x0000000c0458723c */ /* 0x040ff00000041858 */
[C---:B------:R-:W-:Y:S01]  /*32f0*/  HMMA.16816.F32.BF16 R92, R4.reuse, R14, R92 ;  /* 0x0000000e045c723c */ /* 0x040fe2000004185c */
[----:B------:R-:W2:Y:S07]  /*3300*/  LDSM.16.MT88.4 R12, [R188+0x16800] ;  /* 0x01680000bc0c783b */ /* 0x000eae0000004200 */
[C---:B-1----:R-:W-:Y:S08]  /*3310*/  HMMA.16816.F32.BF16 R104, R4.reuse, R8, R104 ;  /* 0x000000080468723c */ /* 0x042ff00000041868 */
[C---:B------:R-:W-:Y:S01]  /*3320*/  HMMA.16816.F32.BF16 R124, R4.reuse, R10, R124 ;  /* 0x0000000a047c723c */ /* 0x040fe2000004187c */
[----:B------:R-:W1:Y:S07]  /*3330*/  LDSM.16.MT88.4 R8, [R192+0x13000] ;  /* 0x01300000c008783b */ /* 0x000e6e0000004200 */
[C---:B---3--:R-:W-:Y:S08]  /*3340*/  HMMA.16816.F32.BF16 R108, R4.reuse, R16, R108 ;  /* 0x00000010046c723c */ /* 0x048ff0000004186c */
[C---:B------:R-:W-:Y:S01]  /*3350*/  HMMA.16816.F32.BF16 R112, R4.reuse, R18, R112 ;  /* 0x000000120470723c */ /* 0x040fe20000041870 */
[----:B------:R-:W3:Y:S07]  /*3360*/  LDSM.16.MT88.4 R16, [R190+0x13000] ;  /* 0x01300000be10783b */ /* 0x000eee0000004200 */
[C---:B------:R-:W-:Y:S08]  /*3370*/  HMMA.16816.F32.BF16 R40, R4.reuse, R140, R40 ;  /* 0x0000008c0428723c */ /* 0x040ff00000041828 */
[C---:B------:R-:W-:Y:S01]  /*3380*/  HMMA.16816.F32.BF16 R44, R4.reuse, R142, R44 ;  /* 0x0000008e042c723c */ /* 0x040fe2000004182c */
[----:B------:R-:W-:Y:S07]  /*3390*/  LDSM.16.MT88.4 R140, [R189+0x13800] ;  /* 0x01380000bd8c783b */ /* 0x000fee0000004200 */
        /* <DEDUP_REMOVED lines=9> */
[C---:B----4-:R-:W-:Y:S08]  /*3430*/  HMMA.16816.F32.BF16 R96, R4.reuse, R20, R96 ;  /* 0x000000140460723c */ /* 0x050ff00000041860 */
[C---:B------:R-:W-:Y:S01]  /*3440*/  HMMA.16816.F32.BF16 R100, R4.reuse, R22, R100 ;  /* 0x000000160464723c */ /* 0x040fe20000041864 */
[----:B------:R-:W-:Y:S07]  /*3450*/  LDSM.16.MT88.4 R20, [R192+0x17000] ;  /* 0x01700000c014783b */ /* 0x000fee0000004200 */
[C---:B--2---:R-:W-:Y:S08]  /*3460*/  HMMA.16816.F32.BF16 R120, R4.reuse, R12, R120 ;  /* 0x0000000c0478723c */ /* 0x044ff00000041878 */
[----:B------:R-:W-:Y:S01]  /*3470*/  HMMA.16816.F32.BF16 R116, R4, R14, R116 ;  /* 0x0000000e0474723c */ /* 0x000fe20000041874 */
[----:B------:R-:W2:Y:S06]  /*3480*/  LDSM.16.MT88.4 R12, [R192+0x15000] ;  /* 0x01500000c00c783b */ /* 0x000eac0000004200 */
[----:B------:R-:W-:Y:S01]  /*3490*/  F2FP.BF16.PACK_AB R4, R163, R160 ;  /* 0x000000a0a304723e */ /* 0x000fe200000010ff */
[----:B------:R-:W-:Y:S01]  /*34a0*/  FADD.FTZ R160, R160, R149 ;  /* 0x00000095a0a07221 */ /* 0x000fe20000010000 */
[----:B-----5:R-:W-:Y:S01]  /*34b0*/  F2FP.BF16.PACK_AB R5, R169, R166 ;  /* 0x000000a6a905723e */ /* 0x020fe200000010ff */
[----:B------:R-:W-:Y:S01]  /*34c0*/  FADD.FTZ R166, R166, R151 ;  /* 0x00000097a6a67221 */ /* 0x000fe20000010000 */
[----:B------:R-:W-:Y:S01]  /*34d0*/  F2FP.BF16.PACK_AB R6, R165, R162 ;  /* 0x000000a2a506723e */ /* 0x000fe200000010ff */
[----:B------:R-:W-:Y:S01]  /*34e0*/  FADD.FTZ R163, R163, R160 ;  /* 0x000000a0a3a37221 */ /* 0x000fe20000010000 */
[----:B------:R-:W-:Y:S01]  /*34f0*/  F2FP.BF16.PACK_AB R7, R172, R171 ;  /* 0x000000abac07723e */ /* 0x000fe200000010ff */
[----:B------:R-:W-:-:S02]  /*3500*/  FADD.FTZ R166, R169, R166 ;  /* 0x000000a6a9a67221 */ /* 0x000fc40000010000 */
[----:B------:R-:W-:Y:S02]  /*3510*/  FADD.FTZ R162, R162, R163 ;  /* 0x000000a3a2a27221 */ /* 0x000fe40000010000 */
[----:B------:R-:W-:Y:S02]  /*3520*/  FADD.FTZ R171, R171, R166 ;  /* 0x000000a6abab7221 */ /* 0x000fe40000010000 */
[----:B-1----:R-:W-:Y:S01]  /*3530*/  HMMA.16816.F32.BF16 R128, R4, R8, R128 ;  /* 0x000000080480723c */ /* 0x002fe20000041880 */
[----:B------:R-:W-:Y:S02]  /*3540*/  FADD.FTZ R165, R165, R162 ;  /* 0x000000a2a5a57221 */ /* 0x000fe40000010000 */
[----:B------:R-:W-:-:S05]  /*3550*/  FADD.FTZ R171, R172, R171 ;  /* 0x000000abacab7221 */ /* 0x000fca0000010000 */
[C---:B------:R-:W-:Y:S01]  /*3560*/  HMMA.16816.F32.BF16 R36, R4.reuse, R10, R36 ;  /* 0x0000000a0424723c */ /* 0x040fe20000041824 */
[----:B------:R-:W1:Y:S07]  /*3570*/  LDSM.16.MT88.4 R8, [R189+0x15000] ;  /* 0x01500000bd08783b */ /* 0x000e6e0000004200 */
[C---:B---3--:R-:W-:Y:S08]  /*3580*/  HMMA.16816.F32.BF16 R40, R4.reuse, R16, R40 ;  /* 0x000000100428723c */ /* 0x048ff00000041828 */
[C---:B------:R-:W-:Y:S01]  /*3590*/  HMMA.16816.F32.BF16 R44, R4.reuse, R18, R44 ;  /* 0x00000012042c723c */ /* 0x040fe2000004182c */
[----:B------:R-:W3:Y:S07]  /*35a0*/  LDSM.16.MT88.4 R16, [R188+0x15000] ;  /* 0x01500000bc10783b */ /* 0x000eee0000004200 */
[C---:B--2---:R-:W-:Y:S08]  /*35b0*/  HMMA.16816.F32.BF16 R64, R4.reuse, R12, R64 ;  /* 0x0000000c0440723c */ /* 0x044ff00000041840 */
[C---:B------:R-:W-:Y:S01]  /*35c0*/  HMMA.16816.F32.BF16 R68, R4.reuse, R14, R68 ;  /* 0x0000000e0444723c */ /* 0x040fe20000041844 */
[----:B------:R-:W2:Y:S07]  /*35d0*/  LDSM.16.MT88.4 R12, [R190+0x17000] ;  /* 0x01700000be0c783b */ /* 0x000eae0000004200 */
[C---:B------:R-:W-:Y:S08]  /*35e0*/  HMMA.16816.F32.BF16 R96, R4.reuse, R20, R96 ;  /* 0x000000140460723c */ /* 0x040ff00000041860 */
[C---:B-1----:R-:W-:Y:S08]  /*35f0*/  HMMA.16816.F32.BF16 R80, R4.reuse, R8, R80 ;  /* 0x000000080450723c */ /* 0x042ff00000041850 */
        /* <DEDUP_REMOVED lines=8> */
[C---:B------:R-:W-:Y:S01]  /*3680*/  HMMA.16816.F32.BF16 R100, R4.reuse, R22, R100 ;  /* 0x000000160464723c */ /* 0x040fe20000041864 */
[----:B------:R-:W-:Y:S07]  /*3690*/  LDSM.16.MT88.4 R20, [R188+0x15800] ;  /* 0x01580000bc14783b */ /* 0x000fee0000004200 */
        /* <DEDUP_REMOVED lines=8> */
[----:B------:R-:W4:Y:S07]  /*3720*/  LDSM.16.MT88.4 R32, [R188+0x13800] ;  /* 0x01380000bc20783b */ /* 0x000f2e0000004200 */
[C---:B------:R-:W-:Y:S08]  /*3730*/  HMMA.16816.F32.BF16 R56, R4.reuse, R28, R56 ;  /* 0x0000001c0438723c */ /* 0x040ff00000041838 */
[C---:B------:R-:W-:Y:S01]  /*3740*/  HMMA.16816.F32.BF16 R60, R4.reuse, R30, R60 ;  /* 0x0000001e043c723c */ /* 0x040fe2000004183c */
[----:B------:R-:W5:Y:S07]  /*3750*/  LDSM.16.MT88.4 R28, [R190+0x15800] ;  /* 0x01580000be1c783b */ /* 0x000f6e0000004200 */
[C---:B------:R-:W-:Y:S08]  /*3760*/  HMMA.16816.F32.BF16 R72, R4.reuse, R24, R72 ;  /* 0x000000180448723c */ /* 0x040ff00000041848 */
[----:B------:R-:W-:Y:S01]  /*3770*/  HMMA.16816.F32.BF16 R76, R4, R26, R76 ;  /* 0x0000001a044c723c */ /* 0x000fe2000004184c */
[----:B------:R-:W3:Y:S06]  /*3780*/  LDSM.16.MT88.4 R24, [R189+0x15800] ;  /* 0x01580000bd18783b */ /* 0x000eec0000004200 */
[----:B------:R-:W-:Y:S01]  /*3790*/  F2FP.BF16.PACK_AB R4, R173, R174 ;  /* 0x000000aead04723e */ /* 0x000fe200000010ff */
[----:B------:R-:W-:Y:S01]  /*37a0*/  FADD.FTZ R174, R174, R165 ;  /* 0x000000a5aeae7221 */ /* 0x000fe20000010000 */
[----:B------:R-:W-:Y:S01]  /*37b0*/  F2FP.BF16.PACK_AB R5, R219, R168 ;  /* 0x000000a8db05723e */ /* 0x000fe200000010ff */
[----:B------:R-:W-:Y:S01]  /*37c0*/  FADD.FTZ R168, R168, R171 ;  /* 0x000000aba8a87221 */ /* 0x000fe20000010000 */
[----:B------:R-:W-:Y:S01]  /*37d0*/  F2FP.BF16.PACK_AB R6, R170, R175 ;  /* 0x000000afaa06723e */ /* 0x000fe200000010ff */
[----:B------:R-:W-:Y:S01]  /*37e0*/  FADD.FTZ R174, R173, R174 ;  /* 0x000000aeadae7221 */ /* 0x000fe20000010000 */
[----:B------:R-:W-:Y:S01]  /*37f0*/  F2FP.BF16.PACK_AB R7, R167, R220 ;  /* 0x000000dca707723e */ /* 0x000fe200000010ff */
[----:B------:R-:W-:-:S02]  /*3800*/  FADD.FTZ R219, R219, R168 ;  /* 0x000000a8dbdb7221 */ /* 0x000fc40000010000 */
[----:B------:R-:W-:Y:S02]  /*3810*/  FADD.FTZ R175, R175, R174 ;  /* 0x000000aeafaf7221 */ /* 0x000fe40000010000 */
[----:B------:R-:W-:Y:S02]  /*3820*/  FADD.FTZ R220, R220, R219 ;  /* 0x000000dbdcdc7221 */ /* 0x000fe40000010000 */
[----:B--2---:R-:W-:Y:S01]  /*3830*/  HMMA.16816.F32.BF16 R128, R4, R12, R128 ;  /* 0x0000000c0480723c */ /* 0x004fe20000041880 */
[----:B------:R-:W-:Y:S02]  /*3840*/  FADD.FTZ R221, R170, R175 ;  /* 0x000000afaadd7221 */ /* 0x000fe40000010000 */
[----:B------:R-:W-:-:S05]  /*3850*/  FADD.FTZ R219, R167, R220 ;  /* 0x000000dca7db7221 */ /* 0x000fca0000010000 */
        /* <DEDUP_REMOVED lines=9> */
[C---:B------:R-:W-:Y:S08]  /*38f0*/  HMMA.16816.F32.BF16 R44, R4.reuse, R146, R44 ;  /* 0x00000092042c723c */ /* 0x040ff0000004182c */
[C---:B------:R-:W-:Y:S08]  /*3900*/  HMMA.16816.F32.BF16 R48, R4.reuse, R140, R48 ;  /* 0x0000008c0430723c */ /* 0x040ff00000041830 */
[C---:B------:R-:W-:Y:S08]  /*3910*/  HMMA.16816.F32.BF16 R52, R4.reuse, R142, R52 ;  /* 0x0000008e0434723c */ /* 0x040ff00000041834 */
[C---:B----4-:R-:W-:Y:S08]  /*3920*/  HMMA.16816.F32.BF16 R56, R4.reuse, R32, R56 ;  /* 0x000000200438723c */ /* 0x050ff00000041838 */
[C---:B------:R-:W-:Y:S08]  /*3930*/  HMMA.16816.F32.BF16 R60, R4.reuse, R34, R60 ;  /* 0x00000022043c723c */ /* 0x040ff0000004183c */
[C---:B-----5:R-:W-:Y:S08]  /*3940*/  HMMA.16816.F32.BF16 R72, R4.reuse, R28, R72 ;  /* 0x0000001c0448723c */ /* 0x060ff00000041848 */
[C---:B------:R-:W-:Y:S08]  /*3950*/  HMMA.16816.F32.BF16 R76, R4.reuse, R30, R76 ;  /* 0x0000001e044c723c */ /* 0x040ff0000004184c */
[C---:B------:R-:W-:Y:S08]  /*3960*/  HMMA.16816.F32.BF16 R80, R4.reuse, R24, R80 ;  /* 0x000000180450723c */ /* 0x040ff00000041850 */
[C---:B------:R-:W-:Y:S08]  /*3970*/  HMMA.16816.F32.BF16 R84, R4.reuse, R26, R84 ;  /* 0x0000001a0454723c */ /* 0x040ff00000041854 */
[C---:B------:R-:W-:Y:S08]  /*3980*/  HMMA.16816.F32.BF16 R88, R4.reuse, R20, R88 ;  /* 0x000000140458723c */ /* 0x040ff00000041858 */
[C---:B------:R-:W-:Y:S08]  /*3990*/  HMMA.16816.F32.BF16 R92, R4.reuse, R22, R92 ;  /* 0x00000016045c723c */ /* 0x040ff0000004185c */
[C---:B--2---:R-:W-:Y:S08]  /*39a0*/  HMMA.16816.F32.BF16 R104, R4.reuse, R12, R104 ;  /* 0x0000000c0468723c */ /* 0x044ff00000041868 */
[C---:B------:R-:W-:Y:S08]  /*39b0*/  HMMA.16816.F32.BF16 R124, R4.reuse, R14, R124 ;  /* 0x0000000e047c723c */ /* 0x040ff0000004187c */
[C---:B-1----:R-:W-:Y:S08]  /*39c0*/  HMMA.16816.F32.BF16 R108, R4.reuse, R8, R108 ;  /* 0x00000008046c723c */ /* 0x042ff0000004186c */
[C---:B------:R-:W-:Y:S08]  /*39d0*/  HMMA.16816.F32.BF16 R112, R4.reuse, R10, R112 ;  /* 0x0000000a0470723c */ /* 0x040ff00000041870 */
[C---:B---3--:R-:W-:Y:S08]  /*39e0*/  HMMA.16816.F32.BF16 R120, R4.reuse, R16, R120 ;  /* 0x000000100478723c */ /* 0x048ff00000041878 */
[----:B------:R-:W-:Y:S01]  /*39f0*/  HMMA.16816.F32.BF16 R116, R4, R18, R116 ;  /* 0x000000120474723c */ /* 0x000fe20000041874 */
[----:B------:R-:W-:Y:S05]  /*3a00*/  @!UPT UIADD3 URZ, URZ, URZ, URZ ;  /* 0x0000003f3f3ff290 */ /* 0x000fea000fffe03f */
[----:B------:R-:W-:Y:S11]  /*3a10*/  @!P0 BRA `(.L_x_6) ;  /* 0x0000577000008947 */ /* 0x000ff60003800000 */
[----:B------:R-:W-:Y:S01]  /*3a20*/  IADD3 R223, R2, -0x2, RZ ;  /* 0xfffffffe02df7810 */ /* 0x000fe20007ffe0ff */
[----:B------:R-:W-:-:S04]  /*3a30*/  DEPBAR.LE SB0, 0x0 ;  /* 0x000080000000791a */ /* 0x000fc80000000000 */
[----:B------:R-:W-:Y:S01]  /*3a40*/  SHF.R.S32.HI R0, RZ, 0x1f, R223 ;  /* 0x0000001fff007819 */ /* 0x000fe200000114df */
[----:B------:R-:W-:-:S04]  /*3a50*/  IMAD.WIDE.U32 R6, R223, c[0x0][0x1a0], RZ ;  /* 0x00006800df067a25 */ /* 0x000fc800078e00ff */
[----:B------:R-:W-:Y:S01]  /*3a60*/  IMAD R0, R0, c[0x0][0x1a0], RZ ;  /* 0x0000680000007a24 */ /* 0x000fe200078e02ff */
[----:B------:R-:W-:Y:S01]  /*3a70*/  BAR.SYNC.DEFER_BLOCKING 0x0 ;  /* 0x0000000000007b1d */ /* 0x000fe20000010000 */
[----:B------:R-:W-:Y:S01]  /*3a80*/  LEA R4, P0, R6, R134, 0x6 ;  /* 0x0000008606047211 */ /* 0x000fe200078030ff */
[----:B------:R-:W-:-:S03]  /*3a90*/  IMAD.WIDE.U32 R8, R137, c[0x0][0x1a0], RZ ;  /* 0x0000680089087a25 */ /* 0x000fc600078e00ff */
[----:B------:R-:W-:Y:S01]  /*3aa0*/  LEA R16, P1, R4, c[0x0][0x170], 0x1 ;  /* 0x00005c0004107a11 */ /* 0x000fe200078208ff */
[----:B------:R-:W-:Y:S02]  /*3ab0*/  IMAD R0, R223, c[0x0][0x1a4], R0 ;  /* 0x00006900df007a24 */ /* 0x000fe400078e0200 */
[----:B------:R-:W-:Y:S02]  /*3ac0*/  IMAD R137, R137, c[0x0][0x1a4], RZ ;  /* 0x0000690089897a24 */ /* 0x000fe400078e02ff */
[----:B------:R-:W-:Y:S02]  /*3ad0*/  IMAD.IADD R5, R7, 0x1, R0 ;  /* 0x0000000107057824 */ /* 0x000fe400078e0200 */
[----:B------:R-:W-:-:S03]  /*3ae0*/  IMAD R0, R223, 0x40, R218 ;  /* 0x00000040df007824 */ /* 0x000fc600078e02da */
[----:B------:R-:W-:Y:S02]  /*3af0*/  LEA.HI.X R5, R6, R209, R5, 0x6, P0 ;  /* 0x000000d106057211 */ /* 0x000fe400000f3405 */
[----:B------:R-:W-:Y:S02]  /*3b00*/  IADD3 R6, P0, R8, R16, RZ ;  /* 0x0000001008067210 */ /* 0x000fe40007f1e0ff */
[----:B------:R-:W-:-:S04]  /*3b10*/  LEA.HI.X R17, R4, c[0x0][0x174], R5, 0x1, P1 ;  /* 0x00005d0004117a11 */ /* 0x000fc800008f0c05 */
[----:B------:R-:W-:Y:S01]  /*3b20*/  IADD3.X R7, R17, R9, R137, P0, !PT ;  /* 0x0000000911077210 */ /* 0x000fe200007fe489 */
        /* <DEDUP_REMOVED lines=9> */
[----:B------:R-:W-:Y:S04]  /*3bc0*/  LDSM.16.M88.4 R164, [R198] ;  /* 0x00000000c6a4783b */ /* 0x000fe80000000200 */
[----:B------:R-:W3:Y:S04]  /*3bd0*/  LDSM.16.M88.4 R136, [R197+0xc000] ;  /* 0x00c00000c588783b */ /* 0x000ee80000000200 */
[----:B------:R-:W4:Y:S04]  /*3be0*/  LDSM.16.M88.4 R28, [R197+0xc800] ;  /* 0x00c80000c51c783b */ /* 0x000f280000000200 */
[----:B------:R-:W5:Y:S04]  /*3bf0*/  LDSM.16.M88.4 R20, [R197+0xd000] ;  /* 0x00d00000c514783b */ /* 0x000f680000000200 */
[----:B------:R-:W1:Y:S04]  /*3c00*/  LDSM.16.M88.4 R12, [R197+0xd800] ;  /* 0x00d80000c50c783b */ /* 0x000e680000000200 */
[----:B------:R-:W-:Y:S04]  /*3c10*/  LDSM.16.M88.4 R152, [R196] ;  /* 0x00000000c498783b */ /* 0x000fe80000000200 */
[----:B------:R-:W1:Y:S04]  /*3c20*/  LDSM.16.M88.4 R8, [R195] ;  /* 0x00000000c308783b */ /* 0x000e680000000200 */
[----:B------:R-:W1:Y:S04]  /*3c30*/  LDSM.16.M88.4 R144, [R187] ;  /* 0x00000000bb90783b */ /* 0x000e680000000200 */
[----:B--2---:R-:W2:Y:S04]  /*3c40*/  LDSM.16.M88.4 R4, [R186] ;  /* 0x00000000ba04783b */ /* 0x004ea80000000200 */
[----:B------:R-:W1:Y:S04]  /*3c50*/  LDSM.16.M88.4 R156, [R185] ;  /* 0x00000000b99c783b */ /* 0x000e680000000200 */
[----:B------:R-:W-:Y:S01]  /*3c60*/  LDSM.16.M88.4 R168, [R191+0xc800] ;  /* 0x00c80000bfa8783b */ /* 0x000fe20000000200 */
[C---:B---3--:R-:W-:Y:S03]  /*3c70*/  HMMA.16816.F32.BF16 R140, R164.reuse, R136, RZ ;  /* 0x00000088a48c723c */ /* 0x048fe600000418ff */
[----:B------:R-:W-:Y:S04]  /*3c80*/  LDSM.16.M88.4 R160, [R191+0xd000] ;  /* 0x00d00000bfa0783b */ /* 0x000fe80000000200 */
[----:B------:R-:W-:Y:S01]  /*3c90*/  LDSM.16.M88.4 R148, [R191+0xd800] ;  /* 0x00d80000bf94783b */ /* 0x000fe20000000200 */
[C---:B------:R-:W-:Y:S03]  /*3ca0*/  HMMA.16816.F32.BF16 R136, R164.reuse, R138, RZ ;  /* 0x0000008aa488723c */ /* 0x040fe600000418ff */
[----:B------:R-:W-:Y:S04]  /*3cb0*/  LDSM.16.M88.4 R172, [R181] ;  /* 0x00000000b5ac783b */ /* 0x000fe80000000200 */
[----:B------:R-:W0:Y:S01]  /*3cc0*/  LDGDEPBAR ;  /* 0x00000000000079af */ /* 0x000e220000000000 */
[C---:B----4-:R-:W-:Y:S08]  /*3cd0*/  HMMA.16816.F32.BF16 R32, R164.reuse, R28, RZ ;  /* 0x0000001ca420723c */ /* 0x050ff000000418ff */
[C---:B------:R-:W-:Y:S08]  /*3ce0*/  HMMA.16816.F32.BF16 R28, R164.reuse, R30, RZ ;  /* 0x0000001ea41c723c */ /* 0x040ff000000418ff */
[C---:B-----5:R-:W-:Y:S08]  /*3cf0*/  HMMA.16816.F32.BF16 R24, R164.reuse, R20, RZ ;  /* 0x00000014a418723c */ /* 0x060ff000000418ff */
[C---:B------:R-:W-:Y:S08]  /*3d00*/  HMMA.16816.F32.BF16 R20, R164.reuse, R22, RZ ;  /* 0x00000016a414723c */ /* 0x040ff000000418ff */
[C---:B-1----:R-:W-:Y:S08]  /*3d10*/  HMMA.16816.F32.BF16 R16, R164.reuse, R12, RZ ;  /* 0x0000000ca410723c */ /* 0x042ff000000418ff */
[----:B------:R-:W-:Y:S01]  /*3d20*/  HMMA.16816.F32.BF16 R164, R164, R14, RZ ;  /* 0x0000000ea4a4723c */ /* 0x000fe200000418ff */
[----:B------:R-:W-:Y:S07]  /*3d30*/  LDSM.16.M88.4 R12, [R191+0xc000] ;  /* 0x00c00000bf0c783b */ /* 0x000fee0000000200 */
[C---:B------:R-:W-:Y:S08]  /*3d40*/  HMMA.16816.F32.BF16 R140, R152.reuse, R8, R140 ;  /* 0x00000008988c723c */ /* 0x040ff0000004188c */
[C---:B------:R-:W-:Y:S01]  /*3d50*/  HMMA.16816.F32.BF16 R136, R152.reuse, R10, R136 ;  /* 0x0000000a9888723c */ /* 0x040fe20000041888 */
[----:B------:R-:W1:Y:S07]  /*3d60*/  LDSM.16.M88.4 R8, [R194] ;  /* 0x00000000c208783b */ /* 0x000e6e0000000200 */
[C---:B------:R-:W-:Y:S08]  /*3d70*/  HMMA.16816.F32.BF16 R32, R152.reuse, R144, R32 ;  /* 0x000000909820723c */ /* 0x040ff00000041820 */
[C---:B------:R-:W-:Y:S01]  /*3d80*/  HMMA.16816.F32.BF16 R28, R152.reuse, R146, R28 ;  /* 0x00000092981c723c */ /* 0x040fe2000004181c */
[----:B------:R-:W-:Y:S07]  /*3d90*/  LDSM.16.M88.4 R144, [R184] ;  /* 0x00000000b890783b */ /* 0x000fee0000000200 */
[C---:B--2---:R-:W-:Y:S08]  /*3da0*/  HMMA.16816.F32.BF16 R24, R152.reuse, R4, R24 ;  /* 0x000000049818723c */ /* 0x044ff00000041818 */
[C---:B------:R-:W-:Y:S01]  /*3db0*/  HMMA.16816.F32.BF16 R20, R152.reuse, R6, R20 ;  /* 0x000000069814723c */ /* 0x040fe20000041814 */
[----:B------:R-:W2:Y:S07]  /*3dc0*/  LDSM.16.M88.4 R4, [R193] ;  /* 0x00000000c104783b */ /* 0x000eae0000000200 */
[C---:B------:R-:W-:Y:S08]  /*3dd0*/  HMMA.16816.F32.BF16 R16, R152.reuse, R156, R16 ;  /* 0x0000009c9810723c */ /* 0x040ff00000041810 */
[----:B------:R-:W-:Y:S01]  /*3de0*/  HMMA.16816.F32.BF16 R164, R152, R158, R164 ;  /* 0x0000009e98a4723c */ /* 0x000fe200000418a4 */
[----:B------:R-:W3:Y:S04]  /*3df0*/  LDSM.16.M88.4 R156, [R184+0x800] ;  /* 0x00080000b89c783b */ /* 0x000ee80000000200 */
[----:B------:R-:W4:Y:S03]  /*3e00*/  LDSM.16.M88.4 R152, [R184+0x1000] ;  /* 0x00100000b898783b */ /* 0x000f260000000200 */
[C---:B-1----:R-:W-:Y:S08]  /*3e10*/  HMMA.16816.F32.BF16 R140, R8.reuse, R12, R140 ;  /* 0x0000000c088c723c */ /* 0x042ff0000004188c */
[C---:B------:R-:W-:Y:S01]  /*3e20*/  HMMA.16816.F32.BF16 R136, R8.reuse, R14, R136 ;  /* 0x0000000e0888723c */ /* 0x040fe20000041888 */
[----:B------:R-:W1:Y:S07]  /*3e30*/  LDSM.16.M88.4 R12, [R184+0x1800] ;  /* 0x00180000b80c783b */ /* 0x000e6e0000000200 */
[C---:B------:R-:W-:Y:S08]  /*3e40*/  HMMA.16816.F32.BF16 R32, R8.reuse, R168, R32 ;  /* 0x000000a80820723c */ /* 0x040ff00000041820 */
[C---:B------:R-:W-:Y:S01]  /*3e50*/  HMMA.16816.F32.BF16 R28, R8.reuse, R170, R28 ;  /* 0x000000aa081c723c */ /* 0x040fe2000004181c */
[----:B------:R-:W-:Y:S07]  /*3e60*/  LDSM.16.M88.4 R168, [R191+0xe000] ;  /* 0x00e00000bfa8783b */ /* 0x000fee0000000200 */
[C---:B------:R-:W-:Y:S08]  /*3e70*/  HMMA.16816.F32.BF16 R24, R8.reuse, R160, R24 ;  /* 0x000000a00818723c */ /* 0x040ff00000041818 */
[C---:B------:R-:W-:Y:S01]  /*3e80*/  HMMA.16816.F32.BF16 R20, R8.reuse, R162, R20 ;  /* 0x000000a20814723c */ /* 0x040fe20000041814 */
[----:B------:R-:W-:Y:S07]  /*3e90*/  LDSM.16.M88.4 R160, [R197+0xe000] ;  /* 0x00e00000c5a0783b */ /* 0x000fee0000000200 */
[C---:B------:R-:W-:Y:S08]  /*3ea0*/  HMMA.16816.F32.BF16 R16, R8.reuse, R148, R16 ;  /* 0x000000940810723c */ /* 0x040ff00000041810 */
[----:B------:R-:W-:Y:S01]  /*3eb0*/  HMMA.16816.F32.BF16 R164, R8, R150, R164 ;  /* 0x0000009608a4723c */ /* 0x000fe200000418a4 */
[----:B------:R-:W-:Y:S04]  /*3ec0*/  LDSM.16.M88.4 R8, [R198+0x4000] ;  /* 0x00400000c608783b */ /* 0x000fe80000000200 */
[----:B------:R-:W5:Y:S03]  /*3ed0*/  LDSM.16.M88.4 R148, [R197+0xe800] ;  /* 0x00e80000c594783b */ /* 0x000f660000000200 */
[C---:B--2---:R-:W-:Y:S08]  /*3ee0*/  HMMA.16816.F32.BF16 R140, R4.reuse, R144, R140 ;  /* 0x00000090048c723c */ /* 0x044ff0000004188c */
[C---:B------:R-:W-:Y:S01]  /*3ef0*/  HMMA.16816.F32.BF16 R136, R4.reuse, R146, R136 ;  /* 0x000000920488723c */ /* 0x040fe20000041888 */
[----:B------:R-:W2:Y:S07]  /*3f00*/  LDSM.16.M88.4 R144, [R197+0xf000] ;  /* 0x00f00000c590783b */ /* 0x000eae0000000200 */
[C---:B---3--:R-:W-:Y:S08]  /*3f10*/  HMMA.16816.F32.BF16 R32, R4.reuse, R156, R32 ;  /* 0x0000009c0420723c */ /* 0x048ff00000041820 */
[C---:B------:R-:W-:Y:S01]  /*3f20*/  HMMA.16816.F32.BF16 R28, R4.reuse, R158, R28 ;  /* 0x0000009e041c723c */ /* 0x040fe2000004181c */
[----:B------:R-:W3:Y:S07]  /*3f30*/  LDSM.16.M88.4 R156, [R197+0xf800] ;  /* 0x00f80000c59c783b */ /* 0x000eee0000000200 */
[C---:B----4-:R-:W-:Y:S08]  /*3f40*/  HMMA.16816.F32.BF16 R24, R4.reuse, R152, R24 ;  /* 0x000000980418723c */ /* 0x050ff00000041818 */
[C---:B------:R-:W-:Y:S01]  /*3f50*/  HMMA.16816.F32.BF16 R20, R4.reuse, R154, R20 ;  /* 0x0000009a0414723c */ /* 0x040fe20000041814 */
[----:B------:R-:W-:Y:S07]  /*3f60*/  LDSM.16.M88.4 R152, [R183] ;  /* 0x00000000b798783b */ /* 0x000fee0000000200 */
[C---:B-1----:R-:W-:Y:S08]  /*3f70*/  HMMA.16816.F32.BF16 R16, R4.reuse, R12, R16 ;  /* 0x0000000c0410723c */ /* 0x042ff00000041810 */
[----:B------:R-:W-:Y:S01]  /*3f80*/  HMMA.16816.F32.BF16 R164, R4, R14, R164 ;  /* 0x0000000e04a4723c */ /* 0x000fe200000418a4 */
[----:B------:R-:W-:Y:S04]  /*3f90*/  LDSM.16.M88.4 R12, [R196+0x4000] ;  /* 0x00400000c40c783b */ /* 0x000fe80000000200 */
[----:B------:R-:W1:Y:S03]  /*3fa0*/  LDSM.16.M88.4 R4, [R182] ;  /* 0x00000000b604783b */ /* 0x000e660000000200 */
[C---:B-----5:R-:W-:Y:S08]  /*3fb0*/  HMMA.16816.F32.BF16 R32, R8.reuse, R148, R32 ;  /* 0x000000940820723c */ /* 0x060ff00000041820 */
[C---:B------:R-:W-:Y:S01]  /*3fc0*/  HMMA.16816.F32.BF16 R28, R8.reuse, R150, R28 ;  /* 0x00000096081c723c */ /* 0x040fe2000004181c */
[----:B------:R-:W4:Y:S07]  /*3fd0*/  LDSM.16.M88.4 R148, [R180] ;  /* 0x00000000b494783b */ /* 0x000f2e0000000200 */
[C---:B------:R-:W-:Y:S08]  /*3fe0*/  HMMA.16816.F32.BF16 R136, R8.reuse, R162, R136 ;  /* 0x000000a20888723c */ /* 0x040ff00000041888 */
[C---:B------:R-:W-:Y:S01]  /*3ff0*/  HMMA.16816.F32.BF16 R140, R8.reuse, R160, R140 ;  /* 0x000000a0088c723c */ /* 0x040fe2000004188c */
[----:B------:R-:W-:Y:S07]  /*4000*/  LDSM.16.M88.4 R160, [R191+0xf000] ;  /* 0x00f00000bfa0783b */ /* 0x000fee0000000200 */
[C---:B--2---:R-:W-:Y:S08]  /*4010*/  HMMA.16816.F32.BF16 R24, R8.reuse, R144, R24 ;  /* 0x000000900818723c */ /* 0x044ff00000041818 */
[C---:B------:R-:W-:Y:S01]  /*4020*/  HMMA.16816.F32.BF16 R20, R8.reuse, R146, R20 ;  /* 0x000000920814723c */ /* 0x040fe20000041814 */
[----:B------:R-:W-:Y:S07]  /*4030*/  LDSM.16.M88.4 R144, [R194+0x4000] ;  /* 0x00400000c290783b */ /* 0x000fee0000000200 */
[C---:B---3--:R-:W-:Y:S08]  /*4040*/  HMMA.16816.F32.BF16 R16, R8.reuse, R156, R16 ;  /* 0x0000009c0810723c */ /* 0x048ff00000041810 */
[----:B------:R-:W-:Y:S01]  /*4050*/  HMMA.16816.F32.BF16 R164, R8, R158, R164 ;  /* 0x0000009e08a4723c */ /* 0x000fe200000418a4 */
[----:B------:R-:W2:Y:S04]  /*4060*/  LDSM.16.M88.4 R8, [R191+0xe800] ;  /* 0x00e80000bf08783b */ /* 0x000ea80000000200 */
[----:B------:R-:W3:Y:S03]  /*4070*/  LDSM.16.M88.4 R156, [R191+0xf800] ;  /* 0x00f80000bf9c783b */ /* 0x000ee60000000200 */
[C---:B-1----:R-:W-:Y:S08]  /*4080*/  HMMA.16816.F32.BF16 R32, R12.reuse, R4, R32 ;  /* 0x000000040c20723c */ /* 0x042ff00000041820 */
[C---:B------:R-:W-:Y:S01]  /*4090*/  HMMA.16816.F32.BF16 R28, R12.reuse, R6, R28 ;  /* 0x000000060c1c723c */ /* 0x040fe2000004181c */
[----:B------:R-:W-:Y:S07]  /*40a0*/  LDSM.16.M88.4 R4, [R193+0x4000] ;  /* 0x00400000c104783b */ /* 0x000fee0000000200 */
[C---:B------:R-:W-:Y:S08]  /*40b0*/  HMMA.16816.F32.BF16 R136, R12.reuse, R154, R136 ;  /* 0x0000009a0c88723c */ /* 0x040ff00000041888 */
[C---:B------:R-:W-:Y:S01]  /*40c0*/  HMMA.16816.F32.BF16 R140, R12.reuse, R152, R140 ;  /* 0x000000980c8c723c */ /* 0x040fe2000004188c */
[----:B------:R-:W1:Y:S07]  /*40d0*/  LDSM.16.M88.4 R152, [R184+0x2000] ;  /* 0x00200000b898783b */ /* 0x000e6e0000000200 */
[C---:B------:R-:W-:Y:S08]  /*40e0*/  HMMA.16816.F32.BF16 R24, R12.reuse, R172, R24 ;  /* 0x000000ac0c18723c */ /* 0x040ff00000041818 */
[C---:B------:R-:W-:Y:S01]  /*40f0*/  HMMA.16816.F32.BF16 R20, R12.reuse, R174, R20 ;  /* 0x000000ae0c14723c */ /* 0x040fe20000041814 */
[----:B------:R-:W-:Y:S07]  /*4100*/  LDSM.16.M88.4 R172, [R176] ;  /* 0x00000000b0ac783b */ /* 0x000fee0000000200 */
[C---:B----4-:R-:W-:Y:S08]  /*4110*/  HMMA.16816.F32.BF16 R16, R12.reuse, R148, R16 ;  /* 0x000000940c10723c */ /* 0x050ff00000041810 */
[----:B------:R-:W-:Y:S01]  /*4120*/  HMMA.16816.F32.BF16 R164, R12, R150, R164 ;  /* 0x000000960ca4723c */ /* 0x000fe200000418a4 */
[----:B------:R-:W4:Y:S04]  /*4130*/  LDSM.16.M88.4 R148, [R184+0x2800] ;  /* 0x00280000b894783b */ /* 0x000f280000000200 */
[----:B------:R-:W5:Y:S03]  /*4140*/  LDSM.16.M88.4 R12, [R184+0x3000] ;  /* 0x00300000b80c783b */ /* 0x000f660000000200 */
[C---:B--2---:R-:W-:Y:S08]  /*4150*/  HMMA.16816.F32.BF16 R32, R144.reuse, R8, R32 ;  /* 0x000000089020723c */ /* 0x044ff00000041820 */
[C---:B------:R-:W-:Y:S01]  /*4160*/  HMMA.16816.F32.BF16 R28, R144.reuse, R10, R28 ;  /* 0x0000000a901c723c */ /* 0x040fe2000004181c */
[----:B------:R-:W2:Y:S07]  /*4170*/  LDSM.16.M88.4 R8, [R184+0x3800] ;  /* 0x00380000b808783b */ /* 0x000eae0000000200 */
[C---:B------:R-:W-:Y:S08]  /*4180*/  HMMA.16816.F32.BF16 R136, R144.reuse, R170, R136 ;  /* 0x000000aa9088723c */ /* 0x040ff00000041888 */
[C---:B------:R-:W-:Y:S01]  /*4190*/  HMMA.16816.F32.BF16 R140, R144.reuse, R168, R140 ;  /* 0x000000a8908c723c */ /* 0x040fe2000004188c */
[----:B------:R-:W-:Y:S07]  /*41a0*/  LDSM.16.M88.4 R168, [R196+0x8000] ;  /* 0x00800000c4a8783b */ /* 0x000fee0000000200 */
[C---:B------:R-:W-:Y:S08]  /*41b0*/  HMMA.16816.F32.BF16 R24, R144.reuse, R160, R24 ;  /* 0x000000a09018723c */ /* 0x040ff00000041818 */
[C---:B------:R-:W-:Y:S01]  /*41c0*/  HMMA.16816.F32.BF16 R20, R144.reuse, R162, R20 ;  /* 0x000000a29014723c */ /* 0x040fe20000041814 */
[----:B------:R-:W-:Y:S07]  /*41d0*/  LDSM.16.M88.4 R160, [R197+0x10000] ;  /* 0x01000000c5a0783b */ /* 0x000fee0000000200 */
[C---:B---3--:R-:W-:Y:S08]  /*41e0*/  HMMA.16816.F32.BF16 R16, R144.reuse, R156, R16 ;  /* 0x0000009c9010723c */ /* 0x048ff00000041810 */
[----:B------:R-:W-:Y:S01]  /*41f0*/  HMMA.16816.F32.BF16 R164, R144, R158, R164 ;  /* 0x0000009e90a4723c */ /* 0x000fe200000418a4 */
[----:B------:R-:W3:Y:S04]  /*4200*/  LDSM.16.M88.4 R144, [R198+0x8000] ;  /* 0x00800000c690783b */ /* 0x000ee80000000200 */
[----:B------:R-:W2:Y:S03]  /*4210*/  LDSM.16.M88.4 R156, [R197+0x10800] ;  /* 0x01080000c59c783b */ /* 0x000ea60000000200 */
[C---:B-1----:R-:W-:Y:S08]  /*4220*/  HMMA.16816.F32.BF16 R136, R4.reuse, R154, R136 ;  /* 0x0000009a0488723c */ /* 0x042ff00000041888 */
[C---:B------:R-:W-:Y:S01]  /*4230*/  HMMA.16816.F32.BF16 R140, R4.reuse, R152, R140 ;  /* 0x00000098048c723c */ /* 0x040fe2000004188c */
[----:B------:R-:W1:Y:S07]  /*4240*/  LDSM.16.M88.4 R152, [R197+0x11000] ;  /* 0x01100000c598783b */ /* 0x000e6e0000000200 */
[C---:B----4-:R-:W-:Y:S08]  /*4250*/  HMMA.16816.F32.BF16 R32, R4.reuse, R148, R32 ;  /* 0x000000940420723c */ /* 0x050ff00000041820 */
[C---:B------:R-:W-:Y:S01]  /*4260*/  HMMA.16816.F32.BF16 R28, R4.reuse, R150, R28 ;  /* 0x00000096041c723c */ /* 0x040fe2000004181c */
[----:B------:R-:W-:Y:S07]  /*4270*/  LDSM.16.M88.4 R148, [R197+0x11800] ;  /* 0x01180000c594783b */ /* 0x000fee0000000200 */
[C---:B-----5:R-:W-:Y:S08]  /*4280*/  HMMA.16816.F32.BF16 R24, R4.reuse, R12, R24 ;  /* 0x0000000c0418723c */ /* 0x060ff00000041818 */
[C---:B------:R-:W-:Y:S01]  /*4290*/  HMMA.16816.F32.BF16 R20, R4.reuse, R14, R20 ;  /* 0x0000000e0414723c */ /* 0x040fe20000041814 */
[----:B------:R-:W4:Y:S07]  /*42a0*/  LDSM.16.M88.4 R12, [R179] ;  /* 0x00000000b30c783b */ /* 0x000f2e0000000200 */
[C---:B--2---:R-:W-:Y:S08]  /*42b0*/  HMMA.16816.F32.BF16 R16, R4.reuse, R8, R16 ;  /* 0x000000080410723c */ /* 0x044ff00000041810 */
[----:B------:R-:W-:Y:S01]  /*42c0*/  HMMA.16816.F32.BF16 R164, R4, R10, R164 ;  /* 0x0000000a04a4723c */ /* 0x000fe200000418a4 */
[----:B------:R-:W2:Y:S04]  /*42d0*/  LDSM.16.M88.4 R8, [R178] ;  /* 0x00000000b208783b */ /* 0x000ea80000000200 */
[----:B------:R-:W5:Y:S03]  /*42e0*/  LDSM.16.M88.4 R4, [R177] ;  /* 0x00000000b104783b */ /* 0x000f660000000200 */
[C---:B---3--:R-:W-:Y:S08]  /*42f0*/  HMMA.16816.F32.BF16 R136, R144.reuse, R162, R136 ;  /* 0x000000a29088723c */ /* 0x048ff00000041888 */
[C---:B------:R-:W-:Y:S01]  /*4300*/  HMMA.16816.F32.BF16 R140, R144.reuse, R160, R140 ;  /* 0x000000a0908c723c */ /* 0x040fe2000004188c */
[----:B------:R-:W-:Y:S07]  /*4310*/  LDSM.16.M88.4 R160, [R194+0x8000] ;  /* 0x00800000c2a0783b */ /* 0x000fee0000000200 */
[C---:B------:R-:W-:Y:S08]  /*4320*/  HMMA.16816.F32.BF16 R32, R144.reuse, R156, R32 ;  /* 0x0000009c9020723c */ /* 0x040ff00000041820 */
[C---:B------:R-:W-:Y:S01]  /*4330*/  HMMA.16816.F32.BF16 R28, R144.reuse, R158, R28 ;  /* 0x0000009e901c723c */ /* 0x040fe2000004181c */
[----:B------:R-:W3:Y:S07]  /*4340*/  LDSM.16.M88.4 R156, [R191+0x10000] ;  /* 0x01000000bf9c783b */ /* 0x000eee0000000200 */
[C---:B-1----:R-:W-:Y:S08]  /*4350*/  HMMA.16816.F32.BF16 R24, R144.reuse, R152, R24 ;  /* 0x000000989018723c */ /* 0x042ff00000041818 */
[----:B------:R-:W-:Y:S01]  /*4360*/  HMMA.16816.F32.BF16 R20, R144, R154, R20 ;  /* 0x0000009a9014723c */ /* 0x000fe20000041814 */
[----:B------:R-:W1:Y:S07]  /*4370*/  LDSM.16.M88.4 R152, [R191+0x10800] ;  /* 0x01080000bf98783b */ /* 0x000e6e0000000200 */
[C---:B----4-:R-:W-:Y:S08]  /*4380*/  HMMA.16816.F32.BF16 R136, R168.reuse, R14, R136 ;  /* 0x0000000ea888723c */ /* 0x050ff00000041888 */
[C---:B------:R-:W-:Y:S01]  /*4390*/  HMMA.16816.F32.BF16 R140, R168.reuse, R12, R140 ;  /* 0x0000000ca88c723c */ /* 0x040fe2000004188c */
[----:B------:R-:W-:Y:S07]  /*43a0*/  LDSM.16.M88.4 R12, [R193+0x8000] ;  /* 0x00800000c10c783b */ /* 0x000fee0000000200 */
[C---:B--2---:R-:W-:Y:S08]  /*43b0*/  HMMA.16816.F32.BF16 R32, R168.reuse, R8, R32 ;  /* 0x00000008a820723c */ /* 0x044ff00000041820 */
[C---:B------:R-:W-:Y:S01]  /*43c0*/  HMMA.16816.F32.BF16 R28, R168.reuse, R10, R28 ;  /* 0x0000000aa81c723c */ /* 0x040fe2000004181c */
[----:B------:R-:W2:Y:S07]  /*43d0*/  LDSM.16.M88.4 R8, [R184+0x4000] ;  /* 0x00400000b808783b */ /* 0x000eae0000000200 */
[C---:B-----5:R-:W-:Y:S08]  /*43e0*/  HMMA.16816.F32.BF16 R24, R168.reuse, R4, R24 ;  /* 0x00000004a818723c */ /* 0x060ff00000041818 */
[----:B------:R-:W-:Y:S01]  /*43f0*/  HMMA.16816.F32.BF16 R20, R168, R6, R20 ;  /* 0x00000006a814723c */ /* 0x000fe20000041814 */
[----:B------:R-:W4:Y:S07]  /*4400*/  LDSM.16.M88.4 R4, [R184+0x4800] ;  /* 0x00480000b804783b */ /* 0x000f2e0000000200 */
[C---:B------:R-:W-:Y:S08]  /*4410*/  HMMA.16816.F32.BF16 R16, R144.reuse, R148, R16 ;  /* 0x000000949010723c */ /* 0x040ff00000041810 */
[----:B------:R-:W-:Y:S01]  /*4420*/  HMMA.16816.F32.BF16 R164, R144, R150, R164 ;  /* 0x0000009690a4723c */ /* 0x000fe200000418a4 */
[----:B------:R-:W5:Y:S04]  /*4430*/  LDSM.16.M88.4 R148, [R191+0x11000] ;  /* 0x01100000bf94783b */ /* 0x000f680000000200 */
[----:B------:R-:W5:Y:S03]  /*4440*/  LDSM.16.M88.4 R144, [R191+0x11800] ;  /* 0x01180000bf90783b */ /* 0x000f660000000200 */
[C---:B---3--:R-:W-:Y:S08]  /*4450*/  HMMA.16816.F32.BF16 R136, R160.reuse, R158, R136 ;  /* 0x0000009ea088723c */ /* 0x048ff00000041888 */
[C---:B-1----:R-:W-:Y:S08]  /*4460*/  HMMA.16816.F32.BF16 R32, R160.reuse, R152, R32 ;  /* 0x00000098a020723c */ /* 0x042ff00000041820 */
[----:B------:R-:W-:Y:S08]  /*4470*/  HMMA.16816.F32.BF16 R28, R160, R154, R28 ;  /* 0x0000009aa01c723c */ /* 0x000ff0000004181c */
[C---:B--2---:R-:W-:Y:S07]  /*4480*/  HMMA.16816.F32.BF16 R136, R12.reuse, R10, R136 ;  /* 0x0000000a0c88723c */ /* 0x044fee0000041888 */
[----:B------:R-:W-:Y:S01]  /*4490*/  IADD3 R10, R0, 0x1, RZ ;  /* 0x00000001000a7810 */ /* 0x000fe20007ffe0ff */
[----:B----4-:R-:W-:Y:S03]  /*44a0*/  HMMA.16816.F32.BF16 R32, R12, R4, R32 ;  /* 0x000000040c20723c */ /* 0x010fe60000041820 */
[----:B------:R-:W-:-:S02]  /*44b0*/  ISETP.GE.AND P5, PT, R10, R213, PT ;  /* 0x000000d50a00720c */ /* 0x000fc40003fa6270 */
[----:B------:R-:W-:Y:S02]  /*44c0*/  ISETP.GE.AND P3, PT, R10, R133, PT ;  /* 0x000000850a00720c */ /* 0x000fe40003f66270 */
[C---:B------:R-:W-:Y:S01]  /*44d0*/  IADD3 R4, R0.reuse, 0x8, RZ ;  /* 0x0000000800047810 */ /* 0x040fe20007ffe0ff */
[C---:B-----5:R-:W-:Y:S01]  /*44e0*/  HMMA.16816.F32.BF16 R24, R160.reuse, R148, R24 ;  /* 0x00000094a018723c */ /* 0x060fe20000041818 */
[----:B------:R-:W-:Y:S02]  /*44f0*/  IADD3 R10, R0, 0x9, RZ ;  /* 0x00000009000a7810 */ /* 0x000fe40007ffe0ff */
[C---:B------:R-:W-:Y:S02]  /*4500*/  ISETP.GE.AND P1, PT, R4.reuse, R213, PT ;  /* 0x000000d50400720c */ /* 0x040fe40003f26270 */
[----:B------:R-:W-:Y:S02]  /*4510*/  ISETP.GE.AND P4, PT, R4, R133, PT ;  /* 0x000000850400720c */ /* 0x000fe40003f86270 */
[----:B------:R-:W-:Y:S01]  /*4520*/  IADD3 R4, R0, 0x10, RZ ;  /* 0x0000001000047810 */ /* 0x000fe20007ffe0ff */
[----:B------:R-:W-:Y:S01]  /*4530*/  HMMA.16816.F32.BF16 R20, R160, R150, R20 ;  /* 0x00000096a014723c */ /* 0x000fe20000041814 */
[----:B------:R-:W1:Y:S01]  /*4540*/  LDSM.16.M88.4 R148, [R184+0x5000] ;  /* 0x00500000b894783b */ /* 0x000e620000000200 */
[----:B------:R-:W-:-:S02]  /*4550*/  FSEL R152, R136, -INF , !P1 ;  /* 0xff80000088987808 */ /* 0x000fc40004800000 */
[C---:B------:R-:W-:Y:S02]  /*4560*/  ISETP.GE.AND P0, PT, R4.reuse, R213, PT ;  /* 0x000000d50400720c */ /* 0x040fe40003f06270 */
[-C--:B------:R-:W-:Y:S02]  /*4570*/  ISETP.GE.AND P1, PT, R4, R133.reuse, PT ;  /* 0x000000850400720c */ /* 0x080fe40003f26270 */
[C---:B------:R-:W-:Y:S01]  /*4580*/  HMMA.16816.F32.BF16 R16, R168.reuse, R172, R16 ;  /* 0x000000aca810723c */ /* 0x040fe20000041810 */
[----:B------:R-:W-:Y:S02]  /*4590*/  FSEL R11, R138, -INF , !P4 ;  /* 0xff8000008a0b7808 */ /* 0x000fe40006000000 */
[----:B------:R-:W-:Y:S02]  /*45a0*/  ISETP.GE.AND P2, PT, R10, R133, PT ;  /* 0x000000850a00720c */ /* 0x000fe40003f46270 */
[C---:B------:R-:W-:Y:S02]  /*45b0*/  IADD3 R136, R0.reuse, 0x18, RZ ;  /* 0x0000001800887810 */ /* 0x040fe40007ffe0ff */
[----:B------:R-:W-:Y:S01]  /*45c0*/  IADD3 R138, R0, 0x19, RZ ;  /* 0x00000019008a7810 */ /* 0x000fe20007ffe0ff */
[----:B------:R-:W-:Y:S01]  /*45d0*/  HMMA.16816.F32.BF16 R164, R168, R174, R164 ;  /* 0x000000aea8a4723c */ /* 0x000fe200000418a4 */
[----:B------:R-:W-:-:S02]  /*45e0*/  ISETP.GE.AND P6, PT, R10, R213, PT ;  /* 0x000000d50a00720c */ /* 0x000fc40003fc6270 */
[----:B------:R-:W-:Y:S02]  /*45f0*/  FSEL R159, R139, -INF , !P2 ;  /* 0xff8000008b9f7808 */ /* 0x000fe40005000000 */
[----:B------:R-:W-:Y:S02]  /*4600*/  ISETP.GE.AND P2, PT, R136, R213, PT ;  /* 0x000000d58800720c */ /* 0x000fe40003f46270 */
[----:B------:R-:W-:Y:S01]  /*4610*/  FSEL R10, R137, -INF , !P6 ;  /* 0xff800000890a7808 */ /* 0x000fe20007000000 */
[----:B------:R-:W-:Y:S01]  /*4620*/  HMMA.16816.F32.BF16 R28, R12, R6, R28 ;  /* 0x000000060c1c723c */ /* 0x000fe2000004181c */
[----:B------:R-:W2:Y:S01]  /*4630*/  LDSM.16.M88.4 R4, [R184+0x5800] ;  /* 0x00580000b804783b */ /* 0x000ea20000000200 */
[----:B------:R-:W-:-:S06]  /*4640*/  DEPBAR.LE SB0, 0x0 ;  /* 0x000080000000791a */ /* 0x000fcc0000000000 */
[C---:B------:R-:W-:Y:S08]  /*4650*/  HMMA.16816.F32.BF16 R140, R160.reuse, R156, R140 ;  /* 0x0000009ca08c723c */ /* 0x040ff0000004188c */
[C---:B------:R-:W-:Y:S07]  /*4660*/  HMMA.16816.F32.BF16 R16, R160.reuse, R144, R16 ;  /* 0x00000090a010723c */ /* 0x040fee0000041810 */
[----:B------:R-:W-:Y:S01]  /*4670*/  IADD3 R144, R0, 0x11, RZ ;  /* 0x0000001100907810 */ /* 0x000fe20007ffe0ff */
[----:B------:R-:W-:Y:S03]  /*4680*/  HMMA.16816.F32.BF16 R164, R160, R146, R164 ;  /* 0x00000092a0a4723c */ /* 0x000fe600000418a4 */
[----:B------:R-:W-:-:S02]  /*4690*/  ISETP.GE.AND P4, PT, R144, R213, PT ;  /* 0x000000d59000720c */ /* 0x000fc40003f86270 */
[-C--:B------:R-:W-:Y:S02]  /*46a0*/  ISETP.GE.AND P6, PT, R144, R133.reuse, PT ;  /* 0x000000859000720c */ /* 0x080fe40003fc6270 */
[----:B------:R-:W-:Y:S01]  /*46b0*/  FSEL R161, R34, -INF , !P1 ;  /* 0xff80000022a17808 */ /* 0x000fe20004800000 */
[C---:B------:R-:W-:Y:S01]  /*46c0*/  HMMA.16816.F32.BF16 R140, R12.reuse, R8, R140 ;  /* 0x000000080c8c723c */ /* 0x040fe2000004188c */
[----:B------:R-:W-:Y:S02]  /*46d0*/  FSEL R162, R32, -INF , !P0 ;  /* 0xff80000020a27808 */ /* 0x000fe40004000000 */
[----:B------:R-:W-:Y:S02]  /*46e0*/  FSEL R34, R33, -INF , !P4 ;  /* 0xff80000021227808 */ /* 0x000fe40006000000 */
[----:B------:R-:W-:Y:S02]  /*46f0*/  ISETP.GE.AND P0, PT, R136, R133, PT ;  /* 0x000000858800720c */ /* 0x000fe40003f06270 */
[C---:B------:R-:W-:Y:S01]  /*4700*/  ISETP.GE.AND P1, PT, R138.reuse, R213, PT ;  /* 0x000000d58a00720c */ /* 0x040fe20003f26270 */
[----:B-1----:R-:W-:Y:S01]  /*4710*/  HMMA.16816.F32.BF16 R24, R12, R148, R24 ;  /* 0x000000940c18723c */ /* 0x002fe20000041818 */
[----:B------:R-:W-:-:S02]  /*4720*/  ISETP.GE.AND P4, PT, R138, R133, PT ;  /* 0x000000858a00720c */ /* 0x000fc40003f86270 */
[C---:B------:R-:W-:Y:S02]  /*4730*/  IADD3 R136, R0.reuse, 0x20, RZ ;  /* 0x0000002000887810 */ /* 0x040fe40007ffe0ff */
[----:B------:R-:W-:Y:S02]  /*4740*/  IADD3 R138, R0, 0x21, RZ ;  /* 0x00000021008a7810 */ /* 0x000fe40007ffe0ff */
[----:B------:R-:W-:Y:S01]  /*4750*/  FSEL R32, R28, -INF , !P2 ;  /* 0xff8000001c207808 */ /* 0x000fe20005000000 */
[----:B------:R-:W-:Y:S01]  /*4760*/  HMMA.16816.F32.BF16 R20, R12, R150, R20 ;  /* 0x000000960c14723c */ /* 0x000fe20000041814 */
[----:B------:R-:W-:Y:S02]  /*4770*/  FSEL R33, R30, -INF , !P0 ;  /* 0xff8000001e217808 */ /* 0x000fe40004000000 */
[----:B------:R-:W-:Y:S02]  /*4780*/  ISETP.GE.AND P2, PT, R136, R133, PT ;  /* 0x000000858800720c */ /* 0x000fe40003f46270 */
[----:B------:R-:W-:-:S02]  /*4790*/  ISETP.GE.AND P0, PT, R138, R213, PT ;  /* 0x000000d58a00720c */ /* 0x000fc40003f06270 */
[C---:B------:R-:W-:Y:S01]  /*47a0*/  IADD3 R30, R0.reuse, 0x28, RZ ;  /* 0x00000028001e7810 */ /* 0x040fe20007ffe0ff */
[C---:B--2---:R-:W-:Y:S01]  /*47b0*/  HMMA.16816.F32.BF16 R16, R12.reuse, R4, R16 ;  /* 0x000000040c10723c */ /* 0x044fe20000041810 */
[----:B------:R-:W-:Y:S02]  /*47c0*/  FSEL R143, R143, -INF , !P3 ;  /* 0xff8000008f8f7808 */ /* 0x000fe40005800000 */
[C---:B------:R-:W-:Y:S02]  /*47d0*/  ISETP.GE.AND P3, PT, R0.reuse, R133, PT ;  /* 0x000000850000720c */ /* 0x040fe40003f66270 */
[----:B------:R-:W-:Y:S02]  /*47e0*/  IADD3 R8, R0, 0x29, RZ ;  /* 0x0000002900087810 */ /* 0x000fe40007ffe0ff */
[----:B------:R-:W-:Y:S01]  /*47f0*/  FSEL R35, R35, -INF , !P6 ;  /* 0xff80000023237808 */ /* 0x000fe20007000000 */
[----:B------:R-:W-:Y:S01]  /*4800*/  HMMA.16816.F32.BF16 R164, R12, R6, R164 ;  /* 0x000000060ca4723c */ /* 0x000fe200000418a4 */
[----:B------:R-:W-:Y:S01]  /*4810*/  ISETP.GE.AND P6, PT, R136, R213, PT ;  /* 0x000000d58800720c */ /* 0x000fe20003fc6270 */
[----:B------:R-:W-:Y:S01]  /*4820*/  IMAD.MOV.U32 R136, RZ, RZ, R223 ;  /* 0x000000ffff887224 */ /* 0x000fe200078e00df */
[----:B------:R-:W-:-:S02]  /*4830*/  FSEL R142, R142, -INF , !P3 ;  /* 0xff8000008e8e7808 */ /* 0x000fc40005800000 */
[----:B------:R-:W-:Y:S02]  /*4840*/  FSEL R28, R29, -INF , !P1 ;  /* 0xff8000001d1c7808 */ /* 0x000fe40004800000 */
[----:B------:R-:W-:Y:S02]  /*4850*/  FSEL R31, R31, -INF , !P4 ;  /* 0xff8000001f1f7808 */ /* 0x000fe40006000000 */
[----:B------:R-:W-:Y:S02]  /*4860*/  FSEL R171, R26, -INF , !P2 ;  /* 0xff8000001aab7808 */ /* 0x000fe40005000000 */
[----:B------:R-:W-:Y:S02]  /*4870*/  FSEL R222, R25, -INF , !P0 ;  /* 0xff80000019de7808 */ /* 0x000fe40004000000 */
[----:B------:R-:W-:Y:S01]  /*4880*/  ISETP.NE.AND P3, PT, R2, 0x2, PT ;  /* 0x000000020200780c */ /* 0x000fe20003f65270 */
[----:B------:R-:W-:Y:S01]  /*4890*/  BAR.SYNC.DEFER_BLOCKING 0x0 ;  /* 0x0000000000007b1d */ /* 0x000fe20000010000 */
[----:B------:R-:W-:-:S02]  /*48a0*/  ISETP.GE.AND P1, PT, R138, R133, PT ;  /* 0x000000858a00720c */ /* 0x000fc40003f26270 */
[-C--:B------:R-:W-:Y:S02]  /*48b0*/  ISETP.GE.AND P4, PT, R30, R213.reuse, PT ;  /* 0x000000d51e00720c */ /* 0x080fe40003f86270 */
[C---:B------:R-:W-:Y:S02]  /*48c0*/  ISETP.GE.AND P2, PT, R8.reuse, R213, PT ;  /* 0x000000d50800720c */ /* 0x040fe40003f46270 */
[-C--:B------:R-:W-:Y:S02]  /*48d0*/  ISETP.GE.AND P0, PT, R8, R133.reuse, PT ;  /* 0x000000850800720c */ /* 0x080fe40003f06270 */
[----:B------:R-:W-:Y:S02]  /*48e0*/  IADD3 R8, R0, 0x30, RZ ;  /* 0x0000003000087810 */ /* 0x000fe40007ffe0ff */
[----:B------:R-:W-:Y:S02]  /*48f0*/  FSEL R172, R24, -INF , !P6 ;  /* 0xff80000018ac7808 */ /* 0x000fe40007000000 */
[----:B------:R-:W-:-:S02]  /*4900*/  ISETP.GE.AND P6, PT, R30, R133, PT ;  /* 0x000000851e00720c */ /* 0x000fc40003fc6270 */
[----:B------:R-:W-:Y:S02]  /*4910*/  FSEL R175, R27, -INF , !P1 ;  /* 0xff8000001baf7808 */ /* 0x000fe40004800000 */
[----:B------:R-:W-:Y:S02]  /*4920*/  IADD3 R4, R0, 0x31, RZ ;  /* 0x0000003100047810 */ /* 0x000fe40007ffe0ff */
[----:B------:R-:W-:Y:S02]  /*4930*/  FSEL R174, R20, -INF , !P4 ;  /* 0xff80000014ae7808 */ /* 0x000fe40006000000 */
[----:B------:R-:W-:Y:S02]  /*4940*/  FSEL R173, R23, -INF , !P0 ;  /* 0xff80000017ad7808 */ /* 0x000fe40004000000 */
[C---:B------:R-:W-:Y:S02]  /*4950*/  ISETP.GE.AND P1, PT, R8.reuse, R213, PT ;  /* 0x000000d50800720c */ /* 0x040fe40003f26270 */
[----:B------:R-:W-:-:S02]  /*4960*/  ISETP.GE.AND P4, PT, R8, R133, PT ;  /* 0x000000850800720c */ /* 0x000fc40003f86270 */
[CC--:B------:R-:W-:Y:S02]  /*4970*/  ISETP.GE.AND P0, PT, R0.reuse, R213.reuse, PT ;  /* 0x000000d50000720c */ /* 0x0c0fe40003f06270 */
[C---:B------:R-:W-:Y:S02]  /*4980*/  IADD3 R6, R0.reuse, 0x38, RZ ;  /* 0x0000003800067810 */ /* 0x040fe40007ffe0ff */
[----:B------:R-:W-:Y:S02]  /*4990*/  IADD3 R0, R0, 0x39, RZ ;  /* 0x0000003900007810 */ /* 0x000fe40007ffe0ff */
[----:B------:R-:W-:Y:S02]  /*49a0*/  FSEL R169, R22, -INF , !P6 ;  /* 0xff80000016a97808 */ /* 0x000fe40007000000 */
[----:B------:R-:W-:Y:S02]  /*49b0*/  FSEL R170, R21, -INF , !P2 ;  /* 0xff80000015aa7808 */ /* 0x000fe40005000000 */
[----:B------:R-:W-:-:S02]  /*49c0*/  ISETP.GE.AND P6, PT, R4, R213, PT ;  /* 0x000000d50400720c */ /* 0x000fc40003fc6270 */
[----:B------:R-:W-:Y:S02]  /*49d0*/  ISETP.GE.AND P2, PT, R4, R133, PT ;  /* 0x000000850400720c */ /* 0x000fe40003f46270 */
[----:B------:R-:W-:Y:S02]  /*49e0*/  FSEL R4, R141, -INF , !P5 ;  /* 0xff8000008d047808 */ /* 0x000fe40006800000 */
[----:B------:R-:W-:Y:S02]  /*49f0*/  FSEL R160, R16, -INF , !P1 ;  /* 0xff80000010a07808 */ /* 0x000fe40004800000 */
[----:B------:R-:W-:Y:S02]  /*4a00*/  FSEL R155, R18, -INF , !P4 ;  /* 0xff800000129b7808 */ /* 0x000fe40006000000 */
[----:B------:R-:W-:Y:S02]  /*4a10*/  FSEL R140, R140, -INF , !P0 ;  /* 0xff8000008c8c7808 */ /* 0x000fe40004000000 */
[----:B------:R-:W-:-:S02]  /*4a20*/  ISETP.GE.AND P5, PT, R6, R213, PT ;  /* 0x000000d50600720c */ /* 0x000fc40003fa6270 */
[----:B------:R-:W-:Y:S02]  /*4a30*/  ISETP.GE.AND P1, PT, R6, R133, PT ;  /* 0x000000850600720c */ /* 0x000fe40003f26270 */
[C---:B------:R-:W-:Y:S02]  /*4a40*/  ISETP.GE.AND P4, PT, R0.reuse, R213, PT ;  /* 0x000000d50000720c */ /* 0x040fe40003f86270 */
[----:B------:R-:W-:Y:S02]  /*4a50*/  ISETP.GE.AND P0, PT, R0, R133, PT ;  /* 0x000000850000720c */ /* 0x000fe40003f06270 */
[----:B------:R-:W-:Y:S02]  /*4a60*/  FSEL R158, R17, -INF , !P6 ;  /* 0xff800000119e7808 */ /* 0x000fe40007000000 */
[----:B------:R-:W-:Y:S02]  /*4a70*/  FSEL R147, R19, -INF , !P2 ;  /* 0xff80000013937808 */ /* 0x000fe40005000000 */
[----:B------:R-:W-:-:S02]  /*4a80*/  FSEL R146, R164, -INF , !P5 ;  /* 0xff800000a4927808 */ /* 0x000fc40006800000 */
[----:B------:R-:W-:Y:S02]  /*4a90*/  FSEL R145, R166, -INF , !P1 ;  /* 0xff800000a6917808 */ /* 0x000fe40004800000 */
[----:B------:R-:W-:Y:S02]  /*4aa0*/  FSEL R144, R165, -INF , !P4 ;  /* 0xff800000a5907808 */ /* 0x000fe40006000000 */
[----:B------:R-:W-:Y:S01]  /*4ab0*/  FSEL R153, R167, -INF , !P0 ;  /* 0xff800000a7997808 */ /* 0x000fe20004000000 */
[----:B------:R-:W-:Y:S05]  /*4ac0*/  @!P3 BRA `(.L_x_7) ;  /* 0x000001600000b947 */ /* 0x000fea0003800000 */
[----:B------:R-:W-:-:S04]  /*4ad0*/  IADD3 R5, R2, -0x3, RZ ;  /* 0xfffffffd02057810 */ /* 0x000fc80007ffe0ff */
[----:B------:R-:W-:Y:S01]  /*4ae0*/  SHF.R.S32.HI R0, RZ, 0x1f, R5 ;  /* 0x0000001fff007819 */ /* 0x000fe20000011405 */
[----:B------:R-:W-:-:S04]  /*4af0*/  IMAD.WIDE.U32 R6, R5, c[0x0][0x198], RZ ;  /* 0x0000660005067a25 */ /* 0x000fc800078e00ff */
[----:B------:R-:W-:-:S04]  /*4b00*/  IMAD R0, R0, c[0x0][0x198], RZ ;  /* 0x0000660000007a24 */ /* 0x000fc800078e02ff */
[----:B------:R-:W-:Y:S01]  /*4b10*/  IMAD R0, R5, c[0x0][0x19c], R0 ;  /* 0x0000670005007a24 */ /* 0x000fe200078e0200 */
[----:B------:R-:W-:-:S03]  /*4b20*/  LEA R5, P0, R6, R206, 0x6 ;  /* 0x000000ce06057211 */ /* 0x000fc600078030ff */
[----:B------:R-:W-:Y:S01]  /*4b30*/  IMAD.IADD R7, R7, 0x1, R0 ;  /* 0x0000000107077824 */ /* 0x000fe200078e0200 */
[----:B------:R-:W-:-:S04]  /*4b40*/  LEA R8, P1, R5, c[0x0][0x168], 0x1 ;  /* 0x00005a0005087a11 */ /* 0x000fc800078208ff */
[----:B------:R-:W-:Y:S02]  /*4b50*/  LEA.HI.X R0, R6, R211, R7, 0x6, P0 ;  /* 0x000000d306007211 */ /* 0x000fe400000f3407 */
[----:B------:R-:W-:Y:S02]  /*4b60*/  IADD3 R6, P0, R201, R8, RZ ;  /* 0x00000008c9067210 */ /* 0x000fe40007f1e0ff */
[----:B------:R-:W-:-:S05]  /*4b70*/  LEA.HI.X R9, R5, c[0x0][0x16c], R0, 0x1, P1 ;  /* 0x00005b0005097a11 */ /* 0x000fca00008f0c00 */
[----:B------:R-:W-:Y:S01]  /*4b80*/  IMAD.X R7, R200, 0x1, R9, P0 ;  /* 0x00000001c8077824 */ /* 0x000fe200000e0609 */
        /* <DEDUP_REMOVED lines=10> */
.L_x_7:
[----:B------:R-:W-:Y:S01]  /*4c30*/  FMNMX.FTZ R5, R132, R140, !PT ;  /* 0x0000008c84057209 */ /* 0x000fe20007810000 */
[----:B------:R-:W-:Y:S01]  /*4c40*/  LDSM.16.MT88.4 R12, [R190+0x12000] ;  /* 0x01200000be0c783b */ /* 0x000fe20000004200 */
[----:B-1----:R-:W-:-:S02]  /*4c50*/  FMNMX.FTZ R6, R3, R142, !PT ;  /* 0x0000008e03067209 */ /* 0x002fc40007810000 */
[----:B------:R-:W-:Y:S01]  /*4c60*/  FMNMX.FTZ R5, R4, R5, !PT ;  /* 0x0000000504057209 */ /* 0x000fe20007810000 */
[----:B------:R-:W-:Y:S01]  /*4c70*/  LDSM.16.MT88.4 R16, [R192+0x12000] ;  /* 0x01200000c010783b */ /* 0x000fe20000004200 */
[----:B------:R-:W-:Y:S02]  /*4c80*/  FMNMX.FTZ R6, R143, R6, !PT ;  /* 0x000000068f067209 */ /* 0x000fe40007810000 */
[----:B------:R-:W-:Y:S01]  /*4c90*/  FMNMX.FTZ R5, R152, R5, !PT ;  /* 0x0000000598057209 */ /* 0x000fe20007810000 */
[----:B------:R-:W-:Y:S01]  /*4ca0*/  LDSM.16.MT88.4 R24, [R192+0x14800] ;  /* 0x01480000c018783b */ /* 0x000fe20000004200 */
[----:B------:R-:W-:Y:S02]  /*4cb0*/  FMNMX.FTZ R6, R11, R6, !PT ;  /* 0x000000060b067209 */ /* 0x000fe40007810000 */
[----:B------:R-:W-:Y:S01]  /*4cc0*/  FMNMX.FTZ R5, R10, R5, !PT ;  /* 0x000000050a057209 */ /* 0x000fe20007810000 */
[----:B------:R-:W-:Y:S01]  /*4cd0*/  LDSM.16.MT88.4 R20, [R190+0x14800] ;  /* 0x01480000be14783b */ /* 0x000fe20000004200 */
        /* <DEDUP_REMOVED lines=24> */
[----:B------:R-:W-:-:S03]  /*4e60*/  FMNMX.FTZ R6, R153, R6, !PT ;  /* 0x0000000699067209 */ /* 0x000fc60007810000 */
[----:B------:R-:W1:Y:S04]  /*4e70*/  SHFL.BFLY PT, R7, R8, 0x2, 0x1f ;  /* 0x0c401f0008077f89 */ /* 0x000e6800000e0000 */
[----:B------:R-:W2:Y:S01]  /*4e80*/  SHFL.BFLY PT, R5, R6, 0x2, 0x1f ;  /* 0x0c401f0006057f89 */ /* 0x000ea200000e0000 */
[----:B-1----:R-:W-:Y:S02]  /*4e90*/  FMNMX.FTZ R7, R8, R7, !PT ;  /* 0x0000000708077209 */ /* 0x002fe40007810000 */
[----:B--2---:R-:W-:-:S03]  /*4ea0*/  FMNMX.FTZ R5, R6, R5, !PT ;  /* 0x0000000506057209 */ /* 0x004fc60007810000 */
[----:B------:R-:W1:Y:S04]  /*4eb0*/  SHFL.BFLY PT, R220, R7, 0x1, 0x1f ;  /* 0x0c201f0007dc7f89 */ /* 0x000e6800000e0000 */
[----:B------:R-:W2:Y:S01]  /*4ec0*/  SHFL.BFLY PT, R0, R5, 0x1, 0x1f ;  /* 0x0c201f0005007f89 */ /* 0x000ea200000e0000 */
[----:B-1----:R-:W-:Y:S02]  /*4ed0*/  FMNMX.FTZ R220, R7, R220, !PT ;  /* 0x000000dc07dc7209 */ /* 0x002fe40007810000 */
[----:B--2---:R-:W-:-:S03]  /*4ee0*/  FMNMX.FTZ R0, R5, R0, !PT ;  /* 0x0000000005007209 */ /* 0x004fc60007810000 */
[C---:B------:R-:W-:Y:S01]  /*4ef0*/  FMUL.FTZ R157, R220.reuse, c[0x0][0x23c] ;  /* 0x00008f00dc9d7a20 */ /* 0x040fe20000410000 */
[----:B------:R-:W-:Y:S02]  /*4f00*/  FSETP.NEU.FTZ.AND P1, PT, R220, -INF , PT ;  /* 0xff800000dc00780b */ /* 0x000fe40003f3d000 */
[C---:B------:R-:W-:Y:S01]  /*4f10*/  FSETP.NEU.FTZ.AND P0, PT, R0.reuse, -INF , PT ;  /* 0xff8000000000780b */ /* 0x040fe20003f1d000 */
[----:B------:R-:W-:Y:S01]  /*4f20*/  FMUL.FTZ R156, R0, c[0x0][0x23c] ;  /* 0x00008f00009c7a20 */ /* 0x000fe20000410000 */
[----:B------:R-:W-:Y:S02]  /*4f30*/  FSEL R157, R157, RZ, P1 ;  /* 0x000000ff9d9d7208 */ /* 0x000fe40000800000 */
[----:B------:R-:W-:Y:S02]  /*4f40*/  FSEL R5, R220, RZ, P1 ;  /* 0x000000ffdc057208 */ /* 0x000fe40000800000 */
[----:B------:R-:W-:Y:S01]  /*4f50*/  FSEL R6, R0, RZ, P0 ;  /* 0x000000ff00067208 */ /* 0x000fe20000000000 */
[----:B------:R-:W-:Y:S01]  /*4f60*/  FFMA.FTZ R150, R4, c[0x0][0x23c], -R157 ;  /* 0x00008f0004967a23 */ /* 0x000fe2000001089d */
[----:B------:R-:W-:Y:S01]  /*4f70*/  FSEL R156, R156, RZ, P0 ;  /* 0x000000ff9c9c7208 */ /* 0x000fe20000000000 */
[----:B------:R-:W-:Y:S01]  /*4f80*/  FADD.FTZ R4, R132, -R5 ;  /* 0x8000000584047221 */ /* 0x000fe20000010000 */
[----:B------:R-:W-:Y:S01]  /*4f90*/  ISETP.GE.AND P0, PT, R2, 0x3, PT ;  /* 0x000000030200780c */ /* 0x000fe20003f06270 */
[----:B------:R-:W-:-:S02]  /*4fa0*/  FADD.FTZ R6, R3, -R6 ;  /* 0x8000000603067221 */ /* 0x000fc40000010000 */
[--C-:B------:R-:W-:Y:S01]  /*4fb0*/  FFMA.FTZ R149, R152, c[0x0][0x23c], -R157.reuse ;  /* 0x00008f0098957a23 */ /* 0x100fe2000001089d */
[----:B------:R-:W-:Y:S01]  /*4fc0*/  MUFU.EX2 R150, R150 ;  /* 0x0000009600967308 */ /* 0x000fe20000000800 */
[--C-:B------:R-:W-:Y:S02]  /*4fd0*/  FFMA.FTZ R151, R140, c[0x0][0x23c], -R157.reuse ;  /* 0x00008f008c977a23 */ /* 0x100fe4000001089d */
[----:B------:R-:W-:Y:S02]  /*4fe0*/  FFMA.FTZ R148, R10, c[0x0][0x23c], -R157 ;  /* 0x00008f000a947a23 */ /* 0x000fe4000001089d */
[--C-:B------:R-:W-:Y:S02]  /*4ff0*/  FFMA.FTZ R139, R142, c[0x0][0x23c], -R156.reuse ;  /* 0x00008f008e8b7a23 */ /* 0x100fe4000001089c */
[--C-:B------:R-:W-:Y:S01]  /*5000*/  FFMA.FTZ R138, R143, c[0x0][0x23c], -R156.reuse ;  /* 0x00008f008f8a7a23 */ /* 0x100fe2000001089c */
[----:B------:R-:W1:Y:S01]  /*5010*/  MUFU.EX2 R151, R151 ;  /* 0x0000009700977308 */ /* 0x000e620000000800 */
[--C-:B------:R-:W-:Y:S01]  /*5020*/  FFMA.FTZ R137, R11, c[0x0][0x23c], -R156.reuse ;  /* 0x00008f000b897a23 */ /* 0x100fe2000001089c */
[----:B------:R-:W-:Y:S01]  /*5030*/  LDSM.16.MT88.4 R140, [R190+0x12800] ;  /* 0x01280000be8c783b */ /* 0x000fe20000004200 */
[----:B------:R-:W-:-:S02]  /*5040*/  FFMA.FTZ R132, R159, c[0x0][0x23c], -R156 ;  /* 0x00008f009f847a23 */ /* 0x000fc4000001089c */
[----:B------:R-:W-:Y:S01]  /*5050*/  FMUL.FTZ R154, R4, c[0x0][0x23c] ;  /* 0x00008f00049a7a20 */ /* 0x000fe20000410000 */
[----:B------:R-:W2:Y:S01]  /*5060*/  LDSM.16.MT88.4 R8, [R189+0x12000] ;  /* 0x01200000bd08783b */ /* 0x000ea20000004200 */
[----:B------:R-:W-:Y:S01]  /*5070*/  FMUL.FTZ R152, R6, c[0x0][0x23c] ;  /* 0x00008f0006987a20 */ /* 0x000fe20000410000 */
[----:B------:R-:W-:Y:S01]  /*5080*/  MUFU.EX2 R149, R149 ;  /* 0x0000009500957308 */ /* 0x000fe20000000800 */
[--C-:B------:R-:W-:Y:S02]  /*5090*/  FFMA.FTZ R3, R162, c[0x0][0x23c], -R157.reuse ;  /* 0x00008f00a2037a23 */ /* 0x100fe4000001089d */
[--C-:B------:R-:W-:Y:S02]  /*50a0*/  FFMA.FTZ R162, R34, c[0x0][0x23c], -R157.reuse ;  /* 0x00008f0022a27a23 */ /* 0x100fe4000001089d */
[--C-:B------:R-:W-:Y:S02]  /*50b0*/  FFMA.FTZ R159, R32, c[0x0][0x23c], -R157.reuse ;  /* 0x00008f00209f7a23 */ /* 0x100fe4000001089d */
[----:B------:R-:W-:Y:S01]  /*50c0*/  FFMA.FTZ R164, R28, c[0x0][0x23c], -R157 ;  /* 0x00008f001ca47a23 */ /* 0x000fe2000001089d */
[----:B------:R-:W3:Y:S01]  /*50d0*/  MUFU.EX2 R148, R148 ;  /* 0x0000009400947308 */ /* 0x000ee20000000800 */
[----:B-1----:R-:W-:Y:S01]  /*50e0*/  F2FP.BF16.PACK_AB R4, R150, R151 ;  /* 0x000000979604723e */ /* 0x002fe200000010ff */
[----:B------:R-:W-:-:S02]  /*50f0*/  FFMA.FTZ R161, R161, c[0x0][0x23c], -R156 ;  /* 0x00008f00a1a17a23 */ /* 0x000fc4000001089c */
[--C-:B------:R-:W-:Y:S02]  /*5100*/  FFMA.FTZ R166, R35, c[0x0][0x23c], -R156.reuse ;  /* 0x00008f0023a67a23 */ /* 0x100fe4000001089c */
[--C-:B------:R-:W-:Y:S02]  /*5110*/  FFMA.FTZ R163, R33, c[0x0][0x23c], -R156.reuse ;  /* 0x00008f0021a37a23 */ /* 0x100fe4000001089c */
[----:B------:R-:W-:Y:S01]  /*5120*/  MUFU.EX2 R139, R139 ;  /* 0x0000008b008b7308 */ /* 0x000fe20000000800 */
[----:B------:R-:W-:Y:S01]  /*5130*/  FFMA.FTZ R168, R31, c[0x0][0x23c], -R156 ;  /* 0x00008f001fa87a23 */ /* 0x000fe2000001089c */
[----:B------:R-:W-:Y:S01]  /*5140*/  LDSM.16.MT88.4 R32, [R189+0x12800] ;  /* 0x01280000bd20783b */ /* 0x000fe20000004200 */
[--C-:B------:R-:W-:Y:S02]  /*5150*/  FFMA.FTZ R165, R172, c[0x0][0x23c], -R157.reuse ;  /* 0x00008f00aca57a23 */ /* 0x100fe4000001089d */
[--C-:B------:R-:W-:Y:S01]  /*5160*/  FFMA.FTZ R172, R222, c[0x0][0x23c], -R157.reuse ;  /* 0x00008f00deac7a23 */ /* 0x100fe2000001089d */
[----:B------:R-:W-:Y:S01]  /*5170*/  LDSM.16.MT88.4 R28, [R188+0x12800] ;  /* 0x01280000bc1c783b */ /* 0x000fe20000004200 */
[--C-:B------:R-:W-:Y:S01]  /*5180*/  FFMA.FTZ R167, R174, c[0x0][0x23c], -R157.reuse ;  /* 0x00008f00aea77a23 */ /* 0x100fe2000001089d */
[----:B------:R-:W1:Y:S01]  /*5190*/  MUFU.EX2 R138, R138 ;  /* 0x0000008a008a7308 */ /* 0x000e620000000800 */
[----:B---3--:R-:W-:Y:S01]  /*51a0*/  F2FP.BF16.PACK_AB R6, R148, R149 ;  /* 0x000000959406723e */ /* 0x008fe200000010ff */
[----:B------:R-:W-:-:S02]  /*51b0*/  FFMA.FTZ R170, R170, c[0x0][0x23c], -R157 ;  /* 0x00008f00aaaa7a23 */ /* 0x000fc4000001089d */
[--C-:B------:R-:W-:Y:S02]  /*51c0*/  FFMA.FTZ R171, R171, c[0x0][0x23c], -R156.reuse ;  /* 0x00008f00abab7a23 */ /* 0x100fe4000001089c */
[--C-:B------:R-:W-:Y:S02]  /*51d0*/  FFMA.FTZ R174, R175, c[0x0][0x23c], -R156.reuse ;  /* 0x00008f00afae7a23 */ /* 0x100fe4000001089c */
[----:B------:R-:W-:Y:S01]  /*51e0*/  MUFU.EX2 R137, R137 ;  /* 0x0000008900897308 */ /* 0x000fe20000000800 */
[--C-:B------:R-:W-:Y:S02]  /*51f0*/  FFMA.FTZ R169, R169, c[0x0][0x23c], -R156.reuse ;  /* 0x00008f00a9a97a23 */ /* 0x100fe4000001089c */
[----:B------:R-:W-:Y:S02]  /*5200*/  FFMA.FTZ R222, R173, c[0x0][0x23c], -R156 ;  /* 0x00008f00adde7a23 */ /* 0x000fe4000001089c */
[--C-:B------:R-:W-:Y:S02]  /*5210*/  FFMA.FTZ R173, R158, c[0x0][0x23c], -R157.reuse ;  /* 0x00008f009ead7a23 */ /* 0x100fe4000001089d */
[--C-:B------:R-:W-:Y:S01]  /*5220*/  FFMA.FTZ R160, R160, c[0x0][0x23c], -R157.reuse ;  /* 0x00008f00a0a07a23 */ /* 0x100fe2000001089d */
[----:B------:R-:W3:Y:S01]  /*5230*/  MUFU.EX2 R132, R132 ;  /* 0x0000008400847308 */ /* 0x000ee20000000800 */
[----:B-1----:R-:W-:Y:S01]  /*5240*/  F2FP.BF16.PACK_AB R5, R138, R139 ;  /* 0x0000008b8a05723e */ /* 0x002fe200000010ff */
[----:B------:R-:W-:-:S02]  /*5250*/  FFMA.FTZ R158, R146, c[0x0][0x23c], -R157 ;  /* 0x00008f00929e7a23 */ /* 0x000fc4000001089d */
[--C-:B------:R-:W-:Y:S02]  /*5260*/  FFMA.FTZ R155, R155, c[0x0][0x23c], -R156.reuse ;  /* 0x00008f009b9b7a23 */ /* 0x100fe4000001089c */
[--C-:B------:R-:W-:Y:S02]  /*5270*/  FFMA.FTZ R224, R147, c[0x0][0x23c], -R156.reuse ;  /* 0x00008f0093e07a23 */ /* 0x100fe4000001089c */
[----:B------:R-:W1:Y:S01]  /*5280*/  MUFU.EX2 R154, R154 ;  /* 0x0000009a009a7308 */ /* 0x000e620000000800 */
[--C-:B------:R-:W-:Y:S02]  /*5290*/  FFMA.FTZ R175, R145, c[0x0][0x23c], -R156.reuse ;  /* 0x00008f0091af7a23 */ /* 0x100fe4000001089c */
[----:B------:R-:W-:Y:S02]  /*52a0*/  FFMA.FTZ R157, R144, c[0x0][0x23c], -R157 ;  /* 0x00008f00909d7a23 */ /* 0x000fe4000001089d */
[----:B------:R-:W-:Y:S01]  /*52b0*/  FFMA.FTZ R156, R153, c[0x0][0x23c], -R156 ;  /* 0x00008f00999c7a23 */ /* 0x000fe2000001089c */
[----:B------:R-:W-:Y:S02]  /*52c0*/  LDSM.16.MT88.4 R144, [R190+0x13800] ;  /* 0x01380000be90783b */ /* 0x000fe40000004200 */
[----:B------:R-:W4:Y:S01]  /*52d0*/  MUFU.EX2 R152, R152 ;  /* 0x0000009800987308 */ /* 0x000f220000000800 */
[----:B---3--:R-:W-:Y:S01]  /*52e0*/  F2FP.BF16.PACK_AB R7, R132, R137 ;  /* 0x000000898407723e */ /* 0x008fe200000010ff */
[----:B-1----:R-:W-:-:S06]  /*52f0*/  FMUL.FTZ R40, R40, R154 ;  /* 0x0000009a28287220 */ /* 0x002fcc0000410000 */
[----:B------:R-:W-:Y:S01]  /*5300*/  MUFU.EX2 R3, R3 ;  /* 0x0000000300037308 */ /* 0x000fe20000000800 */
[-C--:B------:R-:W-:Y:S02]  /*5310*/  FMUL.FTZ R41, R41, R154.reuse ;  /* 0x0000009a29297220 */ /* 0x080fe40000410000 */
[-C--:B------:R-:W-:Y:S02]  /*5320*/  FMUL.FTZ R44, R44, R154.reuse ;  /* 0x0000009a2c2c7220 */ /* 0x080fe40000410000 */
[----:B------:R-:W-:Y:S02]  /*5330*/  FMUL.FTZ R45, R45, R154 ;  /* 0x0000009a2d2d7220 */ /* 0x000fe40000410000 */
[-C--:B----4-:R-:W-:Y:S01]  /*5340*/  FMUL.FTZ R42, R42, R152.reuse ;  /* 0x000000982a2a7220 */ /* 0x090fe20000410000 */
[----:B------:R-:W1:Y:S01]  /*5350*/  MUFU.EX2 R162, R162 ;  /* 0x000000a200a27308 */ /* 0x000e620000000800 */
[-C--:B------:R-:W-:Y:S02]  /*5360*/  FMUL.FTZ R43, R43, R152.reuse ;  /* 0x000000982b2b7220 */ /* 0x080fe40000410000 */
[----:B------:R-:W-:-:S02]  /*5370*/  FMUL.FTZ R46, R46, R152 ;  /* 0x000000982e2e7220 */ /* 0x000fc40000410000 */
[----:B------:R-:W-:Y:S02]  /*5380*/  FMUL.FTZ R47, R47, R152 ;  /* 0x000000982f2f7220 */ /* 0x000fe40000410000 */
[-C--:B------:R-:W-:Y:S01]  /*5390*/  FMUL.FTZ R128, R128, R154.reuse ;  /* 0x0000009a80807220 */ /* 0x080fe20000410000 */
[C---:B------:R-:W-:Y:S01]  /*53a0*/  HMMA.16816.F32.BF16 R40, R4.reuse, R12, R40 ;  /* 0x0000000c0428723c */ /* 0x040fe20000041828 */
[----:B------:R-:W-:Y:S01]  /*53b0*/  FMUL.FTZ R129, R129, R154 ;  /* 0x0000009a81817220 */ /* 0x000fe20000410000 */
[----:B------:R-:W-:Y:S01]  /*53c0*/  MUFU.EX2 R159, R159 ;  /* 0x0000009f009f7308 */ /* 0x000fe20000000800 */
[-C--:B------:R-:W-:Y:S02]  /*53d0*/  FMUL.FTZ R130, R130, R152.reuse ;  /* 0x0000009882827220 */ /* 0x080fe40000410000 */
[----:B------:R-:W-:Y:S02]  /*53e0*/  FMUL.FTZ R131, R131, R152 ;  /* 0x0000009883837220 */ /* 0x000fe40000410000 */
[-C--:B------:R-:W-:Y:S01]  /*53f0*/  FMUL.FTZ R36, R36, R154.reuse ;  /* 0x0000009a24247220 */ /* 0x080fe20000410000 */
[----:B------:R-:W-:Y:S01]  /*5400*/  HMMA.16816.F32.BF16 R44, R4, R14, R44 ;  /* 0x0000000e042c723c */ /* 0x000fe2000004182c */
[----:B------:R-:W3:Y:S01]  /*5410*/  LDSM.16.MT88.4 R12, [R192+0x14000] ;  /* 0x01400000c00c783b */ /* 0x000ee20000004200 */
[----:B------:R-:W-:Y:S01]  /*5420*/  FMUL.FTZ R37, R37, R154 ;  /* 0x0000009a25257220 */ /* 0x000fe20000410000 */
[----:B------:R-:W-:Y:S01]  /*5430*/  MUFU.EX2 R164, R164 ;  /* 0x000000a400a47308 */ /* 0x000fe20000000800 */
        /* <DEDUP_REMOVED lines=10> */
[----:B------:R-:W-:Y:S01]  /*54e0*/  FMUL.FTZ R53, R53, R154 ;  /* 0x0000009a35357220 */ /* 0x000fe20000410000 */
[----:B------:R-:W4:Y:S01]  /*54f0*/  LDSM.16.MT88.4 R16, [R188+0x12000] ;  /* 0x01200000bc10783b */ /* 0x000f220000004200 */
[-C--:B------:R-:W-:Y:S01]  /*5500*/  FMUL.FTZ R54, R54, R152.reuse ;  /* 0x0000009836367220 */ /* 0x080fe20000410000 */
[----:B------:R-:W5:Y:S01]  /*5510*/  MUFU.EX2 R166, R166 ;  /* 0x000000a600a67308 */ /* 0x000f620000000800 */
[----:B------:R-:W-:-:S02]  /*5520*/  FMUL.FTZ R55, R55, R152 ;  /* 0x0000009837377220 */ /* 0x000fc40000410000 */
[-C--:B------:R-:W-:Y:S01]  /*5530*/  FMUL.FTZ R64, R64, R154.reuse ;  /* 0x0000009a40407220 */ /* 0x080fe20000410000 */
[C---:B--2---:R-:W-:Y:S01]  /*5540*/  HMMA.16816.F32.BF16 R48, R4.reuse, R8, R48 ;  /* 0x000000080430723c */ /* 0x044fe20000041830 */
[----:B------:R-:W-:Y:S02]  /*5550*/  FMUL.FTZ R65, R65, R154 ;  /* 0x0000009a41417220 */ /* 0x000fe40000410000 */
[-C--:B------:R-:W-:Y:S01]  /*5560*/  FMUL.FTZ R66, R66, R152.reuse ;  /* 0x0000009842427220 */ /* 0x080fe20000410000 */
[----:B------:R-:W-:Y:S01]  /*5570*/  MUFU.EX2 R163, R163 ;  /* 0x000000a300a37308 */ /* 0x000fe20000000800 */
[----:B------:R-:W-:Y:S02]  /*5580*/  FMUL.FTZ R67, R67, R152 ;  /* 0x0000009843437220 */ /* 0x000fe40000410000 */
[-C--:B------:R-:W-:Y:S01]  /*5590*/  FMUL.FTZ R68, R68, R154.reuse ;  /* 0x0000009a44447220 */ /* 0x080fe20000410000 */
[----:B------:R-:W-:Y:S01]  /*55a0*/  HMMA.16816.F32.BF16 R52, R4, R10, R52 ;  /* 0x0000000a0434723c */ /* 0x000fe20000041834 */
[----:B------:R-:W2:Y:S01]  /*55b0*/  LDSM.16.MT88.4 R8, [R190+0x14000] ;  /* 0x01400000be08783b */ /* 0x000ea20000004200 */
[----:B------:R-:W-:-:S02]  /*55c0*/  FMUL.FTZ R69, R69, R154 ;  /* 0x0000009a45457220 */ /* 0x000fc40000410000 */
[-C--:B------:R-:W-:Y:S01]  /*55d0*/  FMUL.FTZ R70, R70, R152.reuse ;  /* 0x0000009846467220 */ /* 0x080fe20000410000 */
[----:B------:R-:W1:Y:S01]  /*55e0*/  MUFU.EX2 R168, R168 ;  /* 0x000000a800a87308 */ /* 0x000e620000000800 */
[----:B------:R-:W-:Y:S02]  /*55f0*/  FMUL.FTZ R71, R71, R152 ;  /* 0x0000009847477220 */ /* 0x000fe40000410000 */
[C---:B---3--:R-:W-:Y:S01]  /*5600*/  HMMA.16816.F32.BF16 R64, R4.reuse, R12, R64 ;  /* 0x0000000c0440723c */ /* 0x048fe20000041840 */
[-C--:B------:R-:W-:Y:S02]  /*5610*/  FMUL.FTZ R56, R56, R154.reuse ;  /* 0x0000009a38387220 */ /* 0x080fe40000410000 */
[----:B------:R-:W-:Y:S02]  /*5620*/  FMUL.FTZ R57, R57, R154 ;  /* 0x0000009a39397220 */ /* 0x000fe40000410000 */
[-C--:B------:R-:W-:Y:S01]  /*5630*/  FMUL.FTZ R58, R58, R152.reuse ;  /* 0x000000983a3a7220 */ /* 0x080fe20000410000 */
[----:B------:R-:W-:Y:S01]  /*5640*/  MUFU.EX2 R165, R165 ;  /* 0x000000a500a57308 */ /* 0x000fe20000000800 */
[----:B------:R-:W-:Y:S01]  /*5650*/  FMUL.FTZ R59, R59, R152 ;  /* 0x000000983b3b7220 */ /* 0x000fe20000410000 */
[----:B------:R-:W-:Y:S01]  /*5660*/  HMMA.16816.F32.BF16 R68, R4, R14, R68 ;  /* 0x0000000e0444723c */ /* 0x000fe20000041844 */
[----:B------:R-:W3:Y:S01]  /*5670*/  LDSM.16.MT88.4 R12, [R188+0x14000] ;  /* 0x01400000bc0c783b */ /* 0x000ee20000004200 */
[----:B------:R-:W-:-:S02]  /*5680*/  FMUL.FTZ R60, R60, R154 ;  /* 0x0000009a3c3c7220 */ /* 0x000fc40000410000 */
[----:B------:R-:W-:Y:S02]  /*5690*/  FMUL.FTZ R61, R61, R154 ;  /* 0x0000009a3d3d7220 */ /* 0x000fe40000410000 */
[-C--:B------:R-:W-:Y:S01]  /*56a0*/  FMUL.FTZ R62, R62, R152.reuse ;  /* 0x000000983e3e7220 */ /* 0x080fe20000410000 */
[----:B------:R-:W1:Y:S01]  /*56b0*/  MUFU.EX2 R172, R172 ;  /* 0x000000ac00ac7308 */ /* 0x000e620000000800 */
[----:B------:R-:W-:Y:S02]  /*56c0*/  FMUL.FTZ R63, R63, R152 ;  /* 0x000000983f3f7220 */ /* 0x000fe40000410000 */
[-C--:B------:R-:W-:Y:S01]  /*56d0*/  FMUL.FTZ R72, R72, R154.reuse ;  /* 0x0000009a48487220 */ /* 0x080fe20000410000 */
[----:B----4-:R-:W-:Y:S01]  /*56e0*/  HMMA.16816.F32.BF16 R56, R4, R16, R56 ;  /* 0x000000100438723c */ /* 0x010fe20000041838 */
[----:B------:R-:W-:Y:S02]  /*56f0*/  FMUL.FTZ R73, R73, R154 ;  /* 0x0000009a49497220 */ /* 0x000fe40000410000 */
[-C--:B------:R-:W-:Y:S01]  /*5700*/  FMUL.FTZ R74, R74, R152.reuse ;  /* 0x000000984a4a7220 */ /* 0x080fe20000410000 */
[----:B------:R-:W-:Y:S01]  /*5710*/  MUFU.EX2 R167, R167 ;  /* 0x000000a700a77308 */ /* 0x000fe20000000800 */
[----:B------:R-:W-:-:S02]  /*5720*/  FMUL.FTZ R75, R75, R152 ;  /* 0x000000984b4b7220 */ /* 0x000fc40000410000 */
[-C--:B------:R-:W-:Y:S01]  /*5730*/  FMUL.FTZ R76, R76, R154.reuse ;  /* 0x0000009a4c4c7220 */ /* 0x080fe20000410000 */
[C---:B------:R-:W-:Y:S01]  /*5740*/  HMMA.16816.F32.BF16 R60, R4.reuse, R18, R60 ;  /* 0x00000012043c723c */ /* 0x040fe2000004183c */
[----:B------:R-:W-:Y:S01]  /*5750*/  FMUL.FTZ R77, R77, R154 ;  /* 0x0000009a4d4d7220 */ /* 0x000fe20000410000 */
[----:B------:R-:W4:Y:S01]  /*5760*/  LDSM.16.MT88.4 R16, [R189+0x14000] ;  /* 0x01400000bd10783b */ /* 0x000f220000004200 */
[-C--:B------:R-:W-:Y:S01]  /*5770*/  FMUL.FTZ R78, R78, R152.reuse ;  /* 0x000000984e4e7220 */ /* 0x080fe20000410000 */
[----:B------:R-:W-:Y:S01]  /*5780*/  MUFU.EX2 R170, R170 ;  /* 0x000000aa00aa7308 */ /* 0x000fe20000000800 */
[----:B------:R-:W-:Y:S02]  /*5790*/  FMUL.FTZ R79, R79, R152 ;  /* 0x000000984f4f7220 */ /* 0x000fe40000410000 */
[-C--:B------:R-:W-:Y:S01]  /*57a0*/  FMUL.FTZ R88, R88, R154.reuse ;  /* 0x0000009a58587220 */ /* 0x080fe20000410000 */
[----:B--2---:R-:W-:Y:S01]  /*57b0*/  HMMA.16816.F32.BF16 R72, R4, R8, R72 ;  /* 0x000000080448723c */ /* 0x004fe20000041848 */
[----:B------:R-:W-:-:S02]  /*57c0*/  FMUL.FTZ R89, R89, R154 ;  /* 0x0000009a59597220 */ /* 0x000fc40000410000 */
[-C--:B------:R-:W-:Y:S01]  /*57d0*/  FMUL.FTZ R90, R90, R152.reuse ;  /* 0x000000985a5a7220 */ /* 0x080fe20000410000 */
[----:B------:R-:W-:Y:S01]  /*57e0*/  MUFU.EX2 R171, R171 ;  /* 0x000000ab00ab7308 */ /* 0x000fe20000000800 */
[----:B------:R-:W-:Y:S02]  /*57f0*/  FMUL.FTZ R91, R91, R152 ;  /* 0x000000985b5b7220 */ /* 0x000fe40000410000 */
[-C--:B------:R-:W-:Y:S01]  /*5800*/  FMUL.FTZ R92, R92, R154.reuse ;  /* 0x0000009a5c5c7220 */ /* 0x080fe20000410000 */
[----:B------:R-:W-:Y:S01]  /*5810*/  HMMA.16816.F32.BF16 R76, R4, R10, R76 ;  /* 0x0000000a044c723c */ /* 0x000fe2000004184c */
[----:B------:R-:W2:Y:S01]  /*5820*/  LDSM.16.MT88.4 R8, [R192+0x16000] ;  /* 0x01600000c008783b */ /* 0x000ea20000004200 */
[----:B------:R-:W-:Y:S02]  /*5830*/  FMUL.FTZ R93, R93, R154 ;  /* 0x0000009a5d5d7220 */ /* 0x000fe40000410000 */
[-C--:B------:R-:W-:Y:S01]  /*5840*/  FMUL.FTZ R94, R94, R152.reuse ;  /* 0x000000985e5e7220 */ /* 0x080fe20000410000 */
[----:B------:R-:W1:Y:S01]  /*5850*/  MUFU.EX2 R174, R174 ;  /* 0x000000ae00ae7308 */ /* 0x000e620000000800 */
[----:B------:R-:W-:-:S02]  /*5860*/  FMUL.FTZ R95, R95, R152 ;  /* 0x000000985f5f7220 */ /* 0x000fc40000410000 */
        /* <DEDUP_REMOVED lines=24> */
[----:B------:R-:W1:Y:S01]  /*59f0*/  MUFU.EX2 R173, R173 ;  /* 0x000000ad00ad7308 */ /* 0x000e620000000800 */
        /* <DEDUP_REMOVED lines=12> */
[----:B------:R-:W-:Y:S01]  /*5ac0*/  MUFU.EX2 R157, R157 ;  /* 0x0000009d009d7308 */ /* 0x000fe20000000800 */
        /* <DEDUP_REMOVED lines=27> */
[----:B------:R-:W-:Y:S01]  /*5c80*/  FFMA.FTZ R151, R221, R154, R151 ;  /* 0x0000009add977223 */ /* 0x000fe20000010097 */
[----:B--2---:R-:W-:Y:S01]  /*5c90*/  HMMA.16816.F32.BF16 R120, R4, R8, R120 ;  /* 0x000000080478723c */ /* 0x004fe20000041878 */
[----:B------:R-:W-:-:S02]  /*5ca0*/  FFMA.FTZ R139, R219, R152, R139 ;  /* 0x00000098db8b7223 */ /* 0x000fc4000001008b */
[----:B------:R-:W-:Y:S02]  /*5cb0*/  FADD.FTZ R150, R150, R151 ;  /* 0x0000009796967221 */ /* 0x000fe40000010000 */
[----:B------:R-:W-:Y:S02]  /*5cc0*/  FADD.FTZ R138, R138, R139 ;  /* 0x0000008b8a8a7221 */ /* 0x000fe40000010000 */
[----:B------:R-:W-:Y:S01]  /*5cd0*/  FADD.FTZ R149, R149, R150 ;  /* 0x0000009695957221 */ /* 0x000fe20000010000 */
[----:B------:R-:W-:Y:S01]  /*5ce0*/  HMMA.16816.F32.BF16 R116, R4, R10, R116 ;  /* 0x0000000a0474723c */ /* 0x000fe20000041874 */
[----:B------:R-:W-:Y:S01]  /*5cf0*/  LDSM.16.MT88.4 R8, [R188+0x14800] ;  /* 0x01480000bc08783b */ /* 0x000fe20000004200 */
[----:B------:R-:W-:Y:S02]  /*5d00*/  FADD.FTZ R137, R137, R138 ;  /* 0x0000008a89897221 */ /* 0x000fe40000010000 */
[----:B------:R-:W-:Y:S02]  /*5d10*/  FADD.FTZ R148, R148, R149 ;  /* 0x0000009594947221 */ /* 0x000fe40000010000 */
[----:B------:R-:W-:Y:S01]  /*5d20*/  FADD.FTZ R132, R132, R137 ;  /* 0x0000008984847221 */ /* 0x000fe20000010000 */
[----:B-1----:R-:W-:Y:S01]  /*5d30*/  F2FP.BF16.PACK_AB R4, R162, R3 ;  /* 0x00000003a204723e */ /* 0x002fe200000010ff */
[----:B------:R-:W-:Y:S01]  /*5d40*/  FADD.FTZ R3, R3, R148 ;  /* 0x0000009403037221 */ /* 0x000fe20000010000 */
[----:B-----5:R-:W-:Y:S01]  /*5d50*/  F2FP.BF16.PACK_AB R5, R166, R161 ;  /* 0x000000a1a605723e */ /* 0x020fe200000010ff */
[----:B------:R-:W-:Y:S01]  /*5d60*/  FADD.FTZ R161, R161, R132 ;  /* 0x00000084a1a17221 */ /* 0x000fe20000010000 */
[----:B------:R-:W-:Y:S01]  /*5d70*/  F2FP.BF16.PACK_AB R6, R164, R159 ;  /* 0x0000009fa406723e */ /* 0x000fe200000010ff */
[----:B------:R-:W-:Y:S01]  /*5d80*/  FADD.FTZ R162, R162, R3 ;  /* 0x00000003a2a27221 */ /* 0x000fe20000010000 */
[----:B------:R-:W-:Y:S01]  /*5d90*/  F2FP.BF16.PACK_AB R7, R168, R163 ;  /* 0x000000a3a807723e */ /* 0x000fe200000010ff */
[----:B------:R-:W-:Y:S01]  /*5da0*/  FADD.FTZ R166, R166, R161 ;  /* 0x000000a1a6a67221 */ /* 0x000fe20000010000 */
[----:B------:R-:W-:Y:S01]  /*5db0*/  MOV R132, R220 ;  /* 0x000000dc00847202 */ /* 0x000fe20000000f00 */
[----:B------:R-:W-:-:S02]  /*5dc0*/  FADD.FTZ R159, R159, R162 ;  /* 0x000000a29f9f7221 */ /* 0x000fc40000010000 */
[----:B------:R-:W-:Y:S02]  /*5dd0*/  FADD.FTZ R163, R163, R166 ;  /* 0x000000a6a3a37221 */ /* 0x000fe40000010000 */
[----:B---3--:R-:W-:Y:S01]  /*5de0*/  HMMA.16816.F32.BF16 R128, R4, R12, R128 ;  /* 0x0000000c0480723c */ /* 0x008fe20000041880 */
[----:B------:R-:W-:Y:S02]  /*5df0*/  FADD.FTZ R164, R164, R159 ;  /* 0x0000009fa4a47221 */ /* 0x000fe40000010000 */
[----:B------:R-:W-:-:S05]  /*5e00*/  FADD.FTZ R168, R168, R163 ;  /* 0x000000a3a8a87221 */ /* 0x000fca0000010000 */
[C---:B------:R-:W-:Y:S01]  /*5e10*/  HMMA.16816.F32.BF16 R36, R4.reuse, R14, R36 ;  /* 0x0000000e0424723c */ /* 0x040fe20000041824 */
[----:B------:R-:W1:Y:S07]  /*5e20*/  LDSM.16.MT88.4 R12, [R192+0x16800] ;  /* 0x01680000c00c783b */ /* 0x000e6e0000004200 */
[C---:B------:R-:W-:Y:S08]  /*5e30*/  HMMA.16816.F32.BF16 R64, R4.reuse, R24, R64 ;  /* 0x000000180440723c */ /* 0x040ff00000041840 */
[C---:B------:R-:W-:Y:S01]  /*5e40*/  HMMA.16816.F32.BF16 R68, R4.reuse, R26, R68 ;  /* 0x0000001a0444723c */ /* 0x040fe20000041844 */
[----:B------:R-:W2:Y:S07]  /*5e50*/  LDSM.16.MT88.4 R24, [R190+0x16800] ;  /* 0x01680000be18783b */ /* 0x000eae0000004200 */
[C---:B------:R-:W-:Y:S08]  /*5e60*/  HMMA.16816.F32.BF16 R72, R4.reuse, R20, R72 ;  /* 0x000000140448723c */ /* 0x040ff00000041848 */
[C---:B------:R-:W-:Y:S01]  /*5e70*/  HMMA.16816.F32.BF16 R76, R4.reuse, R22, R76 ;  /* 0x00000016044c723c */ /* 0x040fe2000004184c */
[----:B------:R-:W3:Y:S07]  /*5e80*/  LDSM.16.MT88.4 R20, [R189+0x16800] ;  /* 0x01680000bd14783b */ /* 0x000eee0000004200 */
[C---:B----4-:R-:W-:Y:S08]  /*5e90*/  HMMA.16816.F32.BF16 R80, R4.reuse, R16, R80 ;  /* 0x000000100450723c */ /* 0x050ff00000041850 */
[C---:B------:R-:W-:Y:S01]  /*5ea0*/  HMMA.16816.F32.BF16 R84, R4.reuse, R18, R84 ;  /* 0x000000120454723c */ /* 0x040fe20000041854 */
[----:B------:R-:W4:Y:S07]  /*5eb0*/  LDSM.16.MT88.4 R16, [R188+0x16800] ;  /* 0x01680000bc10783b */ /* 0x000f2e0000004200 */
[C---:B-1----:R-:W-:Y:S08]  /*5ec0*/  HMMA.16816.F32.BF16 R96, R4.reuse, R12, R96 ;  /* 0x0000000c0460723c */ /* 0x042ff00000041860 */
[C---:B------:R-:W-:Y:S01]  /*5ed0*/  HMMA.16816.F32.BF16 R100, R4.reuse, R14, R100 ;  /* 0x0000000e0464723c */ /* 0x040fe20000041864 */
[----:B------:R-:W1:Y:S07]  /*5ee0*/  LDSM.16.MT88.4 R12, [R192+0x13000] ;  /* 0x01300000c00c783b */ /* 0x000e6e0000004200 */
        /* <DEDUP_REMOVED lines=11> */
[----:B------:R-:W5:Y:S07]  /*5fa0*/  LDSM.16.MT88.4 R8, [R190+0x13000] ;  /* 0x01300000be08783b */ /* 0x000f6e0000004200 */
[C---:B--2---:R-:W-:Y:S08]  /*5fb0*/  HMMA.16816.F32.BF16 R104, R4.reuse, R24, R104 ;  /* 0x000000180468723c */ /* 0x044ff00000041868 */
[C---:B------:R-:W-:Y:S01]  /*5fc0*/  HMMA.16816.F32.BF16 R124, R4.reuse, R26, R124 ;  /* 0x0000001a047c723c */ /* 0x040fe2000004187c */
[----:B------:R-:W2:Y:S07]  /*5fd0*/  LDSM.16.MT88.4 R24, [R192+0x15000] ;  /* 0x01500000c018783b */ /* 0x000eae0000004200 */
[C---:B---3--:R-:W-:Y:S08]  /*5fe0*/  HMMA.16816.F32.BF16 R108, R4.reuse, R20, R108 ;  /* 0x00000014046c723c */ /* 0x048ff0000004186c */
[C---:B------:R-:W-:Y:S01]  /*5ff0*/  HMMA.16816.F32.BF16 R112, R4.reuse, R22, R112 ;  /* 0x000000160470723c */ /* 0x040fe20000041870 */
[----:B------:R-:W-:Y:S07]  /*6000*/  LDSM.16.MT88.4 R20, [R190+0x15000] ;  /* 0x01500000be14783b */ /* 0x000fee0000004200 */
[C---:B----4-:R-:W-:Y:S08]  /*6010*/  HMMA.16816.F32.BF16 R120, R4.reuse, R16, R120 ;  /* 0x000000100478723c */ /* 0x050ff00000041878 */
        /* <DEDUP_REMOVED lines=17> */
[C---:B-----5:R-:W-:Y:S08]  /*6130*/  HMMA.16816.F32.BF16 R40, R4.reuse, R8, R40 ;  /* 0x000000080428723c */ /* 0x060ff00000041828 */
[C---:B------:R-:W-:Y:S01]  /*6140*/  HMMA.16816.F32.BF16 R44, R4.reuse, R10, R44 ;  /* 0x0000000a042c723c */ /* 0x040fe2000004182c */
[----:B------:R-:W4:Y:S07]  /*6150*/  LDSM.16.MT88.4 R8, [R192+0x17000] ;  /* 0x01700000c008783b */ /* 0x000f2e0000004200 */
[C---:B--2---:R-:W-:Y:S08]  /*6160*/  HMMA.16816.F32.BF16 R64, R4.reuse, R24, R64 ;  /* 0x000000180440723c */ /* 0x044ff00000041840 */
[C---:B------:R-:W-:Y:S01]  /*6170*/  HMMA.16816.F32.BF16 R68, R4.reuse, R26, R68 ;  /* 0x0000001a0444723c */ /* 0x040fe20000041844 */
[----:B------:R-:W2:Y:S07]  /*6180*/  LDSM.16.MT88.4 R24, [R190+0x17000] ;  /* 0x01700000be18783b */ /* 0x000eae0000004200 */
[C---:B---3--:R-:W-:Y:S08]  /*6190*/  HMMA.16816.F32.BF16 R80, R4.reuse, R16, R80 ;  /* 0x000000100450723c */ /* 0x048ff00000041850 */
[C---:B-1----:R-:W-:Y:S08]  /*61a0*/  HMMA.16816.F32.BF16 R88, R4.reuse, R12, R88 ;  /* 0x0000000c0458723c */ /* 0x042ff00000041858 */
[C---:B------:R-:W-:Y:S01]  /*61b0*/  HMMA.16816.F32.BF16 R92, R4.reuse, R14, R92 ;  /* 0x0000000e045c723c */ /* 0x040fe2000004185c */
[----:B------:R-:W1:Y:S07]  /*61c0*/  LDSM.16.MT88.4 R12, [R188+0x17000] ;  /* 0x01700000bc0c783b */ /* 0x000e6e0000004200 */
[C---:B------:R-:W-:Y:S01]  /*61d0*/  HMMA.16816.F32.BF16 R84, R4.reuse, R18, R84 ;  /* 0x000000120454723c */ /* 0x040fe20000041854 */
[----:B------:R-:W3:Y:S07]  /*61e0*/  LDSM.16.MT88.4 R16, [R189+0x17000] ;  /* 0x01700000bd10783b */ /* 0x000eee0000004200 */
[C---:B----4-:R-:W-:Y:S08]  /*61f0*/  HMMA.16816.F32.BF16 R96, R4.reuse, R8, R96 ;  /* 0x000000080460723c */ /* 0x050ff00000041860 */
[C---:B------:R-:W-:Y:S01]  /*6200*/  HMMA.16816.F32.BF16 R100, R4.reuse, R10, R100 ;  /* 0x0000000a0464723c */ /* 0x040fe20000041864 */
[----:B------:R-:W4:Y:S07]  /*6210*/  LDSM.16.MT88.4 R8, [R192+0x13800] ;  /* 0x01380000c008783b */ /* 0x000f2e0000004200 */
[C---:B--2---:R-:W-:Y:S08]  /*6220*/  HMMA.16816.F32.BF16 R104, R4.reuse, R24, R104 ;  /* 0x000000180468723c */ /* 0x044ff00000041868 */
[C---:B------:R-:W-:Y:S01]  /*6230*/  HMMA.16816.F32.BF16 R124, R4.reuse, R26, R124 ;  /* 0x0000001a047c723c */ /* 0x040fe2000004187c */
[----:B------:R-:W2:Y:S07]  /*6240*/  LDSM.16.MT88.4 R24, [R192+0x15800] ;  /* 0x01580000c018783b */ /* 0x000eae0000004200 */
[C---:B-1----:R-:W-:Y:S08]  /*6250*/  HMMA.16816.F32.BF16 R120, R4.reuse, R12, R120 ;  /* 0x0000000c0478723c */ /* 0x042ff00000041878 */
[C---:B------:R-:W-:Y:S01]  /*6260*/  HMMA.16816.F32.BF16 R116, R4.reuse, R14, R116 ;  /* 0x0000000e0474723c */ /* 0x040fe20000041874 */
[----:B------:R-:W1:Y:S07]  /*6270*/  LDSM.16.MT88.4 R12, [R192+0x17800] ;  /* 0x01780000c00c783b */ /* 0x000e6e0000004200 */
[C---:B------:R-:W-:Y:S08]  /*6280*/  HMMA.16816.F32.BF16 R48, R4.reuse, R32, R48 ;  /* 0x000000200430723c */ /* 0x040ff00000041830 */
[C---:B------:R-:W-:Y:S01]  /*6290*/  HMMA.16816.F32.BF16 R52, R4.reuse, R34, R52 ;  /* 0x000000220434723c */ /* 0x040fe20000041834 */
[----:B------:R-:W5:Y:S07]  /*62a0*/  LDSM.16.MT88.4 R32, [R188+0x13800] ;  /* 0x01380000bc20783b */ /* 0x000f6e0000004200 */
[C---:B------:R-:W-:Y:S08]  /*62b0*/  HMMA.16816.F32.BF16 R56, R4.reuse, R28, R56 ;  /* 0x0000001c0438723c */ /* 0x040ff00000041838 */
[C---:B------:R-:W-:Y:S01]  /*62c0*/  HMMA.16816.F32.BF16 R60, R4.reuse, R30, R60 ;  /* 0x0000001e043c723c */ /* 0x040fe2000004183c */
[----:B------:R-:W1:Y:S07]  /*62d0*/  LDSM.16.MT88.4 R28, [R190+0x15800] ;  /* 0x01580000be1c783b */ /* 0x000e6e0000004200 */
[C---:B------:R-:W-:Y:S08]  /*62e0*/  HMMA.16816.F32.BF16 R72, R4.reuse, R20, R72 ;  /* 0x000000140448723c */ /* 0x040ff00000041848 */
[C---:B------:R-:W-:Y:S01]  /*62f0*/  HMMA.16816.F32.BF16 R76, R4.reuse, R22, R76 ;  /* 0x00000016044c723c */ /* 0x040fe2000004184c */
[----:B------:R-:W1:Y:S07]  /*6300*/  LDSM.16.MT88.4 R20, [R189+0x15800] ;  /* 0x01580000bd14783b */ /* 0x000e6e0000004200 */
[C---:B---3--:R-:W-:Y:S08]  /*6310*/  HMMA.16816.F32.BF16 R108, R4.reuse, R16, R108 ;  /* 0x00000010046c723c */ /* 0x048ff0000004186c */
        /* <DEDUP_REMOVED lines=13> */
[----:B----4-:R-:W-:Y:S01]  /*63f0*/  HMMA.16816.F32.BF16 R128, R4, R8, R128 ;  /* 0x000000080480723c */ /* 0x010fe20000041880 */
[----:B------:R-:W-:Y:S02]  /*6400*/  FADD.FTZ R221, R157, R158 ;  /* 0x0000009e9ddd7221 */ /* 0x000fe40000010000 */
[----:B------:R-:W-:-:S05]  /*6410*/  FADD.FTZ R219, R156, R175 ;  /* 0x000000af9cdb7221 */ /* 0x000fca0000010000 */
        /* <DEDUP_REMOVED lines=9> */
[C---:B------:R-:W-:Y:S08]  /*64b0*/  HMMA.16816.F32.BF16 R44, R4.reuse, R146, R44 ;  /* 0x00000092042c723c */ /* 0x040ff0000004182c */
[C---:B------:R-:W-:Y:S08]  /*64c0*/  HMMA.16816.F32.BF16 R48, R4.reuse, R140, R48 ;  /* 0x0000008c0430723c */ /* 0x040ff00000041830 */
[C---:B------:R-:W-:Y:S08]  /*64d0*/  HMMA.16816.F32.BF16 R52, R4.reuse, R142, R52 ;  /* 0x0000008e0434723c */ /* 0x040ff00000041834 */
[C---:B-----5:R-:W-:Y:S08]  /*64e0*/  HMMA.16816.F32.BF16 R56, R4.reuse, R32, R56 ;  /* 0x000000200438723c */ /* 0x060ff00000041838 */
[C---:B------:R-:W-:Y:S08]  /*64f0*/  HMMA.16816.F32.BF16 R60, R4.reuse, R34, R60 ;  /* 0x00000022043c723c */ /* 0x040ff0000004183c */
[C---:B------:R-:W-:Y:S08]  /*6500*/  HMMA.16816.F32.BF16 R72, R4.reuse, R28, R72 ;  /* 0x0000001c0448723c */ /* 0x040ff00000041848 */
[C---:B------:R-:W-:Y:S08]  /*6510*/  HMMA.16816.F32.BF16 R76, R4.reuse, R30, R76 ;  /* 0x0000001e044c723c */ /* 0x040ff0000004184c */
[C---:B------:R-:W-:Y:S08]  /*6520*/  HMMA.16816.F32.BF16 R80, R4.reuse, R20, R80 ;  /* 0x000000140450723c */ /* 0x040ff00000041850 */
[C---:B------:R-:W-:Y:S08]  /*6530*/  HMMA.16816.F32.BF16 R84, R4.reuse, R22, R84 ;  /* 0x000000160454723c */ /* 0x040ff00000041854 */
[C---:B---3--:R-:W-:Y:S08]  /*6540*/  HMMA.16816.F32.BF16 R88, R4.reuse, R16, R88 ;  /* 0x000000100458723c */ /* 0x048ff00000041858 */
[C---:B------:R-:W-:Y:S08]  /*6550*/  HMMA.16816.F32.BF16 R92, R4.reuse, R18, R92 ;  /* 0x00000012045c723c */ /* 0x040ff0000004185c */
[C---:B----4-:R-:W-:Y:S08]  /*6560*/  HMMA.16816.F32.BF16 R104, R4.reuse, R8, R104 ;  /* 0x000000080468723c */ /* 0x050ff00000041868 */
[C---:B------:R-:W-:Y:S08]  /*6570*/  HMMA.16816.F32.BF16 R124, R4.reuse, R10, R124 ;  /* 0x0000000a047c723c */ /* 0x040ff0000004187c */
[C---:B--2---:R-:W-:Y:S08]  /*6580*/  HMMA.16816.F32.BF16 R108, R4.reuse, R24, R108 ;  /* 0x00000018046c723c */ /* 0x044ff0000004186c */
[C---:B------:R-:W-:Y:S08]  /*6590*/  HMMA.16816.F32.BF16 R112, R4.reuse, R26, R112 ;  /* 0x0000001a0470723c */ /* 0x040ff00000041870 */
[C---:B-1----:R-:W-:Y:S08]  /*65a0*/  HMMA.16816.F32.BF16 R120, R4.reuse, R12, R120 ;  /* 0x0000000c0478723c */ /* 0x042ff00000041878 */
        /* <DEDUP_REMOVED lines=10> */
[----:B------:R-:W-:Y:S02]  /*6650*/  IMAD.MOV.U32 R5, RZ, RZ, c[0x0][0x1a0] ;  /* 0x00006800ff057624 */ /* 0x000fe400078e00ff */
[----:B------:R-:W-:Y:S01]  /*6660*/  IMAD R9, R3, c[0x0][0x1a4], R4 ;  /* 0x0000690003097a24 */ /* 0x000fe200078e0204 */
[----:B------:R-:W-:Y:S01]  /*6670*/  LEA R16, P1, R7, c[0x0][0x170], 0x1 ;  /* 0x00005c0007107a11 */ /* 0x000fe200078208ff */
[----:B------:R-:W-:Y:S02]  /*6680*/  IMAD.MOV.U32 R4, RZ, RZ, c[0x0][0x1a4] ;  /* 0x00006900ff047624 */ /* 0x000fe400078e00ff */
[----:B------:R-:W-:Y:S02]  /*6690*/  IMAD.IADD R9, R11, 0x1, R9 ;  /* 0x000000010b097824 */ /* 0x000fe400078e0209 */
[----:B------:R-:W-:-:S03]  /*66a0*/  IMAD R218, R3, 0x40, R218 ;  /* 0x0000004003da7824 */ /* 0x000fc600078e02da */
[----:B------:R-:W-:Y:S02]  /*66b0*/  LEA.HI.X R6, R10, R209, R9, 0x6, P0 ;  /* 0x000000d10a067211 */ /* 0x000fe400000f3409 */
[----:B------:R-:W-:Y:S02]  /*66c0*/  LEA R18, P0, R5, R16, 0x6 ;  /* 0x0000001005127211 */ /* 0x000fe400078030ff */
[----:B------:R-:W-:Y:S02]  /*66d0*/  LEA.HI.X R17, R7, c[0x0][0x174], R6, 0x1, P1 ;  /* 0x00005d0007117a11 */ /* 0x000fe400008f0c06 */
[C---:B------:R-:W-:Y:S02]  /*66e0*/  IADD3 R132, R218.reuse, 0x11, RZ ;  /* 0x00000011da847810 */ /* 0x040fe40007ffe0ff */
        /* <DEDUP_REMOVED lines=11> */
[----:B------:R-:W2:Y:S04]  /*67a0*/  LDSM.16.M88.4 R136, [R197+0xc000] ;  /* 0x00c00000c588783b */ /* 0x000ea80000000200 */
[----:B------:R-:W3:Y:S04]  /*67b0*/  LDSM.16.M88.4 R28, [R197+0xc800] ;  /* 0x00c80000c51c783b */ /* 0x000ee80000000200 */
[----:B------:R-:W4:Y:S04]  /*67c0*/  LDSM.16.M88.4 R20, [R197+0xd000] ;  /* 0x00d00000c514783b */ /* 0x000f280000000200 */
[----:B------:R-:W1:Y:S04]  /*67d0*/  LDSM.16.M88.4 R12, [R197+0xd800] ;  /* 0x00d80000c50c783b */ /* 0x000e680000000200 */
[----:B------:R-:W-:Y:S04]  /*67e0*/  LDSM.16.M88.4 R152, [R196] ;  /* 0x00000000c498783b */ /* 0x000fe80000000200 */
[----:B------:R-:W5:Y:S04]  /*67f0*/  LDSM.16.M88.4 R8, [R195] ;  /* 0x00000000c308783b */ /* 0x000f680000000200 */
[----:B------:R-:W1:Y:S04]  /*6800*/  LDSM.16.M88.4 R144, [R187] ;  /* 0x00000000bb90783b */ /* 0x000e680000000200 */
[----:B------:R-:W1:Y:S04]  /*6810*/  LDSM.16.M88.4 R4, [R186] ;  /* 0x00000000ba04783b */ /* 0x000e680000000200 */
[----:B------:R-:W1:Y:S04]  /*6820*/  LDSM.16.M88.4 R156, [R185] ;  /* 0x00000000b99c783b */ /* 0x000e680000000200 */
[----:B------:R-:W-:Y:S01]  /*6830*/  LDSM.16.M88.4 R168, [R191+0xc800] ;  /* 0x00c80000bfa8783b */ /* 0x000fe20000000200 */
[C---:B--2---:R-:W-:Y:S03]  /*6840*/  HMMA.16816.F32.BF16 R140, R164.reuse, R136, RZ ;  /* 0x00000088a48c723c */ /* 0x044fe600000418ff */
[----:B------:R-:W-:Y:S04]  /*6850*/  LDSM.16.M88.4 R160, [R191+0xd000] ;  /* 0x00d00000bfa0783b */ /* 0x000fe80000000200 */
[----:B------:R-:W-:Y:S01]  /*6860*/  LDSM.16.M88.4 R148, [R191+0xd800] ;  /* 0x00d80000bf94783b */ /* 0x000fe20000000200 */
[C---:B------:R-:W-:Y:S03]  /*6870*/  HMMA.16816.F32.BF16 R136, R164.reuse, R138, RZ ;  /* 0x0000008aa488723c */ /* 0x040fe600000418ff */
[----:B------:R-:W-:Y:S04]  /*6880*/  LDSM.16.M88.4 R172, [R181] ;  /* 0x00000000b5ac783b */ /* 0x000fe80000000200 */
[----:B------:R-:W0:Y:S01]  /*6890*/  LDGDEPBAR ;  /* 0x00000000000079af */ /* 0x000e220000000000 */
[C---:B---3--:R-:W-:Y:S08]  /*68a0*/  HMMA.16816.F32.BF16 R32, R164.reuse, R28, RZ ;  /* 0x0000001ca420723c */ /* 0x048ff000000418ff */
[C---:B------:R-:W-:Y:S08]  /*68b0*/  HMMA.16816.F32.BF16 R28, R164.reuse, R30, RZ ;  /* 0x0000001ea41c723c */ /* 0x040ff000000418ff */
[C---:B----4-:R-:W-:Y:S08]  /*68c0*/  HMMA.16816.F32.BF16 R24, R164.reuse, R20, RZ ;  /* 0x00000014a418723c */ /* 0x050ff000000418ff */
[C---:B------:R-:W-:Y:S08]  /*68d0*/  HMMA.16816.F32.BF16 R20, R164.reuse, R22, RZ ;  /* 0x00000016a414723c */ /* 0x040ff000000418ff */
[C---:B-1----:R-:W-:Y:S08]  /*68e0*/  HMMA.16816.F32.BF16 R16, R164.reuse, R12, RZ ;  /* 0x0000000ca410723c */ /* 0x042ff000000418ff */
[----:B------:R-:W-:Y:S01]  /*68f0*/  HMMA.16816.F32.BF16 R164, R164, R14, RZ ;  /* 0x0000000ea4a4723c */ /* 0x000fe200000418ff */
[----:B------:R-:W-:Y:S07]  /*6900*/  LDSM.16.M88.4 R12, [R191+0xc000] ;  /* 0x00c00000bf0c783b */ /* 0x000fee0000000200 */
[C---:B-----5:R-:W-:Y:S08]  /*6910*/  HMMA.16816.F32.BF16 R140, R152.reuse, R8, R140 ;  /* 0x00000008988c723c */ /* 0x060ff0000004188c */
[C---:B------:R-:W-:Y:S01]  /*6920*/  HMMA.16816.F32.BF16 R136, R152.reuse, R10, R136 ;  /* 0x0000000a9888723c */ /* 0x040fe20000041888 */
[----:B------:R-:W1:Y:S07]  /*6930*/  LDSM.16.M88.4 R8, [R194] ;  /* 0x00000000c208783b */ /* 0x000e6e0000000200 */
[C---:B------:R-:W-:Y:S08]  /*6940*/  HMMA.16816.F32.BF16 R32, R152.reuse, R144, R32 ;  /* 0x000000909820723c */ /* 0x040ff00000041820 */
[C---:B------:R-:W-:Y:S01]  /*6950*/  HMMA.16816.F32.BF16 R28, R152.reuse, R146, R28 ;  /* 0x00000092981c723c */ /* 0x040fe2000004181c */
[----:B------:R-:W-:Y:S07]  /*6960*/  LDSM.16.M88.4 R144, [R184] ;  /* 0x00000000b890783b */ /* 0x000fee0000000200 */
[C---:B------:R-:W-:Y:S08]  /*6970*/  HMMA.16816.F32.BF16 R24, R152.reuse, R4, R24 ;  /* 0x000000049818723c */ /* 0x040ff00000041818 */
        /* <DEDUP_REMOVED lines=124> */
[----:B------:R-:W-:Y:S02]  /*7140*/  ISETP.GE.AND P1, PT, R4, R133, PT ;  /* 0x000000850400720c */ /* 0x000fe40003f26270 */
[C---:B------:R-:W-:Y:S01]  /*7150*/  HMMA.16816.F32.BF16 R16, R168.reuse, R172, R16 ;  /* 0x000000aca810723c */ /* 0x040fe20000041810 */
[C---:B------:R-:W-:Y:S02]  /*7160*/  ISETP.GE.AND P6, PT, R10.reuse, R213, PT ;  /* 0x000000d50a00720c */ /* 0x040fe40003fc6270 */
[----:B------:R-:W-:Y:S02]  /*7170*/  ISETP.GE.AND P2, PT, R10, R133, PT ;  /* 0x000000850a00720c */ /* 0x000fe40003f46270 */
[----:B------:R-:W-:Y:S02]  /*7180*/  FSEL R11, R138, -INF , !P4 ;  /* 0xff8000008a0b7808 */ /* 0x000fe40006000000 */
[----:B------:R-:W-:Y:S01]  /*7190*/  FSEL R10, R137, -INF , !P6 ;  /* 0xff800000890a7808 */ /* 0x000fe20007000000 */
[----:B------:R-:W-:Y:S01]  /*71a0*/  HMMA.16816.F32.BF16 R164, R168, R174, R164 ;  /* 0x000000aea8a4723c */ /* 0x000fe200000418a4 */
[----:B------:R-:W-:-:S02]  /*71b0*/  ISETP.GE.AND P4, PT, R132, R213, PT ;  /* 0x000000d58400720c */ /* 0x000fc40003f86270 */
[----:B------:R-:W-:Y:S02]  /*71c0*/  ISETP.GE.AND P6, PT, R132, R133, PT ;  /* 0x000000858400720c */ /* 0x000fe40003fc6270 */
[C---:B------:R-:W-:Y:S02]  /*71d0*/  IADD3 R132, R218.reuse, 0x18, RZ ;  /* 0x00000018da847810 */ /* 0x040fe40007ffe0ff */
[----:B------:R-:W-:Y:S01]  /*71e0*/  IADD3 R136, R218, 0x19, RZ ;  /* 0x00000019da887810 */ /* 0x000fe20007ffe0ff */
[----:B------:R-:W-:Y:S01]  /*71f0*/  HMMA.16816.F32.BF16 R28, R12, R6, R28 ;  /* 0x000000060c1c723c */ /* 0x000fe2000004181c */
[----:B------:R-:W2:Y:S01]  /*7200*/  LDSM.16.M88.4 R4, [R184+0x5800] ;  /* 0x00580000b804783b */ /* 0x000ea20000000200 */
[----:B------:R-:W-:Y:S01]  /*7210*/  FSEL R159, R139, -INF , !P2 ;  /* 0xff8000008b9f7808 */ /* 0x000fe20005000000 */
[----:B------:R-:W-:-:S04]  /*7220*/  DEPBAR.LE SB0, 0x0 ;  /* 0x000080000000791a */ /* 0x000fc80000000000 */
[----:B------:R-:W-:Y:S01]  /*7230*/  BAR.SYNC.DEFER_BLOCKING 0x0 ;  /* 0x0000000000007b1d */ /* 0x000fe20000010000 */
[----:B------:R-:W-:Y:S01]  /*7240*/  HMMA.16816.F32.BF16 R140, R160, R156, R140 ;  /* 0x0000009ca08c723c */ /* 0x000fe2000004188c */
[----:B------:R-:W-:Y:S02]  /*7250*/  ISETP.GE.AND P2, PT, R132, R213, PT ;  /* 0x000000d58400720c */ /* 0x000fe40003f46270 */
[----:B------:R-:W-:-:S05]  /*7260*/  FSEL R35, R35, -INF , !P6 ;  /* 0xff80000023237808 */ /* 0x000fca0007000000 */
[C---:B------:R-:W-:Y:S08]  /*7270*/  HMMA.16816.F32.BF16 R16, R160.reuse, R144, R16 ;  /* 0x00000090a010723c */ /* 0x040ff00000041810 */
[----:B------:R-:W-:Y:S07]  /*7280*/  HMMA.16816.F32.BF16 R164, R160, R146, R164 ;  /* 0x00000092a0a4723c */ /* 0x000fee00000418a4 */
[----:B------:R-:W-:Y:S01]  /*7290*/  FSEL R163, R34, -INF , !P1 ;  /* 0xff80000022a37808 */ /* 0x000fe20004800000 */
[----:B------:R-:W-:Y:S01]  /*72a0*/  HMMA.16816.F32.BF16 R140, R12, R8, R140 ;  /* 0x000000080c8c723c */ /* 0x000fe2000004188c */
[----:B------:R-:W-:-:S02]  /*72b0*/  FSEL R160, R32, -INF , !P0 ;  /* 0xff80000020a07808 */ /* 0x000fc40004000000 */
[----:B------:R-:W-:Y:S02]  /*72c0*/  FSEL R34, R33, -INF , !P4 ;  /* 0xff80000021227808 */ /* 0x000fe40006000000 */
[----:B------:R-:W-:Y:S02]  /*72d0*/  ISETP.GE.AND P0, PT, R132, R133, PT ;  /* 0x000000858400720c */ /* 0x000fe40003f06270 */
[C---:B------:R-:W-:Y:S01]  /*72e0*/  ISETP.GE.AND P1, PT, R136.reuse, R213, PT ;  /* 0x000000d58800720c */ /* 0x040fe20003f26270 */
[----:B-1----:R-:W-:Y:S01]  /*72f0*/  HMMA.16816.F32.BF16 R24, R12, R148, R24 ;  /* 0x000000940c18723c */ /* 0x002fe20000041818 */
[----:B------:R-:W-:Y:S02]  /*7300*/  ISETP.GE.AND P4, PT, R136, R133, PT ;  /* 0x000000858800720c */ /* 0x000fe40003f86270 */
[C---:B------:R-:W-:Y:S02]  /*7310*/  IADD3 R132, R218.reuse, 0x20, RZ ;  /* 0x00000020da847810 */ /* 0x040fe40007ffe0ff */
[----:B------:R-:W-:-:S02]  /*7320*/  IADD3 R136, R218, 0x21, RZ ;  /* 0x00000021da887810 */ /* 0x000fc40007ffe0ff */
[----:B------:R-:W-:Y:S01]  /*7330*/  FSEL R32, R28, -INF , !P2 ;  /* 0xff8000001c207808 */ /* 0x000fe20005000000 */
[C---:B------:R-:W-:Y:S01]  /*7340*/  HMMA.16816.F32.BF16 R20, R12.reuse, R150, R20 ;  /* 0x000000960c14723c */ /* 0x040fe20000041814 */
[----:B------:R-:W-:Y:S02]  /*7350*/  FSEL R33, R30, -INF , !P0 ;  /* 0xff8000001e217808 */ /* 0x000fe40004000000 */
[----:B------:R-:W-:Y:S02]  /*7360*/  ISETP.GE.AND P2, PT, R132, R133, PT ;  /* 0x000000858400720c */ /* 0x000fe40003f46270 */
[----:B------:R-:W-:Y:S02]  /*7370*/  ISETP.GE.AND P0, PT, R136, R213, PT ;  /* 0x000000d58800720c */ /* 0x000fe40003f06270 */
[----:B------:R-:W-:Y:S01]  /*7380*/  IADD3 R30, R218, 0x28, RZ ;  /* 0x00000028da1e7810 */ /* 0x000fe20007ffe0ff */
[----:B--2---:R-:W-:Y:S01]  /*7390*/  HMMA.16816.F32.BF16 R16, R12, R4, R16 ;  /* 0x000000040c10723c */ /* 0x004fe20000041810 */
[----:B------:R-:W-:-:S02]  /*73a0*/  FSEL R143, R143, -INF , !P3 ;  /* 0xff8000008f8f7808 */ /* 0x000fc40005800000 */
[C---:B------:R-:W-:Y:S02]  /*73b0*/  ISETP.GE.AND P3, PT, R218.reuse, R133, PT ;  /* 0x00000085da00720c */ /* 0x040fe40003f66270 */
[----:B------:R-:W-:Y:S02]  /*73c0*/  IADD3 R8, R218, 0x29, RZ ;  /* 0x00000029da087810 */ /* 0x000fe40007ffe0ff */
[----:B------:R-:W-:Y:S01]  /*73d0*/  ISETP.GE.AND P6, PT, R132, R213, PT ;  /* 0x000000d58400720c */ /* 0x000fe20003fc6270 */
[----:B------:R-:W-:Y:S01]  /*73e0*/  HMMA.16816.F32.BF16 R164, R12, R6, R164 ;  /* 0x000000060ca4723c */ /* 0x000fe200000418a4 */
[----:B------:R-:W-:Y:S02]  /*73f0*/  FSEL R5, R142, -INF , !P3 ;  /* 0xff8000008e057808 */ /* 0x000fe40005800000 */
[----:B------:R-:W-:Y:S02]  /*7400*/  FSEL R28, R29, -INF , !P1 ;  /* 0xff8000001d1c7808 */ /* 0x000fe40004800000 */
[----:B------:R-:W-:-:S02]  /*7410*/  FSEL R31, R31, -INF , !P4 ;  /* 0xff8000001f1f7808 */ /* 0x000fc40006000000 */
[----:B------:R-:W-:Y:S02]  /*7420*/  FSEL R171, R26, -INF , !P2 ;  /* 0xff8000001aab7808 */ /* 0x000fe40005000000 */
[----:B------:R-:W-:Y:S02]  /*7430*/  FSEL R174, R25, -INF , !P0 ;  /* 0xff80000019ae7808 */ /* 0x000fe40004000000 */
[----:B------:R-:W-:Y:S02]  /*7440*/  ISETP.NE.AND P3, PT, R2, 0x3, PT ;  /* 0x000000030200780c */ /* 0x000fe40003f65270 */
[----:B------:R-:W-:Y:S01]  /*7450*/  ISETP.GE.AND P1, PT, R136, R133, PT ;  /* 0x000000858800720c */ /* 0x000fe20003f26270 */
[----:B------:R-:W-:Y:S01]  /*7460*/  IMAD.MOV.U32 R136, RZ, RZ, R3 ;  /* 0x000000ffff887224 */ /* 0x000fe200078e0003 */
[-C--:B------:R-:W-:Y:S02]  /*7470*/  ISETP.GE.AND P4, PT, R30, R213.reuse, PT ;  /* 0x000000d51e00720c */ /* 0x080fe40003f86270 */
[----:B------:R-:W-:-:S02]  /*7480*/  ISETP.GE.AND P2, PT, R8, R213, PT ;  /* 0x000000d50800720c */ /* 0x000fc40003f46270 */
[-C--:B------:R-:W-:Y:S02]  /*7490*/  ISETP.GE.AND P0, PT, R8, R133.reuse, PT ;  /* 0x000000850800720c */ /* 0x080fe40003f06270 */
[----:B------:R-:W-:Y:S02]  /*74a0*/  IADD3 R8, R218, 0x30, RZ ;  /* 0x00000030da087810 */ /* 0x000fe40007ffe0ff */
[----:B------:R-:W-:Y:S02]  /*74b0*/  FSEL R170, R24, -INF , !P6 ;  /* 0xff80000018aa7808 */ /* 0x000fe40007000000 */
[----:B------:R-:W-:Y:S02]  /*74c0*/  ISETP.GE.AND P6, PT, R30, R133, PT ;  /* 0x000000851e00720c */ /* 0x000fe40003fc6270 */
[----:B------:R-:W-:Y:S02]  /*74d0*/  FSEL R175, R27, -INF , !P1 ;  /* 0xff8000001baf7808 */ /* 0x000fe40004800000 */
[----:B------:R-:W-:-:S02]  /*74e0*/  IADD3 R4, R218, 0x31, RZ ;  /* 0x00000031da047810 */ /* 0x000fc40007ffe0ff */
[----:B------:R-:W-:Y:S02]  /*74f0*/  FSEL R172, R20, -INF , !P4 ;  /* 0xff80000014ac7808 */ /* 0x000fe40006000000 */
[----:B------:R-:W-:Y:S02]  /*7500*/  FSEL R173, R23, -INF , !P0 ;  /* 0xff80000017ad7808 */ /* 0x000fe40004000000 */
[C---:B------:R-:W-:Y:S02]  /*7510*/  ISETP.GE.AND P1, PT, R8.reuse, R213, PT ;  /* 0x000000d50800720c */ /* 0x040fe40003f26270 */
[----:B------:R-:W-:Y:S02]  /*7520*/  ISETP.GE.AND P4, PT, R8, R133, PT ;  /* 0x000000850800720c */ /* 0x000fe40003f86270 */
[C---:B------:R-:W-:Y:S02]  /*7530*/  ISETP.GE.AND P0, PT, R218.reuse, R213, PT ;  /* 0x000000d5da00720c */ /* 0x040fe40003f06270 */
[----:B------:R-:W-:-:S02]  /*7540*/  IADD3 R6, R218, 0x38, RZ ;  /* 0x00000038da067810 */ /* 0x000fc40007ffe0ff */
[----:B------:R-:W-:Y:S02]  /*7550*/  IADD3 R218, R218, 0x39, RZ ;  /* 0x00000039dada7810 */ /* 0x000fe40007ffe0ff */
[----:B------:R-:W-:Y:S02]  /*7560*/  FSEL R169, R22, -INF , !P6 ;  /* 0xff80000016a97808 */ /* 0x000fe40007000000 */
[----:B------:R-:W-:Y:S02]  /*7570*/  FSEL R168, R21, -INF , !P2 ;  /* 0xff80000015a87808 */ /* 0x000fe40005000000 */
[C---:B------:R-:W-:Y:S02]  /*7580*/  ISETP.GE.AND P6, PT, R4.reuse, R213, PT ;  /* 0x000000d50400720c */ /* 0x040fe40003fc6270 */
[----:B------:R-:W-:Y:S02]  /*7590*/  ISETP.GE.AND P2, PT, R4, R133, PT ;  /* 0x000000850400720c */ /* 0x000fe40003f46270 */
[----:B------:R-:W-:-:S02]  /*75a0*/  FSEL R4, R141, -INF , !P5 ;  /* 0xff8000008d047808 */ /* 0x000fc40006800000 */
[----:B------:R-:W-:Y:S02]  /*75b0*/  FSEL R158, R16, -INF , !P1 ;  /* 0xff800000109e7808 */ /* 0x000fe40004800000 */
[----:B------:R-:W-:Y:S02]  /*75c0*/  FSEL R155, R18, -INF , !P4 ;  /* 0xff800000129b7808 */ /* 0x000fe40006000000 */
[----:B------:R-:W-:Y:S02]  /*75d0*/  FSEL R140, R140, -INF , !P0 ;  /* 0xff8000008c8c7808 */ /* 0x000fe40004000000 */
[C---:B------:R-:W-:Y:S02]  /*75e0*/  ISETP.GE.AND P5, PT, R6.reuse, R213, PT ;  /* 0x000000d50600720c */ /* 0x040fe40003fa6270 */
[----:B------:R-:W-:Y:S02]  /*75f0*/  ISETP.GE.AND P1, PT, R6, R133, PT ;  /* 0x000000850600720c */ /* 0x000fe40003f26270 */
[----:B------:R-:W-:-:S02]  /*7600*/  ISETP.GE.AND P4, PT, R218, R213, PT ;  /* 0x000000d5da00720c */ /* 0x000fc40003f86270 */
[----:B------:R-:W-:Y:S02]  /*7610*/  ISETP.GE.AND P0, PT, R218, R133, PT ;  /* 0x00000085da00720c */ /* 0x000fe40003f06270 */
[----:B------:R-:W-:Y:S02]  /*7620*/  FSEL R156, R17, -INF , !P6 ;  /* 0xff800000119c7808 */ /* 0x000fe40007000000 */
[----:B------:R-:W-:Y:S02]  /*7630*/  FSEL R147, R19, -INF , !P2 ;  /* 0xff80000013937808 */ /* 0x000fe40005000000 */
[----:B------:R-:W-:Y:S02]  /*7640*/  FSEL R146, R164, -INF , !P5 ;  /* 0xff800000a4927808 */ /* 0x000fe40006800000 */
[----:B------:R-:W-:Y:S02]  /*7650*/  FSEL R144, R165, -INF , !P4 ;  /* 0xff800000a5907808 */ /* 0x000fe40006000000 */
[----:B------:R-:W-:-:S02]  /*7660*/  FSEL R145, R166, -INF , !P1 ;  /* 0xff800000a6917808 */ /* 0x000fc40004800000 */
        /* <DEDUP_REMOVED lines=24> */
.L_x_8:
[----:B------:R-:W-:Y:S01]  /*77f0*/  FMNMX.FTZ R6, R0, R5, !PT ;  /* 0x0000000500067209 */ /* 0x000fe20007810000 */
[----:B-1----:R-:W-:Y:S01]  /*7800*/  LDSM.16.MT88.4 R12, [R190+0x12000] ;  /* 0x01200000be0c783b */ /* 0x002fe20000004200 */
[----:B------:R-:W-:-:S02]  /*7810*/  FMNMX.FTZ R3, R220, R140, !PT ;  /* 0x0000008cdc037209 */ /* 0x000fc40007810000 */
        /* <DEDUP_REMOVED lines=45> */
[----:B------:R-:W-:-:S04]  /*7af0*/  FSEL R154, R154, RZ, P0 ;  /* 0x000000ff9a9a7208 */ /* 0x000fc80000000000 */
[----:B------:R-:W-:Y:S01]  /*7b00*/  FSEL R157, R157, RZ, P1 ;  /* 0x000000ff9d9d7208 */ /* 0x000fe20000800000 */
[--C-:B------:R-:W-:Y:S01]  /*7b10*/  FFMA.FTZ R138, R5, c[0x0][0x23c], -R154.reuse ;  /* 0x00008f00058a7a23 */ /* 0x100fe2000001089a */
[----:B------:R-:W-:Y:S01]  /*7b20*/  FSEL R5, R132, RZ, P1 ;  /* 0x000000ff84057208 */ /* 0x000fe20000800000 */
[----:B------:R-:W-:Y:S02]  /*7b30*/  FFMA.FTZ R137, R143, c[0x0][0x23c], -R154 ;  /* 0x00008f008f897a23 */ /* 0x000fe4000001089a */
[----:B------:R-:W-:Y:S02]  /*7b40*/  FFMA.FTZ R149, R4, c[0x0][0x23c], -R157 ;  /* 0x00008f0004957a23 */ /* 0x000fe4000001089d */
[----:B------:R-:W-:Y:S01]  /*7b50*/  FADD.FTZ R4, R220, -R5 ;  /* 0x80000005dc047221 */ /* 0x000fe20000010000 */
[----:B------:R-:W-:Y:S01]  /*7b60*/  FSEL R5, R3, RZ, P0 ;  /* 0x000000ff03057208 */ /* 0x000fe20000000000 */
[--C-:B------:R-:W-:Y:S01]  /*7b70*/  FFMA.FTZ R148, R152, c[0x0][0x23c], -R157.reuse ;  /* 0x00008f0098947a23 */ /* 0x100fe2000001089d */
[----:B------:R-:W-:Y:S01]  /*7b80*/  MUFU.EX2 R138, R138 ;  /* 0x0000008a008a7308 */ /* 0x000fe20000000800 */
[----:B------:R-:W-:Y:S01]  /*7b90*/  FFMA.FTZ R150, R140, c[0x0][0x23c], -R157 ;  /* 0x00008f008c967a23 */ /* 0x000fe2000001089d */
[----:B------:R-:W-:Y:S01]  /*7ba0*/  ISETP.GE.AND P0, PT, R2, 0x4, PT ;  /* 0x000000040200780c */ /* 0x000fe20003f06270 */
[----:B------:R-:W-:Y:S01]  /*7bb0*/  FADD.FTZ R5, R0, -R5 ;  /* 0x8000000500057221 */ /* 0x000fe20000010000 */
[----:B------:R-:W-:Y:S01]  /*7bc0*/  LDSM.16.MT88.4 R140, [R190+0x12800] ;  /* 0x01280000be8c783b */ /* 0x000fe20000004200 */
[----:B------:R-:W-:-:S02]  /*7bd0*/  FFMA.FTZ R139, R10, c[0x0][0x23c], -R157 ;  /* 0x00008f000a8b7a23 */ /* 0x000fc4000001089d */
[--C-:B------:R-:W-:Y:S01]  /*7be0*/  FFMA.FTZ R133, R11, c[0x0][0x23c], -R154.reuse ;  /* 0x00008f000b857a23 */ /* 0x100fe2000001089a */
[----:B------:R-:W-:Y:S01]  /*7bf0*/  MUFU.EX2 R150, R150 ;  /* 0x0000009600967308 */ /* 0x000fe20000000800 */
[----:B------:R-:W-:Y:S01]  /*7c00*/  FFMA.FTZ R152, R159, c[0x0][0x23c], -R154 ;  /* 0x00008f009f987a23 */ /* 0x000fe2000001089a */
[----:B------:R-:W1:Y:S01]  /*7c10*/  LDSM.16.MT88.4 R8, [R189+0x12000] ;  /* 0x01200000bd08783b */ /* 0x000e620000004200 */
[----:B------:R-:W-:Y:S02]  /*7c20*/  FMUL.FTZ R151, R4, c[0x0][0x23c] ;  /* 0x00008f0004977a20 */ /* 0x000fe40000410000 */
[----:B------:R-:W-:Y:S02]  /*7c30*/  FMUL.FTZ R0, R5, c[0x0][0x23c] ;  /* 0x00008f0005007a20 */ /* 0x000fe40000410000 */
[--C-:B------:R-:W-:Y:S01]  /*7c40*/  FFMA.FTZ R159, R160, c[0x0][0x23c], -R157.reuse ;  /* 0x00008f00a09f7a23 */ /* 0x100fe2000001089d */
[----:B------:R-:W2:Y:S01]  /*7c50*/  MUFU.EX2 R149, R149 ;  /* 0x0000009500957308 */ /* 0x000ea20000000800 */
[----:B------:R-:W-:-:S02]  /*7c60*/  FFMA.FTZ R160, R34, c[0x0][0x23c], -R157 ;  /* 0x00008f0022a07a23 */ /* 0x000fc4000001089d */
[--C-:B------:R-:W-:Y:S02]  /*7c70*/  FFMA.FTZ R161, R32, c[0x0][0x23c], -R157.reuse ;  /* 0x00008f0020a17a23 */ /* 0x100fe4000001089d */
[--C-:B------:R-:W-:Y:S02]  /*7c80*/  FFMA.FTZ R162, R28, c[0x0][0x23c], -R157.reuse ;  /* 0x00008f001ca27a23 */ /* 0x100fe4000001089d */
[--C-:B------:R-:W-:Y:S01]  /*7c90*/  FFMA.FTZ R163, R163, c[0x0][0x23c], -R154.reuse ;  /* 0x00008f00a3a37a23 */ /* 0x100fe2000001089a */
[----:B------:R-:W-:Y:S01]  /*7ca0*/  MUFU.EX2 R148, R148 ;  /* 0x0000009400947308 */ /* 0x000fe20000000800 */
[--C-:B------:R-:W-:Y:S02]  /*7cb0*/  FFMA.FTZ R166, R35, c[0x0][0x23c], -R154.reuse ;  /* 0x00008f0023a67a23 */ /* 0x100fe4000001089a */
[--C-:B------:R-:W-:Y:S02]  /*7cc0*/  FFMA.FTZ R164, R33, c[0x0][0x23c], -R154.reuse ;  /* 0x00008f0021a47a23 */ /* 0x100fe4000001089a */
[----:B------:R-:W-:Y:S01]  /*7cd0*/  FFMA.FTZ R165, R31, c[0x0][0x23c], -R154 ;  /* 0x00008f001fa57a23 */ /* 0x000fe2000001089a */
[----:B------:R-:W-:Y:S01]  /*7ce0*/  LDSM.16.MT88.4 R32, [R189+0x12800] ;  /* 0x01280000bd20783b */ /* 0x000fe20000004200 */
[--C-:B------:R-:W-:Y:S01]  /*7cf0*/  FFMA.FTZ R167, R170, c[0x0][0x23c], -R157.reuse ;  /* 0x00008f00aaa77a23 */ /* 0x100fe2000001089d */
[----:B------:R-:W3:Y:S01]  /*7d00*/  MUFU.EX2 R139, R139 ;  /* 0x0000008b008b7308 */ /* 0x000ee20000000800 */
[----:B--2---:R-:W-:Y:S01]  /*7d10*/  F2FP.BF16.PACK_AB R4, R149, R150 ;  /* 0x000000969504723e */ /* 0x004fe200000010ff */
[----:B------:R-:W-:Y:S01]  /*7d20*/  LDSM.16.MT88.4 R28, [R188+0x12800] ;  /* 0x01280000bc1c783b */ /* 0x000fe20000004200 */
[----:B------:R-:W-:-:S02]  /*7d30*/  FFMA.FTZ R213, R168, c[0x0][0x23c], -R157 ;  /* 0x00008f00a8d57a23 */ /* 0x000fc4000001089d */
[--C-:B------:R-:W-:Y:S02]  /*7d40*/  FFMA.FTZ R170, R172, c[0x0][0x23c], -R157.reuse ;  /* 0x00008f00acaa7a23 */ /* 0x100fe4000001089d */
[--C-:B------:R-:W-:Y:S01]  /*7d50*/  FFMA.FTZ R168, R171, c[0x0][0x23c], -R154.reuse ;  /* 0x00008f00aba87a23 */ /* 0x100fe2000001089a */
[----:B------:R-:W2:Y:S01]  /*7d60*/  MUFU.EX2 R137, R137 ;  /* 0x0000008900897308 */ /* 0x000ea20000000800 */
[--C-:B------:R-:W-:Y:S02]  /*7d70*/  FFMA.FTZ R174, R174, c[0x0][0x23c], -R157.reuse ;  /* 0x00008f00aeae7a23 */ /* 0x100fe4000001089d */
[--C-:B------:R-:W-:Y:S02]  /*7d80*/  FFMA.FTZ R171, R175, c[0x0][0x23c], -R154.reuse ;  /* 0x00008f00afab7a23 */ /* 0x100fe4000001089a */
[--C-:B------:R-:W-:Y:S02]  /*7d90*/  FFMA.FTZ R169, R169, c[0x0][0x23c], -R154.reuse ;  /* 0x00008f00a9a97a23 */ /* 0x100fe4000001089a */
[----:B------:R-:W-:Y:S01]  /*7da0*/  FFMA.FTZ R172, R173, c[0x0][0x23c], -R154 ;  /* 0x00008f00adac7a23 */ /* 0x000fe2000001089a */
[----:B------:R-:W-:Y:S01]  /*7db0*/  MUFU.EX2 R133, R133 ;  /* 0x0000008500857308 */ /* 0x000fe20000000800 */
[----:B---3--:R-:W-:Y:S01]  /*7dc0*/  F2FP.BF16.PACK_AB R6, R139, R148 ;  /* 0x000000948b06723e */ /* 0x008fe200000010ff */
[----:B------:R-:W-:-:S02]  /*7dd0*/  FFMA.FTZ R173, R156, c[0x0][0x23c], -R157 ;  /* 0x00008f009cad7a23 */ /* 0x000fc4000001089d */
[--C-:B------:R-:W-:Y:S02]  /*7de0*/  FFMA.FTZ R158, R158, c[0x0][0x23c], -R157.reuse ;  /* 0x00008f009e9e7a23 */ /* 0x100fe4000001089d */
[----:B------:R-:W-:Y:S02]  /*7df0*/  FFMA.FTZ R156, R146, c[0x0][0x23c], -R157 ;  /* 0x00008f00929c7a23 */ /* 0x000fe4000001089d */
[----:B------:R-:W3:Y:S01]  /*7e00*/  MUFU.EX2 R152, R152 ;  /* 0x0000009800987308 */ /* 0x000ee20000000800 */
[----:B--2---:R-:W-:Y:S01]  /*7e10*/  F2FP.BF16.PACK_AB R5, R137, R138 ;  /* 0x0000008a8905723e */ /* 0x004fe200000010ff */
[--C-:B------:R-:W-:Y:S02]  /*7e20*/  FFMA.FTZ R155, R155, c[0x0][0x23c], -R154.reuse ;  /* 0x00008f009b9b7a23 */ /* 0x100fe4000001089a */
[--C-:B------:R-:W-:Y:S02]  /*7e30*/  FFMA.FTZ R218, R147, c[0x0][0x23c], -R154.reuse ;  /* 0x00008f0093da7a23 */ /* 0x100fe4000001089a */
[----:B------:R-:W-:-:S02]  /*7e40*/  FFMA.FTZ R175, R145, c[0x0][0x23c], -R154 ;  /* 0x00008f0091af7a23 */ /* 0x000fc4000001089a */
[----:B------:R-:W2:Y:S01]  /*7e50*/  MUFU.EX2 R151, R151 ;  /* 0x0000009700977308 */ /* 0x000ea20000000800 */
[----:B------:R-:W-:Y:S02]  /*7e60*/  FFMA.FTZ R157, R144, c[0x0][0x23c], -R157 ;  /* 0x00008f00909d7a23 */ /* 0x000fe4000001089d */
[----:B------:R-:W-:Y:S01]  /*7e70*/  FFMA.FTZ R154, R153, c[0x0][0x23c], -R154 ;  /* 0x00008f00999a7a23 */ /* 0x000fe2000001089a */
[----:B------:R-:W-:Y:S04]  /*7e80*/  LDSM.16.MT88.4 R144, [R190+0x13800] ;  /* 0x01380000be90783b */ /* 0x000fe80000004200 */
[----:B------:R-:W4:Y:S01]  /*7e90*/  MUFU.EX2 R0, R0 ;  /* 0x0000000000007308 */ /* 0x000f220000000800 */
[----:B---3--:R-:W-:Y:S01]  /*7ea0*/  F2FP.BF16.PACK_AB R7, R152, R133 ;  /* 0x000000859807723e */ /* 0x008fe200000010ff */
[----:B--2---:R-:W-:-:S06]  /*7eb0*/  FMUL.FTZ R40, R40, R151 ;  /* 0x0000009728287220 */ /* 0x004fcc0000410000 */
[----:B------:R-:W-:Y:S01]  /*7ec0*/  MUFU.EX2 R159, R159 ;  /* 0x0000009f009f7308 */ /* 0x000fe20000000800 */
[-C--:B------:R-:W-:Y:S02]  /*7ed0*/  FMUL.FTZ R41, R41, R151.reuse ;  /* 0x0000009729297220 */ /* 0x080fe40000410000 */
[-C--:B------:R-:W-:Y:S02]  /*7ee0*/  FMUL.FTZ R44, R44, R151.reuse ;  /* 0x000000972c2c7220 */ /* 0x080fe40000410000 */
[----:B------:R-:W-:Y:S02]  /*7ef0*/  FMUL.FTZ R45, R45, R151 ;  /* 0x000000972d2d7220 */ /* 0x000fe40000410000 */
[-C--:B----4-:R-:W-:Y:S01]  /*7f00*/  FMUL.FTZ R42, R42, R0.reuse ;  /* 0x000000002a2a7220 */ /* 0x090fe20000410000 */
[----:B------:R-:W2:Y:S01]  /*7f10*/  MUFU.EX2 R160, R160 ;  /* 0x000000a000a07308 */ /* 0x000ea20000000800 */
[-C--:B------:R-:W-:Y:S02]  /*7f20*/  FMUL.FTZ R43, R43, R0.reuse ;  /* 0x000000002b2b7220 */ /* 0x080fe40000410000 */
[----:B------:R-:W-:-:S02]  /*7f30*/  FMUL.FTZ R46, R46, R0 ;  /* 0x000000002e2e7220 */ /* 0x000fc40000410000 */
[-C--:B------:R-:W-:Y:S02]  /*7f40*/  FMUL.FTZ R47, R47, R0.reuse ;  /* 0x000000002f2f7220 */ /* 0x080fe40000410000 */
[-C--:B------:R-:W-:Y:S01]  /*7f50*/  FMUL.FTZ R128, R128, R151.reuse ;  /* 0x0000009780807220 */ /* 0x080fe20000410000 */
[C---:B------:R-:W-:Y:S01]  /*7f60*/  HMMA.16816.F32.BF16 R40, R4.reuse, R12, R40 ;  /* 0x0000000c0428723c */ /* 0x040fe20000041828 */
[-C--:B------:R-:W-:Y:S01]  /*7f70*/  FMUL.FTZ R129, R129, R151.reuse ;  /* 0x0000009781817220 */ /* 0x080fe20000410000 */
[----:B------:R-:W-:Y:S01]  /*7f80*/  MUFU.EX2 R161, R161 ;  /* 0x000000a100a17308 */ /* 0x000fe20000000800 */
[-C--:B------:R-:W-:Y:S02]  /*7f90*/  FMUL.FTZ R130, R130, R0.reuse ;  /* 0x0000000082827220 */ /* 0x080fe40000410000 */
[-C--:B------:R-:W-:Y:S02]  /*7fa0*/  FMUL.FTZ R131, R131, R0.reuse ;  /* 0x0000000083837220 */ /* 0x080fe40000410000 */
[-C--:B------:R-:W-:Y:S01]  /*7fb0*/  FMUL.FTZ R36, R36, R151.reuse ;  /* 0x0000009724247220 */ /* 0x080fe20000410000 */
[----:B------:R-:W-:Y:S01]  /*7fc0*/  HMMA.16816.F32.BF16 R44, R4, R14, R44 ;  /* 0x0000000e042c723c */ /* 0x000fe2000004182c */
[----:B------:R-:W3:Y:S01]  /*7fd0*/  LDSM.16.MT88.4 R12, [R192+0x14000] ;  /* 0x01400000c00c783b */ /* 0x000ee20000004200 */
[----:B------:R-:W-:Y:S01]  /*7fe0*/  FMUL.FTZ R37, R37, R151 ;  /* 0x0000009725257220 */ /* 0x000fe20000410000 */
[----:B------:R-:W-:Y:S01]  /*7ff0*/  MUFU.EX2 R162, R162 ;  /* 0x000000a200a27308 */ /* 0x000fe20000000800 */
        /* <DEDUP_REMOVED lines=16> */
[C---:B-1----:R-:W-:Y:S01]  /*8100*/  HMMA.16816.F32.BF16 R48, R4.reuse, R8, R48 ;  /* 0x000000080430723c */ /* 0x042fe20000041830 */
[-C--:B------:R-:W-:Y:S02]  /*8110*/  FMUL.FTZ R65, R65, R151.reuse ;  /* 0x0000009741417220 */ /* 0x080fe40000410000 */
[-C--:B------:R-:W-:Y:S01]  /*8120*/  FMUL.FTZ R66, R66, R0.reuse ;  /* 0x0000000042427220 */ /* 0x080fe20000410000 */
[----:B------:R-:W-:Y:S01]  /*8130*/  MUFU.EX2 R164, R164 ;  /* 0x000000a400a47308 */ /* 0x000fe20000000800 */
[----:B------:R-:W-:Y:S02]  /*8140*/  FMUL.FTZ R67, R67, R0 ;  /* 0x0000000043437220 */ /* 0x000fe40000410000 */
[-C--:B------:R-:W-:Y:S01]  /*8150*/  FMUL.FTZ R68, R68, R151.reuse ;  /* 0x0000009744447220 */ /* 0x080fe20000410000 */
[----:B------:R-:W-:Y:S01]  /*8160*/  HMMA.16816.F32.BF16 R52, R4, R10, R52 ;  /* 0x0000000a0434723c */ /* 0x000fe20000041834 */
[----:B------:R-:W1:Y:S01]  /*8170*/  LDSM.16.MT88.4 R8, [R190+0x14000] ;  /* 0x01400000be08783b */ /* 0x000e620000004200 */
[----:B------:R-:W-:-:S02]  /*8180*/  FMUL.FTZ R69, R69, R151 ;  /* 0x0000009745457220 */ /* 0x000fc40000410000 */
[-C--:B------:R-:W-:Y:S01]  /*8190*/  FMUL.FTZ R70, R70, R0.reuse ;  /* 0x0000000046467220 */ /* 0x080fe20000410000 */
[----:B------:R-:W1:Y:S01]  /*81a0*/  MUFU.EX2 R165, R165 ;  /* 0x000000a500a57308 */ /* 0x000e620000000800 */
[-C--:B------:R-:W-:Y:S02]  /*81b0*/  FMUL.FTZ R71, R71, R0.reuse ;  /* 0x0000000047477220 */ /* 0x080fe40000410000 */
[C---:B---3--:R-:W-:Y:S01]  /*81c0*/  HMMA.16816.F32.BF16 R64, R4.reuse, R12, R64 ;  /* 0x0000000c0440723c */ /* 0x048fe20000041840 */
[-C--:B------:R-:W-:Y:S02]  /*81d0*/  FMUL.FTZ R56, R56, R151.reuse ;  /* 0x0000009738387220 */ /* 0x080fe40000410000 */
[-C--:B------:R-:W-:Y:S02]  /*81e0*/  FMUL.FTZ R57, R57, R151.reuse ;  /* 0x0000009739397220 */ /* 0x080fe40000410000 */
[-C--:B------:R-:W-:Y:S01]  /*81f0*/  FMUL.FTZ R58, R58, R0.reuse ;  /* 0x000000003a3a7220 */ /* 0x080fe20000410000 */
[----:B------:R-:W-:Y:S01]  /*8200*/  MUFU.EX2 R167, R167 ;  /* 0x000000a700a77308 */ /* 0x000fe20000000800 */
[----:B------:R-:W-:Y:S01]  /*8210*/  FMUL.FTZ R59, R59, R0 ;  /* 0x000000003b3b7220 */ /* 0x000fe20000410000 */
[----:B------:R-:W-:Y:S01]  /*8220*/  HMMA.16816.F32.BF16 R68, R4, R14, R68 ;  /* 0x0000000e0444723c */ /* 0x000fe20000041844 */
[----:B------:R-:W3:Y:S01]  /*8230*/  LDSM.16.MT88.4 R12, [R188+0x14000] ;  /* 0x01400000bc0c783b */ /* 0x000ee20000004200 */
[----:B------:R-:W-:-:S02]  /*8240*/  FMUL.FTZ R60, R60, R151 ;  /* 0x000000973c3c7220 */ /* 0x000fc40000410000 */
[-C--:B------:R-:W-:Y:S02]  /*8250*/  FMUL.FTZ R61, R61, R151.reuse ;  /* 0x000000973d3d7220 */ /* 0x080fe40000410000 */
[-C--:B------:R-:W-:Y:S01]  /*8260*/  FMUL.FTZ R62, R62, R0.reuse ;  /* 0x000000003e3e7220 */ /* 0x080fe20000410000 */
[----:B------:R-:W1:Y:S01]  /*8270*/  MUFU.EX2 R174, R174 ;  /* 0x000000ae00ae7308 */ /* 0x000e620000000800 */
[-C--:B------:R-:W-:Y:S02]  /*8280*/  FMUL.FTZ R63, R63, R0.reuse ;  /* 0x000000003f3f7220 */ /* 0x080fe40000410000 */
        /* <DEDUP_REMOVED lines=8> */
[-C--:B------:R-:W-:Y:S01]  /*8310*/  FMUL.FTZ R77, R77, R151.reuse ;  /* 0x000000974d4d7220 */ /* 0x080fe20000410000 */
[----:B------:R-:W4:Y:S01]  /*8320*/  LDSM.16.MT88.4 R16, [R189+0x14000] ;  /* 0x01400000bd10783b */ /* 0x000f220000004200 */
[-C--:B------:R-:W-:Y:S01]  /*8330*/  FMUL.FTZ R78, R78, R0.reuse ;  /* 0x000000004e4e7220 */ /* 0x080fe20000410000 */
[----:B------:R-:W-:Y:S01]  /*8340*/  MUFU.EX2 R213, R213 ;  /* 0x000000d500d57308 */ /* 0x000fe20000000800 */
[----:B------:R-:W-:Y:S02]  /*8350*/  FMUL.FTZ R79, R79, R0 ;  /* 0x000000004f4f7220 */ /* 0x000fe40000410000 */
[-C--:B------:R-:W-:Y:S01]  /*8360*/  FMUL.FTZ R88, R88, R151.reuse ;  /* 0x0000009758587220 */ /* 0x080fe20000410000 */
[----:B-1----:R-:W-:Y:S01]  /*8370*/  HMMA.16816.F32.BF16 R72, R4, R8, R72 ;  /* 0x000000080448723c */ /* 0x002fe20000041848 */
[----:B------:R-:W-:-:S02]  /*8380*/  FMUL.FTZ R89, R89, R151 ;  /* 0x0000009759597220 */ /* 0x000fc40000410000 */
[-C--:B------:R-:W-:Y:S01]  /*8390*/  FMUL.FTZ R90, R90, R0.reuse ;  /* 0x000000005a5a7220 */ /* 0x080fe20000410000 */
[----:B------:R-:W-:Y:S01]  /*83a0*/  MUFU.EX2 R168, R168 ;  /* 0x000000a800a87308 */ /* 0x000fe20000000800 */
[-C--:B------:R-:W-:Y:S02]  /*83b0*/  FMUL.FTZ R91, R91, R0.reuse ;  /* 0x000000005b5b7220 */ /* 0x080fe40000410000 */
[-C--:B------:R-:W-:Y:S01]  /*83c0*/  FMUL.FTZ R92, R92, R151.reuse ;  /* 0x000000975c5c7220 */ /* 0x080fe20000410000 */
[----:B------:R-:W-:Y:S01]  /*83d0*/  HMMA.16816.F32.BF16 R76, R4, R10, R76 ;  /* 0x0000000a044c723c */ /* 0x000fe2000004184c */
[----:B------:R-:W1:Y:S01]  /*83e0*/  LDSM.16.MT88.4 R8, [R192+0x16000] ;  /* 0x01600000c008783b */ /* 0x000e620000004200 */
[----:B------:R-:W-:Y:S02]  /*83f0*/  FMUL.FTZ R93, R93, R151 ;  /* 0x000000975d5d7220 */ /* 0x000fe40000410000 */
[-C--:B------:R-:W-:Y:S01]  /*8400*/  FMUL.FTZ R94, R94, R0.reuse ;  /* 0x000000005e5e7220 */ /* 0x080fe20000410000 */
[----:B------:R-:W1:Y:S01]  /*8410*/  MUFU.EX2 R171, R171 ;  /* 0x000000ab00ab7308 */ /* 0x000e620000000800 */
[----:B------:R-:W-:-:S02]  /*8420*/  FMUL.FTZ R95, R95, R0 ;  /* 0x000000005f5f7220 */ /* 0x000fc40000410000 */
        /* <DEDUP_REMOVED lines=24> */
[----:B------:R-:W2:Y:S01]  /*85b0*/  MUFU.EX2 R173, R173 ;  /* 0x000000ad00ad7308 */ /* 0x000ea20000000800 */
        /* <DEDUP_REMOVED lines=12> */
[----:B------:R-:W-:Y:S01]  /*8680*/  MUFU.EX2 R157, R157 ;  /* 0x0000009d009d7308 */ /* 0x000fe20000000800 */
        /* <DEDUP_REMOVED lines=26> */
[-C--:B------:R-:W-:Y:S02]  /*8830*/  FMUL.FTZ R119, R119, R0.reuse ;  /* 0x0000000077777220 */ /* 0x080fe40000410000 */
[----:B------:R-:W-:Y:S01]  /*8840*/  FFMA.FTZ R150, R221, R151, R150 ;  /* 0x00000097dd967223 */ /* 0x000fe20000010096 */
[----:B-1----:R-:W-:Y:S01]  /*8850*/  HMMA.16816.F32.BF16 R120, R4, R8, R120 ;  /* 0x000000080478723c */ /* 0x002fe20000041878 */
        /* <DEDUP_REMOVED lines=9> */
[----:B--2---:R-:W-:Y:S01]  /*88f0*/  F2FP.BF16.PACK_AB R4, R160, R159 ;  /* 0x0000009fa004723e */ /* 0x004fe200000010ff */
[----:B------:R-:W-:Y:S01]  /*8900*/  FADD.FTZ R159, R159, R0 ;  /* 0x000000009f9f7221 */ /* 0x000fe20000010000 */
[----:B-----5:R-:W-:-:S02]  /*8910*/  F2FP.BF16.PACK_AB R5, R166, R163 ;  /* 0x000000a3a605723e */ /* 0x020fc400000010ff */
[----:B------:R-:W-:Y:S01]  /*8920*/  F2FP.BF16.PACK_AB R6, R162, R161 ;  /* 0x000000a1a206723e */ /* 0x000fe200000010ff */
[----:B------:R-:W-:Y:S01]  /*8930*/  FADD.FTZ R160, R160, R159 ;  /* 0x0000009fa0a07221 */ /* 0x000fe20000010000 */
[----:B------:R-:W-:-:S03]  /*8940*/  F2FP.BF16.PACK_AB R7, R165, R164 ;  /* 0x000000a4a507723e */ /* 0x000fc600000010ff */
[----:B------:R-:W-:-:S04]  /*8950*/  FADD.FTZ R161, R161, R160 ;  /* 0x000000a0a1a17221 */ /* 0x000fc80000010000 */
[----:B---3--:R-:W-:Y:S01]  /*8960*/  HMMA.16816.F32.BF16 R128, R4, R12, R128 ;  /* 0x0000000c0480723c */ /* 0x008fe20000041880 */
[----:B------:R-:W-:-:S07]  /*8970*/  FADD.FTZ R162, R162, R161 ;  /* 0x000000a1a2a27221 */ /* 0x000fce0000010000 */
        /* <DEDUP_REMOVED lines=35> */
[----:B------:R-:W-:-:S02]  /*8bb0*/  F2FP.BF16.PACK_AB R4, R174, R167 ;  /* 0x000000a7ae04723e */ /* 0x000fc400000010ff */
[----:B------:R-:W-:Y:S02]  /*8bc0*/  F2FP.BF16.PACK_AB R5, R171, R168 ;  /* 0x000000a8ab05723e */ /* 0x000fe400000010ff */
[----:B------:R-:W-:Y:S02]  /*8bd0*/  F2FP.BF16.PACK_AB R6, R213, R170 ;  /* 0x000000aad506723e */ /* 0x000fe400000010ff */
[----:B------:R-:W-:-:S07]  /*8be0*/  F2FP.BF16.PACK_AB R7, R172, R169 ;  /* 0x000000a9ac07723e */ /* 0x000fce00000010ff */
[C---:B-1----:R-:W-:Y:S08]  /*8bf0*/  HMMA.16816.F32.BF16 R128, R4.reuse, R12, R128 ;  /* 0x0000000c0480723c */ /* 0x042ff00000041880 */
        /* <DEDUP_REMOVED lines=9> */
[C---:B------:R-:W-:Y:S01]  /*8c90*/  HMMA.16816.F32.BF16 R84, R4.reuse, R18, R84 ;  /* 0x000000120454723c */ /* 0x040fe20000041854 */
[----:B------:R-:W3:Y:S07]  /*8ca0*/  LDSM.16.MT88.4 R16, [R189+0x17000] ;  /* 0x01700000bd10783b */ /* 0x000eee0000004200 */
[C---:B-1----:R-:W-:Y:S08]  /*8cb0*/  HMMA.16816.F32.BF16 R88, R4.reuse, R12, R88 ;  /* 0x0000000c0458723c */ /* 0x042ff00000041858 */
[C---:B------:R-:W-:Y:S01]  /*8cc0*/  HMMA.16816.F32.BF16 R92, R4.reuse, R14, R92 ;  /* 0x0000000e045c723c */ /* 0x040fe2000004185c */
[----:B------:R-:W1:Y:S07]  /*8cd0*/  LDSM.16.MT88.4 R12, [R188+0x17000] ;  /* 0x01700000bc0c783b */ /* 0x000e6e0000004200 */
[C---:B----4-:R-:W-:Y:S08]  /*8ce0*/  HMMA.16816.F32.BF16 R96, R4.reuse, R8, R96 ;  /* 0x000000080460723c */ /* 0x050ff00000041860 */
[C---:B------:R-:W-:Y:S01]  /*8cf0*/  HMMA.16816.F32.BF16 R100, R4.reuse, R10, R100 ;  /* 0x0000000a0464723c */ /* 0x040fe20000041864 */
[----:B------:R-:W4:Y:S07]  /*8d00*/  LDSM.16.MT88.4 R8, [R192+0x13800] ;  /* 0x01380000c008783b */ /* 0x000f2e0000004200 */
        /* <DEDUP_REMOVED lines=15> */
[C---:B-1----:R-:W-:Y:S08]  /*8e00*/  HMMA.16816.F32.BF16 R120, R4.reuse, R12, R120 ;  /* 0x0000000c0478723c */ /* 0x042ff00000041878 */
[----:B------:R-:W-:Y:S01]  /*8e10*/  HMMA.16816.F32.BF16 R116, R4, R14, R116 ;  /* 0x0000000e0474723c */ /* 0x000fe20000041874 */
[----:B------:R-:W1:Y:S06]  /*8e20*/  LDSM.16.MT88.4 R12, [R192+0x17800] ;  /* 0x01780000c00c783b */ /* 0x000e6c0000004200 */
[----:B------:R-:W-:-:S02]  /*8e30*/  F2FP.BF16.PACK_AB R4, R173, R158 ;  /* 0x0000009ead04723e */ /* 0x000fc400000010ff */
[----:B------:R-:W-:Y:S02]  /*8e40*/  F2FP.BF16.PACK_AB R5, R218, R155 ;  /* 0x0000009bda05723e */ /* 0x000fe400000010ff */
[----:B------:R-:W-:Y:S02]  /*8e50*/  F2FP.BF16.PACK_AB R6, R157, R156 ;  /* 0x0000009c9d06723e */ /* 0x000fe400000010ff */
[----:B------:R-:W-:-:S07]  /*8e60*/  F2FP.BF16.PACK_AB R7, R154, R175 ;  /* 0x000000af9a07723e */ /* 0x000fce00000010ff */
[C---:B----4-:R-:W-:Y:S08]  /*8e70*/  HMMA.16816.F32.BF16 R128, R4.reuse, R8, R128 ;  /* 0x000000080480723c */ /* 0x050ff00000041880 */
[C---:B------:R-:W-:Y:S01]  /*8e80*/  HMMA.16816.F32.BF16 R36, R4.reuse, R10, R36 ;  /* 0x0000000a0424723c */ /* 0x040fe20000041824 */
[----:B------:R-:W3:Y:S07]  /*8e90*/  LDSM.16.MT88.4 R8, [R190+0x17800] ;  /* 0x01780000be08783b */ /* 0x000eee0000004200 */
[C---:B--2---:R-:W-:Y:S08]  /*8ea0*/  HMMA.16816.F32.BF16 R64, R4.reuse, R24, R64 ;  /* 0x000000180440723c */ /* 0x044ff00000041840 */
[C---:B------:R-:W-:Y:S01]  /*8eb0*/  HMMA.16816.F32.BF16 R68, R4.reuse, R26, R68 ;  /* 0x0000001a0444723c */ /* 0x040fe20000041844 */
[----:B------:R-:W2:Y:S07]  /*8ec0*/  LDSM.16.MT88.4 R24, [R189+0x17800] ;  /* 0x01780000bd18783b */ /* 0x000eae0000004200 */
[C---:B-1----:R-:W-:Y:S08]  /*8ed0*/  HMMA.16816.F32.BF16 R96, R4.reuse, R12, R96 ;  /* 0x0000000c0460723c */ /* 0x042ff00000041860 */
[C---:B------:R-:W-:Y:S01]  /*8ee0*/  HMMA.16816.F32.BF16 R100, R4.reuse, R14, R100 ;  /* 0x0000000e0464723c */ /* 0x040fe20000041864 */
[----:B------:R-:W1:Y:S07]  /*8ef0*/  LDSM.16.MT88.4 R12, [R188+0x17800] ;  /* 0x01780000bc0c783b */ /* 0x000e6e0000004200 */
[C---:B------:R-:W-:Y:S08]  /*8f00*/  HMMA.16816.F32.BF16 R40, R4.reuse, R144, R40 ;  /* 0x000000900428723c */ /* 0x040ff00000041828 */
[C---:B---3--:R-:W-:Y:S07]  /*8f10*/  HMMA.16816.F32.BF16 R104, R4.reuse, R8, R104 ;  /* 0x000000080468723c */ /* 0x048fee0000041868 */
[----:B------:R-:W-:Y:S01]  /*8f20*/  FADD.FTZ R9, R163, R152 ;  /* 0x00000098a3097221 */ /* 0x000fe20000010000 */
[----:B------:R-:W-:Y:S03]  /*8f30*/  HMMA.16816.F32.BF16 R44, R4, R146, R44 ;  /* 0x00000092042c723c */ /* 0x000fe6000004182c */
[----:B------:R-:W-:-:S04]  /*8f40*/  FADD.FTZ R9, R166, R9 ;  /* 0x00000009a6097221 */ /* 0x000fc80000010000 */
[----:B------:R-:W-:Y:S01]  /*8f50*/  FADD.FTZ R164, R164, R9 ;  /* 0x00000009a4a47221 */ /* 0x000fe20000010000 */
[C---:B------:R-:W-:Y:S01]  /*8f60*/  HMMA.16816.F32.BF16 R48, R4.reuse, R140, R48 ;  /* 0x0000008c0430723c */ /* 0x040fe20000041830 */
[----:B------:R-:W-:Y:S02]  /*8f70*/  FADD.FTZ R9, R167, R162 ;  /* 0x000000a2a7097221 */ /* 0x000fe40000010000 */
[----:B------:R-:W-:Y:S02]  /*8f80*/  FADD.FTZ R165, R165, R164 ;  /* 0x000000a4a5a57221 */ /* 0x000fe40000010000 */
[----:B------:R-:W-:Y:S02]  /*8f90*/  FADD.FTZ R9, R174, R9 ;  /* 0x00000009ae097221 */ /* 0x000fe40000010000 */
[----:B------:R-:W-:Y:S01]  /*8fa0*/  FADD.FTZ R0, R168, R165 ;  /* 0x000000a5a8007221 */ /* 0x000fe20000010000 */
[----:B------:R-:W-:Y:S01]  /*8fb0*/  HMMA.16816.F32.BF16 R52, R4, R142, R52 ;  /* 0x0000008e0434723c */ /* 0x000fe20000041834 */
[----:B------:R-:W-:-:S02]  /*8fc0*/  FADD.FTZ R170, R170, R9 ;  /* 0x00000009aaaa7221 */ /* 0x000fc40000010000 */
[----:B------:R-:W-:Y:S02]  /*8fd0*/  FADD.FTZ R0, R171, R0 ;  /* 0x00000000ab007221 */ /* 0x000fe40000010000 */
[----:B------:R-:W-:Y:S02]  /*8fe0*/  FADD.FTZ R213, R213, R170 ;  /* 0x000000aad5d57221 */ /* 0x000fe40000010000 */
[----:B------:R-:W-:Y:S01]  /*8ff0*/  FADD.FTZ R169, R169, R0 ;  /* 0x00000000a9a97221 */ /* 0x000fe20000010000 */
[----:B------:R-:W-:Y:S01]  /*9000*/  HMMA.16816.F32.BF16 R56, R4, R32, R56 ;  /* 0x000000200438723c */ /* 0x000fe20000041838 */
[----:B------:R-:W-:Y:S01]  /*9010*/  FADD.FTZ R158, R158, R213 ;  /* 0x000000d59e9e7221 */ /* 0x000fe20000010000 */
[----:B------:R-:W-:Y:S01]  /*9020*/  @P0 IADD3 R213, R2, -0x4, RZ ;  /* 0xfffffffc02d50810 */ /* 0x000fe20007ffe0ff */
[----:B------:R-:W-:Y:S02]  /*9030*/  FADD.FTZ R172, R172, R169 ;  /* 0x000000a9acac7221 */ /* 0x000fe40000010000 */
[----:B------:R-:W-:-:S02]  /*9040*/  FADD.FTZ R173, R173, R158 ;  /* 0x0000009eadad7221 */ /* 0x000fc40000010000 */
[----:B------:R-:W-:Y:S01]  /*9050*/  FADD.FTZ R155, R155, R172 ;  /* 0x000000ac9b9b7221 */ /* 0x000fe20000010000 */
[C---:B------:R-:W-:Y:S01]  /*9060*/  HMMA.16816.F32.BF16 R60, R4.reuse, R34, R60 ;  /* 0x00000022043c723c */ /* 0x040fe2000004183c */
[----:B------:R-:W-:Y:S02]  /*9070*/  FADD.FTZ R156, R156, R173 ;  /* 0x000000ad9c9c7221 */ /* 0x000fe40000010000 */
[----:B------:R-:W-:Y:S02]  /*9080*/  FADD.FTZ R218, R218, R155 ;  /* 0x0000009bdada7221 */ /* 0x000fe40000010000 */
[----:B------:R-:W-:Y:S02]  /*9090*/  FADD.FTZ R221, R157, R156 ;  /* 0x0000009c9ddd7221 */ /* 0x000fe40000010000 */
[----:B------:R-:W-:Y:S01]  /*90a0*/  FADD.FTZ R175, R175, R218 ;  /* 0x000000daafaf7221 */ /* 0x000fe20000010000 */
[----:B------:R-:W-:Y:S03]  /*90b0*/  HMMA.16816.F32.BF16 R72, R4, R28, R72 ;  /* 0x0000001c0448723c */ /* 0x000fe60000041848 */
[----:B------:R-:W-:-:S05]  /*90c0*/  FADD.FTZ R219, R154, R175 ;  /* 0x000000af9adb7221 */ /* 0x000fca0000010000 */
[C---:B------:R-:W-:Y:S08]  /*90d0*/  HMMA.16816.F32.BF16 R76, R4.reuse, R30, R76 ;  /* 0x0000001e044c723c */ /* 0x040ff0000004184c */
        /* <DEDUP_REMOVED lines=8> */
[----:B------:R-:W-:Y:S01]  /*9160*/  HMMA.16816.F32.BF16 R116, R4, R14, R116 ;  /* 0x0000000e0474723c */ /* 0x000fe20000041874 */
[----:B------:R-:W-:Y:S05]  /*9170*/  @!UPT UIADD3 URZ, URZ, URZ, URZ ;  /* 0x0000003f3f3ff290 */ /* 0x000fea000fffe03f */
[----:B------:R-:W-:Y:S11]  /*9180*/  @P0 BRA `(.L_x_9) ;  /* 0x0000001000000947 */ /* 0x000ff60003800000 */
.L_x_6:
[----:B------:R-:W-:-:S07]  /*9190*/  IADD3 R213, R136, -0x1, RZ ;  /* 0xffffffff88d57810 */ /* 0x000fce0007ffe0ff */
.L_x_9:
[----:B------:R-:W-:-:S13]  /*91a0*/  ISETP.GE.AND P0, PT, R213, RZ, PT ;  /* 0x000000ffd500720c */ /* 0x000fda0003f06270 */
[----:B------:R-:W-:Y:S05]  /*91b0*/  @!P0 BRA `(.L_x_10) ;  /* 0x000026f000008947 */ /* 0x000fea0003800000 */
[----:B------:R-:W-:Y:S01]  /*91c0*/  ULDC.64 UR4, c[0x0][0x1a0] ;  /* 0x0000680000047ab9 */ /* 0x000fe20000000a00 */
[----:B------:R-:W-:Y:S01]  /*91d0*/  MOV R0, R3 ;  /* 0x0000000300007202 */ /* 0x000fe20000000f00 */
[----:B------:R-:W-:Y:S01]  /*91e0*/  USHF.L.U64.HI UR6, UR4, 0x5, UR5 ;  /* 0x0000000504067899 */ /* 0x000fe20008010205 */
[----:B------:R-:W-:Y:S01]  /*91f0*/  MOV R133, R132 ;  /* 0x0000008400857202 */ /* 0x000fe20000000f00 */
[----:B------:R-:W-:Y:S01]  /*9200*/  USHF.L.U32 UR7, UR4, 0x5, URZ ;  /* 0x0000000504077899 */ /* 0x000fe2000800063f */
[----:B------:R-:W-:Y:S01]  /*9210*/  MOV R208, R134 ;  /* 0x0000008600d07202 */ /* 0x000fe20000000f00 */
[----:B------:R-:W-:Y:S02]  /*9220*/  USHF.L.U64.HI UR5, UR4, 0x6, UR5 ;  /* 0x0000000604057899 */ /* 0x000fe40008010205 */
[----:B------:R-:W-:Y:S02]  /*9230*/  USHF.L.U64.HI UR6, UR7, 0x1, UR6 ;  /* 0x0000000107067899 */ /* 0x000fe40008010206 */
[----:B------:R-:W-:-:S02]  /*9240*/  USHF.L.U32 UR4, UR4, 0x6, URZ ;  /* 0x0000000604047899 */ /* 0x000fc4000800063f */
[----:B------:R-:W-:Y:S01]  /*9250*/  USHF.L.U32 UR7, UR7, 0x1, URZ ;  /* 0x0000000107077899 */ /* 0x000fe2000800063f */
[----:B------:R-:W-:Y:S05]  /*9260*/  BRA `(.L_x_11) ;  /* 0x0000017000007947 */ /* 0x000fea0003800000 */
.L_x_13:
[----:B------:R-:W-:Y:S04]  /*9270*/  IADD3 R3, R213, -0x1, RZ ;  /* 0xffffffffd5037810 */ /* 0x000fe80007ffe0ff */
[----:B------:R-:W-:Y:S01]  /*9280*/  SHF.R.S32.HI R2, RZ, 0x1f, R3 ;  /* 0x0000001fff027819 */ /* 0x000fe20000011403 */
[C---:B------:R-:W-:Y:S04]  /*9290*/  IMAD.WIDE.U32 R134, R3.reuse, c[0x0][0x198], RZ ;  /* 0x0000660003867a25 */ /* 0x040fe800078e00ff */
[----:B------:R-:W-:Y:S04]  /*92a0*/  IMAD R2, R2, c[0x0][0x198], RZ ;  /* 0x0000660002027a24 */ /* 0x000fe800078e02ff */
[----:B------:R-:W-:Y:S01]  /*92b0*/  IMAD R2, R3, c[0x0][0x19c], R2 ;  /* 0x0000670003027a24 */ /* 0x000fe200078e0202 */
[C---:B------:R-:W-:Y:S03]  /*92c0*/  LEA R3, P1, R134.reuse, R206, 0x6 ;  /* 0x000000ce86037211 */ /* 0x040fe600078230ff */
[----:B------:R-:W-:Y:S01]  /*92d0*/  IMAD.IADD R135, R135, 0x1, R2 ;  /* 0x0000000187877824 */ /* 0x000fe200078e0202 */
[----:B------:R-:W-:Y:S04]  /*92e0*/  LEA R136, P2, R3, c[0x0][0x168], 0x1 ;  /* 0x00005a0003887a11 */ /* 0x000fe800078408ff */
[----:B------:R-:W-:Y:S02]  /*92f0*/  LEA.HI.X R2, R134, R211, R135, 0x6, P1 ;  /* 0x000000d386027211 */ /* 0x000fe400008f3487 */
[----:B------:R-:W-:Y:S02]  /*9300*/  IADD3 R138, P1, R201, R136, RZ ;  /* 0x00000088c98a7210 */ /* 0x000fe40007f3e0ff */
[----:B------:R-:W-:Y:S05]  /*9310*/  LEA.HI.X R137, R3, c[0x0][0x16c], R2, 0x1, P2 ;  /* 0x00005b0003897a11 */ /* 0x000fea00010f0c02 */
[----:B------:R-:W-:Y:S01]  /*9320*/  @!PT LDS RZ, [RZ] ;  /* 0x00000000fffff984 */ /* 0x000fe20000000800 */
[----:B------:R-:W-:Y:S01]  /*9330*/  @!PT LDS RZ, [RZ] ;  /* 0x00000000fffff984 */ /* 0x000fe20000000800 */
[----:B------:R-:W-:Y:S01]  /*9340*/  @!PT LDS RZ, [RZ] ;  /* 0x00000000fffff984 */ /* 0x000fe20000000800 */
[----:B------:R1:W-:Y:S01]  /*9350*/  LDGSTS.E.BYPASS.LTC128B.128 [R203+0xc000], [R136.64] ;  /* 0x0c00000088cb7fae */ /* 0x0003e2000b901d48 */
[----:B------:R-:W-:Y:S03]  /*9360*/  IMAD.X R139, R200, 0x1, R137, P1 ;  /* 0x00000001c88b7824 */ /* 0x000fe600008e0689 */
[----:B------:R1:W-:Y:S04]  /*9370*/  LDGSTS.E.BYPASS.LTC128B.128 [R203+0xe000], [R136.64+0x80] ;  /* 0x0e00008088cb7fae */ /* 0x0003e8000b901d48 */
[----:B------:R1:W-:Y:S04]  /*9380*/  LDGSTS.E.BYPASS.LTC128B.128 [R203+0x10000], [R136.64+0x100] ;  /* 0x1000010088cb7fae */ /* 0x0003e8000b901d48 */
[----:B------:R1:W-:Y:S04]  /*9390*/  LDGSTS.E.BYPASS.LTC128B.128 [R203+0xd000], [R138.64] ;  /* 0x0d0000008acb7fae */ /* 0x0003e8000b901d48 */
[----:B------:R1:W-:Y:S04]  /*93a0*/  LDGSTS.E.BYPASS.LTC128B.128 [R203+0xf000], [R138.64+0x80] ;  /* 0x0f0000808acb7fae */ /* 0x0003e8000b901d48 */
[----:B------:R1:W-:Y:S04]  /*93b0*/  LDGSTS.E.BYPASS.LTC128B.128 [R203+0x11000], [R138.64+0x100] ;  /* 0x110001008acb7fae */ /* 0x0003e8000b901d48 */
[----:B------:R-:W0:Y:S01]  /*93c0*/  LDGDEPBAR ;  /* 0x00000000000079af */ /* 0x000e220000000000 */
[----:B------:R-:W-:-:S05]  /*93d0*/  BRA `(.L_x_12) ;  /* 0x00000b5000007947 */ /* 0x000fca0003800000 */
.L_x_11:
[----:B------:R-:W-:Y:S04]  /*93e0*/  DEPBAR.LE SB0, 0x0 ;  /* 0x000080000000791a */ /* 0x000fe80000000000 */
[----:B------:R-:W-:Y:S01]  /*93f0*/  BAR.SYNC.DEFER_BLOCKING 0x0 ;  /* 0x0000000000007b1d */ /* 0x000fe20000010000 */
[----:B------:R-:W-:Y:S01]  /*9400*/  SHF.R.S32.HI R3, RZ, 0x1f, R213 ;  /* 0x0000001fff037819 */ /* 0x000fe200000114d5 */
[C---:B------:R-:W-:Y:S02]  /*9410*/  IMAD R2, R213.reuse, UR5, RZ ;  /* 0x00000005d5027c24 */ /* 0x040fe4000f8e02ff */
[----:B------:R-:W-:Y:S04]  /*9420*/  IMAD.WIDE.U32 R134, R213, UR4, R208 ;  /* 0x00000004d5867c25 */ /* 0x000fe8000f8e00d0 */
[----:B------:R-:W-:Y:S01]  /*9430*/  IMAD R2, R3, UR4, R2 ;  /* 0x0000000403027c24 */ /* 0x000fe2000f8e0202 */
[----:B------:R-:W-:Y:S03]  /*9440*/  LEA R222, P1, R134, c[0x0][0x170], 0x1 ;  /* 0x00005c0086de7a11 */ /* 0x000fe600078208ff */
[----:B------:R-:W-:Y:S01]  /*9450*/  IMAD.IADD R2, R135, 0x1, R2 ;  /* 0x0000000187027824 */ /* 0x000fe200078e0202 */
[----:B------:R-:W-:Y:S04]  /*9460*/  IADD3 R224, P0, R222, UR7, RZ ;  /* 0x00000007dee07c10 */ /* 0x000fe8000ff1e0ff */
[----:B------:R-:W-:Y:S04]  /*9470*/  LEA.HI.X R223, R134, c[0x0][0x174], R2, 0x1, P1 ;  /* 0x00005d0086df7a11 */ /* 0x000fe800008f0c02 */
[----:B------:R-:W-:Y:S02]  /*9480*/  IADD3.X R225, R223, UR6, RZ, P0, !PT ;  /* 0x00000006dfe17c10 */ /* 0x000fe400087fe4ff */
[----:B------:R-:W-:Y:S01]  /*9490*/  ISETP.GT.AND P0, PT, R213, RZ, PT ;  /* 0x000000ffd500720c */ /* 0x000fe20003f04270 */
        /* <DEDUP_REMOVED lines=13> */
[----:B------:R-:W0:Y:S04]  /*9570*/  LDGDEPBAR ;  /* 0x00000000000079af */ /* 0x000e280000000000 */
[----:B------:R-:W5:Y:S04]  /*9580*/  LDSM.16.M88.4 R152, [R197+0xd800] ;  /* 0x00d80000c598783b */ /* 0x000f680000000200 */
[----:B------:R-:W-:Y:S04]  /*9590*/  LDSM.16.M88.4 R156, [R196] ;  /* 0x00000000c49c783b */ /* 0x000fe80000000200 */
[----:B------:R-:W1:Y:S04]  /*95a0*/  LDSM.16.M88.4 R160, [R195] ;  /* 0x00000000c3a0783b */ /* 0x000e680000000200 */
[----:B------:R-:W1:Y:S04]  /*95b0*/  LDSM.16.M88.4 R164, [R187] ;  /* 0x00000000bba4783b */ /* 0x000e680000000200 */
[----:B------:R-:W1:Y:S04]  /*95c0*/  LDSM.16.M88.4 R168, [R186] ;  /* 0x00000000baa8783b */ /* 0x000e680000000200 */
[----:B------:R-:W1:Y:S01]  /*95d0*/  LDSM.16.M88.4 R172, [R185] ;  /* 0x00000000b9ac783b */ /* 0x000e620000000200 */
[C---:B--2---:R-:W-:Y:S08]  /*95e0*/  HMMA.16816.F32.BF16 R4, R136.reuse, R140, RZ ;  /* 0x0000008c8804723c */ /* 0x044ff000000418ff */
[C---:B------:R-:W-:Y:S01]  /*95f0*/  HMMA.16816.F32.BF16 R8, R136.reuse, R142, RZ ;  /* 0x0000008e8808723c */ /* 0x040fe200000418ff */
[----:B------:R-:W-:Y:S07]  /*9600*/  LDSM.16.M88.4 R140, [R194] ;  /* 0x00000000c28c783b */ /* 0x000fee0000000200 */
[C---:B---3--:R-:W-:Y:S08]  /*9610*/  HMMA.16816.F32.BF16 R12, R136.reuse, R144, RZ ;  /* 0x00000090880c723c */ /* 0x048ff000000418ff */
[C---:B------:R-:W-:Y:S01]  /*9620*/  HMMA.16816.F32.BF16 R16, R136.reuse, R146, RZ ;  /* 0x000000928810723c */ /* 0x040fe200000418ff */
[----:B------:R-:W2:Y:S07]  /*9630*/  LDSM.16.M88.4 R144, [R191+0xc000] ;  /* 0x00c00000bf90783b */ /* 0x000eae0000000200 */
[C---:B----4-:R-:W-:Y:S08]  /*9640*/  HMMA.16816.F32.BF16 R20, R136.reuse, R148, RZ ;  /* 0x000000948814723c */ /* 0x050ff000000418ff */
[C---:B------:R-:W-:Y:S01]  /*9650*/  HMMA.16816.F32.BF16 R24, R136.reuse, R150, RZ ;  /* 0x000000968818723c */ /* 0x040fe200000418ff */
[----:B------:R-:W3:Y:S07]  /*9660*/  LDSM.16.M88.4 R148, [R191+0xc800] ;  /* 0x00c80000bf94783b */ /* 0x000eee0000000200 */
[C---:B-----5:R-:W-:Y:S08]  /*9670*/  HMMA.16816.F32.BF16 R28, R136.reuse, R152, RZ ;  /* 0x00000098881c723c */ /* 0x060ff000000418ff */
[----:B------:R-:W-:Y:S01]  /*9680*/  HMMA.16816.F32.BF16 R32, R136, R154, RZ ;  /* 0x0000009a8820723c */ /* 0x000fe200000418ff */
[----:B------:R-:W4:Y:S04]  /*9690*/  LDSM.16.M88.4 R136, [R191+0xd000] ;  /* 0x00d00000bf88783b */ /* 0x000f280000000200 */
[----:B------:R-:W5:Y:S03]  /*96a0*/  LDSM.16.M88.4 R152, [R191+0xd800] ;  /* 0x00d80000bf98783b */ /* 0x000f660000000200 */
[C---:B-1----:R-:W-:Y:S08]  /*96b0*/  HMMA.16816.F32.BF16 R4, R156.reuse, R160, R4 ;  /* 0x000000a09c04723c */ /* 0x042ff00000041804 */
[C---:B------:R-:W-:Y:S01]  /*96c0*/  HMMA.16816.F32.BF16 R8, R156.reuse, R162, R8 ;  /* 0x000000a29c08723c */ /* 0x040fe20000041808 */
[----:B------:R-:W-:Y:S07]  /*96d0*/  LDSM.16.M88.4 R160, [R193] ;  /* 0x00000000c1a0783b */ /* 0x000fee0000000200 */
[C---:B------:R-:W-:Y:S08]  /*96e0*/  HMMA.16816.F32.BF16 R12, R156.reuse, R164, R12 ;  /* 0x000000a49c0c723c */ /* 0x040ff0000004180c */
[C---:B------:R-:W-:Y:S01]  /*96f0*/  HMMA.16816.F32.BF16 R16, R156.reuse, R166, R16 ;  /* 0x000000a69c10723c */ /* 0x040fe20000041810 */
[----:B------:R-:W1:Y:S07]  /*9700*/  LDSM.16.M88.4 R164, [R184] ;  /* 0x00000000b8a4783b */ /* 0x000e6e0000000200 */
[C---:B------:R-:W-:Y:S08]  /*9710*/  HMMA.16816.F32.BF16 R20, R156.reuse, R168, R20 ;  /* 0x000000a89c14723c */ /* 0x040ff00000041814 */
[C---:B------:R-:W-:Y:S01]  /*9720*/  HMMA.16816.F32.BF16 R24, R156.reuse, R170, R24 ;  /* 0x000000aa9c18723c */ /* 0x040fe20000041818 */
[----:B------:R-:W1:Y:S07]  /*9730*/  LDSM.16.M88.4 R168, [R184+0x800] ;  /* 0x00080000b8a8783b */ /* 0x000e6e0000000200 */
[C---:B------:R-:W-:Y:S08]  /*9740*/  HMMA.16816.F32.BF16 R28, R156.reuse, R172, R28 ;  /* 0x000000ac9c1c723c */ /* 0x040ff0000004181c */
[----:B------:R-:W-:Y:S01]  /*9750*/  HMMA.16816.F32.BF16 R32, R156, R174, R32 ;  /* 0x000000ae9c20723c */ /* 0x000fe20000041820 */
[----:B------:R-:W1:Y:S04]  /*9760*/  LDSM.16.M88.4 R156, [R184+0x1000] ;  /* 0x00100000b89c783b */ /* 0x000e680000000200 */
[----:B------:R-:W1:Y:S03]  /*9770*/  LDSM.16.M88.4 R172, [R184+0x1800] ;  /* 0x00180000b8ac783b */ /* 0x000e660000000200 */
[C---:B--2---:R-:W-:Y:S08]  /*9780*/  HMMA.16816.F32.BF16 R4, R140.reuse, R144, R4 ;  /* 0x000000908c04723c */ /* 0x044ff00000041804 */
[C---:B------:R-:W-:Y:S01]  /*9790*/  HMMA.16816.F32.BF16 R8, R140.reuse, R146, R8 ;  /* 0x000000928c08723c */ /* 0x040fe20000041808 */
[----:B------:R-:W-:Y:S07]  /*97a0*/  LDSM.16.M88.4 R144, [R197+0xe000] ;  /* 0x00e00000c590783b */ /* 0x000fee0000000200 */
[C---:B---3--:R-:W-:Y:S08]  /*97b0*/  HMMA.16816.F32.BF16 R12, R140.reuse, R148, R12 ;  /* 0x000000948c0c723c */ /* 0x048ff0000004180c */
[C---:B------:R-:W-:Y:S01]  /*97c0*/  HMMA.16816.F32.BF16 R16, R140.reuse, R150, R16 ;  /* 0x000000968c10723c */ /* 0x040fe20000041810 */
[----:B------:R-:W-:Y:S07]  /*97d0*/  LDSM.16.M88.4 R148, [R197+0xe800] ;  /* 0x00e80000c594783b */ /* 0x000fee0000000200 */
[C---:B----4-:R-:W-:Y:S08]  /*97e0*/  HMMA.16816.F32.BF16 R20, R140.reuse, R136, R20 ;  /* 0x000000888c14723c */ /* 0x050ff00000041814 */
[C---:B------:R-:W-:Y:S01]  /*97f0*/  HMMA.16816.F32.BF16 R24, R140.reuse, R138, R24 ;  /* 0x0000008a8c18723c */ /* 0x040fe20000041818 */
[----:B------:R-:W2:Y:S07]  /*9800*/  LDSM.16.M88.4 R136, [R198+0x4000] ;  /* 0x00400000c688783b */ /* 0x000eae0000000200 */
[C---:B-----5:R-:W-:Y:S08]  /*9810*/  HMMA.16816.F32.BF16 R28, R140.reuse, R152, R28 ;  /* 0x000000988c1c723c */ /* 0x060ff0000004181c */
[----:B------:R-:W-:Y:S01]  /*9820*/  HMMA.16816.F32.BF16 R32, R140, R154, R32 ;  /* 0x0000009a8c20723c */ /* 0x000fe20000041820 */
[----:B------:R-:W3:Y:S04]  /*9830*/  LDSM.16.M88.4 R140, [R197+0xf000] ;  /* 0x00f00000c58c783b */ /* 0x000ee80000000200 */
[----:B------:R-:W4:Y:S03]  /*9840*/  LDSM.16.M88.4 R152, [R197+0xf800] ;  /* 0x00f80000c598783b */ /* 0x000f260000000200 */
[C---:B-1----:R-:W-:Y:S08]  /*9850*/  HMMA.16816.F32.BF16 R4, R160.reuse, R164, R4 ;  /* 0x000000a4a004723c */ /* 0x042ff00000041804 */
[C---:B------:R-:W-:Y:S01]  /*9860*/  HMMA.16816.F32.BF16 R8, R160.reuse, R166, R8 ;  /* 0x000000a6a008723c */ /* 0x040fe20000041808 */
[----:B------:R-:W-:Y:S07]  /*9870*/  LDSM.16.M88.4 R164, [R183] ;  /* 0x00000000b7a4783b */ /* 0x000fee0000000200 */
[C---:B------:R-:W-:Y:S08]  /*9880*/  HMMA.16816.F32.BF16 R12, R160.reuse, R168, R12 ;  /* 0x000000a8a00c723c */ /* 0x040ff0000004180c */
[C---:B------:R-:W-:Y:S01]  /*9890*/  HMMA.16816.F32.BF16 R16, R160.reuse, R170, R16 ;  /* 0x000000aaa010723c */ /* 0x040fe20000041810 */
[----:B------:R-:W-:Y:S07]  /*98a0*/  LDSM.16.M88.4 R168, [R182] ;  /* 0x00000000b6a8783b */ /* 0x000fee0000000200 */
[C---:B------:R-:W-:Y:S08]  /*98b0*/  HMMA.16816.F32.BF16 R20, R160.reuse, R156, R20 ;  /* 0x0000009ca014723c */ /* 0x040ff00000041814 */
[C---:B------:R-:W-:Y:S01]  /*98c0*/  HMMA.16816.F32.BF16 R24, R160.reuse, R158, R24 ;  /* 0x0000009ea018723c */ /* 0x040fe20000041818 */
[----:B------:R-:W1:Y:S07]  /*98d0*/  LDSM.16.M88.4 R156, [R196+0x4000] ;  /* 0x00400000c49c783b */ /* 0x000e6e0000000200 */
[C---:B------:R-:W-:Y:S08]  /*98e0*/  HMMA.16816.F32.BF16 R28, R160.reuse, R172, R28 ;  /* 0x000000aca01c723c */ /* 0x040ff0000004181c */
[----:B------:R-:W-:Y:S01]  /*98f0*/  HMMA.16816.F32.BF16 R32, R160, R174, R32 ;  /* 0x000000aea020723c */ /* 0x000fe20000041820 */
[----:B------:R-:W5:Y:S04]  /*9900*/  LDSM.16.M88.4 R160, [R181] ;  /* 0x00000000b5a0783b */ /* 0x000f680000000200 */
[----:B------:R-:W1:Y:S03]  /*9910*/  LDSM.16.M88.4 R172, [R180] ;  /* 0x00000000b4ac783b */ /* 0x000e660000000200 */
[C---:B--2---:R-:W-:Y:S08]  /*9920*/  HMMA.16816.F32.BF16 R4, R136.reuse, R144, R4 ;  /* 0x000000908804723c */ /* 0x044ff00000041804 */
[C---:B------:R-:W-:Y:S01]  /*9930*/  HMMA.16816.F32.BF16 R8, R136.reuse, R146, R8 ;  /* 0x000000928808723c */ /* 0x040fe20000041808 */
[----:B------:R-:W-:Y:S07]  /*9940*/  LDSM.16.M88.4 R144, [R191+0xe000] ;  /* 0x00e00000bf90783b */ /* 0x000fee0000000200 */
[C---:B------:R-:W-:Y:S08]  /*9950*/  HMMA.16816.F32.BF16 R12, R136.reuse, R148, R12 ;  /* 0x00000094880c723c */ /* 0x040ff0000004180c */
[C---:B------:R-:W-:Y:S01]  /*9960*/  HMMA.16816.F32.BF16 R16, R136.reuse, R150, R16 ;  /* 0x000000968810723c */ /* 0x040fe20000041810 */
[----:B------:R-:W-:Y:S07]  /*9970*/  LDSM.16.M88.4 R148, [R191+0xe800] ;  /* 0x00e80000bf94783b */ /* 0x000fee0000000200 */
[C---:B---3--:R-:W-:Y:S08]  /*9980*/  HMMA.16816.F32.BF16 R20, R136.reuse, R140, R20 ;  /* 0x0000008c8814723c */ /* 0x048ff00000041814 */
[C---:B------:R-:W-:Y:S01]  /*9990*/  HMMA.16816.F32.BF16 R24, R136.reuse, R142, R24 ;  /* 0x0000008e8818723c */ /* 0x040fe20000041818 */
[----:B------:R-:W2:Y:S07]  /*99a0*/  LDSM.16.M88.4 R140, [R194+0x4000] ;  /* 0x00400000c28c783b */ /* 0x000eae0000000200 */
[C---:B----4-:R-:W-:Y:S08]  /*99b0*/  HMMA.16816.F32.BF16 R28, R136.reuse, R152, R28 ;  /* 0x00000098881c723c */ /* 0x050ff0000004181c */
[----:B------:R-:W-:Y:S01]  /*99c0*/  HMMA.16816.F32.BF16 R32, R136, R154, R32 ;  /* 0x0000009a8820723c */ /* 0x000fe20000041820 */
[----:B------:R-:W3:Y:S04]  /*99d0*/  LDSM.16.M88.4 R136, [R191+0xf000] ;  /* 0x00f00000bf88783b */ /* 0x000ee80000000200 */
[----:B------:R-:W4:Y:S03]  /*99e0*/  LDSM.16.M88.4 R152, [R191+0xf800] ;  /* 0x00f80000bf98783b */ /* 0x000f260000000200 */
[C---:B-1----:R-:W-:Y:S08]  /*99f0*/  HMMA.16816.F32.BF16 R4, R156.reuse, R164, R4 ;  /* 0x000000a49c04723c */ /* 0x042ff00000041804 */
[C---:B------:R-:W-:Y:S01]  /*9a00*/  HMMA.16816.F32.BF16 R8, R156.reuse, R166, R8 ;  /* 0x000000a69c08723c */ /* 0x040fe20000041808 */
[----:B------:R-:W-:Y:S07]  /*9a10*/  LDSM.16.M88.4 R164, [R184+0x2000] ;  /* 0x00200000b8a4783b */ /* 0x000fee0000000200 */
[C---:B------:R-:W-:Y:S08]  /*9a20*/  HMMA.16816.F32.BF16 R12, R156.reuse, R168, R12 ;  /* 0x000000a89c0c723c */ /* 0x040ff0000004180c */
[C---:B------:R-:W-:Y:S01]  /*9a30*/  HMMA.16816.F32.BF16 R16, R156.reuse, R170, R16 ;  /* 0x000000aa9c10723c */ /* 0x040fe20000041810 */
[----:B------:R-:W-:Y:S07]  /*9a40*/  LDSM.16.M88.4 R168, [R184+0x2800] ;  /* 0x00280000b8a8783b */ /* 0x000fee0000000200 */
[C---:B-----5:R-:W-:Y:S08]  /*9a50*/  HMMA.16816.F32.BF16 R20, R156.reuse, R160, R20 ;  /* 0x000000a09c14723c */ /* 0x060ff00000041814 */
[C---:B------:R-:W-:Y:S01]  /*9a60*/  HMMA.16816.F32.BF16 R24, R156.reuse, R162, R24 ;  /* 0x000000a29c18723c */ /* 0x040fe20000041818 */
[----:B------:R-:W1:Y:S07]  /*9a70*/  LDSM.16.M88.4 R160, [R193+0x4000] ;  /* 0x00400000c1a0783b */ /* 0x000e6e0000000200 */
[C---:B------:R-:W-:Y:S08]  /*9a80*/  HMMA.16816.F32.BF16 R28, R156.reuse, R172, R28 ;  /* 0x000000ac9c1c723c */ /* 0x040ff0000004181c */
[----:B------:R-:W-:Y:S01]  /*9a90*/  HMMA.16816.F32.BF16 R32, R156, R174, R32 ;  /* 0x000000ae9c20723c */ /* 0x000fe20000041820 */
[----:B------:R-:W5:Y:S04]  /*9aa0*/  LDSM.16.M88.4 R156, [R184+0x3000] ;  /* 0x00300000b89c783b */ /* 0x000f680000000200 */
[----:B------:R-:W1:Y:S03]  /*9ab0*/  LDSM.16.M88.4 R172, [R184+0x3800] ;  /* 0x00380000b8ac783b */ /* 0x000e660000000200 */
        /* <DEDUP_REMOVED lines=19> */
[C---:B-----5:R-:W-:Y:S08]  /*9bf0*/  HMMA.16816.F32.BF16 R20, R160.reuse, R156, R20 ;  /* 0x0000009ca014723c */ /* 0x060ff00000041814 */
        /* <DEDUP_REMOVED lines=32> */
[C---:B--2---:R-:W-:Y:S01]  /*9e00*/  HMMA.16816.F32.BF16 R4, R140.reuse, R144, R4 ;  /* 0x000000908c04723c */ /* 0x044fe20000041804 */
[----:B------:R-:W-:Y:S04]  /*9e10*/  DEPBAR.LE SB0, 0x0 ;  /* 0x000080000000791a */ /* 0x000fe80000000000 */
[----:B------:R-:W-:Y:S03]  /*9e20*/  BAR.SYNC.DEFER_BLOCKING 0x0 ;  /* 0x0000000000007b1d */ /* 0x000fe60000010000 */
[C---:B------:R-:W-:Y:S08]  /*9e30*/  HMMA.16816.F32.BF16 R8, R140.reuse, R146, R8 ;  /* 0x000000928c08723c */ /* 0x040ff00000041808 */
[C---:B------:R-:W-:Y:S08]  /*9e40*/  HMMA.16816.F32.BF16 R12, R140.reuse, R148, R12 ;  /* 0x000000948c0c723c */ /* 0x040ff0000004180c */
[C---:B------:R-:W-:Y:S08]  /*9e50*/  HMMA.16816.F32.BF16 R16, R140.reuse, R150, R16 ;  /* 0x000000968c10723c */ /* 0x040ff00000041810 */
[C---:B---3--:R-:W-:Y:S08]  /*9e60*/  HMMA.16816.F32.BF16 R20, R140.reuse, R136, R20 ;  /* 0x000000888c14723c */ /* 0x048ff00000041814 */
[C---:B------:R-:W-:Y:S08]  /*9e70*/  HMMA.16816.F32.BF16 R24, R140.reuse, R138, R24 ;  /* 0x0000008a8c18723c */ /* 0x040ff00000041818 */
[C---:B----4-:R-:W-:Y:S08]  /*9e80*/  HMMA.16816.F32.BF16 R28, R140.reuse, R152, R28 ;  /* 0x000000988c1c723c */ /* 0x050ff0000004181c */
[----:B------:R-:W-:Y:S08]  /*9e90*/  HMMA.16816.F32.BF16 R32, R140, R154, R32 ;  /* 0x0000009a8c20723c */ /* 0x000ff00000041820 */
[C---:B-1----:R-:W-:Y:S08]  /*9ea0*/  HMMA.16816.F32.BF16 R4, R160.reuse, R164, R4 ;  /* 0x000000a4a004723c */ /* 0x042ff00000041804 */
[C---:B------:R-:W-:Y:S08]  /*9eb0*/  HMMA.16816.F32.BF16 R8, R160.reuse, R166, R8 ;  /* 0x000000a6a008723c */ /* 0x040ff00000041808 */
[C---:B------:R-:W-:Y:S08]  /*9ec0*/  HMMA.16816.F32.BF16 R12, R160.reuse, R168, R12 ;  /* 0x000000a8a00c723c */ /* 0x040ff0000004180c */
[C---:B------:R-:W-:Y:S08]  /*9ed0*/  HMMA.16816.F32.BF16 R16, R160.reuse, R170, R16 ;  /* 0x000000aaa010723c */ /* 0x040ff00000041810 */
[C---:B-----5:R-:W-:Y:S08]  /*9ee0*/  HMMA.16816.F32.BF16 R20, R160.reuse, R156, R20 ;  /* 0x0000009ca014723c */ /* 0x060ff00000041814 */
[C---:B------:R-:W-:Y:S08]  /*9ef0*/  HMMA.16816.F32.BF16 R24, R160.reuse, R158, R24 ;  /* 0x0000009ea018723c */ /* 0x040ff00000041818 */
[C---:B------:R-:W-:Y:S08]  /*9f00*/  HMMA.16816.F32.BF16 R28, R160.reuse, R172, R28 ;  /* 0x000000aca01c723c */ /* 0x040ff0000004181c */
[----:B------:R-:W-:Y:S01]  /*9f10*/  HMMA.16816.F32.BF16 R32, R160, R174, R32 ;  /* 0x000000aea020723c */ /* 0x000fe20000041820 */
[----:B------:R-:W-:-:S07]  /*9f20*/  @P0 BRA `(.L_x_13) ;  /* 0xfffff34000000947 */ /* 0x000fce000383ffff */
.L_x_12:
[----:B------:R-:W-:Y:S01]  /*9f30*/  FMNMX.FTZ R2, R4, R133, !PT ;  /* 0x0000008504027209 */ /* 0x000fe20007810000 */
[----:B------:R-:W-:Y:S01]  /*9f40*/  LDSM.16.MT88.4 R140, [R190+0x12000] ;  /* 0x01200000be8c783b */ /* 0x000fe20000004200 */
[----:B------:R-:W-:Y:S02]  /*9f50*/  FMNMX.FTZ R132, R6, R0, !PT ;  /* 0x0000000006847209 */ /* 0x000fe40007810000 */
[----:B------:R-:W-:Y:S02]  /*9f60*/  FMNMX.FTZ R3, R5, R2, !PT ;  /* 0x0000000205037209 */ /* 0x000fe40007810000 */
[----:B------:R-:W-:Y:S02]  /*9f70*/  FMNMX.FTZ R135, R7, R132, !PT ;  /* 0x0000008407877209 */ /* 0x000fe40007810000 */
        /* <DEDUP_REMOVED lines=25> */
[----:B------:R-:W-:Y:S02]  /*a110*/  FMNMX.FTZ R2, R28, R3, !PT ;  /* 0x000000031c027209 */ /* 0x000fe40007810000 */
[----:B------:R-:W-:Y:S02]  /*a120*/  FMNMX.FTZ R132, R30, R135, !PT ;  /* 0x000000871e847209 */ /* 0x000fe40007810000 */
[----:B------:R-:W-:Y:S02]  /*a130*/  FMNMX.FTZ R3, R29, R2, !PT ;  /* 0x000000021d037209 */ /* 0x000fe40007810000 */
[----:B------:R-:W-:Y:S02]  /*a140*/  IADD3 R213, R213, -0x1, RZ ;  /* 0xffffffffd5d57810 */ /* 0x000fe40007ffe0ff */
[----:B------:R-:W-:Y:S02]  /*a150*/  FMNMX.FTZ R2, R32, R3, !PT ;  /* 0x0000000320027209 */ /* 0x000fe40007810000 */
[----:B------:R-:W-:Y:S02]  /*a160*/  FMNMX.FTZ R3, R31, R132, !PT ;  /* 0x000000841f037209 */ /* 0x000fe40007810000 */
[----:B-1----:R-:W-:Y:S02]  /*a170*/  FMNMX.FTZ R136, R33, R2, !PT ;  /* 0x0000000221887209 */ /* 0x002fe40007810000 */
[----:B------:R-:W-:Y:S03]  /*a180*/  FMNMX.FTZ R2, R34, R3, !PT ;  /* 0x0000000322027209 */ /* 0x000fe60007810000 */
[----:B------:R-:W-:Y:S01]  /*a190*/  SHFL.BFLY PT, R3, R136, 0x2, 0x1f ;  /* 0x0c401f0088037f89 */ /* 0x000fe200000e0000 */
[----:B------:R-:W-:Y:S07]  /*a1a0*/  FMNMX.FTZ R137, R35, R2, !PT ;  /* 0x0000000223897209 */ /* 0x000fee0007810000 */
[----:B------:R-:W1:Y:S02]  /*a1b0*/  SHFL.BFLY PT, R2, R137, 0x2, 0x1f ;  /* 0x0c401f0089027f89 */ /* 0x000e6400000e0000 */
[----:B-1----:R-:W-:Y:S02]  /*a1c0*/  FMNMX.FTZ R134, R137, R2, !PT ;  /* 0x0000000289867209 */ /* 0x002fe40007810000 */
[----:B------:R-:W-:Y:S04]  /*a1d0*/  FMNMX.FTZ R139, R136, R3, !PT ;  /* 0x00000003888b7209 */ /* 0x000fe80007810000 */
[----:B------:R-:W1:Y:S08]  /*a1e0*/  SHFL.BFLY PT, R3, R134, 0x1, 0x1f ;  /* 0x0c201f0086037f89 */ /* 0x000e7000000e0000 */
[----:B------:R-:W2:Y:S01]  /*a1f0*/  SHFL.BFLY PT, R132, R139, 0x1, 0x1f ;  /* 0x0c201f008b847f89 */ /* 0x000ea200000e0000 */
[----:B-1----:R-:W-:Y:S05]  /*a200*/  FMNMX.FTZ R3, R134, R3, !PT ;  /* 0x0000000386037209 */ /* 0x002fea0007810000 */
[----:B------:R-:W-:Y:S01]  /*a210*/  FMUL.FTZ R167, R3, c[0x0][0x23c] ;  /* 0x00008f0003a77a20 */ /* 0x000fe20000410000 */
[----:B--2---:R-:W-:Y:S02]  /*a220*/  FMNMX.FTZ R132, R139, R132, !PT ;  /* 0x000000848b847209 */ /* 0x004fe40007810000 */
[----:B------:R-:W1:Y:S02]  /*a230*/  LDSM.16.MT88.4 R136, [R192+0x12000] ;  /* 0x01200000c088783b */ /* 0x000e640000004200 */
[C---:B------:R-:W-:Y:S01]  /*a240*/  FSETP.NEU.FTZ.AND P1, PT, R132.reuse, -INF , PT ;  /* 0xff8000008400780b */ /* 0x040fe20003f3d000 */
[C---:B------:R-:W-:Y:S02]  /*a250*/  FADD.FTZ R2, -R132.reuse, R133 ;  /* 0x0000008584027221 */ /* 0x040fe40000010100 */
[----:B------:R-:W-:Y:S02]  /*a260*/  FMUL.FTZ R168, R132, c[0x0][0x23c] ;  /* 0x00008f0084a87a20 */ /* 0x000fe40000410000 */
[----:B------:R-:W-:Y:S02]  /*a270*/  FMUL.FTZ R135, R2, c[0x0][0x23c] ;  /* 0x00008f0002877a20 */ /* 0x000fe40000410000 */
[C---:B------:R-:W-:Y:S01]  /*a280*/  FADD.FTZ R133, -R3.reuse, R0 ;  /* 0x0000000003857221 */ /* 0x040fe20000010100 */
[----:B------:R-:W-:Y:S01]  /*a290*/  FSEL R168, R168, RZ, P1 ;  /* 0x000000ffa8a87208 */ /* 0x000fe20000800000 */
[----:B------:R2:W3:Y:S01]  /*a2a0*/  MUFU.EX2 R2, R135 ;  /* 0x0000008700027308 */ /* 0x0004e20000000800 */
[----:B------:R-:W-:Y:S01]  /*a2b0*/  FSETP.NEU.FTZ.AND P1, PT, R3, -INF , PT ;  /* 0xff8000000300780b */ /* 0x000fe20003f3d000 */
[----:B------:R-:W-:Y:S01]  /*a2c0*/  FMUL.FTZ R0, R133, c[0x0][0x23c] ;  /* 0x00008f0085007a20 */ /* 0x000fe20000410000 */
[----:B------:R-:W-:Y:S01]  /*a2d0*/  MOV R133, R132 ;  /* 0x0000008400857202 */ /* 0x000fe20000000f00 */
[--C-:B------:R-:W-:Y:S01]  /*a2e0*/  FFMA.FTZ R164, R4, c[0x0][0x23c], -R168.reuse ;  /* 0x00008f0004a47a23 */ /* 0x100fe200000108a8 */
[----:B------:R-:W-:Y:S01]  /*a2f0*/  FSEL R167, R167, RZ, P1 ;  /* 0x000000ffa7a77208 */ /* 0x000fe20000800000 */
[--C-:B------:R-:W-:Y:S02]  /*a300*/  FFMA.FTZ R5, R5, c[0x0][0x23c], -R168.reuse ;  /* 0x00008f0005057a23 */ /* 0x100fe400000108a8 */
[--C-:B------:R-:W-:Y:S02]  /*a310*/  FFMA.FTZ R134, R8, c[0x0][0x23c], -R168.reuse ;  /* 0x00008f0008867a23 */ /* 0x100fe400000108a8 */
[--C-:B------:R-:W-:Y:S01]  /*a320*/  FFMA.FTZ R6, R6, c[0x0][0x23c], -R167.reuse ;  /* 0x00008f0006067a23 */ /* 0x100fe200000108a7 */
[----:B------:R-:W4:Y:S01]  /*a330*/  MUFU.EX2 R0, R0 ;  /* 0x0000000000007308 */ /* 0x000f220000000800 */
[--C-:B------:R-:W-:Y:S02]  /*a340*/  FFMA.FTZ R7, R7, c[0x0][0x23c], -R167.reuse ;  /* 0x00008f0007077a23 */ /* 0x100fe400000108a7 */
[--C-:B------:R-:W-:Y:S02]  /*a350*/  FFMA.FTZ R165, R10, c[0x0][0x23c], -R167.reuse ;  /* 0x00008f000aa57a23 */ /* 0x100fe400000108a7 */
[--C-:B------:R-:W-:Y:S02]  /*a360*/  FFMA.FTZ R166, R11, c[0x0][0x23c], -R167.reuse ;  /* 0x00008f000ba67a23 */ /* 0x100fe400000108a7 */
[--C-:B------:R-:W-:Y:S02]  /*a370*/  FFMA.FTZ R220, R32, c[0x0][0x23c], -R168.reuse ;  /* 0x00008f0020dc7a23 */ /* 0x100fe400000108a8 */
[--C-:B------:R-:W-:Y:S01]  /*a380*/  FFMA.FTZ R222, R34, c[0x0][0x23c], -R167.reuse ;  /* 0x00008f0022de7a23 */ /* 0x100fe200000108a7 */
[----:B------:R-:W-:Y:S01]  /*a390*/  MUFU.EX2 R164, R164 ;  /* 0x000000a400a47308 */ /* 0x000fe20000000800 */
[--C-:B------:R-:W-:Y:S02]  /*a3a0*/  FFMA.FTZ R169, R12, c[0x0][0x23c], -R168.reuse ;  /* 0x00008f000ca97a23 */ /* 0x100fe400000108a8 */
[--C-:B--2---:R-:W-:Y:S02]  /*a3b0*/  FFMA.FTZ R135, R9, c[0x0][0x23c], -R168.reuse ;  /* 0x00008f0009877a23 */ /* 0x104fe400000108a8 */
[C---:B---3--:R-:W-:Y:S02]  /*a3c0*/  FMUL.FTZ R8, R2.reuse, R128 ;  /* 0x0000008002087220 */ /* 0x048fe40000410000 */
[C---:B------:R-:W-:Y:S02]  /*a3d0*/  FMUL.FTZ R9, R2.reuse, R129 ;  /* 0x0000008102097220 */ /* 0x040fe40000410000 */
[C---:B------:R-:W-:Y:S01]  /*a3e0*/  FMUL.FTZ R36, R2.reuse, R36 ;  /* 0x0000002402247220 */ /* 0x040fe20000410000 */
[----:B------:R-:W2:Y:S01]  /*a3f0*/  MUFU.EX2 R5, R5 ;  /* 0x0000000500057308 */ /* 0x000ea20000000800 */
[C---:B------:R-:W-:Y:S02]  /*a400*/  FMUL.FTZ R37, R2.reuse, R37 ;  /* 0x0000002502257220 */ /* 0x040fe40000410000 */
[----:B------:R-:W-:Y:S02]  /*a410*/  FMUL.FTZ R40, R2, R40 ;  /* 0x0000002802287220 */ /* 0x000fe40000410000 */
[C---:B----4-:R-:W-:Y:S02]  /*a420*/  FMUL.FTZ R10, R0.reuse, R130 ;  /* 0x00000082000a7220 */ /* 0x050fe40000410000 */
[C---:B------:R-:W-:Y:S02]  /*a430*/  FMUL.FTZ R11, R0.reuse, R131 ;  /* 0x00000083000b7220 */ /* 0x040fe40000410000 */
[C---:B------:R-:W-:Y:S01]  /*a440*/  FMUL.FTZ R38, R0.reuse, R38 ;  /* 0x0000002600267220 */ /* 0x040fe20000410000 */
[----:B------:R-:W-:Y:S01]  /*a450*/  MUFU.EX2 R6, R6 ;  /* 0x0000000600067308 */ /* 0x000fe20000000800 */
[----:B------:R-:W-:Y:S02]  /*a460*/  FMUL.FTZ R39, R0, R39 ;  /* 0x0000002700277220 */ /* 0x000fe40000410000 */
[----:B------:R-:W-:Y:S02]  /*a470*/  FMUL.FTZ R41, R2, R41 ;  /* 0x0000002902297220 */ /* 0x000fe40000410000 */
[C---:B------:R-:W-:Y:S02]  /*a480*/  FMUL.FTZ R42, R0.reuse, R42 ;  /* 0x0000002a002a7220 */ /* 0x040fe40000410000 */
[----:B------:R-:W-:Y:S02]  /*a490*/  FMUL.FTZ R43, R0, R43 ;  /* 0x0000002b002b7220 */ /* 0x000fe40000410000 */
[C---:B------:R-:W-:Y:S01]  /*a4a0*/  FMUL.FTZ R44, R2.reuse, R44 ;  /* 0x0000002c022c7220 */ /* 0x040fe20000410000 */
[----:B------:R-:W3:Y:S01]  /*a4b0*/  MUFU.EX2 R7, R7 ;  /* 0x0000000700077308 */ /* 0x000ee20000000800 */
[----:B------:R-:W-:Y:S02]  /*a4c0*/  FMUL.FTZ R45, R2, R45 ;  /* 0x0000002d022d7220 */ /* 0x000fe40000410000 */
[C---:B------:R-:W-:Y:S01]  /*a4d0*/  FMUL.FTZ R46, R0.reuse, R46 ;  /* 0x0000002e002e7220 */ /* 0x040fe20000410000 */
[----:B--2---:R-:W-:Y:S01]  /*a4e0*/  F2FP.BF16.PACK_AB R128, R5, R164 ;  /* 0x000000a40580723e */ /* 0x004fe200000010ff */
[----:B------:R-:W-:Y:S02]  /*a4f0*/  FMUL.FTZ R47, R0, R47 ;  /* 0x0000002f002f7220 */ /* 0x000fe40000410000 */
[C---:B------:R-:W-:Y:S02]  /*a500*/  FMUL.FTZ R48, R2.reuse, R48 ;  /* 0x0000003002307220 */ /* 0x040fe40000410000 */
[----:B------:R-:W-:Y:S01]  /*a510*/  FMUL.FTZ R49, R2, R49 ;  /* 0x0000003102317220 */ /* 0x000fe20000410000 */
[----:B------:R-:W-:Y:S01]  /*a520*/  MUFU.EX2 R134, R134 ;  /* 0x0000008600867308 */ /* 0x000fe20000000800 */
[C---:B------:R-:W-:Y:S02]  /*a530*/  FMUL.FTZ R50, R0.reuse, R50 ;  /* 0x0000003200327220 */ /* 0x040fe40000410000 */
[----:B------:R-:W-:Y:S02]  /*a540*/  FMUL.FTZ R51, R0, R51 ;  /* 0x0000003300337220 */ /* 0x000fe40000410000 */
[C---:B------:R-:W-:Y:S02]  /*a550*/  FMUL.FTZ R12, R2.reuse, R124 ;  /* 0x0000007c020c7220 */ /* 0x040fe40000410000 */
[C---:B------:R-:W-:Y:S02]  /*a560*/  FMUL.FTZ R52, R2.reuse, R52 ;  /* 0x0000003402347220 */ /* 0x040fe40000410000 */
[----:B------:R-:W-:Y:S01]  /*a570*/  FMUL.FTZ R53, R2, R53 ;  /* 0x0000003502357220 */ /* 0x000fe20000410000 */
[----:B------:R-:W2:Y:S01]  /*a580*/  MUFU.EX2 R135, R135 ;  /* 0x0000008700877308 */ /* 0x000ea20000000800 */
[C---:B------:R-:W-:Y:S02]  /*a590*/  FMUL.FTZ R54, R0.reuse, R54 ;  /* 0x0000003600367220 */ /* 0x040fe40000410000 */
[----:B------:R-:W-:Y:S01]  /*a5a0*/  FMUL.FTZ R55, R0, R55 ;  /* 0x0000003700377220 */ /* 0x000fe20000410000 */
[----:B---3--:R-:W-:Y:S01]  /*a5b0*/  F2FP.BF16.PACK_AB R129, R7, R6 ;  /* 0x000000060781723e */ /* 0x008fe200000010ff */
[C---:B------:R-:W-:Y:S02]  /*a5c0*/  FMUL.FTZ R56, R2.reuse, R56 ;  /* 0x0000003802387220 */ /* 0x040fe40000410000 */
[----:B------:R-:W-:Y:S02]  /*a5d0*/  FMUL.FTZ R57, R2, R57 ;  /* 0x0000003902397220 */ /* 0x000fe40000410000 */
[C---:B------:R-:W-:Y:S01]  /*a5e0*/  FMUL.FTZ R58, R0.reuse, R58 ;  /* 0x0000003a003a7220 */ /* 0x040fe20000410000 */
[----:B------:R-:W-:Y:S01]  /*a5f0*/  MUFU.EX2 R165, R165 ;  /* 0x000000a500a57308 */ /* 0x000fe20000000800 */
[----:B------:R-:W-:Y:S02]  /*a600*/  FMUL.FTZ R59, R0, R59 ;  /* 0x0000003b003b7220 */ /* 0x000fe40000410000 */
[C---:B------:R-:W-:Y:S02]  /*a610*/  FMUL.FTZ R60, R2.reuse, R60 ;  /* 0x0000003c023c7220 */ /* 0x040fe40000410000 */
[----:B------:R-:W-:Y:S02]  /*a620*/  FMUL.FTZ R61, R2, R61 ;  /* 0x0000003d023d7220 */ /* 0x000fe40000410000 */
[C---:B------:R-:W-:Y:S02]  /*a630*/  FMUL.FTZ R62, R0.reuse, R62 ;  /* 0x0000003e003e7220 */ /* 0x040fe40000410000 */
[----:B------:R-:W-:Y:S01]  /*a640*/  FMUL.FTZ R63, R0, R63 ;  /* 0x0000003f003f7220 */ /* 0x000fe20000410000 */
[----:B------:R-:W3:Y:S01]  /*a650*/  MUFU.EX2 R166, R166 ;  /* 0x000000a600a67308 */ /* 0x000ee20000000800 */
[C---:B------:R-:W-:Y:S02]  /*a660*/  FMUL.FTZ R64, R2.reuse, R64 ;  /* 0x0000004002407220 */ /* 0x040fe40000410000 */
[----:B------:R-:W-:Y:S01]  /*a670*/  FMUL.FTZ R65, R2, R65 ;  /* 0x0000004102417220 */ /* 0x000fe20000410000 */
[----:B--2---:R-:W-:Y:S01]  /*a680*/  F2FP.BF16.PACK_AB R130, R135, R134 ;  /* 0x000000868782723e */ /* 0x004fe200000010ff */
        /* <DEDUP_REMOVED lines=9> */
[----:B------:R-:W-:Y:S01]  /*a720*/  MUFU.EX2 R220, R220 ;  /* 0x000000dc00dc7308 */ /* 0x000fe20000000800 */
[C---:B------:R-:W-:Y:S02]  /*a730*/  FMUL.FTZ R74, R0.reuse, R74 ;  /* 0x0000004a004a7220 */ /* 0x040fe40000410000 */
[----:B------:R-:W-:Y:S01]  /*a740*/  FMUL.FTZ R75, R0, R75 ;  /* 0x0000004b004b7220 */ /* 0x000fe20000410000 */
[----:B---3--:R-:W-:Y:S01]  /*a750*/  F2FP.BF16.PACK_AB R131, R166, R165 ;  /* 0x000000a5a683723e */ /* 0x008fe200000010ff */
[C---:B------:R-:W-:Y:S02]  /*a760*/  FMUL.FTZ R76, R2.reuse, R76 ;  /* 0x0000004c024c7220 */ /* 0x040fe40000410000 */
[----:B------:R-:W-:Y:S02]  /*a770*/  FMUL.FTZ R77, R2, R77 ;  /* 0x0000004d024d7220 */ /* 0x000fe40000410000 */
[C---:B------:R-:W-:Y:S01]  /*a780*/  FMUL.FTZ R78, R0.reuse, R78 ;  /* 0x0000004e004e7220 */ /* 0x040fe20000410000 */
[----:B------:R-:W-:Y:S01]  /*a790*/  MUFU.EX2 R222, R222 ;  /* 0x000000de00de7308 */ /* 0x000fe20000000800 */
[C---:B-1----:R-:W-:Y:S05]  /*a7a0*/  HMMA.16816.F32.BF16 R8, R128.reuse, R136, R8 ;  /* 0x000000888008723c */ /* 0x042fea0000041808 */
[----:B------:R-:W-:Y:S02]  /*a7b0*/  FMUL.FTZ R79, R0, R79 ;  /* 0x0000004f004f7220 */ /* 0x000fe40000410000 */
[C---:B------:R-:W-:Y:S01]  /*a7c0*/  FMUL.FTZ R80, R2.reuse, R80 ;  /* 0x0000005002507220 */ /* 0x040fe20000410000 */
[C---:B------:R-:W-:Y:S01]  /*a7d0*/  HMMA.16816.F32.BF16 R36, R128.reuse, R138, R36 ;  /* 0x0000008a8024723c */ /* 0x040fe20000041824 */
[----:B------:R-:W1:Y:S03]  /*a7e0*/  LDSM.16.MT88.4 R136, [R188+0x12000] ;  /* 0x01200000bc88783b */ /* 0x000e660000004200 */
[----:B------:R-:W-:Y:S02]  /*a7f0*/  FMUL.FTZ R81, R2, R81 ;  /* 0x0000005102517220 */ /* 0x000fe40000410000 */
[C---:B------:R-:W-:Y:S02]  /*a800*/  FMUL.FTZ R82, R0.reuse, R82 ;  /* 0x0000005200527220 */ /* 0x040fe40000410000 */
[C---:B------:R-:W-:Y:S04]  /*a810*/  HMMA.16816.F32.BF16 R40, R128.reuse, R140, R40 ;  /* 0x0000008c8028723c */ /* 0x040fe80000041828 */
[----:B------:R-:W-:Y:S02]  /*a820*/  FMUL.FTZ R83, R0, R83 ;  /* 0x0000005300537220 */ /* 0x000fe40000410000 */
[C---:B------:R-:W-:Y:S02]  /*a830*/  FMUL.FTZ R84, R2.reuse, R84 ;  /* 0x0000005402547220 */ /* 0x040fe40000410000 */
[C---:B------:R-:W-:Y:S01]  /*a840*/  HMMA.16816.F32.BF16 R44, R128.reuse, R142, R44 ;  /* 0x0000008e802c723c */ /* 0x040fe2000004182c */
[----:B------:R-:W2:Y:S03]  /*a850*/  LDSM.16.MT88.4 R140, [R192+0x14000] ;  /* 0x01400000c08c783b */ /* 0x000ea60000004200 */
[----:B------:R-:W-:Y:S02]  /*a860*/  FMUL.FTZ R85, R2, R85 ;  /* 0x0000005502557220 */ /* 0x000fe40000410000 */
[C---:B------:R-:W-:Y:S02]  /*a870*/  FMUL.FTZ R86, R0.reuse, R86 ;  /* 0x0000005600567220 */ /* 0x040fe40000410000 */
[C---:B------:R-:W-:Y:S04]  /*a880*/  HMMA.16816.F32.BF16 R48, R128.reuse, R144, R48 ;  /* 0x000000908030723c */ /* 0x040fe80000041830 */
[----:B------:R-:W-:Y:S02]  /*a890*/  FMUL.FTZ R87, R0, R87 ;  /* 0x0000005700577220 */ /* 0x000fe40000410000 */
[C---:B------:R-:W-:Y:S02]  /*a8a0*/  FMUL.FTZ R88, R2.reuse, R88 ;  /* 0x0000005802587220 */ /* 0x040fe40000410000 */
[C---:B------:R-:W-:Y:S01]  /*a8b0*/  HMMA.16816.F32.BF16 R52, R128.reuse, R146, R52 ;  /* 0x000000928034723c */ /* 0x040fe20000041834 */
[----:B------:R-:W3:Y:S03]  /*a8c0*/  LDSM.16.MT88.4 R144, [R190+0x14000] ;  /* 0x01400000be90783b */ /* 0x000ee60000004200 */
[----:B------:R-:W-:Y:S02]  /*a8d0*/  FMUL.FTZ R89, R2, R89 ;  /* 0x0000005902597220 */ /* 0x000fe40000410000 */
[C---:B------:R-:W-:Y:S02]  /*a8e0*/  FMUL.FTZ R90, R0.reuse, R90 ;  /* 0x0000005a005a7220 */ /* 0x040fe40000410000 */
[----:B------:R-:W-:Y:S01]  /*a8f0*/  FMUL.FTZ R91, R0, R91 ;  /* 0x0000005b005b7220 */ /* 0x000fe20000410000 */
[C---:B-1----:R-:W-:Y:S03]  /*a900*/  HMMA.16816.F32.BF16 R56, R128.reuse, R136, R56 ;  /* 0x000000888038723c */ /* 0x042fe60000041838 */
[C---:B------:R-:W-:Y:S02]  /*a910*/  FMUL.FTZ R92, R2.reuse, R92 ;  /* 0x0000005c025c7220 */ /* 0x040fe40000410000 */
[----:B------:R-:W-:Y:S02]  /*a920*/  FMUL.FTZ R93, R2, R93 ;  /* 0x0000005d025d7220 */ /* 0x000fe40000410000 */
[C---:B------:R-:W-:Y:S01]  /*a930*/  FMUL.FTZ R94, R0.reuse, R94 ;  /* 0x0000005e005e7220 */ /* 0x040fe20000410000 */
[C---:B------:R-:W-:Y:S01]  /*a940*/  HMMA.16816.F32.BF16 R60, R128.reuse, R138, R60 ;  /* 0x0000008a803c723c */ /* 0x040fe2000004183c */
[----:B------:R-:W1:Y:S03]  /*a950*/  LDSM.16.MT88.4 R136, [R189+0x14000] ;  /* 0x01400000bd88783b */ /* 0x000e660000004200 */
[----:B------:R-:W-:Y:S02]  /*a960*/  FMUL.FTZ R95, R0, R95 ;  /* 0x0000005f005f7220 */ /* 0x000fe40000410000 */
[C---:B------:R-:W-:Y:S02]  /*a970*/  FMUL.FTZ R96, R2.reuse, R96 ;  /* 0x0000006002607220 */ /* 0x040fe40000410000 */
[C---:B--2---:R-:W-:Y:S04]  /*a980*/  HMMA.16816.F32.BF16 R64, R128.reuse, R140, R64 ;  /* 0x0000008c8040723c */ /* 0x044fe80000041840 */
[----:B------:R-:W-:Y:S02]  /*a990*/  FMUL.FTZ R97, R2, R97 ;  /* 0x0000006102617220 */ /* 0x000fe40000410000 */
[C---:B------:R-:W-:Y:S02]  /*a9a0*/  FMUL.FTZ R98, R0.reuse, R98 ;  /* 0x0000006200627220 */ /* 0x040fe40000410000 */
[C---:B------:R-:W-:Y:S01]  /*a9b0*/  HMMA.16816.F32.BF16 R68, R128.reuse, R142, R68 ;  /* 0x0000008e8044723c */ /* 0x040fe20000041844 */
[----:B------:R-:W2:Y:S03]  /*a9c0*/  LDSM.16.MT88.4 R140, [R188+0x14000] ;  /* 0x01400000bc8c783b */ /* 0x000ea60000004200 */
[----:B------:R-:W-:Y:S02]  /*a9d0*/  FMUL.FTZ R99, R0, R99 ;  /* 0x0000006300637220 */ /* 0x000fe40000410000 */
[C---:B------:R-:W-:Y:S02]  /*a9e0*/  FMUL.FTZ R100, R2.reuse, R100 ;  /* 0x0000006402647220 */ /* 0x040fe40000410000 */
[C---:B---3--:R-:W-:Y:S04]  /*a9f0*/  HMMA.16816.F32.BF16 R72, R128.reuse, R144, R72 ;  /* 0x000000908048723c */ /* 0x048fe80000041848 */
[----:B------:R-:W-:Y:S02]  /*aa00*/  FMUL.FTZ R101, R2, R101 ;  /* 0x0000006502657220 */ /* 0x000fe40000410000 */
[C---:B------:R-:W-:Y:S02]  /*aa10*/  FMUL.FTZ R102, R0.reuse, R102 ;  /* 0x0000006600667220 */ /* 0x040fe40000410000 */
[C---:B------:R-:W-:Y:S01]  /*aa20*/  HMMA.16816.F32.BF16 R76, R128.reuse, R146, R76 ;  /* 0x00000092804c723c */ /* 0x040fe2000004184c */
[----:B------:R-:W3:Y:S03]  /*aa30*/  LDSM.16.MT88.4 R144, [R192+0x16000] ;  /* 0x01600000c090783b */ /* 0x000ee60000004200 */
[----:B------:R-:W-:Y:S02]  /*aa40*/  FMUL.FTZ R103, R0, R103 ;  /* 0x0000006700677220 */ /* 0x000fe40000410000 */
[--C-:B------:R-:W-:Y:S02]  /*aa50*/  FFMA.FTZ R170, R13, c[0x0][0x23c], -R168.reuse ;  /* 0x00008f000daa7a23 */ /* 0x100fe400000108a8 */
[----:B------:R-:W-:Y:S01]  /*aa60*/  FMUL.FTZ R13, R2, R125 ;  /* 0x0000007d020d7220 */ /* 0x000fe20000410000 */
[C---:B-1----:R-:W-:Y:S03]  /*aa70*/  HMMA.16816.F32.BF16 R80, R128.reuse, R136, R80 ;  /* 0x000000888050723c */ /* 0x042fe60000041850 */
[--C-:B------:R-:W-:Y:S01]  /*aa80*/  FFMA.FTZ R171, R14, c[0x0][0x23c], -R167.reuse ;  /* 0x00008f000eab7a23 */ /* 0x100fe200000108a7 */
[----:B------:R-:W1:Y:S01]  /*aa90*/  MUFU.EX2 R170, R170 ;  /* 0x000000aa00aa7308 */ /* 0x000e620000000800 */
[C---:B------:R-:W-:Y:S02]  /*aaa0*/  FMUL.FTZ R14, R0.reuse, R126 ;  /* 0x0000007e000e7220 */ /* 0x040fe40000410000 */
[--C-:B------:R-:W-:Y:S01]  /*aab0*/  FFMA.FTZ R172, R15, c[0x0][0x23c], -R167.reuse ;  /* 0x00008f000fac7a23 */ /* 0x100fe200000108a7 */
[C---:B------:R-:W-:Y:S01]  /*aac0*/  HMMA.16816.F32.BF16 R84, R128.reuse, R138, R84 ;  /* 0x0000008a8054723c */ /* 0x040fe20000041854 */
[----:B------:R-:W4:Y:S03]  /*aad0*/  LDSM.16.MT88.4 R136, [R190+0x16000] ;  /* 0x01600000be88783b */ /* 0x000f260000004200 */
[----:B------:R-:W-:Y:S02]  /*aae0*/  FMUL.FTZ R15, R0, R127 ;  /* 0x0000007f000f7220 */ /* 0x000fe40000410000 */
[C---:B------:R-:W-:Y:S01]  /*aaf0*/  FMUL.FTZ R104, R2.reuse, R104 ;  /* 0x0000006802687220 */ /* 0x040fe20000410000 */
[----:B------:R-:W-:Y:S01]  /*ab00*/  MUFU.EX2 R171, R171 ;  /* 0x000000ab00ab7308 */ /* 0x000fe20000000800 */
[C---:B--2---:R-:W-:Y:S01]  /*ab10*/  HMMA.16816.F32.BF16 R88, R128.reuse, R140, R88 ;  /* 0x0000008c8058723c */ /* 0x044fe20000041858 */
[----:B------:R-:W-:Y:S03]  /*ab20*/  LDSM.16.MT88.4 R124, [R188+0x16000] ;  /* 0x01600000bc7c783b */ /* 0x000fe60000004200 */
[----:B------:R-:W-:Y:S02]  /*ab30*/  FMUL.FTZ R105, R2, R105 ;  /* 0x0000006902697220 */ /* 0x000fe40000410000 */
[C---:B------:R-:W-:Y:S02]  /*ab40*/  FMUL.FTZ R106, R0.reuse, R106 ;  /* 0x0000006a006a7220 */ /* 0x040fe40000410000 */
[C---:B------:R-:W-:Y:S01]  /*ab50*/  HMMA.16816.F32.BF16 R92, R128.reuse, R142, R92 ;  /* 0x0000008e805c723c */ /* 0x040fe2000004185c */
[----:B------:R-:W2:Y:S01]  /*ab60*/  LDSM.16.MT88.4 R140, [R189+0x16000] ;  /* 0x01600000bd8c783b */ /* 0x000ea20000004200 */
[----:B------:R-:W5:Y:S02]  /*ab70*/  MUFU.EX2 R172, R172 ;  /* 0x000000ac00ac7308 */ /* 0x000f640000000800 */
[----:B------:R-:W-:Y:S02]  /*ab80*/  FMUL.FTZ R107, R0, R107 ;  /* 0x0000006b006b7220 */ /* 0x000fe40000410000 */
[C---:B------:R-:W-:Y:S02]  /*ab90*/  FMUL.FTZ R108, R2.reuse, R108 ;  /* 0x0000006c026c7220 */ /* 0x040fe40000410000 */
[C---:B---3--:R-:W-:Y:S04]  /*aba0*/  HMMA.16816.F32.BF16 R96, R128.reuse, R144, R96 ;  /* 0x000000908060723c */ /* 0x048fe80000041860 */
[----:B------:R-:W-:Y:S02]  /*abb0*/  FMUL.FTZ R109, R2, R109 ;  /* 0x0000006d026d7220 */ /* 0x000fe40000410000 */
[C---:B------:R-:W-:Y:S02]  /*abc0*/  FMUL.FTZ R110, R0.reuse, R110 ;  /* 0x0000006e006e7220 */ /* 0x040fe40000410000 */
[C---:B------:R-:W-:Y:S01]  /*abd0*/  HMMA.16816.F32.BF16 R100, R128.reuse, R146, R100 ;  /* 0x000000928064723c */ /* 0x040fe20000041864 */
[----:B------:R-:W-:Y:S03]  /*abe0*/  LDSM.16.MT88.4 R144, [R190+0x12800] ;  /* 0x01280000be90783b */ /* 0x000fe60000004200 */
[----:B------:R-:W-:Y:S02]  /*abf0*/  FMUL.FTZ R111, R0, R111 ;  /* 0x0000006f006f7220 */ /* 0x000fe40000410000 */
[--C-:B------:R-:W-:Y:S02]  /*ac00*/  FFMA.FTZ R173, R16, c[0x0][0x23c], -R168.reuse ;  /* 0x00008f0010ad7a23 */ /* 0x100fe400000108a8 */
[----:B------:R-:W-:Y:S01]  /*ac10*/  FFMA.FTZ R174, R17, c[0x0][0x23c], -R168 ;  /* 0x00008f0011ae7a23 */ /* 0x000fe200000108a8 */
[C---:B----4-:R-:W-:Y:S03]  /*ac20*/  HMMA.16816.F32.BF16 R104, R128.reuse, R136, R104 ;  /* 0x000000888068723c */ /* 0x050fe60000041868 */
[--C-:B------:R-:W-:Y:S01]  /*ac30*/  FFMA.FTZ R175, R18, c[0x0][0x23c], -R167.reuse ;  /* 0x00008f0012af7a23 */ /* 0x100fe200000108a7 */
[----:B------:R-:W-:Y:S01]  /*ac40*/  MUFU.EX2 R173, R173 ;  /* 0x000000ad00ad7308 */ /* 0x000fe20000000800 */
[----:B------:R-:W-:Y:S02]  /*ac50*/  FFMA.FTZ R218, R19, c[0x0][0x23c], -R167 ;  /* 0x00008f0013da7a23 */ /* 0x000fe400000108a7 */
[C---:B------:R-:W-:Y:S01]  /*ac60*/  FMUL.FTZ R112, R2.reuse, R112 ;  /* 0x0000007002707220 */ /* 0x040fe20000410000 */
[C---:B------:R-:W-:Y:S01]  /*ac70*/  HMMA.16816.F32.BF16 R12, R128.reuse, R138, R12 ;  /* 0x0000008a800c723c */ /* 0x040fe2000004180c */
[----:B------:R-:W3:Y:S03]  /*ac80*/  LDSM.16.MT88.4 R136, [R192+0x12800] ;  /* 0x01280000c088783b */ /* 0x000ee60000004200 */
[----:B------:R-:W-:Y:S02]  /*ac90*/  FMUL.FTZ R113, R2, R113 ;  /* 0x0000007102717220 */ /* 0x000fe40000410000 */
[----:B------:R-:W4:Y:S01]  /*aca0*/  MUFU.EX2 R174, R174 ;  /* 0x000000ae00ae7308 */ /* 0x000f220000000800 */
[C---:B------:R-:W-:Y:S01]  /*acb0*/  FMUL.FTZ R114, R0.reuse, R114 ;  /* 0x0000007200727220 */ /* 0x040fe20000410000 */
[C---:B--2---:R-:W-:Y:S04]  /*acc0*/  HMMA.16816.F32.BF16 R108, R128.reuse, R140, R108 ;  /* 0x0000008c806c723c */ /* 0x044fe8000004186c */
[----:B------:R-:W-:Y:S02]  /*acd0*/  FMUL.FTZ R115, R0, R115 ;  /* 0x0000007300737220 */ /* 0x000fe40000410000 */
[----:B------:R-:W-:Y:S01]  /*ace0*/  FMUL.FTZ R16, R2, R120 ;  /* 0x0000007802107220 */ /* 0x000fe20000410000 */
[----:B-1----:R-:W-:Y:S01]  /*acf0*/  F2FP.BF16.PACK_AB R120, R170, R169 ;  /* 0x000000a9aa78723e */ /* 0x002fe200000010ff */
[----:B------:R-:W-:Y:S01]  /*ad00*/  MUFU.EX2 R175, R175 ;  /* 0x000000af00af7308 */ /* 0x000fe20000000800 */
[----:B------:R-:W-:Y:S02]  /*ad10*/  FMUL.FTZ R17, R2, R121 ;  /* 0x0000007902117220 */ /* 0x000fe40000410000 */
[C---:B------:R-:W-:Y:S01]  /*ad20*/  HMMA.16816.F32.BF16 R112, R128.reuse, R142, R112 ;  /* 0x0000008e8070723c */ /* 0x040fe20000041870 */
[----:B------:R-:W1:Y:S02]  /*ad30*/  LDSM.16.MT88.4 R140, [R189+0x12800] ;  /* 0x01280000bd8c783b */ /* 0x000e640000004200 */
[----:B------:R-:W-:Y:S01]  /*ad40*/  FMUL.FTZ R18, R0, R122 ;  /* 0x0000007a00127220 */ /* 0x000fe20000410000 */
[----:B-----5:R-:W-:Y:S01]  /*ad50*/  F2FP.BF16.PACK_AB R121, R172, R171 ;  /* 0x000000abac79723e */ /* 0x020fe200000010ff */
[----:B------:R-:W-:Y:S02]  /*ad60*/  FMUL.FTZ R19, R0, R123 ;  /* 0x0000007b00137220 */ /* 0x000fe40000410000 */
[----:B------:R-:W2:Y:S01]  /*ad70*/  MUFU.EX2 R218, R218 ;  /* 0x000000da00da7308 */ /* 0x000ea20000000800 */
[C---:B------:R-:W-:Y:S04]  /*ad80*/  FMUL.FTZ R116, R2.reuse, R116 ;  /* 0x0000007402747220 */ /* 0x040fe80000410000 */
[C---:B------:R-:W-:Y:S03]  /*ad90*/  HMMA.16816.F32.BF16 R16, R128.reuse, R124, R16 ;  /* 0x0000007c8010723c */ /* 0x040fe60000041810 */
[----:B------:R-:W-:Y:S01]  /*ada0*/  FMUL.FTZ R117, R2, R117 ;  /* 0x0000007502757220 */ /* 0x000fe20000410000 */
[----:B----4-:R-:W-:Y:S01]  /*adb0*/  F2FP.BF16.PACK_AB R122, R174, R173 ;  /* 0x000000adae7a723e */ /* 0x010fe200000010ff */
[C---:B------:R-:W-:Y:S02]  /*adc0*/  FMUL.FTZ R118, R0.reuse, R118 ;  /* 0x0000007600767220 */ /* 0x040fe40000410000 */
[----:B------:R-:W-:Y:S02]  /*add0*/  FMUL.FTZ R119, R0, R119 ;  /* 0x0000007700777220 */ /* 0x000fe40000410000 */
[----:B------:R-:W-:Y:S03]  /*ade0*/  FFMA.FTZ R164, R2, R221, R164 ;  /* 0x000000dd02a47223 */ /* 0x000fe600000100a4 */
[----:B------:R-:W-:Y:S01]  /*adf0*/  FFMA.FTZ R6, R0, R219, R6 ;  /* 0x000000db00067223 */ /* 0x000fe20000010006 */
[----:B------:R-:W-:Y:S01]  /*ae00*/  MOV R0, R3 ;  /* 0x0000000300007202 */ /* 0x000fe20000000f00 */
[----:B------:R-:W-:Y:S01]  /*ae10*/  HMMA.16816.F32.BF16 R116, R128, R126, R116 ;  /* 0x0000007e8074723c */ /* 0x000fe20000041874 */
[----:B------:R-:W4:Y:S02]  /*ae20*/  LDSM.16.MT88.4 R124, [R188+0x14800] ;  /* 0x01480000bc7c783b */ /* 0x000f240000004200 */
[----:B------:R-:W-:Y:S01]  /*ae30*/  FADD.FTZ R5, R5, R164 ;  /* 0x000000a405057221 */ /* 0x000fe20000010000 */
[----:B--2---:R-:W-:Y:S01]  /*ae40*/  F2FP.BF16.PACK_AB R123, R218, R175 ;  /* 0x000000afda7b723e */ /* 0x004fe200000010ff */
[----:B------:R-:W-:Y:S02]  /*ae50*/  FADD.FTZ R6, R7, R6 ;  /* 0x0000000607067221 */ /* 0x000fe40000010000 */
[----:B------:R-:W-:Y:S02]  /*ae60*/  FADD.FTZ R134, R134, R5 ;  /* 0x0000000586867221 */ /* 0x000fe40000010000 */
[----:B------:R-:W2:Y:S02]  /*ae70*/  LDSM.16.MT88.4 R128, [R192+0x16800] ;  /* 0x01680000c080783b */ /* 0x000ea40000004200 */
[C---:B---3--:R-:W-:Y:S05]  /*ae80*/  HMMA.16816.F32.BF16 R8, R120.reuse, R136, R8 ;  /* 0x000000887808723c */ /* 0x048fea0000041808 */
[----:B------:R-:W-:Y:S02]  /*ae90*/  FADD.FTZ R165, R165, R6 ;  /* 0x00000006a5a57221 */ /* 0x000fe40000010000 */
[----:B------:R-:W-:Y:S01]  /*aea0*/  FADD.FTZ R134, R135, R134 ;  /* 0x0000008687867221 */ /* 0x000fe20000010000 */
[C---:B------:R-:W-:Y:S01]  /*aeb0*/  HMMA.16816.F32.BF16 R36, R120.reuse, R138, R36 ;  /* 0x0000008a7824723c */ /* 0x040fe20000041824 */
[----:B------:R-:W3:Y:S03]  /*aec0*/  LDSM.16.MT88.4 R136, [R190+0x16800] ;  /* 0x01680000be88783b */ /* 0x000ee60000004200 */
[----:B------:R-:W-:Y:S02]  /*aed0*/  FADD.FTZ R166, R166, R165 ;  /* 0x000000a5a6a67221 */ /* 0x000fe40000010000 */
[----:B------:R-:W-:Y:S02]  /*aee0*/  FADD.FTZ R169, R169, R134 ;  /* 0x00000086a9a97221 */ /* 0x000fe40000010000 */
[C---:B------:R-:W-:Y:S04]  /*aef0*/  HMMA.16816.F32.BF16 R40, R120.reuse, R144, R40 ;  /* 0x000000907828723c */ /* 0x040fe80000041828 */
[----:B------:R-:W-:Y:S02]  /*af00*/  FADD.FTZ R171, R171, R166 ;  /* 0x000000a6abab7221 */ /* 0x000fe40000010000 */
[----:B------:R-:W-:Y:S02]  /*af10*/  FADD.FTZ R170, R170, R169 ;  /* 0x000000a9aaaa7221 */ /* 0x000fe40000010000 */
[C---:B------:R-:W-:Y:S01]  /*af20*/  HMMA.16816.F32.BF16 R44, R120.reuse, R146, R44 ;  /* 0x00000092782c723c */ /* 0x040fe2000004182c */
[----:B------:R-:W-:Y:S03]  /*af30*/  LDSM.16.MT88.4 R144, [R190+0x15000] ;  /* 0x01500000be90783b */ /* 0x000fe60000004200 */
[----:B------:R-:W-:Y:S02]  /*af40*/  FADD.FTZ R172, R172, R171 ;  /* 0x000000abacac7221 */ /* 0x000fe40000010000 */
[----:B------:R-:W-:Y:S02]  /*af50*/  FADD.FTZ R173, R173, R170 ;  /* 0x000000aaadad7221 */ /* 0x000fe40000010000 */
[C---:B-1----:R-:W-:Y:S04]  /*af60*/  HMMA.16816.F32.BF16 R48, R120.reuse, R140, R48 ;  /* 0x0000008c7830723c */ /* 0x042fe80000041830 */
[----:B------:R-:W-:Y:S02]  /*af70*/  FADD.FTZ R5, R175, R172 ;  /* 0x000000acaf057221 */ /* 0x000fe40000010000 */
[----:B------:R-:W-:Y:S02]  /*af80*/  FADD.FTZ R173, R174, R173 ;  /* 0x000000adaead7221 */ /* 0x000fe40000010000 */
[C---:B------:R-:W-:Y:S01]  /*af90*/  HMMA.16816.F32.BF16 R52, R120.reuse, R142, R52 ;  /* 0x0000008e7834723c */ /* 0x040fe20000041834 */
[----:B------:R-:W1:Y:S03]  /*afa0*/  LDSM.16.MT88.4 R140, [R189+0x16800] ;  /* 0x01680000bd8c783b */ /* 0x000e660000004200 */
[----:B------:R-:W-:Y:S04]  /*afb0*/  FADD.FTZ R5, R218, R5 ;  /* 0x00000005da057221 */ /* 0x000fe80000010000 */
[C---:B------:R-:W-:Y:S08]  /*afc0*/  HMMA.16816.F32.BF16 R56, R120.reuse, R148, R56 ;  /* 0x000000947838723c */ /* 0x040ff00000041838 */
[C---:B------:R-:W-:Y:S01]  /*afd0*/  HMMA.16816.F32.BF16 R60, R120.reuse, R150, R60 ;  /* 0x00000096783c723c */ /* 0x040fe2000004183c */
[----:B------:R-:W-:Y:S07]  /*afe0*/  LDSM.16.MT88.4 R148, [R189+0x15000] ;  /* 0x01500000bd94783b */ /* 0x000fee0000004200 */
[C---:B------:R-:W-:Y:S07]  /*aff0*/  HMMA.16816.F32.BF16 R64, R120.reuse, R152, R64 ;  /* 0x000000987840723c */ /* 0x040fee0000041840 */
[--C-:B------:R-:W-:Y:S01]  /*b000*/  FFMA.FTZ R152, R20, c[0x0][0x23c], -R168.reuse ;  /* 0x00008f0014987a23 */ /* 0x100fe200000108a8 */
[C---:B------:R-:W-:Y:S04]  /*b010*/  HMMA.16816.F32.BF16 R68, R120.reuse, R154, R68 ;  /* 0x0000009a7844723c */ /* 0x040fe80000041844 */
[--C-:B------:R-:W-:Y:S01]  /*b020*/  FFMA.FTZ R153, R21, c[0x0][0x23c], -R168.reuse ;  /* 0x00008f0015997a23 */ /* 0x100fe200000108a8 */
[----:B------:R-:W-:Y:S02]  /*b030*/  MUFU.EX2 R152, R152 ;  /* 0x0000009800987308 */ /* 0x000fe40000000800 */
[--C-:B------:R-:W-:Y:S01]  /*b040*/  FFMA.FTZ R154, R22, c[0x0][0x23c], -R167.reuse ;  /* 0x00008f00169a7a23 */ /* 0x100fe200000108a7 */
[C---:B------:R-:W-:Y:S04]  /*b050*/  HMMA.16816.F32.BF16 R72, R120.reuse, R156, R72 ;  /* 0x0000009c7848723c */ /* 0x040fe80000041848 */
[--C-:B------:R-:W-:Y:S02]  /*b060*/  FFMA.FTZ R155, R23, c[0x0][0x23c], -R167.reuse ;  /* 0x00008f00179b7a23 */ /* 0x100fe400000108a7 */
[----:B------:R-:W5:Y:S01]  /*b070*/  LDSM.16.MT88.4 R20, [R188+0x16800] ;  /* 0x01680000bc14783b */ /* 0x000f620000004200 */
[--C-:B------:R-:W-:Y:S01]  /*b080*/  FFMA.FTZ R156, R24, c[0x0][0x23c], -R168.reuse ;  /* 0x00008f00189c7a23 */ /* 0x100fe200000108a8 */
[C---:B------:R-:W-:Y:S01]  /*b090*/  HMMA.16816.F32.BF16 R76, R120.reuse, R158, R76 ;  /* 0x0000009e784c723c */ /* 0x040fe2000004184c */
[----:B------:R-:W1:Y:S03]  /*b0a0*/  MUFU.EX2 R153, R153 ;  /* 0x0000009900997308 */ /* 0x000e660000000800 */
[--C-:B------:R-:W-:Y:S03]  /*b0b0*/  FFMA.FTZ R157, R25, c[0x0][0x23c], -R168.reuse ;  /* 0x00008f00199d7a23 */ /* 0x100fe600000108a8 */
[--C-:B------:R-:W-:Y:S01]  /*b0c0*/  FFMA.FTZ R158, R26, c[0x0][0x23c], -R167.reuse ;  /* 0x00008f001a9e7a23 */ /* 0x100fe200000108a7 */
[C---:B------:R-:W-:Y:S03]  /*b0d0*/  HMMA.16816.F32.BF16 R80, R120.reuse, R160, R80 ;  /* 0x000000a07850723c */ /* 0x040fe60000041850 */
[----:B------:R-:W-:Y:S01]  /*b0e0*/  MUFU.EX2 R154, R154 ;  /* 0x0000009a009a7308 */ /* 0x000fe20000000800 */
[--C-:B------:R-:W-:Y:S02]  /*b0f0*/  FFMA.FTZ R159, R27, c[0x0][0x23c], -R167.reuse ;  /* 0x00008f001b9f7a23 */ /* 0x100fe400000108a7 */
[----:B------:R-:W-:Y:S01]  /*b100*/  LDSM.16.MT88.4 R24, [R189+0x13000] ;  /* 0x01300000bd18783b */ /* 0x000fe20000004200 */
[--C-:B------:R-:W-:Y:S01]  /*b110*/  FFMA.FTZ R160, R28, c[0x0][0x23c], -R168.reuse ;  /* 0x00008f001ca07a23 */ /* 0x100fe200000108a8 */
[C---:B------:R-:W-:Y:S04]  /*b120*/  HMMA.16816.F32.BF16 R84, R120.reuse, R162, R84 ;  /* 0x000000a27854723c */ /* 0x040fe80000041854 */
[--C-:B------:R-:W-:Y:S01]  /*b130*/  FFMA.FTZ R161, R29, c[0x0][0x23c], -R168.reuse ;  /* 0x00008f001da17a23 */ /* 0x100fe200000108a8 */
[----:B------:R-:W1:Y:S01]  /*b140*/  MUFU.EX2 R155, R155 ;  /* 0x0000009b009b7308 */ /* 0x000e620000000800 */
[----:B------:R-:W-:Y:S02]  /*b150*/  FFMA.FTZ R168, R33, c[0x0][0x23c], -R168 ;  /* 0x00008f0021a87a23 */ /* 0x000fe400000108a8 */
[C---:B----4-:R-:W-:Y:S04]  /*b160*/  HMMA.16816.F32.BF16 R88, R120.reuse, R124, R88 ;  /* 0x0000007c7858723c */ /* 0x050fe80000041858 */
[--C-:B------:R-:W-:Y:S02]  /*b170*/  FFMA.FTZ R162, R30, c[0x0][0x23c], -R167.reuse ;  /* 0x00008f001ea27a23 */ /* 0x100fe400000108a7 */
[--C-:B------:R-:W-:Y:S01]  /*b180*/  FFMA.FTZ R163, R31, c[0x0][0x23c], -R167.reuse ;  /* 0x00008f001fa37a23 */ /* 0x100fe200000108a7 */
[----:B------:R-:W-:Y:S01]  /*b190*/  MUFU.EX2 R156, R156 ;  /* 0x0000009c009c7308 */ /* 0x000fe20000000800 */
[C---:B------:R-:W-:Y:S01]  /*b1a0*/  HMMA.16816.F32.BF16 R92, R120.reuse, R126, R92 ;  /* 0x0000007e785c723c */ /* 0x040fe2000004185c */
[----:B------:R-:W4:Y:S03]  /*b1b0*/  LDSM.16.MT88.4 R124, [R192+0x13000] ;  /* 0x01300000c07c783b */ /* 0x000f260000004200 */
[----:B------:R-:W-:Y:S04]  /*b1c0*/  FFMA.FTZ R167, R35, c[0x0][0x23c], -R167 ;  /* 0x00008f0023a77a23 */ /* 0x000fe800000108a7 */
[C---:B--2---:R-:W-:Y:S01]  /*b1d0*/  HMMA.16816.F32.BF16 R96, R120.reuse, R128, R96 ;  /* 0x000000807860723c */ /* 0x044fe20000041860 */
[----:B------:R-:W-:Y:S01]  /*b1e0*/  LDSM.16.MT88.4 R28, [R188+0x17000] ;  /* 0x01700000bc1c783b */ /* 0x000fe20000004200 */
[----:B------:R-:W2:Y:S06]  /*b1f0*/  MUFU.EX2 R157, R157 ;  /* 0x0000009d009d7308 */ /* 0x000eac0000000800 */
[C---:B------:R-:W-:Y:S01]  /*b200*/  HMMA.16816.F32.BF16 R100, R120.reuse, R130, R100 ;  /* 0x000000827864723c */ /* 0x040fe20000041864 */
[----:B------:R-:W2:Y:S03]  /*b210*/  LDSM.16.MT88.4 R128, [R190+0x13000] ;  /* 0x01300000be80783b */ /* 0x000ea60000004200 */
[----:B------:R-:W-:Y:S04]  /*b220*/  MUFU.EX2 R158, R158 ;  /* 0x0000009e009e7308 */ /* 0x000fe80000000800 */
[C---:B---3--:R-:W-:Y:S01]  /*b230*/  HMMA.16816.F32.BF16 R104, R120.reuse, R136, R104 ;  /* 0x000000887868723c */ /* 0x048fe20000041868 */
[----:B------:R-:W-:Y:S05]  /*b240*/  LDSM.16.MT88.4 R32, [R189+0x13800] ;  /* 0x01380000bd20783b */ /* 0x000fea0000004200 */
[----:B------:R-:W3:Y:S02]  /*b250*/  MUFU.EX2 R159, R159 ;  /* 0x0000009f009f7308 */ /* 0x000ee40000000800 */
[C---:B------:R-:W-:Y:S01]  /*b260*/  HMMA.16816.F32.BF16 R12, R120.reuse, R138, R12 ;  /* 0x0000008a780c723c */ /* 0x040fe2000004180c */
[----:B------:R-:W3:Y:S07]  /*b270*/  LDSM.16.MT88.4 R136, [R188+0x13000] ;  /* 0x01300000bc88783b */ /* 0x000eee0000004200 */
[C---:B-1----:R-:W-:Y:S01]  /*b280*/  HMMA.16816.F32.BF16 R108, R120.reuse, R140, R108 ;  /* 0x0000008c786c723c */ /* 0x042fe2000004186c */
[----:B------:R-:W-:Y:S07]  /*b290*/  MUFU.EX2 R160, R160 ;  /* 0x000000a000a07308 */ /* 0x000fee0000000800 */
[C---:B------:R-:W-:Y:S01]  /*b2a0*/  HMMA.16816.F32.BF16 R112, R120.reuse, R142, R112 ;  /* 0x0000008e7870723c */ /* 0x040fe20000041870 */
[----:B------:R-:W1:Y:S02]  /*b2b0*/  LDSM.16.MT88.4 R140, [R192+0x15000] ;  /* 0x01500000c08c783b */ /* 0x000e640000004200 */
[----:B------:R-:W1:Y:S05]  /*b2c0*/  MUFU.EX2 R161, R161 ;  /* 0x000000a100a17308 */ /* 0x000e6a0000000800 */
[C---:B-----5:R-:W-:Y:S05]  /*b2d0*/  HMMA.16816.F32.BF16 R16, R120.reuse, R20, R16 ;  /* 0x000000147810723c */ /* 0x060fea0000041810 */
[----:B------:R-:W-:Y:S02]  /*b2e0*/  MUFU.EX2 R162, R162 ;  /* 0x000000a200a27308 */ /* 0x000fe40000000800 */
[----:B------:R-:W-:Y:S01]  /*b2f0*/  F2FP.BF16.PACK_AB R20, R153, R152 ;  /* 0x000000989914723e */ /* 0x000fe200000010ff */
[----:B------:R-:W-:Y:S01]  /*b300*/  HMMA.16816.F32.BF16 R116, R120, R22, R116 ;  /* 0x000000167874723c */ /* 0x000fe20000041874 */
[----:B------:R-:W5:Y:S03]  /*b310*/  LDSM.16.MT88.4 R120, [R188+0x15000] ;  /* 0x01500000bc78783b */ /* 0x000f660000004200 */
[----:B------:R-:W-:Y:S01]  /*b320*/  F2FP.BF16.PACK_AB R21, R155, R154 ;  /* 0x0000009a9b15723e */ /* 0x000fe200000010ff */
[----:B------:R-:W-:Y:S02]  /*b330*/  FADD.FTZ R152, R152, R173 ;  /* 0x000000ad98987221 */ /* 0x000fe40000010000 */
[----:B--2---:R-:W-:Y:S01]  /*b340*/  F2FP.BF16.PACK_AB R22, R157, R156 ;  /* 0x0000009c9d16723e */ /* 0x004fe200000010ff */
[----:B------:R-:W2:Y:S01]  /*b350*/  MUFU.EX2 R163, R163 ;  /* 0x000000a300a37308 */ /* 0x000ea20000000800 */
[----:B---3--:R-:W-:Y:S03]  /*b360*/  F2FP.BF16.PACK_AB R23, R159, R158 ;  /* 0x0000009e9f17723e */ /* 0x008fe600000010ff */
[----:B------:R-:W-:Y:S02]  /*b370*/  FADD.FTZ R154, R154, R5 ;  /* 0x000000059a9a7221 */ /* 0x000fe40000010000 */
[----:B------:R-:W-:Y:S02]  /*b380*/  FADD.FTZ R153, R153, R152 ;  /* 0x0000009899997221 */ /* 0x000fe40000010000 */
[C---:B----4-:R-:W-:Y:S02]  /*b390*/  HMMA.16816.F32.BF16 R8, R20.reuse, R124, R8 ;  /* 0x0000007c1408723c */ /* 0x050fe40000041808 */
[----:B------:R-:W3:Y:S03]  /*b3a0*/  MUFU.EX2 R223, R168 ;  /* 0x000000a800df7308 */ /* 0x000ee60000000800 */
[----:B------:R-:W-:Y:S02]  /*b3b0*/  FADD.FTZ R155, R155, R154 ;  /* 0x0000009a9b9b7221 */ /* 0x000fe40000010000 */
[----:B------:R-:W-:Y:S01]  /*b3c0*/  FADD.FTZ R156, R156, R153 ;  /* 0x000000999c9c7221 */ /* 0x000fe20000010000 */
[C---:B------:R-:W-:Y:S01]  /*b3d0*/  HMMA.16816.F32.BF16 R36, R20.reuse, R126, R36 ;  /* 0x0000007e1424723c */ /* 0x040fe20000041824 */
[----:B------:R-:W-:Y:S03]  /*b3e0*/  LDSM.16.MT88.4 R124, [R190+0x17000] ;  /* 0x01700000be7c783b */ /* 0x000fe60000004200 */
[----:B------:R-:W4:Y:S01]  /*b3f0*/  MUFU.EX2 R167, R167 ;  /* 0x000000a700a77308 */ /* 0x000f220000000800 */
[----:B------:R-:W-:Y:S02]  /*b400*/  FADD.FTZ R158, R158, R155 ;  /* 0x0000009b9e9e7221 */ /* 0x000fe40000010000 */
[----:B------:R-:W-:Y:S01]  /*b410*/  FADD.FTZ R157, R157, R156 ;  /* 0x0000009c9d9d7221 */ /* 0x000fe20000010000 */
[C---:B------:R-:W-:Y:S04]  /*b420*/  HMMA.16816.F32.BF16 R40, R20.reuse, R128, R40 ;  /* 0x000000801428723c */ /* 0x040fe80000041828 */
[----:B------:R-:W-:Y:S04]  /*b430*/  FADD.FTZ R159, R159, R158 ;  /* 0x0000009e9f9f7221 */ /* 0x000fe80000010000 */
[C---:B------:R-:W-:Y:S01]  /*b440*/  HMMA.16816.F32.BF16 R44, R20.reuse, R130, R44 ;  /* 0x00000082142c723c */ /* 0x040fe2000004182c */
[----:B------:R-:W-:Y:S07]  /*b450*/  LDSM.16.MT88.4 R128, [R189+0x17000] ;  /* 0x01700000bd80783b */ /* 0x000fee0000004200 */
[C---:B------:R-:W-:Y:S08]  /*b460*/  HMMA.16816.F32.BF16 R48, R20.reuse, R24, R48 ;  /* 0x000000181430723c */ /* 0x040ff00000041830 */
[C---:B------:R-:W-:Y:S01]  /*b470*/  HMMA.16816.F32.BF16 R52, R20.reuse, R26, R52 ;  /* 0x0000001a1434723c */ /* 0x040fe20000041834 */
[----:B------:R-:W2:Y:S07]  /*b480*/  LDSM.16.MT88.4 R24, [R192+0x17000] ;  /* 0x01700000c018783b */ /* 0x000eae0000004200 */
[C---:B------:R-:W-:Y:S08]  /*b490*/  HMMA.16816.F32.BF16 R56, R20.reuse, R136, R56 ;  /* 0x000000881438723c */ /* 0x040ff00000041838 */
[C---:B------:R-:W-:Y:S01]  /*b4a0*/  HMMA.16816.F32.BF16 R60, R20.reuse, R138, R60 ;  /* 0x0000008a143c723c */ /* 0x040fe2000004183c */
[----:B------:R-:W-:Y:S07]  /*b4b0*/  LDSM.16.MT88.4 R136, [R192+0x15800] ;  /* 0x01580000c088783b */ /* 0x000fee0000004200 */
[C---:B-1----:R-:W-:Y:S08]  /*b4c0*/  HMMA.16816.F32.BF16 R64, R20.reuse, R140, R64 ;  /* 0x0000008c1440723c */ /* 0x042ff00000041840 */
        /* <DEDUP_REMOVED lines=8> */
[C---:B-----5:R-:W-:Y:S08]  /*b550*/  HMMA.16816.F32.BF16 R88, R20.reuse, R120, R88 ;  /* 0x000000781458723c */ /* 0x060ff00000041858 */
[C---:B------:R-:W-:Y:S01]  /*b560*/  HMMA.16816.F32.BF16 R92, R20.reuse, R122, R92 ;  /* 0x0000007a145c723c */ /* 0x040fe2000004185c */
[----:B------:R-:W-:Y:S07]  /*b570*/  LDSM.16.MT88.4 R120, [R190+0x13800] ;  /* 0x01380000be78783b */ /* 0x000fee0000004200 */
[C---:B--2---:R-:W-:Y:S08]  /*b580*/  HMMA.16816.F32.BF16 R96, R20.reuse, R24, R96 ;  /* 0x000000181460723c */ /* 0x044ff00000041860 */
[C---:B------:R-:W-:Y:S01]  /*b590*/  HMMA.16816.F32.BF16 R100, R20.reuse, R26, R100 ;  /* 0x0000001a1464723c */ /* 0x040fe20000041864 */
[----:B------:R-:W1:Y:S07]  /*b5a0*/  LDSM.16.MT88.4 R24, [R192+0x13800] ;  /* 0x01380000c018783b */ /* 0x000e6e0000004200 */
[C---:B------:R-:W-:Y:S08]  /*b5b0*/  HMMA.16816.F32.BF16 R104, R20.reuse, R124, R104 ;  /* 0x0000007c1468723c */ /* 0x040ff00000041868 */
[C---:B------:R-:W-:Y:S01]  /*b5c0*/  HMMA.16816.F32.BF16 R12, R20.reuse, R126, R12 ;  /* 0x0000007e140c723c */ /* 0x040fe2000004180c */
[----:B------:R-:W2:Y:S07]  /*b5d0*/  LDSM.16.MT88.4 R124, [R188+0x13800] ;  /* 0x01380000bc7c783b */ /* 0x000eae0000004200 */
[C---:B------:R-:W-:Y:S08]  /*b5e0*/  HMMA.16816.F32.BF16 R108, R20.reuse, R128, R108 ;  /* 0x00000080146c723c */ /* 0x040ff0000004186c */
[C---:B------:R-:W-:Y:S08]  /*b5f0*/  HMMA.16816.F32.BF16 R112, R20.reuse, R130, R112 ;  /* 0x000000821470723c */ /* 0x040ff00000041870 */
[C---:B------:R-:W-:Y:S08]  /*b600*/  HMMA.16816.F32.BF16 R16, R20.reuse, R28, R16 ;  /* 0x0000001c1410723c */ /* 0x040ff00000041810 */
[----:B------:R-:W-:Y:S01]  /*b610*/  HMMA.16816.F32.BF16 R116, R20, R30, R116 ;  /* 0x0000001e1474723c */ /* 0x000fe20000041874 */
[----:B------:R-:W5:Y:S06]  /*b620*/  LDSM.16.MT88.4 R28, [R189+0x15800] ;  /* 0x01580000bd1c783b */ /* 0x000f6c0000004200 */
[----:B------:R-:W-:Y:S01]  /*b630*/  F2FP.BF16.PACK_AB R20, R161, R160 ;  /* 0x000000a0a114723e */ /* 0x000fe200000010ff */
[----:B------:R-:W-:Y:S01]  /*b640*/  FADD.FTZ R160, R160, R157 ;  /* 0x0000009da0a07221 */ /* 0x000fe20000010000 */
[----:B------:R-:W-:Y:S03]  /*b650*/  F2FP.BF16.PACK_AB R21, R163, R162 ;  /* 0x000000a2a315723e */ /* 0x000fe600000010ff */
[----:B---3--:R-:W-:Y:S01]  /*b660*/  F2FP.BF16.PACK_AB R22, R223, R220 ;  /* 0x000000dcdf16723e */ /* 0x008fe200000010ff */
[----:B------:R-:W-:Y:S01]  /*b670*/  FADD.FTZ R162, R162, R159 ;  /* 0x0000009fa2a27221 */ /* 0x000fe20000010000 */
[----:B----4-:R-:W-:Y:S01]  /*b680*/  F2FP.BF16.PACK_AB R23, R167, R222 ;  /* 0x000000dea717723e */ /* 0x010fe200000010ff */
[----:B------:R-:W-:Y:S02]  /*b690*/  FADD.FTZ R161, R161, R160 ;  /* 0x000000a0a1a17221 */ /* 0x000fe40000010000 */
[----:B------:R-:W-:Y:S02]  /*b6a0*/  FADD.FTZ R163, R163, R162 ;  /* 0x000000a2a3a37221 */ /* 0x000fe40000010000 */
[----:B------:R-:W-:Y:S02]  /*b6b0*/  FADD.FTZ R220, R220, R161 ;  /* 0x000000a1dcdc7221 */ /* 0x000fe40000010000 */
[C---:B-1----:R-:W-:Y:S01]  /*b6c0*/  HMMA.16816.F32.BF16 R128, R20.reuse, R24, R8 ;  /* 0x000000181480723c */ /* 0x042fe20000041808 */
[----:B------:R-:W1:Y:S02]  /*b6d0*/  LDSM.16.MT88.4 R8, [R190+0x17800] ;  /* 0x01780000be08783b */ /* 0x000e640000004200 */
[----:B------:R-:W-:Y:S02]  /*b6e0*/  FADD.FTZ R222, R222, R163 ;  /* 0x000000a3dede7221 */ /* 0x000fe40000010000 */
[----:B------:R-:W-:Y:S02]  /*b6f0*/  FADD.FTZ R221, R223, R220 ;  /* 0x000000dcdfdd7221 */ /* 0x000fe40000010000 */
[----:B------:R-:W-:Y:S01]  /*b700*/  FADD.FTZ R219, R167, R222 ;  /* 0x000000dea7db7221 */ /* 0x000fe20000010000 */
[C---:B------:R-:W-:Y:S01]  /*b710*/  HMMA.16816.F32.BF16 R36, R20.reuse, R26, R36 ;  /* 0x0000001a1424723c */ /* 0x040fe20000041824 */
[----:B------:R-:W3:Y:S07]  /*b720*/  LDSM.16.MT88.4 R24, [R189+0x17800] ;  /* 0x01780000bd18783b */ /* 0x000eee0000004200 */
[C---:B------:R-:W-:Y:S08]  /*b730*/  HMMA.16816.F32.BF16 R40, R20.reuse, R120, R40 ;  /* 0x000000781428723c */ /* 0x040ff00000041828 */
[C---:B------:R-:W-:Y:S08]  /*b740*/  HMMA.16816.F32.BF16 R44, R20.reuse, R122, R44 ;  /* 0x0000007a142c723c */ /* 0x040ff0000004182c */
[C---:B------:R-:W-:Y:S08]  /*b750*/  HMMA.16816.F32.BF16 R48, R20.reuse, R32, R48 ;  /* 0x000000201430723c */ /* 0x040ff00000041830 */
[C---:B------:R-:W-:Y:S08]  /*b760*/  HMMA.16816.F32.BF16 R52, R20.reuse, R34, R52 ;  /* 0x000000221434723c */ /* 0x040ff00000041834 */
[C---:B--2---:R-:W-:Y:S08]  /*b770*/  HMMA.16816.F32.BF16 R56, R20.reuse, R124, R56 ;  /* 0x0000007c1438723c */ /* 0x044ff00000041838 */
[C---:B------:R-:W-:Y:S08]  /*b780*/  HMMA.16816.F32.BF16 R60, R20.reuse, R126, R60 ;  /* 0x0000007e143c723c */ /* 0x040ff0000004183c */
[C---:B------:R-:W-:Y:S08]  /*b790*/  HMMA.16816.F32.BF16 R64, R20.reuse, R136, R64 ;  /* 0x000000881440723c */ /* 0x040ff00000041840 */
[C---:B------:R-:W-:Y:S08]  /*b7a0*/  HMMA.16816.F32.BF16 R68, R20.reuse, R138, R68 ;  /* 0x0000008a1444723c */ /* 0x040ff00000041844 */
[C---:B------:R-:W-:Y:S08]  /*b7b0*/  HMMA.16816.F32.BF16 R72, R20.reuse, R140, R72 ;  /* 0x0000008c1448723c */ /* 0x040ff00000041848 */
[C---:B------:R-:W-:Y:S08]  /*b7c0*/  HMMA.16816.F32.BF16 R76, R20.reuse, R142, R76 ;  /* 0x0000008e144c723c */ /* 0x040ff0000004184c */
[C---:B-----5:R-:W-:Y:S08]  /*b7d0*/  HMMA.16816.F32.BF16 R80, R20.reuse, R28, R80 ;  /* 0x0000001c1450723c */ /* 0x060ff00000041850 */
[C---:B------:R-:W-:Y:S01]  /*b7e0*/  HMMA.16816.F32.BF16 R84, R20.reuse, R30, R84 ;  /* 0x0000001e1454723c */ /* 0x040fe20000041854 */
[----:B------:R-:W2:Y:S07]  /*b7f0*/  LDSM.16.MT88.4 R28, [R188+0x17800] ;  /* 0x01780000bc1c783b */ /* 0x000eae0000004200 */
[C---:B------:R-:W-:Y:S08]  /*b800*/  HMMA.16816.F32.BF16 R88, R20.reuse, R144, R88 ;  /* 0x000000901458723c */ /* 0x040ff00000041858 */
[C---:B------:R-:W-:Y:S08]  /*b810*/  HMMA.16816.F32.BF16 R92, R20.reuse, R146, R92 ;  /* 0x00000092145c723c */ /* 0x040ff0000004185c */
[C---:B------:R-:W-:Y:S08]  /*b820*/  HMMA.16816.F32.BF16 R96, R20.reuse, R148, R96 ;  /* 0x000000941460723c */ /* 0x040ff00000041860 */
[C---:B------:R-:W-:Y:S08]  /*b830*/  HMMA.16816.F32.BF16 R100, R20.reuse, R150, R100 ;  /* 0x000000961464723c */ /* 0x040ff00000041864 */
[C---:B-1----:R-:W-:Y:S08]  /*b840*/  HMMA.16816.F32.BF16 R104, R20.reuse, R8, R104 ;  /* 0x000000081468723c */ /* 0x042ff00000041868 */
[C---:B------:R-:W-:Y:S08]  /*b850*/  HMMA.16816.F32.BF16 R124, R20.reuse, R10, R12 ;  /* 0x0000000a147c723c */ /* 0x040ff0000004180c */
[C---:B---3--:R-:W-:Y:S08]  /*b860*/  HMMA.16816.F32.BF16 R108, R20.reuse, R24, R108 ;  /* 0x00000018146c723c */ /* 0x048ff0000004186c */
[C---:B------:R-:W-:Y:S08]  /*b870*/  HMMA.16816.F32.BF16 R112, R20.reuse, R26, R112 ;  /* 0x0000001a1470723c */ /* 0x040ff00000041870 */
[C---:B--2---:R-:W-:Y:S08]  /*b880*/  HMMA.16816.F32.BF16 R120, R20.reuse, R28, R16 ;  /* 0x0000001c1478723c */ /* 0x044ff00000041810 */
[----:B------:R-:W-:Y:S01]  /*b890*/  HMMA.16816.F32.BF16 R116, R20, R30, R116 ;  /* 0x0000001e1474723c */ /* 0x000fe20000041874 */
[----:B------:R-:W-:-:S07]  /*b8a0*/  @P0 BRA `(.L_x_11) ;  /* 0xffffdb3000000947 */ /* 0x000fce000383ffff */
.L_x_10:
[----:B------:R-:W1:Y:S01]  /*b8b0*/  SHFL.BFLY PT, R2, R221, 0x2, 0x1f ;  /* 0x0c401f00dd027f89 */ /* 0x000e6200000e0000 */
[----:B------:R-:W-:Y:S01]  /*b8c0*/  MOV R6, 0x3f800000 ;  /* 0x3f80000000067802 */ /* 0x000fe20000000f00 */
[----:B------:R-:W-:Y:S01]  /*b8d0*/  BSSY B0, `(.L_x_14) ;  /* 0x0000143000007945 */ /* 0x000fe20003800000 */
[----:B------:R-:W-:Y:S01]  /*b8e0*/  MOV R7, 0x3f800000 ;  /* 0x3f80000000077802 */ /* 0x000fe20000000f00 */
[----:B------:R-:W2:Y:S01]  /*b8f0*/  SHFL.BFLY PT, R0, R219, 0x2, 0x1f ;  /* 0x0c401f00db007f89 */ /* 0x000ea200000e0000 */
[----:B------:R-:W-:Y:S01]  /*b900*/  ISETP.NE.AND P0, PT, R202, -0x1, PT ;  /* 0xffffffffca00780c */ /* 0x000fe20003f05270 */
[----:B-1----:R-:W-:-:S02]  /*b910*/  FADD.FTZ R5, R2, R221 ;  /* 0x000000dd02057221 */ /* 0x002fc40000010000 */
[----:B--2---:R-:W-:-:S03]  /*b920*/  FADD.FTZ R9, R0, R219 ;  /* 0x000000db00097221 */ /* 0x004fc60000010000 */
[----:B------:R-:W1:Y:S04]  /*b930*/  SHFL.BFLY PT, R2, R5, 0x1, 0x1f ;  /* 0x0c201f0005027f89 */ /* 0x000e6800000e0000 */
[----:B------:R-:W2:Y:S01]  /*b940*/  SHFL.BFLY PT, R0, R9, 0x1, 0x1f ;  /* 0x0c201f0009007f89 */ /* 0x000ea200000e0000 */
[----:B-1----:R-:W-:Y:S02]  /*b950*/  FADD.FTZ R2, R5, R2 ;  /* 0x0000000205027221 */ /* 0x002fe40000010000 */
[----:B------:R-:W-:-:S03]  /*b960*/  @P0 IMAD.WIDE.U32 R4, R202, c[0x0][0x1e8], RZ ;  /* 0x00007a00ca040a25 */ /* 0x000fc600078e00ff */
[----:B------:R-:W-:Y:S01]  /*b970*/  FSETP.NE.FTZ.AND P5, PT, R2, RZ, PT ;  /* 0x000000ff0200720b */ /* 0x000fe20003fb5000 */
[----:B--2---:R-:W-:Y:S02]  /*b980*/  FADD.FTZ R0, R9, R0 ;  /* 0x0000000009007221 */ /* 0x004fe40000010000 */
[----:B------:R-:W-:-:S03]  /*b990*/  @P0 IMAD R5, R202, c[0x0][0x1ec], R5 ;  /* 0x00007b00ca050a24 */ /* 0x000fc600078e0205 */
[----:B------:R-:W-:-:S07]  /*b9a0*/  FSETP.NE.FTZ.AND P4, PT, R0, RZ, PT ;  /* 0x000000ff0000720b */ /* 0x000fce0003f95000 */
[----:B------:R-:W1:Y:S08]  /*b9b0*/  @P5 MUFU.RCP R6, R2 ;  /* 0x0000000200065308 */ /* 0x000e700000001000 */
[----:B------:R-:W2:Y:S01]  /*b9c0*/  @P4 MUFU.RCP R7, R0 ;  /* 0x0000000000074308 */ /* 0x000ea20000001000 */
[----:B-1----:R-:W-:-:S07]  /*b9d0*/  FMUL.FTZ R128, R6, R128 ;  /* 0x0000008006807220 */ /* 0x002fce0000410000 */
[----:B------:R-:W1:Y:S01]  /*b9e0*/  @P5 MUFU.LG2 R2, R2 ;  /* 0x0000000200025308 */ /* 0x000e620000000c00 */
[C---:B------:R-:W-:Y:S02]  /*b9f0*/  FMUL.FTZ R129, R6.reuse, R129 ;  /* 0x0000008106817220 */ /* 0x040fe40000410000 */
[C---:B------:R-:W-:Y:S02]  /*ba00*/  FMUL.FTZ R36, R6.reuse, R36 ;  /* 0x0000002406247220 */ /* 0x040fe40000410000 */
[C---:B------:R-:W-:Y:S01]  /*ba10*/  FMUL.FTZ R37, R6.reuse, R37 ;  /* 0x0000002506257220 */ /* 0x040fe20000410000 */
[----:B------:R-:W-:Y:S01]  /*ba20*/  F2FP.BF16.PACK_AB R128, R129, R128 ;  /* 0x000000808180723e */ /* 0x000fe200000010ff */
[C---:B------:R-:W-:Y:S01]  /*ba30*/  FMUL.FTZ R40, R6.reuse, R40 ;  /* 0x0000002806287220 */ /* 0x040fe20000410000 */
[----:B------:R-:W3:Y:S01]  /*ba40*/  @P4 MUFU.LG2 R0, R0 ;  /* 0x0000000000004308 */ /* 0x000ee20000000c00 */
[C---:B------:R-:W-:Y:S01]  /*ba50*/  FMUL.FTZ R41, R6.reuse, R41 ;  /* 0x0000002906297220 */ /* 0x040fe20000410000 */
[----:B------:R-:W-:Y:S01]  /*ba60*/  F2FP.BF16.PACK_AB R36, R37, R36 ;  /* 0x000000242524723e */ /* 0x000fe200000010ff */
[----:B------:R-:W-:-:S02]  /*ba70*/  FMUL.FTZ R44, R6, R44 ;  /* 0x0000002c062c7220 */ /* 0x000fc40000410000 */
[C---:B------:R-:W-:Y:S01]  /*ba80*/  FMUL.FTZ R45, R6.reuse, R45 ;  /* 0x0000002d062d7220 */ /* 0x040fe20000410000 */
[----:B------:R-:W-:Y:S01]  /*ba90*/  F2FP.BF16.PACK_AB R40, R41, R40 ;  /* 0x000000282928723e */ /* 0x000fe200000010ff */
[C---:B------:R-:W-:Y:S02]  /*baa0*/  FMUL.FTZ R48, R6.reuse, R48 ;  /* 0x0000003006307220 */ /* 0x040fe40000410000 */
[C---:B------:R-:W-:Y:S01]  /*bab0*/  FMUL.FTZ R49, R6.reuse, R49 ;  /* 0x0000003106317220 */ /* 0x040fe20000410000 */
[----:B------:R-:W-:Y:S01]  /*bac0*/  F2FP.BF16.PACK_AB R44, R45, R44 ;  /* 0x0000002c2d2c723e */ /* 0x000fe200000010ff */
[C---:B------:R-:W-:Y:S02]  /*bad0*/  FMUL.FTZ R52, R6.reuse, R52 ;  /* 0x0000003406347220 */ /* 0x040fe40000410000 */
        /* <DEDUP_REMOVED lines=54> */
[----:B------:R-:W-:Y:S01]  /*be40*/  FMUL.FTZ R117, R6, R117 ;  /* 0x0000007506757220 */ /* 0x000fe20000410000 */
[----:B------:R-:W-:Y:S01]  /*be50*/  F2FP.BF16.PACK_AB R120, R121, R120 ;  /* 0x000000787978723e */ /* 0x000fe200000010ff */
[----:B------:R-:W4:Y:S01]  /*be60*/  S2R R6, SR_TID.X ;  /* 0x0000000000067919 */ /* 0x000f220000002100 */
[----:B--2---:R-:W-:-:S02]  /*be70*/  FMUL.FTZ R131, R7, R131 ;  /* 0x0000008307837220 */ /* 0x004fc40000410000 */
[----:B------:R-:W-:Y:S01]  /*be80*/  FMUL.FTZ R130, R7, R130 ;  /* 0x0000008207827220 */ /* 0x000fe20000410000 */
[----:B------:R-:W-:Y:S01]  /*be90*/  F2FP.BF16.PACK_AB R116, R117, R116 ;  /* 0x000000747574723e */ /* 0x000fe200000010ff */
[C---:B------:R-:W-:Y:S02]  /*bea0*/  FMUL.FTZ R39, R7.reuse, R39 ;  /* 0x0000002707277220 */ /* 0x040fe40000410000 */
[----:B------:R-:W-:Y:S01]  /*beb0*/  FMUL.FTZ R38, R7, R38 ;  /* 0x0000002607267220 */ /* 0x000fe20000410000 */
[----:B------:R-:W-:Y:S01]  /*bec0*/  F2FP.BF16.PACK_AB R130, R131, R130 ;  /* 0x000000828382723e */ /* 0x000fe200000010ff */
[C---:B------:R-:W-:Y:S02]  /*bed0*/  FMUL.FTZ R43, R7.reuse, R43 ;  /* 0x0000002b072b7220 */ /* 0x040fe40000410000 */
[----:B------:R-:W-:Y:S01]  /*bee0*/  FMUL.FTZ R42, R7, R42 ;  /* 0x0000002a072a7220 */ /* 0x000fe20000410000 */
[----:B------:R-:W-:Y:S01]  /*bef0*/  F2FP.BF16.PACK_AB R38, R39, R38 ;  /* 0x000000262726723e */ /* 0x000fe200000010ff */
[----:B------:R-:W-:-:S02]  /*bf00*/  FMUL.FTZ R47, R7, R47 ;  /* 0x0000002f072f7220 */ /* 0x000fc40000410000 */
[----:B------:R-:W-:Y:S01]  /*bf10*/  FMUL.FTZ R46, R7, R46 ;  /* 0x0000002e072e7220 */ /* 0x000fe20000410000 */
[----:B------:R-:W-:Y:S01]  /*bf20*/  F2FP.BF16.PACK_AB R42, R43, R42 ;  /* 0x0000002a2b2a723e */ /* 0x000fe200000010ff */
[C---:B------:R-:W-:Y:S02]  /*bf30*/  FMUL.FTZ R51, R7.reuse, R51 ;  /* 0x0000003307337220 */ /* 0x040fe40000410000 */
[----:B------:R-:W-:Y:S01]  /*bf40*/  FMUL.FTZ R50, R7, R50 ;  /* 0x0000003207327220 */ /* 0x000fe20000410000 */
[----:B------:R-:W-:Y:S01]  /*bf50*/  F2FP.BF16.PACK_AB R46, R47, R46 ;  /* 0x0000002e2f2e723e */ /* 0x000fe200000010ff */
[C---:B------:R-:W-:Y:S02]  /*bf60*/  FMUL.FTZ R55, R7.reuse, R55 ;  /* 0x0000003707377220 */ /* 0x040fe40000410000 */
[C---:B------:R-:W-:Y:S01]  /*bf70*/  FMUL.FTZ R54, R7.reuse, R54 ;  /* 0x0000003607367220 */ /* 0x040fe20000410000 */
[----:B----4-:R-:W-:Y:S01]  /*bf80*/  SHF.R.S32.HI R9, RZ, 0x1f, R6 ;  /* 0x0000001fff097819 */ /* 0x010fe20000011406 */
[----:B------:R-:W-:Y:S01]  /*bf90*/  FMUL.FTZ R59, R7, R59 ;  /* 0x0000003b073b7220 */ /* 0x000fe20000410000 */
[----:B------:R-:W-:Y:S01]  /*bfa0*/  F2FP.BF16.PACK_AB R50, R51, R50 ;  /* 0x000000323332723e */ /* 0x000fe200000010ff */
[----:B------:R-:W-:Y:S01]  /*bfb0*/  FMUL.FTZ R58, R7, R58 ;  /* 0x0000003a073a7220 */ /* 0x000fe20000410000 */
[-C--:B------:R-:W-:Y:S01]  /*bfc0*/  LEA.HI R8, R9, R6.reuse, RZ, 0x2 ;  /* 0x0000000609087211 */ /* 0x080fe200078f10ff */
[----:B------:R-:W-:Y:S01]  /*bfd0*/  FMUL.FTZ R63, R7, R63 ;  /* 0x0000003f073f7220 */ /* 0x000fe20000410000 */
[----:B------:R-:W-:Y:S01]  /*bfe0*/  LEA.HI R9, R9, R6, RZ, 0x5 ;  /* 0x0000000609097211 */ /* 0x000fe200078f28ff */
[C---:B------:R-:W-:Y:S01]  /*bff0*/  FMUL.FTZ R62, R7.reuse, R62 ;  /* 0x0000003e073e7220 */ /* 0x040fe20000410000 */
[--C-:B------:R-:W-:Y:S01]  /*c000*/  SHF.R.S32.HI R11, RZ, 0x2, R8.reuse ;  /* 0x00000002ff0b7819 */ /* 0x100fe20000011408 */
[C---:B------:R-:W-:Y:S01]  /*c010*/  FMUL.FTZ R67, R7.reuse, R67 ;  /* 0x0000004307437220 */ /* 0x040fe20000410000 */
[----:B------:R-:W-:Y:S01]  /*c020*/  SHF.R.S32.HI R10, RZ, 0x1f, R8 ;  /* 0x0000001fff0a7819 */ /* 0x000fe20000011408 */
[----:B------:R-:W-:Y:S01]  /*c030*/  FMUL.FTZ R66, R7, R66 ;  /* 0x0000004207427220 */ /* 0x000fe20000410000 */
[----:B------:R-:W-:Y:S01]  /*c040*/  F2FP.BF16.PACK_AB R54, R55, R54 ;  /* 0x000000363736723e */ /* 0x000fe200000010ff */
[C---:B------:R-:W-:Y:S01]  /*c050*/  FMUL.FTZ R71, R7.reuse, R71 ;  /* 0x0000004707477220 */ /* 0x040fe20000410000 */
[----:B------:R-:W-:Y:S01]  /*c060*/  LEA.HI R10, R10, R11, RZ, 0x3 ;  /* 0x0000000b0a0a7211 */ /* 0x000fe200078f18ff */
[----:B------:R-:W-:Y:S01]  /*c070*/  FMUL.FTZ R70, R7, R70 ;  /* 0x0000004607467220 */ /* 0x000fe20000410000 */
[----:B------:R-:W-:Y:S01]  /*c080*/  F2FP.BF16.PACK_AB R58, R59, R58 ;  /* 0x0000003a3b3a723e */ /* 0x000fe200000010ff */
[C---:B------:R-:W-:Y:S01]  /*c090*/  FMUL.FTZ R75, R7.reuse, R75 ;  /* 0x0000004b074b7220 */ /* 0x040fe20000410000 */
[----:B------:R-:W-:Y:S01]  /*c0a0*/  LOP3.LUT R10, R10, 0xfffffff8, RZ, 0xc0, !PT ;  /* 0xfffffff80a0a7812 */ /* 0x000fe200078ec0ff */
[----:B------:R-:W-:Y:S01]  /*c0b0*/  FMUL.FTZ R74, R7, R74 ;  /* 0x0000004a074a7220 */ /* 0x000fe20000410000 */
[----:B------:R-:W-:Y:S01]  /*c0c0*/  F2FP.BF16.PACK_AB R62, R63, R62 ;  /* 0x0000003e3f3e723e */ /* 0x000fe200000010ff */
[----:B------:R-:W-:Y:S01]  /*c0d0*/  FMUL.FTZ R79, R7, R79 ;  /* 0x0000004f074f7220 */ /* 0x000fe20000410000 */
[----:B------:R-:W-:Y:S01]  /*c0e0*/  IADD3 R10, R11, -R10, RZ ;  /* 0x8000000a0b0a7210 */ /* 0x000fe20007ffe0ff */
[----:B------:R-:W-:Y:S01]  /*c0f0*/  FMUL.FTZ R78, R7, R78 ;  /* 0x0000004e074e7220 */ /* 0x000fe20000410000 */
[----:B------:R-:W-:Y:S01]  /*c100*/  F2FP.BF16.PACK_AB R66, R67, R66 ;  /* 0x000000424342723e */ /* 0x000fe200000010ff */
[C---:B------:R-:W-:Y:S01]  /*c110*/  FMUL.FTZ R83, R7.reuse, R83 ;  /* 0x0000005307537220 */ /* 0x040fe20000410000 */
[C---:B------:R-:W-:Y:S01]  /*c120*/  SHF.L.U32 R11, R10.reuse, 0x6, RZ ;  /* 0x000000060a0b7819 */ /* 0x040fe200000006ff */
[C---:B------:R-:W-:Y:S01]  /*c130*/  FMUL.FTZ R82, R7.reuse, R82 ;  /* 0x0000005207527220 */ /* 0x040fe20000410000 */
[----:B------:R-:W-:Y:S01]  /*c140*/  LOP3.LUT R12, R10, 0x1, RZ, 0xc0, !PT ;  /* 0x000000010a0c7812 */ /* 0x000fe200078ec0ff */
[----:B------:R-:W-:Y:S01]  /*c150*/  FMUL.FTZ R87, R7, R87 ;  /* 0x0000005707577220 */ /* 0x000fe20000410000 */
[----:B------:R-:W-:Y:S01]  /*c160*/  LOP3.LUT R11, R11, 0x1c0, RZ, 0xc0, !PT ;  /* 0x000001c00b0b7812 */ /* 0x000fe200078ec0ff */
[C---:B------:R-:W-:Y:S01]  /*c170*/  FMUL.FTZ R86, R7.reuse, R86 ;  /* 0x0000005607567220 */ /* 0x040fe20000410000 */
[----:B------:R-:W-:Y:S01]  /*c180*/  ISETP.NE.U32.AND P3, PT, R12, 0x1, PT ;  /* 0x000000010c00780c */ /* 0x000fe20003f65070 */
[----:B------:R-:W-:Y:S01]  /*c190*/  FMUL.FTZ R91, R7, R91 ;  /* 0x0000005b075b7220 */ /* 0x000fe20000410000 */
[----:B------:R-:W-:Y:S01]  /*c1a0*/  LEA.HI R14, R11, R11, RZ, 0x1d ;  /* 0x0000000b0b0e7211 */ /* 0x000fe200078fe8ff */
[C---:B------:R-:W-:Y:S01]  /*c1b0*/  FMUL.FTZ R90, R7.reuse, R90 ;  /* 0x0000005a075a7220 */ /* 0x040fe20000410000 */
[----:B------:R-:W-:Y:S01]  /*c1c0*/  R2P PR, R10, 0x6 ;  /* 0x000000060a007804 */ /* 0x000fe20000000000 */
[----:B------:R-:W-:Y:S01]  /*c1d0*/  FMUL.FTZ R95, R7, R95 ;  /* 0x0000005f075f7220 */ /* 0x000fe20000410000 */
[----:B------:R-:W-:Y:S01]  /*c1e0*/  F2FP.BF16.PACK_AB R70, R71, R70 ;  /* 0x000000464746723e */ /* 0x000fe200000010ff */
        /* <DEDUP_REMOVED lines=29> */
[----:B------:R-:W-:Y:S02]  /*c3c0*/  LOP3.LUT R7, R8, 0x3ffffffc, RZ, 0xc0, !PT ;  /* 0x3ffffffc08077812 */ /* 0x000fe400078ec0ff */
[----:B------:R-:W-:Y:S02]  /*c3d0*/  SHF.R.S32.HI R8, RZ, 0x5, R9 ;  /* 0x00000005ff087819 */ /* 0x000fe40000011409 */
[----:B------:R-:W-:Y:S02]  /*c3e0*/  IADD3 R7, -R7, R6, RZ ;  /* 0x0000000607077210 */ /* 0x000fe40007ffe1ff */
[----:B------:R-:W-:Y:S02]  /*c3f0*/  F2FP.BF16.PACK_AB R122, R123, R122 ;  /* 0x0000007a7b7a723e */ /* 0x000fe400000010ff */
[----:B------:R-:W-:Y:S02]  /*c400*/  LEA R7, R8, R7, 0x9 ;  /* 0x0000000708077211 */ /* 0x000fe400078e48ff */
[----:B------:R-:W-:-:S02]  /*c410*/  F2FP.BF16.PACK_AB R118, R119, R118 ;  /* 0x000000767776723e */ /* 0x000fc400000010ff */
[----:B------:R-:W-:Y:S02]  /*c420*/  LEA R7, R7, R14, 0x1 ;  /* 0x0000000e07077211 */ /* 0x000fe400078e08ff */
[----:B------:R-:W-:Y:S02]  /*c430*/  LOP3.LUT R9, R9, 0xffffffe0, RZ, 0xc0, !PT ;  /* 0xffffffe009097812 */ /* 0x000fe400078ec0ff */
[----:B------:R-:W-:Y:S02]  /*c440*/  SHF.L.U32 R11, R7, 0x1, RZ ;  /* 0x00000001070b7819 */ /* 0x000fe400000006ff */
[----:B------:R-:W-:Y:S02]  /*c450*/  MOV R7, 0x20 ;  /* 0x0000002000077802 */ /* 0x000fe40000000f00 */
[----:B------:R-:W-:Y:S01]  /*c460*/  IADD3 R13, R11, -0x10, RZ ;  /* 0xfffffff00b0d7810 */ /* 0x000fe20007ffe0ff */
[----:B------:R-:W-:Y:S01]  /*c470*/  STS [R11], R128 ;  /* 0x000000800b007388 */ /* 0x000fe20000000800 */
[----:B------:R-:W-:-:S02]  /*c480*/  SEL R10, R7, 0xffffffe0, !P1 ;  /* 0xffffffe0070a7807 */ /* 0x000fc40004800000 */
[----:B------:R-:W-:Y:S01]  /*c490*/  MOV R7, 0x40 ;  /* 0x0000004000077802 */ /* 0x000fe20000000f00 */
[----:B------:R-:W-:Y:S01]  /*c4a0*/  STS [R11+0x400], R130 ;  /* 0x000400820b007388 */ /* 0x000fe20000000800 */
[----:B------:R-:W-:Y:S02]  /*c4b0*/  @P3 IADD3 R13, R11, 0x10, RZ ;  /* 0x000000100b0d3810 */ /* 0x000fe40007ffe0ff */
[----:B------:R-:W-:Y:S02]  /*c4c0*/  SEL R12, R7, 0xffffffc0, !P2 ;  /* 0xffffffc0070c7807 */ /* 0x000fe40005000000 */
[C---:B------:R-:W-:Y:S01]  /*c4d0*/  IADD3 R15, R11.reuse, R10, RZ ;  /* 0x0000000a0b0f7210 */ /* 0x040fe20007ffe0ff */
[----:B------:R-:W-:Y:S01]  /*c4e0*/  STS [R13], R36 ;  /* 0x000000240d007388 */ /* 0x000fe20000000800 */
[-C--:B------:R-:W-:Y:S02]  /*c4f0*/  IADD3 R17, R10, R13.reuse, RZ ;  /* 0x0000000d0a117210 */ /* 0x080fe40007ffe0ff */
[-C--:B------:R-:W-:Y:S01]  /*c500*/  IADD3 R19, R11, R12.reuse, RZ ;  /* 0x0000000c0b137210 */ /* 0x080fe20007ffe0ff */
[----:B------:R-:W-:Y:S01]  /*c510*/  STS [R13+0x400], R38 ;  /* 0x000400260d007388 */ /* 0x000fe20000000800 */
[----:B------:R-:W-:Y:S01]  /*c520*/  IADD3 R21, R12, R13, RZ ;  /* 0x0000000d0c157210 */ /* 0x000fe20007ffe0ff */
[----:B------:R-:W2:Y:S01]  /*c530*/  LDC.U8 R10, c[0x0][0x329] ;  /* 0x0000ca40ff0a7b82 */ /* 0x000ea20000000000 */
[-C--:B------:R-:W-:Y:S01]  /*c540*/  IADD3 R23, R15, R12.reuse, RZ ;  /* 0x0000000c0f177210 */ /* 0x080fe20007ffe0ff */
[----:B------:R-:W-:Y:S01]  /*c550*/  STS [R15], R40 ;  /* 0x000000280f007388 */ /* 0x000fe20000000800 */
[----:B------:R-:W-:-:S02]  /*c560*/  IADD3 R25, R17, R12, RZ ;  /* 0x0000000c11197210 */ /* 0x000fc40007ffe0ff */
[----:B------:R-:W-:Y:S01]  /*c570*/  IADD3 R9, R6, -R9, RZ ;  /* 0x8000000906097210 */ /* 0x000fe20007ffe0ff */
[----:B------:R-:W-:Y:S02]  /*c580*/  STS [R15+0x400], R42 ;  /* 0x0004002a0f007388 */ /* 0x000fe40000000800 */
[----:B------:R-:W4:Y:S02]  /*c590*/  LDC.U8 R12, c[0x0][0x328] ;  /* 0x0000ca00ff0c7b82 */ /* 0x000f240000000000 */
[----:B------:R-:W-:Y:S04]  /*c5a0*/  STS [R17], R44 ;  /* 0x0000002c11007388 */ /* 0x000fe80000000800 */
[----:B------:R-:W-:Y:S04]  /*c5b0*/  STS [R17+0x400], R46 ;  /* 0x0004002e11007388 */ /* 0x000fe80000000800 */
[----:B------:R-:W-:Y:S04]  /*c5c0*/  STS [R19], R48 ;  /* 0x0000003013007388 */ /* 0x000fe80000000800 */
[----:B------:R-:W-:Y:S01]  /*c5d0*/  STS [R19+0x400], R50 ;  /* 0x0004003213007388 */ /* 0x000fe20000000800 */
[----:B--2---:R-:W-:-:S03]  /*c5e0*/  ISETP.NE.AND P1, PT, R10, RZ, PT ;  /* 0x000000ff0a00720c */ /* 0x004fc60003f25270 */
[----:B------:R-:W-:Y:S04]  /*c5f0*/  STS [R21], R52 ;  /* 0x0000003415007388 */ /* 0x000fe80000000800 */
[----:B------:R-:W-:Y:S01]  /*c600*/  STS [R21+0x400], R54 ;  /* 0x0004003615007388 */ /* 0x000fe20000000800 */
[----:B----4-:R-:W-:-:S03]  /*c610*/  ISETP.NE.AND P2, PT, R12, RZ, PT ;  /* 0x000000ff0c00720c */ /* 0x010fc60003f45270 */
[----:B------:R-:W-:Y:S01]  /*c620*/  STS [R23], R56 ;  /* 0x0000003817007388 */ /* 0x000fe20000000800 */
[----:B------:R-:W-:-:S03]  /*c630*/  ISETP.NE.OR P3, PT, R10, RZ, !P2 ;  /* 0x000000ff0a00720c */ /* 0x000fc60005765670 */
[----:B------:R-:W-:Y:S04]  /*c640*/  STS [R23+0x400], R58 ;  /* 0x0004003a17007388 */ /* 0x000fe80000000800 */
[----:B------:R2:W-:Y:S04]  /*c650*/  STS [R25], R60 ;  /* 0x0000003c19007388 */ /* 0x0005e80000000800 */
[----:B------:R4:W-:Y:S04]  /*c660*/  STS [R25+0x400], R62 ;  /* 0x0004003e19007388 */ /* 0x0009e80000000800 */
[----:B------:R5:W-:Y:S04]  /*c670*/  STS [R11+0x4000], R64 ;  /* 0x004000400b007388 */ /* 0x000be80000000800 */
[----:B------:R-:W-:Y:S04]  /*c680*/  STS [R11+0x4400], R66 ;  /* 0x004400420b007388 */ /* 0x000fe80000000800 */
[----:B------:R-:W-:Y:S04]  /*c690*/  STS [R13+0x4000], R68 ;  /* 0x004000440d007388 */ /* 0x000fe80000000800 */
[----:B------:R-:W-:Y:S04]  /*c6a0*/  STS [R13+0x4400], R70 ;  /* 0x004400460d007388 */ /* 0x000fe80000000800 */
[----:B------:R-:W-:Y:S01]  /*c6b0*/  STS [R15+0x4000], R72 ;  /* 0x004000480f007388 */ /* 0x000fe20000000800 */
[----:B--2---:R-:W-:-:S03]  /*c6c0*/  @P1 MOV R60, c[0x0][0x210] ;  /* 0x00008400003c1a02 */ /* 0x004fc60000000f00 */
[----:B------:R-:W-:Y:S01]  /*c6d0*/  STS [R15+0x4400], R74 ;  /* 0x0044004a0f007388 */ /* 0x000fe20000000800 */
[----:B----4-:R-:W-:Y:S01]  /*c6e0*/  @P1 MOV R62, 0x1 ;  /* 0x00000001003e1802 */ /* 0x010fe20000000f00 */
[----:B------:R-:W-:Y:S02]  /*c6f0*/  @P1 IMAD R60, R60, c[0x0][0x214], RZ ;  /* 0x000085003c3c1a24 */ /* 0x000fe400078e02ff */
[----:B------:R-:W-:Y:S04]  /*c700*/  STS [R17+0x4000], R76 ;  /* 0x0040004c11007388 */ /* 0x000fe80000000800 */
[----:B------:R-:W-:Y:S04]  /*c710*/  STS [R17+0x4400], R78 ;  /* 0x0044004e11007388 */ /* 0x000fe80000000800 */
[----:B------:R-:W-:Y:S04]  /*c720*/  STS [R19+0x4000], R80 ;  /* 0x0040005013007388 */ /* 0x000fe80000000800 */
[----:B------:R-:W-:Y:S04]  /*c730*/  STS [R19+0x4400], R82 ;  /* 0x0044005213007388 */ /* 0x000fe80000000800 */
[----:B------:R-:W-:Y:S04]  /*c740*/  STS [R21+0x4000], R84 ;  /* 0x0040005415007388 */ /* 0x000fe80000000800 */
[----:B------:R-:W-:Y:S04]  /*c750*/  STS [R21+0x4400], R86 ;  /* 0x0044005615007388 */ /* 0x000fe80000000800 */
[----:B------:R-:W2:Y:S04]  /*c760*/  S2R R7, SR_CTAID.Y ;  /* 0x0000000000077919 */ /* 0x000ea80000002600 */
[----:B------:R-:W-:Y:S04]  /*c770*/  STS [R23+0x4000], R88 ;  /* 0x0040005817007388 */ /* 0x000fe80000000800 */
[----:B------:R-:W-:Y:S04]  /*c780*/  STS [R23+0x4400], R90 ;  /* 0x0044005a17007388 */ /* 0x000fe80000000800 */
[----:B------:R-:W-:Y:S04]  /*c790*/  STS [R25+0x4000], R92 ;  /* 0x0040005c19007388 */ /* 0x000fe80000000800 */
[----:B------:R-:W-:Y:S04]  /*c7a0*/  STS [R25+0x4400], R94 ;  /* 0x0044005e19007388 */ /* 0x000fe80000000800 */
[----:B------:R-:W-:Y:S04]  /*c7b0*/  STS [R11+0x8000], R96 ;  /* 0x008000600b007388 */ /* 0x000fe80000000800 */
[----:B------:R4:W-:Y:S01]  /*c7c0*/  STS [R11+0x8400], R98 ;  /* 0x008400620b007388 */ /* 0x0009e20000000800 */
[----:B--2---:R-:W-:Y:S01]  /*c7d0*/  @!P0 SHF.R.S32.HI R12, RZ, 0x1f, R7 ;  /* 0x0000001fff0c8819 */ /* 0x004fe20000011407 */
[----:B-----5:R-:W-:-:S02]  /*c7e0*/  @!P0 IMAD.WIDE.U32 R64, R7, c[0x0][0x1e0], RZ ;  /* 0x0000780007408a25 */ /* 0x020fc400078e00ff */
[----:B------:R2:W-:Y:S02]  /*c7f0*/  STS [R13+0x8000], R100 ;  /* 0x008000640d007388 */ /* 0x0005e40000000800 */
[----:B------:R-:W-:Y:S01]  /*c800*/  @!P0 IMAD R12, R12, c[0x0][0x1e0], RZ ;  /* 0x000078000c0c8a24 */ /* 0x000fe200078e02ff */
[----:B------:R-:W-:Y:S01]  /*c810*/  @!P0 MOV R4, R64 ;  /* 0x0000004000048202 */ /* 0x000fe20000000f00 */
[----:B------:R2:W-:Y:S01]  /*c820*/  STS [R13+0x8400], R102 ;  /* 0x008400660d007388 */ /* 0x0005e20000000800 */
[C---:B------:R-:W-:Y:S02]  /*c830*/  @!P3 IMAD R63, R7.reuse, c[0x0][0x214], RZ ;  /* 0x00008500073fba24 */ /* 0x040fe400078e02ff */
[----:B------:R-:W-:Y:S01]  /*c840*/  @!P0 IMAD R61, R7, c[0x0][0x1e4], R12 ;  /* 0x00007900073d8a24 */ /* 0x000fe200078e020c */
[----:B------:R2:W-:Y:S02]  /*c850*/  STS [R15+0x8000], R104 ;  /* 0x008000680f007388 */ /* 0x0005e40000000800 */
[----:B------:R-:W-:-:S02]  /*c860*/  @!P3 SEL R63, R63, R202, !P0 ;  /* 0x000000ca3f3fb207 */ /* 0x000fc40004000000 */
[----:B------:R2:W-:Y:S01]  /*c870*/  STS [R15+0x8400], R106 ;  /* 0x0084006a0f007388 */ /* 0x0005e20000000800 */
[----:B------:R-:W-:Y:S02]  /*c880*/  @!P0 IADD3 R5, R65, R61, RZ ;  /* 0x0000003d41058210 */ /* 0x000fe40007ffe0ff */
[----:B------:R-:W-:Y:S01]  /*c890*/  SHF.R.S32.HI R61, RZ, 0x1f, R8 ;  /* 0x0000001fff3d7819 */ /* 0x000fe20000011408 */
[----:B------:R2:W-:Y:S01]  /*c8a0*/  STS [R17+0x8000], R124 ;  /* 0x0080007c11007388 */ /* 0x0005e20000000800 */
[----:B------:R-:W-:Y:S01]  /*c8b0*/  LOP3.LUT P0, RZ, R9, 0x3, RZ, 0xc0, !PT ;  /* 0x0000000309ff7812 */ /* 0x000fe2000780c0ff */
[----:B------:R-:W-:Y:S01]  /*c8c0*/  CS2R R64, SRZ ;  /* 0x0000000000407805 */ /* 0x000fe2000001ff00 */
[----:B------:R-:W-:Y:S01]  /*c8d0*/  LEA.HI R61, R61, R8, RZ, 0x3 ;  /* 0x000000083d3d7211 */ /* 0x000fe200078f18ff */
[----:B------:R2:W-:Y:S01]  /*c8e0*/  STS [R17+0x8400], R126 ;  /* 0x0084007e11007388 */ /* 0x0005e20000000800 */
[----:B----4-:R-:W-:Y:S02]  /*c8f0*/  @!P1 MOV R11, c[0x0][0x214] ;  /* 0x00008500000b9a02 */ /* 0x010fe40000000f00 */
[----:B------:R-:W-:Y:S01]  /*c900*/  @!P3 MOV R64, R63 ;  /* 0x0000003f0040b202 */ /* 0x000fe20000000f00 */
[----:B------:R2:W-:Y:S01]  /*c910*/  STS [R19+0x8000], R108 ;  /* 0x0080006c13007388 */ /* 0x0005e20000000800 */
[----:B------:R-:W-:-:S02]  /*c920*/  @!P1 SEL R60, R11, c[0x0][0x234], !P2 ;  /* 0x00008d000b3c9a07 */ /* 0x000fc40005000000 */
[----:B------:R-:W-:Y:S01]  /*c930*/  @!P3 SHF.R.S32.HI R65, RZ, 0x1f, R63 ;  /* 0x0000001fff41b819 */ /* 0x000fe2000001143f */
[----:B------:R2:W-:Y:S01]  /*c940*/  STS [R19+0x8400], R110 ;  /* 0x0084006e13007388 */ /* 0x0005e20000000800 */
[----:B------:R-:W-:Y:S01]  /*c950*/  LOP3.LUT R61, R61, 0xffffff8, RZ, 0xc0, !PT ;  /* 0x0ffffff83d3d7812 */ /* 0x000fe200078ec0ff */
[----:B------:R-:W-:Y:S02]  /*c960*/  @!P1 IMAD R62, R60, c[0x0][0x1c0], RZ ;  /* 0x000070003c3e9a24 */ /* 0x000fe400078e02ff */
[----:B------:R2:W-:Y:S01]  /*c970*/  STS [R21+0x8000], R112 ;  /* 0x0080007015007388 */ /* 0x0005e20000000800 */
[----:B-1----:R-:W-:Y:S01]  /*c980*/  @P5 FMUL.FTZ R63, R2, 0.69314718246459960938 ;  /* 0x3f317218023f5820 */ /* 0x002fe20000410000 */
[----:B------:R-:W-:Y:S01]  /*c990*/  IADD3 R61, R8, -R61, RZ ;  /* 0x8000003d083d7210 */ /* 0x000fe20007ffe0ff */
[----:B------:R-:W-:Y:S01]  /*c9a0*/  IMAD R62, R7, R62, RZ ;  /* 0x0000003e073e7224 */ /* 0x000fe200078e02ff */
[----:B------:R2:W-:Y:S01]  /*c9b0*/  STS [R21+0x8400], R114 ;  /* 0x0084007215007388 */ /* 0x0005e20000000800 */
[----:B------:R-:W-:Y:S01]  /*c9c0*/  @P1 MOV R7, c[0x0][0x210] ;  /* 0x0000840000071a02 */ /* 0x000fe20000000f00 */
[----:B---3--:R-:W-:Y:S01]  /*c9d0*/  @P4 FMUL.FTZ R2, R0, 0.69314718246459960938 ;  /* 0x3f31721800024820 */ /* 0x008fe20000410000 */
[----:B------:R-:W-:Y:S01]  /*c9e0*/  @!P1 MOV R7, 0x1 ;  /* 0x0000000100079802 */ /* 0x000fe20000000f00 */
[----:B------:R2:W-:Y:S01]  /*c9f0*/  STS [R23+0x8000], R120 ;  /* 0x0080007817007388 */ /* 0x0005e20000000800 */
[----:B------:R-:W-:-:S02]  /*ca00*/  SEL R62, R62, RZ, P3 ;  /* 0x000000ff3e3e7207 */ /* 0x000fc40001800000 */
[----:B------:R-:W-:Y:S01]  /*ca10*/  MOV R8, 0x7f800000 ;  /* 0x7f80000000087802 */ /* 0x000fe20000000f00 */
[----:B------:R2:W-:Y:S01]  /*ca20*/  STS [R23+0x8400], R122 ;  /* 0x0084007a17007388 */ /* 0x0005e20000000800 */
[----:B------:R-:W-:Y:S01]  /*ca30*/  @P5 FFMA.FTZ R8, R132, c[0x0][0x238], R63 ;  /* 0x00008e0084085a23 */ /* 0x000fe2000001003f */
[----:B------:R-:W-:Y:S02]  /*ca40*/  LEA R212, R61, R212, 0x4 ;  /* 0x000000d43dd47211 */ /* 0x000fe400078e20ff */
[----:B------:R2:W-:Y:S04]  /*ca50*/  STS [R25+0x8000], R116 ;  /* 0x0080007419007388 */ /* 0x0005e80000000800 */
[----:B------:R2:W-:Y:S04]  /*ca60*/  STS [R25+0x8400], R118 ;  /* 0x0084007619007388 */ /* 0x0005e80000000800 */
[----:B------:R-:W-:Y:S06]  /*ca70*/  BAR.SYNC.DEFER_BLOCKING 0x0 ;  /* 0x0000000000007b1d */ /* 0x000fec0000010000 */
[----:B------:R-:W1:Y:S04]  /*ca80*/  S2R R10, SR_CTAID.X ;  /* 0x00000000000a7919 */ /* 0x000e680000002500 */
[----:B------:R-:W3:Y:S04]  /*ca90*/  S2R R11, SR_CTAID.Z ;  /* 0x00000000000b7919 */ /* 0x000ee80000002700 */
[----:B------:R2:W4:Y:S04]  /*caa0*/  LDS.128 R52, [R203] ;  /* 0x00000000cb347984 */ /* 0x0005280000000c00 */
[----:B------:R2:W2:Y:S01]  /*cab0*/  LDS.128 R48, [R203+0x1000] ;  /* 0x00100000cb307984 */ /* 0x0004a20000000c00 */
[----:B-1----:R-:W-:-:S03]  /*cac0*/  IMAD R6, R10, R7, RZ ;  /* 0x000000070a067224 */ /* 0x002fc600078e02ff */
[----:B------:R1:W1:Y:S01]  /*cad0*/  LDS.128 R44, [R203+0x2000] ;  /* 0x00200000cb2c7984 */ /* 0x0002620000000c00 */
[----:B---3--:R-:W-:Y:S01]  /*cae0*/  IMAD R62, R11, R60, R62 ;  /* 0x0000003c0b3e7224 */ /* 0x008fe200078e023e */
[----:B------:R-:W-:Y:S02]  /*caf0*/  SHF.L.U32 R9, R6, 0x7, RZ ;  /* 0x0000000706097819 */ /* 0x000fe400000006ff */
[----:B------:R3:W1:Y:S01]  /*cb00*/  LDS.128 R40, [R203+0x3000] ;  /* 0x00300000cb287984 */ /* 0x0006620000000c00 */
[----:B------:R-:W-:Y:S01]  /*cb10*/  MOV R6, 0x7f800000 ;  /* 0x7f80000000067802 */ /* 0x000fe20000000f00 */
[----:B------:R-:W-:Y:S01]  /*cb20*/  @P4 FFMA.FTZ R6, R3, c[0x0][0x238], R2 ;  /* 0x00008e0003064a23 */ /* 0x000fe20000010002 */
[--C-:B------:R-:W-:Y:S01]  /*cb30*/  IADD3 R0, P2, P1, R9, R64, R62.reuse ;  /* 0x0000004009007210 */ /* 0x100fe2000795e03e */
[----:B------:R3:W1:Y:S01]  /*cb40*/  LDS.128 R36, [R203+0x4000] ;  /* 0x00400000cb247984 */ /* 0x0006620000000c00 */
[----:B------:R-:W-:Y:S02]  /*cb50*/  SHF.R.S32.HI R9, RZ, 0x1f, R9 ;  /* 0x0000001fff097819 */ /* 0x000fe40000011409 */
[----:B------:R-:W-:Y:S01]  /*cb60*/  SHF.R.S32.HI R62, RZ, 0x1f, R62 ;  /* 0x0000001fff3e7819 */ /* 0x000fe2000001143e */
[----:B------:R3:W1:Y:S03]  /*cb70*/  LDS.128 R32, [R203+0x5000] ;  /* 0x00500000cb207984 */ /* 0x0006660000000c00 */
[----:B------:R-:W-:Y:S01]  /*cb80*/  IADD3.X R9, R9, R65, R62, P2, P1 ;  /* 0x0000004109097210 */ /* 0x000fe200017e243e */
[----:B------:R3:W1:Y:S04]  /*cb90*/  LDS.128 R28, [R203+0x6000] ;  /* 0x00600000cb1c7984 */ /* 0x0006680000000c00 */
[----:B------:R3:W1:Y:S04]  /*cba0*/  LDS.128 R24, [R203+0x7000] ;  /* 0x00700000cb187984 */ /* 0x0006680000000c00 */
[----:B------:R3:W1:Y:S04]  /*cbb0*/  LDS.128 R20, [R203+0x8000] ;  /* 0x00800000cb147984 */ /* 0x0006680000000c00 */
[----:B------:R3:W1:Y:S04]  /*cbc0*/  LDS.128 R16, [R203+0x9000] ;  /* 0x00900000cb107984 */ /* 0x0006680000000c00 */
[----:B------:R3:W1:Y:S04]  /*cbd0*/  LDS.128 R12, [R203+0xa000] ;  /* 0x00a00000cb0c7984 */ /* 0x0006680000000c00 */
[----:B------:R3:W1:Y:S01]  /*cbe0*/  LDS.128 R56, [R203+0xb000] ;  /* 0x00b00000cb387984 */ /* 0x0006620000000c00 */
[----:B------:R-:W-:Y:S05]  /*cbf0*/  @P0 BRA `(.L_x_15) ;  /* 0x0000010000000947 */ /* 0x000fea0003800000 */
[----:B--2-4-:R-:W-:Y:S01]  /*cc00*/  IMAD R205, R10, -0x80, R205 ;  /* 0xffffff800acd7824 */ /* 0x014fe200078e02cd */
[----:B------:R-:W-:-:S04]  /*cc10*/  IADD3 R2, R212, 0x8, RZ ;  /* 0x00000008d4027810 */ /* 0x000fc80007ffe0ff */
[-C--:B------:R-:W-:Y:S02]  /*cc20*/  ISETP.GE.AND P3, PT, R212, R205.reuse, PT ;  /* 0x000000cdd400720c */ /* 0x080fe40003f66270 */
[----:B------:R-:W-:-:S11]  /*cc30*/  ISETP.GE.AND P2, PT, R2, R205, PT ;  /* 0x000000cd0200720c */ /* 0x000fd60003f46270 */
[-C--:B------:R-:W-:Y:S02]  /*cc40*/  @!P3 IMAD R212, R212, R7.reuse, RZ ;  /* 0x00000007d4d4b224 */ /* 0x080fe400078e02ff */
[----:B------:R-:W-:-:S03]  /*cc50*/  @!P2 IMAD R7, R2, R7, RZ ;  /* 0x000000070207a224 */ /* 0x000fc600078e02ff */
[CC--:B------:R-:W-:Y:S02]  /*cc60*/  @!P3 IADD3 R2, P1, R212.reuse, R0.reuse, RZ ;  /* 0x00000000d402b210 */ /* 0x0c0fe40007f3e0ff */
[C---:B------:R-:W-:Y:S02]  /*cc70*/  @!P2 IADD3 R0, P0, R7.reuse, R0, RZ ;  /* 0x000000000700a210 */ /* 0x040fe40007f1e0ff */
[-C--:B------:R-:W-:Y:S02]  /*cc80*/  @!P3 LEA.HI.X.SX32 R3, R212, R9.reuse, 0x1, P1 ;  /* 0x00000009d403b211 */ /* 0x080fe400008f0eff */
[----:B------:R-:W-:Y:S02]  /*cc90*/  @!P2 LEA.HI.X.SX32 R7, R7, R9, 0x1, P0 ;  /* 0x000000090707a211 */ /* 0x000fe400000f0eff */
[----:B------:R-:W-:Y:S02]  /*cca0*/  @!P3 LEA R62, P1, R2, c[0x0][0x200], 0x2 ;  /* 0x00008000023eba11 */ /* 0x000fe400078210ff */
[----:B------:R-:W-:-:S02]  /*ccb0*/  @!P2 LEA R60, P0, R0, c[0x0][0x200], 0x2 ;  /* 0x00008000003caa11 */ /* 0x000fc400078010ff */
[----:B------:R-:W-:Y:S02]  /*ccc0*/  @!P3 LEA.HI.X R63, R2, c[0x0][0x204], R3, 0x2, P1 ;  /* 0x00008100023fba11 */ /* 0x000fe400008f1403 */
[----:B------:R-:W-:-:S03]  /*ccd0*/  @!P2 LEA.HI.X R61, R0, c[0x0][0x204], R7, 0x2, P0 ;  /* 0x00008100003daa11 */ /* 0x000fc600000f1407 */
[----:B------:R2:W-:Y:S04]  /*cce0*/  @!P3 STG.E [R62.64], R8 ;  /* 0x000000083e00b986 */ /* 0x0005e8000c101908 */
[----:B------:R2:W-:Y:S02]  /*ccf0*/  @!P2 STG.E [R60.64], R6 ;  /* 0x000000063c00a986 */ /* 0x0005e4000c101908 */
.L_x_15:
[----:B--2-4-:R-:W-:Y:S05]  /*cd00*/  BSYNC B0 ;  /* 0x0000000000007941 */ /* 0x014fea0003800000 */
.L_x_14:
[----:B------:R-:W2:Y:S01]  /*cd10*/  S2R R3, SR_TID.X ;  /* 0x0000000000037919 */ /* 0x000ea20000002100 */
[----:B------:R-:W-:Y:S01]  /*cd20*/  IADD3 R4, P0, R214, R4, RZ ;  /* 0x00000004d6047210 */ /* 0x000fe20007f1e0ff */
[----:B------:R-:W-:Y:S01]  /*cd30*/  BSSY B0, `(.L_x_16) ;  /* 0x0000016000007945 */ /* 0x000fe20003800000 */
[----:B------:R-:W-:-:S03]  /*cd40*/  SHF.R.S32.HI R2, RZ, 0x1f, R11 ;  /* 0x0000001fff027819 */ /* 0x000fc6000001140b */
[----:B------:R-:W-:Y:S02]  /*cd50*/  IMAD.X R5, R215, 0x1, R5, P0 ;  /* 0x00000001d7057824 */ /* 0x000fe400000e0605 */
[----:B------:R-:W-:Y:S02]  /*cd60*/  IMAD R2, R2, c[0x0][0x1f0], RZ ;  /* 0x00007c0002027a24 */ /* 0x000fe400078e02ff */
[----:B------:R-:W-:-:S04]  /*cd70*/  IMAD.WIDE.U32 R4, R11, c[0x0][0x1f0], R4 ;  /* 0x00007c000b047a25 */ /* 0x000fc800078e0004 */
[----:B------:R-:W-:-:S04]  /*cd80*/  IMAD R2, R11, c[0x0][0x1f4], R2 ;  /* 0x00007d000b027a24 */ /* 0x000fc800078e0202 */
[----:B------:R-:W-:Y:S01]  /*cd90*/  IMAD.IADD R7, R5, 0x1, R2 ;  /* 0x0000000105077824 */ /* 0x000fe200078e0202 */
[----:B--2---:R-:W-:-:S04]  /*cda0*/  SHF.R.S32.HI R0, RZ, 0x1f, R3 ;  /* 0x0000001fff007819 */ /* 0x004fc80000011403 */
[----:B------:R-:W-:-:S04]  /*cdb0*/  LEA.HI R0, R0, R3, RZ, 0x3 ;  /* 0x0000000300007211 */ /* 0x000fc800078f18ff */
[----:B------:R-:W-:-:S04]  /*cdc0*/  SHF.R.S32.HI R0, RZ, 0x3, R0 ;  /* 0x00000003ff007819 */ /* 0x000fc80000011400 */
[----:B------:R-:W-:-:S13]  /*cdd0*/  ISETP.GE.AND P0, PT, R0, R199, PT ;  /* 0x000000c70000720c */ /* 0x000fda0003f06270 */
[----:B------:R-:W-:Y:S05]  /*cde0*/  @P0 BRA `(.L_x_17) ;  /* 0x000000a000000947 */ /* 0x000fea0003800000 */
[----:B------:R-:W-:Y:S01]  /*cdf0*/  MOV R6, R4 ;  /* 0x0000000400067202 */ /* 0x000fe20000000f00 */
[----:B------:R-:W-:-:S04]  /*ce00*/  IMAD R3, R217, c[0x0][0x1e8], RZ ;  /* 0x00007a00d9037a24 */ /* 0x000fc800078e02ff */
[----:B------:R-:W-:-:S04]  /*ce10*/  IMAD.WIDE.U32 R8, R216, c[0x0][0x1e8], R6 ;  /* 0x00007a00d8087a25 */ /* 0x000fc800078e0006 */
[----:B------:R-:W-:Y:S01]  /*ce20*/  IMAD R2, R216, c[0x0][0x1ec], R3 ;  /* 0x00007b00d8027a24 */ /* 0x000fe200078e0203 */
[----:B------:R-:W-:-:S04]  /*ce30*/  LEA R10, P0, R8, c[0x0][0x1d0], 0x1 ;  /* 0x00007400080a7a11 */ /* 0x000fc800078008ff */
[----:B------:R-:W-:-:S04]  /*ce40*/  IADD3 R2, R9, R2, RZ ;  /* 0x0000000209027210 */ /* 0x000fc80007ffe0ff */
[----:B------:R-:W-:-:S05]  /*ce50*/  LEA.HI.X R11, R8, c[0x0][0x1d4], R2, 0x1, P0 ;  /* 0x00007500080b7a11 */ /* 0x000fca00000f0c02 */
[----:B------:R2:W-:Y:S04]  /*ce60*/  STG.E.128 [R10.64], R52 ;  /* 0x000000340a007986 */ /* 0x0005e8000c101d08 */
[----:B-1----:R2:W-:Y:S04]  /*ce70*/  STG.E.128 [R10.64+0x80], R36 ;  /* 0x000080240a007986 */ /* 0x0025e8000c101d08 */
[----:B------:R2:W-:Y:S02]  /*ce80*/  STG.E.128 [R10.64+0x100], R20 ;  /* 0x000100140a007986 */ /* 0x0005e4000c101d08 */
.L_x_17:
[----:B------:R-:W-:Y:S05]  /*ce90*/  BSYNC B0 ;  /* 0x0000000000007941 */ /* 0x000fea0003800000 */
.L_x_16:
[----:B------:R-:W-:Y:S01]  /*cea0*/  IADD3 R2, R0, 0x20, RZ ;  /* 0x0000002000027810 */ /* 0x000fe20007ffe0ff */
[----:B------:R-:W-:Y:S03]  /*ceb0*/  BSSY B0, `(.L_x_18) ;  /* 0x0000010000007945 */ /* 0x000fe60003800000 */
[----:B------:R-:W-:-:S13]  /*cec0*/  ISETP.GE.AND P0, PT, R2, R199, PT ;  /* 0x000000c70200720c */ /* 0x000fda0003f06270 */
[----:B------:R-:W-:Y:S05]  /*ced0*/  @P0 BRA `(.L_x_19) ;  /* 0x000000d000000947 */ /* 0x000fea0003800000 */
[----:B------:R-:W-:Y:S01]  /*cee0*/  IADD3 R3, P0, R216, 0x20, RZ ;  /* 0x00000020d8037810 */ /* 0x000fe20007f1e0ff */
[----:B------:R-:W-:Y:S01]  /*cef0*/  IMAD.MOV.U32 R8, RZ, RZ, R4 ;  /* 0x000000ffff087224 */ /* 0x000fe200078e0004 */
[----:B------:R-:W-:-:S03]  /*cf00*/  MOV R9, R7 ;  /* 0x0000000700097202 */ /* 0x000fc60000000f00 */
[----:B------:R-:W-:Y:S02]  /*cf10*/  IMAD.X R2, RZ, RZ, R217, P0 ;  /* 0x000000ffff027224 */ /* 0x000fe400000e06d9 */
[----:B------:R-:W-:-:S04]  /*cf20*/  IMAD.WIDE.U32 R8, R3, c[0x0][0x1e8], R8 ;  /* 0x00007a0003087a25 */ /* 0x000fc800078e0008 */
[----:B------:R-:W-:Y:S01]  /*cf30*/  IMAD R2, R2, c[0x0][0x1e8], RZ ;  /* 0x00007a0002027a24 */ /* 0x000fe200078e02ff */
[----:B--2---:R-:W-:-:S03]  /*cf40*/  LEA R10, P0, R8, c[0x0][0x1d0], 0x1 ;  /* 0x00007400080a7a11 */ /* 0x004fc600078008ff */
[----:B------:R-:W-:-:S05]  /*cf50*/  IMAD R2, R3, c[0x0][0x1ec], R2 ;  /* 0x00007b0003027a24 */ /* 0x000fca00078e0202 */
[----:B------:R-:W-:-:S04]  /*cf60*/  IADD3 R2, R9, R2, RZ ;  /* 0x0000000209027210 */ /* 0x000fc80007ffe0ff */
[----:B------:R-:W-:-:S05]  /*cf70*/  LEA.HI.X R11, R8, c[0x0][0x1d4], R2, 0x1, P0 ;  /* 0x00007500080b7a11 */ /* 0x000fca00000f0c02 */
[----:B------:R2:W-:Y:S04]  /*cf80*/  STG.E.128 [R10.64], R48 ;  /* 0x000000300a007986 */ /* 0x0005e8000c101d08 */
[----:B-1----:R2:W-:Y:S04]  /*cf90*/  STG.E.128 [R10.64+0x80], R32 ;  /* 0x000080200a007986 */ /* 0x0025e8000c101d08 */
[----:B------:R2:W-:Y:S02]  /*cfa0*/  STG.E.128 [R10.64+0x100], R16 ;  /* 0x000100100a007986 */ /* 0x0005e4000c101d08 */
.L_x_19:
[----:B------:R-:W-:Y:S05]  /*cfb0*/  BSYNC B0 ;  /* 0x0000000000007941 */ /* 0x000fea0003800000 */
.L_x_18:
        /* <DEDUP_REMOVED lines=9> */
[----:B------:R-:W-:-:S04]  /*d050*/  IMAD R3, R0, c[0x0][0x1e8], RZ ;  /* 0x00007a0000037a24 */ /* 0x000fc800078e02ff */
[----:B------:R-:W-:Y:S01]  /*d060*/  IMAD R3, R2, c[0x0][0x1ec], R3 ;  /* 0x00007b0002037a24 */ /* 0x000fe200078e0203 */
[----:B------:R-:W-:-:S04]  /*d070*/  LEA R2, P0, R8, c[0x0][0x1d0], 0x1 ;  /* 0x0000740008027a11 */ /* 0x000fc800078008ff */
[----:B------:R-:W-:-:S04]  /*d080*/  IADD3 R3, R9, R3, RZ ;  /* 0x0000000309037210 */ /* 0x000fc80007ffe0ff */
[----:B------:R-:W-:-:S05]  /*d090*/  LEA.HI.X R3, R8, c[0x0][0x1d4], R3, 0x1, P0 ;  /* 0x0000750008037a11 */ /* 0x000fca00000f0c03 */
[----:B-1----:R1:W-:Y:S04]  /*d0a0*/  STG.E.128 [R2.64], R44 ;  /* 0x0000002c02007986 */ /* 0x0023e8000c101d08 */
[----:B------:R1:W-:Y:S04]  /*d0b0*/  STG.E.128 [R2.64+0x80], R28 ;  /* 0x0000801c02007986 */ /* 0x0003e8000c101d08 */
[----:B------:R1:W-:Y:S02]  /*d0c0*/  STG.E.128 [R2.64+0x100], R12 ;  /* 0x0001000c02007986 */ /* 0x0003e4000c101d08 */
.L_x_21:
[----:B------:R-:W-:Y:S05]  /*d0d0*/  BSYNC B0 ;  /* 0x0000000000007941 */ /* 0x000fea0003800000 */
.L_x_20:
[----:B------:R-:W-:-:S13]  /*d0e0*/  ISETP.GE.AND P0, PT, R204, R199, PT ;  /* 0x000000c7cc00720c */ /* 0x000fda0003f06270 */
[----:B------:R-:W-:Y:S05]  /*d0f0*/  @P0 EXIT ;  /* 0x000000000000094d */ /* 0x000fea0003800000 */
[----:B------:R-:W-:Y:S02]  /*d100*/  IADD3 R0, P0, R216, 0x60, RZ ;  /* 0x00000060d8007810 */ /* 0x000fe40007f1e0ff */
[----:B------:R-:W-:Y:S02]  /*d110*/  MOV R5, R7 ;  /* 0x0000000700057202 */ /* 0x000fe40000000f00 */
[----:B------:R-:W-:-:S03]  /*d120*/  IADD3.X R216, RZ, R217, RZ, P0, !PT ;  /* 0x000000d9ffd87210 */ /* 0x000fc600007fe4ff */
[----:B------:R-:W-:-:S04]  /*d130*/  IMAD.WIDE.U32 R4, R0, c[0x0][0x1e8], R4 ;  /* 0x00007a0000047a25 */ /* 0x000fc800078e0004 */
[----:B-1----:R-:W-:Y:S01]  /*d140*/  IMAD R3, R216, c[0x0][0x1e8], RZ ;  /* 0x00007a00d8037a24 */ /* 0x002fe200078e02ff */
[----:B------:R-:W-:-:S03]  /*d150*/  LEA R2, P0, R4, c[0x0][0x1d0], 0x1 ;  /* 0x0000740004027a11 */ /* 0x000fc600078008ff */
[----:B------:R-:W-:-:S05]  /*d160*/  IMAD R3, R0, c[0x0][0x1ec], R3 ;  /* 0x00007b0000037a24 */ /* 0x000fca00078e0203 */
[----:B------:R-:W-:-:S04]  /*d170*/  IADD3 R3, R5, R3, RZ ;  /* 0x0000000305037210 */ /* 0x000fc80007ffe0ff */
[----:B------:R-:W-:-:S05]  /*d180*/  LEA.HI.X R3, R4, c[0x0][0x1d4], R3, 0x1, P0 ;  /* 0x0000750004037a11 */ /* 0x000fca00000f0c03 */
[----:B------:R-:W-:Y:S04]  /*d190*/  STG.E.128 [R2.64], R40 ;  /* 0x0000002802007986 */ /* 0x000fe8000c101d08 */
[----:B------:R-:W-:Y:S04]  /*d1a0*/  STG.E.128 [R2.64+0x80], R24 ;  /* 0x0000801802007986 */ /* 0x000fe8000c101d08 */
[----:B------:R-:W-:Y:S01]  /*d1b0*/  STG.E.128 [R2.64+0x100], R56 ;  /* 0x0001003802007986 */ /* 0x000fe2000c101d08 */
[----:B------:R-:W-:Y:S05]  /*d1c0*/  EXIT ;  /* 0x000000000000794d */ /* 0x000fea0003800000 */
.L_x_2:
[----:B------:R-:W1:Y:S01]  /*d1d0*/  LDC.U8 R3, c[0x0][0x329] ;  /* 0x0000ca40ff037b82 */ /* 0x000e620000000000 */
[C---:B------:R-:W-:Y:S01]  /*d1e0*/  ISETP.NE.AND P4, PT, R202.reuse, -0x1, PT ;  /* 0xffffffffca00780c */ /* 0x040fe20003f85270 */
[----:B------:R-:W-:Y:S01]  /*d1f0*/  IMAD.IADD R205, R205, 0x1, -R90 ;  /* 0x00000001cdcd7824 */ /* 0x000fe200078e0a5a */
[----:B------:R-:W-:Y:S01]  /*d200*/  SHF.R.S32.HI R5, RZ, 0x1f, R86 ;  /* 0x0000001fff057819 */ /* 0x000fe20000011456 */
[----:B------:R-:W-:Y:S04]  /*d210*/  BSSY B0, `(.L_x_22) ;  /* 0x000003c000007945 */ /* 0x000fe80003800000 */
[----:B------:R-:W2:Y:S06]  /*d220*/  LDC.U8 R2, c[0x0][0x328] ;  /* 0x0000ca00ff027b82 */ /* 0x000eac0000000000 */
[----:B------:R-:W-:-:S04]  /*d230*/  @P4 IMAD.WIDE.U32 R8, R202, c[0x0][0x1e8], RZ ;  /* 0x00007a00ca084a25 */ /* 0x000fc800078e00ff */
[----:B------:R-:W-:-:S05]  /*d240*/  @!P4 IMAD.WIDE.U32 R10, R0, c[0x0][0x1e0], RZ ;  /* 0x00007800000aca25 */ /* 0x000fca00078e00ff */
[----:B------:R-:W-:Y:S02]  /*d250*/  @!P4 MOV R8, R10 ;  /* 0x0000000a0008c202 */ /* 0x000fe40000000f00 */
[----:B-1----:R-:W-:Y:S02]  /*d260*/  ISETP.NE.AND P1, PT, R3, RZ, PT ;  /* 0x000000ff0300720c */ /* 0x002fe40003f25270 */
[----:B--2---:R-:W-:Y:S02]  /*d270*/  ISETP.NE.AND P3, PT, R2, RZ, PT ;  /* 0x000000ff0200720c */ /* 0x004fe40003f65270 */
[----:B------:R-:W-:Y:S01]  /*d280*/  LEA.HI R2, R5, R86, RZ, 0x3 ;  /* 0x0000005605027211 */ /* 0x000fe200078f18ff */
[----:B------:R-:W-:Y:S01]  /*d290*/  @P4 IMAD R5, R202, c[0x0][0x1ec], R9 ;  /* 0x00007b00ca054a24 */ /* 0x000fe200078e0209 */
[----:B------:R-:W-:-:S07]  /*d2a0*/  ISETP.NE.OR P2, PT, R3, RZ, !P3 ;  /* 0x000000ff0300720c */ /* 0x000fce0005f45670 */
[----:B------:R-:W-:Y:S01]  /*d2b0*/  @P1 IMAD.MOV.U32 R3, RZ, RZ, c[0x0][0x210] ;  /* 0x00008400ff031624 */ /* 0x000fe200078e00ff */
[----:B------:R-:W-:Y:S01]  /*d2c0*/  @!P4 SHF.R.S32.HI R9, RZ, 0x1f, R0 ;  /* 0x0000001fff09c819 */ /* 0x000fe20000011400 */
[----:B------:R-:W-:Y:S01]  /*d2d0*/  @!P1 IMAD.MOV.U32 R7, RZ, RZ, c[0x0][0x214] ;  /* 0x00008500ff079624 */ /* 0x000fe200078e00ff */
[----:B------:R-:W-:Y:S01]  /*d2e0*/  ISETP.NE.OR P0, PT, R202, -0x1, P2 ;  /* 0xffffffffca00780c */ /* 0x000fe20001705670 */
[----:B------:R-:W-:Y:S01]  /*d2f0*/  @P1 IMAD R3, R3, c[0x0][0x214], RZ ;  /* 0x0000850003031a24 */ /* 0x000fe200078e02ff */
[----:B------:R-:W-:Y:S01]  /*d300*/  LOP3.LUT R13, R2, 0x1ffffff8, RZ, 0xc0, !PT ;  /* 0x1ffffff8020d7812 */ /* 0x000fe200078ec0ff */
[----:B------:R-:W-:Y:S01]  /*d310*/  @!P4 IMAD R9, R9, c[0x0][0x1e0], RZ ;  /* 0x000078000909ca24 */ /* 0x000fe200078e02ff */
[----:B------:R-:W-:Y:S01]  /*d320*/  @!P1 SEL R3, R7, c[0x0][0x234], !P3 ;  /* 0x00008d0007039a07 */ /* 0x000fe20005800000 */
[----:B------:R-:W-:Y:S01]  /*d330*/  @P1 IMAD.MOV.U32 R7, RZ, RZ, 0x1 ;  /* 0x00000001ff071424 */ /* 0x000fe200078e00ff */
[----:B------:R-:W-:Y:S01]  /*d340*/  SHF.R.S32.HI R2, RZ, 0x3, R2 ;  /* 0x00000003ff027819 */ /* 0x000fe20000011402 */
[----:B------:R-:W-:Y:S01]  /*d350*/  @!P4 IMAD R4, R0, c[0x0][0x1e4], R9 ;  /* 0x000079000004ca24 */ /* 0x000fe200078e0209 */
[----:B------:R-:W-:Y:S01]  /*d360*/  SHF.R.S32.HI R9, RZ, 0x1f, R28 ;  /* 0x0000001fff097819 */ /* 0x000fe2000001141c */
[----:B------:R-:W-:-:S02]  /*d370*/  @!P1 IMAD R7, R3, c[0x0][0x1c0], RZ ;  /* 0x0000700003079a24 */ /* 0x000fc400078e02ff */
[----:B------:R-:W-:Y:S01]  /*d380*/  IMAD.IADD R6, R86, 0x1, -R13 ;  /* 0x0000000156067824 */ /* 0x000fe200078e0a0d */
[----:B------:R-:W-:Y:S01]  /*d390*/  @!P4 IADD3 R5, R11, R4, RZ ;  /* 0x000000040b05c210 */ /* 0x000fe20007ffe0ff */
[C---:B------:R-:W-:Y:S01]  /*d3a0*/  @!P0 IMAD R202, R0.reuse, c[0x0][0x214], RZ ;  /* 0x0000850000ca8a24 */ /* 0x040fe200078e02ff */
[----:B------:R-:W-:Y:S01]  /*d3b0*/  CS2R R10, SRZ ;  /* 0x00000000000a7805 */ /* 0x000fe2000001ff00 */
[----:B------:R-:W-:Y:S02]  /*d3c0*/  IMAD R0, R0, R7, RZ ;  /* 0x0000000700007224 */ /* 0x000fe400078e02ff */
[----:B------:R-:W-:Y:S01]  /*d3d0*/  IMAD.SHL.U32 R6, R6, 0x8, RZ ;  /* 0x0000000806067824 */ /* 0x000fe200078e00ff */
[--C-:B------:R-:W-:Y:S01]  /*d3e0*/  @!P2 SHF.R.S32.HI R11, RZ, 0x1f, R202.reuse ;  /* 0x0000001fff0ba819 */ /* 0x100fe200000114ca */
[----:B------:R-:W-:Y:S01]  /*d3f0*/  @P1 IMAD.MOV.U32 R7, RZ, RZ, c[0x0][0x210] ;  /* 0x00008400ff071624 */ /* 0x000fe200078e00ff */
[----:B------:R-:W-:Y:S01]  /*d400*/  @!P1 MOV R7, 0x1 ;  /* 0x0000000100079802 */ /* 0x000fe20000000f00 */
[----:B------:R-:W-:Y:S01]  /*d410*/  @!P2 IMAD.MOV.U32 R10, RZ, RZ, R202 ;  /* 0x000000ffff0aa224 */ /* 0x000fe200078e00ca */
[----:B------:R-:W-:Y:S01]  /*d420*/  SEL R0, R0, RZ, P2 ;  /* 0x000000ff00007207 */ /* 0x000fe20001000000 */
[----:B------:R-:W-:Y:S01]  /*d430*/  IMAD R9, R9, c[0x0][0x1f0], RZ ;  /* 0x00007c0009097a24 */ /* 0x000fe200078e02ff */
[----:B------:R-:W-:Y:S01]  /*d440*/  ISETP.GE.AND P2, PT, R2, R205, PT ;  /* 0x000000cd0200720c */ /* 0x000fe20003f46270 */
[----:B------:R-:W-:Y:S01]  /*d450*/  IMAD R13, R90, R7, RZ ;  /* 0x000000075a0d7224 */ /* 0x000fe200078e02ff */
[----:B------:R-:W-:Y:S01]  /*d460*/  IADD3 R4, P3, R6, R8, RZ ;  /* 0x0000000806047210 */ /* 0x000fe20007f7e0ff */
[C---:B------:R-:W-:Y:S01]  /*d470*/  IMAD R0, R28.reuse, R3, R0 ;  /* 0x000000031c007224 */ /* 0x040fe200078e0200 */
[----:B------:R-:W-:Y:S01]  /*d480*/  SHF.R.S32.HI R3, RZ, 0x1f, R2 ;  /* 0x0000001fff037819 */ /* 0x000fe20000011402 */
[----:B------:R-:W-:Y:S01]  /*d490*/  IMAD R9, R28, c[0x0][0x1f4], R9 ;  /* 0x00007d001c097a24 */ /* 0x000fe200078e0209 */
[----:B------:R-:W-:-:S02]  /*d4a0*/  LEA.HI.X.SX32 R5, R6, R5, 0x1, P3 ;  /* 0x0000000506057211 */ /* 0x000fc400018f0eff */
[----:B------:R-:W-:Y:S01]  /*d4b0*/  SHF.R.S32.HI R17, RZ, 0x1f, R13 ;  /* 0x0000001fff117819 */ /* 0x000fe2000001140d */
[----:B------:R-:W-:Y:S01]  /*d4c0*/  IMAD.WIDE R14, R217, 0x80, R2 ;  /* 0x00000080d90e7825 */ /* 0x000fe200078e0202 */
[--C-:B------:R-:W-:Y:S02]  /*d4d0*/  IADD3 R13, P1, P0, R13, R10, R0.reuse ;  /* 0x0000000a0d0d7210 */ /* 0x100fe4000783e000 */
[----:B------:R-:W-:Y:S01]  /*d4e0*/  SHF.R.S32.HI R10, RZ, 0x1f, R0 ;  /* 0x0000001fff0a7819 */ /* 0x000fe20000011400 */
[----:B------:R-:W-:-:S03]  /*d4f0*/  IMAD.WIDE.U32 R4, R28, c[0x0][0x1f0], R4 ;  /* 0x00007c001c047a25 */ /* 0x000fc600078e0004 */
[----:B------:R-:W-:Y:S02]  /*d500*/  IADD3.X R10, R17, R11, R10, P1, P0 ;  /* 0x0000000b110a7210 */ /* 0x000fe40000fe040a */
[----:B------:R-:W-:Y:S01]  /*d510*/  IADD3 R17, R9, R5, RZ ;  /* 0x0000000509117210 */ /* 0x000fe20007ffe0ff */
        /* <DEDUP_REMOVED lines=8> */
[----:B------:R1:W-:Y:S04]  /*d5a0*/  STG.E.128 [R8.64], RZ ;  /* 0x000000ff08007986 */ /* 0x0003e8000c101d08 */
[----:B------:R1:W-:Y:S04]  /*d5b0*/  STG.E.128 [R8.64+0x80], RZ ;  /* 0x000080ff08007986 */ /* 0x0003e8000c101d08 */
[----:B------:R1:W-:Y:S02]  /*d5c0*/  STG.E.128 [R8.64+0x100], RZ ;  /* 0x000100ff08007986 */ /* 0x0003e4000c101d08 */
.L_x_23:
[----:B------:R-:W-:Y:S05]  /*d5d0*/  BSYNC B0 ;  /* 0x0000000000007941 */ /* 0x000fea0003800000 */
.L_x_22:
[----:B------:R-:W-:Y:S01]  /*d5e0*/  IADD3 R12, R2, 0x20, RZ ;  /* 0x00000020020c7810 */ /* 0x000fe20007ffe0ff */
[----:B------:R-:W-:Y:S03]  /*d5f0*/  BSSY B0, `(.L_x_24) ;  /* 0x0000010000007945 */ /* 0x000fe60003800000 */
[----:B------:R-:W-:-:S13]  /*d600*/  ISETP.GE.AND P0, PT, R12, R205, PT ;  /* 0x000000cd0c00720c */ /* 0x000fda0003f06270 */
[----:B------:R-:W-:Y:S05]  /*d610*/  @P0 BRA `(.L_x_25) ;  /* 0x000000d000000947 */ /* 0x000fea0003800000 */
[----:B-1----:R-:W-:Y:S01]  /*d620*/  IADD3 R9, P0, R14, 0x20, RZ ;  /* 0x000000200e097810 */ /* 0x002fe20007f1e0ff */
[----:B------:R-:W-:Y:S01]  /*d630*/  IMAD.MOV.U32 R18, RZ, RZ, R4 ;  /* 0x000000ffff127224 */ /* 0x000fe200078e0004 */
[----:B------:R-:W-:-:S03]  /*d640*/  MOV R19, R17 ;  /* 0x0000001100137202 */ /* 0x000fc60000000f00 */
[----:B------:R-:W-:Y:S02]  /*d650*/  IMAD.X R0, RZ, RZ, R15, P0 ;  /* 0x000000ffff007224 */ /* 0x000fe400000e060f */
[----:B------:R-:W-:-:S04]  /*d660*/  IMAD.WIDE.U32 R18, R9, c[0x0][0x1e8], R18 ;  /* 0x00007a0009127a25 */ /* 0x000fc800078e0012 */
[----:B------:R-:W-:Y:S01]  /*d670*/  IMAD R0, R0, c[0x0][0x1e8], RZ ;  /* 0x00007a0000007a24 */ /* 0x000fe200078e02ff */
[----:B------:R-:W-:-:S03]  /*d680*/  LEA R8, P0, R18, c[0x0][0x1d0], 0x1 ;  /* 0x0000740012087a11 */ /* 0x000fc600078008ff */
[----:B------:R-:W-:-:S05]  /*d690*/  IMAD R0, R9, c[0x0][0x1ec], R0 ;  /* 0x00007b0009007a24 */ /* 0x000fca00078e0200 */
[----:B------:R-:W-:-:S04]  /*d6a0*/  IADD3 R0, R0, R19, RZ ;  /* 0x0000001300007210 */ /* 0x000fc80007ffe0ff */
[----:B------:R-:W-:-:S05]  /*d6b0*/  LEA.HI.X R9, R18, c[0x0][0x1d4], R0, 0x1, P0 ;  /* 0x0000750012097a11 */ /* 0x000fca00000f0c00 */
[----:B------:R1:W-:Y:S04]  /*d6c0*/  STG.E.128 [R8.64], RZ ;  /* 0x000000ff08007986 */ /* 0x0003e8000c101d08 */
[----:B------:R1:W-:Y:S04]  /*d6d0*/  STG.E.128 [R8.64+0x80], RZ ;  /* 0x000080ff08007986 */ /* 0x0003e8000c101d08 */
[----:B------:R1:W-:Y:S02]  /*d6e0*/  STG.E.128 [R8.64+0x100], RZ ;  /* 0x000100ff08007986 */ /* 0x0003e4000c101d08 */
.L_x_25:
[----:B------:R-:W-:Y:S05]  /*d6f0*/  BSYNC B0 ;  /* 0x0000000000007941 */ /* 0x000fea0003800000 */
.L_x_24:
[----:B-1----:R-:W-:Y:S01]  /*d700*/  IADD3 R8, R2, 0x40, RZ ;  /* 0x0000004002087810 */ /* 0x002fe20007ffe0ff */
        /* <DEDUP_REMOVED lines=16> */
.L_x_27:
[----:B------:R-:W-:Y:S05]  /*d810*/  BSYNC B0 ;  /* 0x0000000000007941 */ /* 0x000fea0003800000 */
.L_x_26:
[----:B------:R-:W-:Y:S01]  /*d820*/  IADD3 R6, R2, 0x60, RZ ;  /* 0x0000006002067810 */ /* 0x000fe20007ffe0ff */
[----:B------:R-:W-:Y:S03]  /*d830*/  BSSY B0, `(.L_x_28) ;  /* 0x0000010000007945 */ /* 0x000fe60003800000 */
[----:B------:R-:W-:-:S13]  /*d840*/  ISETP.GE.AND P0, PT, R6, R205, PT ;  /* 0x000000cd0600720c */ /* 0x000fda0003f06270 */
[----:B------:R-:W-:Y:S05]  /*d850*/  @P0 BRA `(.L_x_29) ;  /* 0x000000d000000947 */ /* 0x000fea0003800000 */
[----:B------:R-:W-:Y:S01]  /*d860*/  IADD3 R0, P0, R14, 0x60, RZ ;  /* 0x000000600e007810 */ /* 0x000fe20007f1e0ff */
[----:B------:R-:W-:-:S04]  /*d870*/  IMAD.MOV.U32 R14, RZ, RZ, R4 ;  /* 0x000000ffff0e7224 */ /* 0x000fc800078e0004 */
[----:B------:R-:W-:Y:S01]  /*d880*/  IMAD.X R5, RZ, RZ, R15, P0 ;  /* 0x000000ffff057224 */ /* 0x000fe200000e060f */
[----:B------:R-:W-:-:S03]  /*d890*/  MOV R15, R17 ;  /* 0x00000011000f7202 */ /* 0x000fc60000000f00 */
[----:B------:R-:W-:Y:S02]  /*d8a0*/  IMAD R5, R5, c[0x0][0x1e8], RZ ;  /* 0x00007a0005057a24 */ /* 0x000fe400078e02ff */
        /* <DEDUP_REMOVED lines=8> */
.L_x_29:
[----:B------:R-:W-:Y:S05]  /*d930*/  BSYNC B0 ;  /* 0x0000000000007941 */ /* 0x000fea0003800000 */
.L_x_28:
[----:B------:R-:W-:-:S04]  /*d940*/  LOP3.LUT P6, RZ, R86, 0x7, RZ, 0xc0, !PT ;  /* 0x0000000756ff7812 */ /* 0x000fc800078cc0ff */
[-C--:B------:R-:W-:Y:S02]  /*d950*/  ISETP.GE.OR P5, PT, R2, R205.reuse, P6 ;  /* 0x000000cd0200720c */ /* 0x080fe400037a6670 */
[-C--:B------:R-:W-:Y:S02]  /*d960*/  ISETP.GE.OR P4, PT, R12, R205.reuse, P6 ;  /* 0x000000cd0c00720c */ /* 0x080fe40003786670 */
[-C--:B------:R-:W-:Y:S02]  /*d970*/  ISETP.GE.OR P3, PT, R8, R205.reuse, P6 ;  /* 0x000000cd0800720c */ /* 0x080fe40003766670 */
[----:B------:R-:W-:-:S07]  /*d980*/  ISETP.GE.OR P6, PT, R6, R205, P6 ;  /* 0x000000cd0600720c */ /* 0x000fce00037c6670 */
[-C--:B------:R-:W-:Y:S02]  /*d990*/  @!P5 IMAD R9, R2, R7.reuse, RZ ;  /* 0x000000070209d224 */ /* 0x080fe400078e02ff */
[-C--:B------:R-:W-:Y:S02]  /*d9a0*/  @!P4 IMAD R0, R12, R7.reuse, RZ ;  /* 0x000000070c00c224 */ /* 0x080fe400078e02ff */
[----:B------:R-:W-:Y:S01]  /*d9b0*/  @!P3 IMAD R2, R8, R7, RZ ;  /* 0x000000070802b224 */ /* 0x000fe200078e02ff */
[CC--:B--2---:R-:W-:Y:S01]  /*d9c0*/  @!P5 IADD3 R4, P0, R9.reuse, R13.reuse, RZ ;  /* 0x0000000d0904d210 */ /* 0x0c4fe20007f1e0ff */
[----:B------:R-:W-:Y:S01]  /*d9d0*/  @!P4 IMAD.MOV.U32 R11, RZ, RZ, 0x7f800000 ;  /* 0x7f800000ff0bc424 */ /* 0x000fe200078e00ff */
[----:B------:R-:W-:Y:S02]  /*d9e0*/  @!P4 IADD3 R3, P1, R0, R13, RZ ;  /* 0x0000000d0003c210 */ /* 0x000fe40007f3e0ff */
[----:B------:R-:W-:Y:S02]  /*d9f0*/  @!P5 LEA.HI.X.SX32 R9, R9, R10, 0x1, P0 ;  /* 0x0000000a0909d211 */ /* 0x000fe400000f0eff */
[----:B------:R-:W-:-:S02]  /*da00*/  @!P5 LEA R14, P2, R4, c[0x0][0x200], 0x2 ;  /* 0x00008000040eda11 */ /* 0x000fc400078410ff */
[----:B------:R-:W-:Y:S02]  /*da10*/  @!P3 IADD3 R5, P0, R2, R13, RZ ;  /* 0x0000000d0205b210 */ /* 0x000fe40007f1e0ff */
[-C--:B------:R-:W-:Y:S02]  /*da20*/  @!P4 LEA.HI.X.SX32 R0, R0, R10.reuse, 0x1, P1 ;  /* 0x0000000a0000c211 */ /* 0x080fe400008f0eff */
[----:B------:R-:W-:Y:S02]  /*da30*/  @!P4 LEA R8, P1, R3, c[0x0][0x200], 0x2 ;  /* 0x000080000308ca11 */ /* 0x000fe400078210ff */
[----:B------:R-:W-:Y:S02]  /*da40*/  @!P5 LEA.HI.X R15, R4, c[0x0][0x204], R9, 0x2, P2 ;  /* 0x00008100040fda11 */ /* 0x000fe400010f1409 */
[----:B------:R-:W-:Y:S02]  /*da50*/  @!P3 LEA.HI.X.SX32 R2, R2, R10, 0x1, P0 ;  /* 0x0000000a0202b211 */ /* 0x000fe400000f0eff */
[----:B------:R-:W-:-:S02]  /*da60*/  @!P3 LEA R4, P0, R5, c[0x0][0x200], 0x2 ;  /* 0x000080000504ba11 */ /* 0x000fc400078010ff */
[----:B------:R-:W-:Y:S01]  /*da70*/  @!P4 LEA.HI.X R9, R3, c[0x0][0x204], R0, 0x2, P1 ;  /* 0x000081000309ca11 */ /* 0x000fe200008f1400 */
[----:B------:R-:W-:Y:S01]  /*da80*/  @!P5 IMAD.MOV.U32 R0, RZ, RZ, 0x7f800000 ;  /* 0x7f800000ff00d424 */ /* 0x000fe200078e00ff */
[----:B------:R-:W-:Y:S01]  /*da90*/  @!P3 LEA.HI.X R5, R5, c[0x0][0x204], R2, 0x2, P0 ;  /* 0x000081000505ba11 */ /* 0x000fe200000f1402 */
[----:B------:R-:W-:-:S03]  /*daa0*/  @!P3 IMAD.MOV.U32 R3, RZ, RZ, 0x7f800000 ;  /* 0x7f800000ff03b424 */ /* 0x000fc600078e00ff */
[----:B------:R2:W-:Y:S04]  /*dab0*/  @!P5 STG.E [R14.64], R0 ;  /* 0x000000000e00d986 */ /* 0x0005e8000c101908 */
[----:B------:R2:W-:Y:S04]  /*dac0*/  @!P4 STG.E [R8.64], R11 ;  /* 0x0000000b0800c986 */ /* 0x0005e8000c101908 */
[----:B------:R2:W-:Y:S01]  /*dad0*/  @!P3 STG.E [R4.64], R3 ;  /* 0x000000030400b986 */ /* 0x0005e2000c101908 */
[----:B------:R-:W-:Y:S05]  /*dae0*/  @P6 EXIT ;  /* 0x000000000000694d */ /* 0x000fea0003800000 */
[----:B------:R-:W-:Y:S02]  /*daf0*/  IMAD R6, R6, R7, RZ ;  /* 0x0000000706067224 */ /* 0x000fe400078e02ff */
[----:B--2---:R-:W-:-:S03]  /*db00*/  IMAD.MOV.U32 R5, RZ, RZ, 0x7f800000 ;  /* 0x7f800000ff057424 */ /* 0x004fc600078e00ff */
[----:B------:R-:W-:-:S04]  /*db10*/  IADD3 R13, P0, R6, R13, RZ ;  /* 0x0000000d060d7210 */ /* 0x000fc80007f1e0ff */
[----:B------:R-:W-:Y:S02]  /*db20*/  LEA.HI.X.SX32 R6, R6, R10, 0x1, P0 ;  /* 0x0000000a06067211 */ /* 0x000fe400000f0eff */
[----:B------:R-:W-:-:S04]  /*db30*/  LEA R2, P0, R13, c[0x0][0x200], 0x2 ;  /* 0x000080000d027a11 */ /* 0x000fc800078010ff */
[----:B------:R-:W-:-:S05]  /*db40*/  LEA.HI.X R3, R13, c[0x0][0x204], R6, 0x2, P0 ;  /* 0x000081000d037a11 */ /* 0x000fca00000f1406 */
[----:B------:R-:W-:Y:S01]  /*db50*/  STG.E [R2.64], R5 ;  /* 0x0000000502007986 */ /* 0x000fe2000c101908 */
[----:B------:R-:W-:Y:S05]  /*db60*/  EXIT ;  /* 0x000000000000794d */ /* 0x000fea0003800000 */
.L_x_30:
[----:B------:R-:W-:-:S00]  /*db70*/  BRA `(.L_x_30) ;  /* 0xfffffff000007947 */ /* 0x000fc0000383ffff */
[----:B------:R-:W-:-:S00]  /*db80*/  NOP ;  /* 0x0000000000007918 */ /* 0x000fc00000000000 */
[----:B------:R-:W-:-:S00]  /*db90*/  NOP ;  /* 0x0000000000007918 */ /* 0x000fc00000000000 */
[----:B------:R-:W-:-:S00]  /*dba0*/  NOP ;  /* 0x0000000000007918 */ /* 0x000fc00000000000 */
[----:B------:R-:W-:-:S00]  /*dbb0*/  NOP ;  /* 0x0000000000007918 */ /* 0x000fc00000000000 */
[----:B------:R-:W-:-:S00]  /*dbc0*/  NOP ;  /* 0x0000000000007918 */ /* 0x000fc00000000000 */
[----:B------:R-:W-:-:S00]  /*dbd0*/  NOP ;  /* 0x0000000000007918 */ /* 0x000fc00000000000 */
[----:B------:R-:W-:-:S00]  /*dbe0*/  NOP ;  /* 0x0000000000007918 */ /* 0x000fc00000000000 */
[----:B------:R-:W-:-:S00]  /*dbf0*/  NOP ;  /* 0x0000000000007918 */ /* 0x000fc00000000000 */
.L_x_682:


//--------------------- .text._ZN5flash16flash_fwd_kernelI23Flash_fwd_kernel_traitsILi192ELi128ELi64ELi8ELb0ELb0EN7cutlass10bfloat16_tE19Flash_kernel_traitsILi192ELi128ELi64ELi8ES3_EELb0ELb1ELb0ELb0ELb0ELb1ELb1ELb0EEEvNS_16Flash_fwd_paramsE --------------------------
	.section	.text._ZN5flash16flash_fwd_kernelI23Flash_fwd_kernel_traitsILi192ELi128ELi64ELi8ELb0ELb0EN7cutlass10bfloat16_tE19Flash_kernel_traitsILi192ELi128ELi64ELi8ES3_EELb0ELb1ELb0ELb0ELb0ELb1ELb1ELb0EEEvNS_16Flash_fwd_paramsE,"ax",@progbits
	.sectioninfo	@"SHI_REGISTERS=255"
	.align	128
        .global         _ZN5flash16flash_fwd_kernelI23Flash_fwd_kernel_traitsILi192ELi128ELi64ELi8ELb0ELb0EN7cutlass10bfloat16_tE19Flash_kernel_traitsILi192ELi128ELi64ELi8ES3_EELb0ELb1ELb0ELb0ELb0ELb1ELb1ELb0EEEvNS_16Flash_fwd_paramsE
        .type           _ZN5flash16flash_fwd_kernelI23Flash_fwd_kernel_traitsILi192ELi128ELi64ELi8ELb0ELb0EN7cutlass10bfloat16_tE19Flash_kernel_traitsILi192ELi128ELi64ELi8ES3_EELb0ELb1ELb0ELb0ELb0ELb1ELb1ELb0EEEvNS_16Flash_fwd_paramsE,@function
        .size           _ZN5flash16flash_fwd_kernelI23Flash_fwd_kernel_traitsILi192ELi128ELi64ELi8ELb0ELb0EN7cutlass10bfloat16_tE19Flash_kernel_traitsILi192ELi128ELi64ELi8ES3_EELb0ELb1ELb0ELb0ELb0ELb1ELb1ELb0EEEvNS_16Flash_fwd_paramsE,(.L_x_683 - _ZN5flash16flash_fwd_kernelI23Flash_fwd_kernel_traitsILi192ELi128ELi64ELi8ELb0ELb0EN7cutlass10bfloat16_tE19Flash_kernel_traitsILi192ELi128ELi64ELi8ES3_EELb0ELb1ELb0ELb0ELb0ELb1ELb1ELb0EEEvNS_16Flash_fwd_paramsE)
        .other          _ZN5flash16flash_fwd_kernelI23Flash_fwd_kernel_traitsILi192ELi128ELi64ELi8ELb0ELb0EN7cutlass10bfloat16_tE19Flash_kernel_traitsILi192ELi128ELi64ELi8ES3_EELb0ELb1ELb0ELb0ELb0ELb1ELb1ELb0EEEvNS_16Flash_fwd_paramsE,@"STO_CUDA_ENTRY STV_DEFAULT"
_ZN5flash16flash_fwd_kernelI23Flash_fwd_kernel_traitsILi192ELi128ELi64ELi8ELb0ELb0EN7cutlass10bfloat16_tE19Flash_kernel_traitsILi192ELi128ELi64ELi8ES3_EELb0ELb1ELb0ELb0ELb0ELb1ELb1ELb0EEEvNS_16Flash_fwd_paramsE:
.text._ZN5flash16flash_fwd_kernelI23Flash_fwd_kernel_traitsILi192ELi128ELi64ELi8ELb0ELb0EN7cutlass10bfloat16_tE19Flash_kernel_traitsILi192ELi128ELi64ELi8ES3_EELb0ELb1ELb0ELb0ELb0ELb1ELb1ELb0EEEvNS_16Flash_fwd_paramsE:
        /* <DEDUP_REMOVED lines=34> */
.L_x_31:
[----:B-1-34-:R-:W-:Y:S02]  /*0220*/  MOV R2, c[0x0][0x218] ;  /* 0x0000860000027a02 */ /* 0x01afe40000000f00 */
.L_x_32:
        /* <DEDUP_REMOVED lines=50> */
.L_x_34:
        /* <DEDUP_REMOVED lines=38> */
.L_x_35:
        /* <DEDUP_REMOVED lines=27> */
[C---:B------:R-:W-:Y:S01]  /*0960*/  IADD3 R212, R16.reuse, 0x60, RZ ;  /* 0x0000006010d47810 */ /* 0x040fe20007ffe0ff */
[----:B------:R-:W-:Y:S01]  /*0970*/  IMAD.X R13, R223, 0x1, R7, P1 ;  /* 0x00000001df0d7824 */ /* 0x000fe200008e0607 */
[-C--:B------:R-:W-:Y:S01]  /*0980*/  ISETP.GE.AND P3, PT, R16, R207.reuse, PT ;  /* 0x000000cf1000720c */ /* 0x080fe20003f66270 */
[----:B------:R-:W-:Y:S01]  /*0990*/  IMAD R217, R230, c[0x0][0x1bc], R217 ;  /* 0x00006f00e6d97a24 */ /* 0x000fe200078e02d9 */
[----:B------:R-:W-:Y:S01]  /*09a0*/  @!P0 IADD3 R18, P4, R224, 0x20, RZ ;  /* 0x00000020e0128810 */ /* 0x000fe20007f9e0ff */
[----:B------:R-:W-:Y:S01]  /*09b0*/  IMAD.WIDE.U32 R28, R28, c[0x0][0x1a8], R12 ;  /* 0x00006a001c1c7a25 */ /* 0x000fe200078e000c */
[----:B------:R-:W-:-:S02]  /*09c0*/  ISETP.GE.AND P1, PT, R212, R207, PT ;  /* 0x000000cfd400720c */ /* 0x000fc40003f26270 */
[----:B------:R-:W-:Y:S01]  /*09d0*/  LOP3.LUT R211, R211, 0x1c0, RZ, 0xc0, !PT ;  /* 0x000001c0d3d37812 */ /* 0x000fe200078ec0ff */
[----:B------:R-:W-:Y:S01]  /*09e0*/  @!P0 IMAD.X R7, RZ, RZ, R225, P4 ;  /* 0x000000ffff078224 */ /* 0x000fe200020e06e1 */
[-C--:B------:R-:W-:Y:S01]  /*09f0*/  LEA.HI R205, R115, R114.reuse, RZ, 0x4 ;  /* 0x0000007273cd7211 */ /* 0x080fe200078f20ff */
[----:B------:R-:W-:Y:S01]  /*0a00*/  IMAD.IADD R25, R29, 0x1, R24 ;  /* 0x000000011d197824 */ /* 0x000fe200078e0218 */
[----:B------:R-:W-:Y:S01]  /*0a10*/  LOP3.LUT R4, R211, 0x38, R222, 0xf8, !PT ;  /* 0x00000038d3047812 */ /* 0x000fe200078ef8de */
[----:B------:R-:W-:Y:S01]  /*0a20*/  @!P0 IMAD R7, R7, c[0x0][0x190], RZ ;  /* 0x0000640007078a24 */ /* 0x000fe200078e02ff */
[----:B------:R-:W-:Y:S01]  /*0a30*/  SHF.R.U32.HI R211, RZ, 0x3, R211 ;  /* 0x00000003ffd37819 */ /* 0x000fe200000116d3 */
[----:B------:R-:W-:Y:S01]  /*0a40*/  @!P0 IMAD.MOV.U32 R12, RZ, RZ, R28 ;  /* 0x000000ffff0c8224 */ /* 0x000fe200078e001c */
[----:B------:R-:W-:Y:S01]  /*0a50*/  @!P2 IADD3 R14, P4, R224, 0x40, RZ ;  /* 0x00000040e00ea810 */ /* 0x000fe20007f9e0ff */
[----:B------:R-:W-:Y:S01]  /*0a60*/  @!P0 IMAD.MOV.U32 R13, RZ, RZ, R25 ;  /* 0x000000ffff0d8224 */ /* 0x000fe200078e0019 */
[----:B------:R-:W-:Y:S01]  /*0a70*/  LOP3.LUT R211, R4, R211, RZ, 0x3c, !PT ;  /* 0x000000d304d37212 */ /* 0x000fe200078e3cff */
[C---:B------:R-:W-:Y:S01]  /*0a80*/  @!P0 IMAD R4, R18.reuse, c[0x0][0x194], R7 ;  /* 0x0000650012048a24 */ /* 0x040fe200078e0207 */
[----:B------:R-:W-:Y:S01]  /*0a90*/  LEA.HI R115, R115, R114, RZ, 0x5 ;  /* 0x0000007273737211 */ /* 0x000fe200078f28ff */
[----:B------:R-:W-:Y:S01]  /*0aa0*/  @!P2 IMAD.X R5, RZ, RZ, R225, P4 ;  /* 0x000000ffff05a224 */ /* 0x000fe200020e06e1 */
[----:B------:R-:W-:Y:S01]  /*0ab0*/  LOP3.LUT R211, R211, 0xfffffe00, R22, 0xf8, !PT ;  /* 0xfffffe00d3d37812 */ /* 0x000fe200078ef816 */
[----:B------:R-:W-:Y:S01]  /*0ac0*/  @!P0 IMAD.WIDE.U32 R18, R18, c[0x0][0x190], R12 ;  /* 0x0000640012128a25 */ /* 0x000fe200078e000c */
[----:B------:R-:W-:-:S02]  /*0ad0*/  @!P1 IADD3 R12, P4, R224, 0x60, RZ ;  /* 0x00000060e00c9810 */ /* 0x000fc40007f9e0ff */
[----:B------:R-:W-:Y:S01]  /*0ae0*/  SHF.R.S32.HI R116, RZ, 0x5, R115 ;  /* 0x00000005ff747819 */ /* 0x000fe20000011473 */
[--C-:B------:R-:W-:Y:S01]  /*0af0*/  @!P3 IMAD.MOV.U32 R24, RZ, RZ, R28.reuse ;  /* 0x000000ffff18b224 */ /* 0x100fe200078e001c */
[----:B------:R-:W-:Y:S01]  /*0b00*/  LOP3.LUT R115, R115, 0xffffffe0, RZ, 0xc0, !PT ;  /* 0xffffffe073737812 */ /* 0x000fe200078ec0ff */
[----:B------:R-:W-:Y:S01]  /*0b10*/  @!P3 IMAD R9, R225, c[0x0][0x190], RZ ;  /* 0x00006400e109ba24 */ /* 0x000fe200078e02ff */
[----:B------:R-:W-:Y:S01]  /*0b20*/  LOP3.LUT R228, R228, 0x6, RZ, 0xc0, !PT ;  /* 0x00000006e4e47812 */ /* 0x000fe200078ec0ff */
[--C-:B------:R-:W-:Y:S02]  /*0b30*/  @!P2 IMAD.MOV.U32 R21, RZ, RZ, R25.reuse ;  /* 0x000000ffff15a224 */ /* 0x100fe400078e0019 */
[----:B------:R-:W-:Y:S02]  /*0b40*/  @!P1 IMAD.MOV.U32 R29, RZ, RZ, R25 ;  /* 0x000000ffff1d9224 */ /* 0x000fe400078e0019 */
[----:B------:R-:W-:Y:S02]  /*0b50*/  @!P2 IMAD R5, R5, c[0x0][0x190], RZ ;  /* 0x000064000505aa24 */ /* 0x000fe400078e02ff */
[----:B------:R-:W-:-:S02]  /*0b60*/  @!P2 IMAD.MOV.U32 R20, RZ, RZ, R28 ;  /* 0x000000ffff14a224 */ /* 0x000fc400078e001c */
[----:B------:R-:W-:Y:S02]  /*0b70*/  @!P1 IMAD.X R7, RZ, RZ, R225, P4 ;  /* 0x000000ffff079224 */ /* 0x000fe400020e06e1 */
[C---:B------:R-:W-:Y:S02]  /*0b80*/  @!P3 IMAD R9, R224.reuse, c[0x0][0x194], R9 ;  /* 0x00006500e009ba24 */ /* 0x040fe400078e0209 */
[----:B------:R-:W-:-:S04]  /*0b90*/  @!P3 IMAD.WIDE.U32 R24, R224, c[0x0][0x190], R24 ;  /* 0x00006400e018ba25 */ /* 0x000fc800078e0018 */
[C---:B------:R-:W-:Y:S02]  /*0ba0*/  @!P2 IMAD R5, R14.reuse, c[0x0][0x194], R5 ;  /* 0x000065000e05aa24 */ /* 0x040fe400078e0205 */
[----:B------:R-:W-:Y:S01]  /*0bb0*/  @!P2 IMAD.WIDE.U32 R14, R14, c[0x0][0x190], R20 ;  /* 0x000064000e0eaa25 */ /* 0x000fe200078e0014 */
[----:B------:R-:W-:-:S03]  /*0bc0*/  @!P3 LEA R20, P4, R24, c[0x0][0x160], 0x1 ;  /* 0x000058001814ba11 */ /* 0x000fc600078808ff */
[----:B------:R-:W-:Y:S02]  /*0bd0*/  @!P1 IMAD R7, R7, c[0x0][0x190], RZ ;  /* 0x0000640007079a24 */ /* 0x000fe400078e02ff */
[----:B------:R-:W-:Y:S02]  /*0be0*/  @!P3 IMAD.IADD R9, R25, 0x1, R9 ;  /* 0x000000011909b824 */ /* 0x000fe400078e0209 */
[C---:B------:R-:W-:Y:S02]  /*0bf0*/  @!P1 IMAD R7, R12.reuse, c[0x0][0x194], R7 ;  /* 0x000065000c079a24 */ /* 0x040fe400078e0207 */
[----:B------:R-:W-:Y:S01]  /*0c00*/  @!P1 IMAD.WIDE.U32 R12, R12, c[0x0][0x190], R28 ;  /* 0x000064000c0c9a25 */ /* 0x000fe200078e001c */
[----:B------:R-:W-:Y:S02]  /*0c10*/  @!P3 LEA.HI.X R21, R24, c[0x0][0x164], R9, 0x1, P4 ;  /* 0x000059001815ba11 */ /* 0x000fe400020f0c09 */
[----:B------:R-:W-:Y:S01]  /*0c20*/  @!P2 LEA R24, P5, R14, c[0x0][0x160], 0x1 ;  /* 0x000058000e18aa11 */ /* 0x000fe200078a08ff */
[----:B------:R-:W-:Y:S01]  /*0c30*/  @!P2 IMAD.IADD R5, R15, 0x1, R5 ;  /* 0x000000010f05a824 */ /* 0x000fe200078e0205 */
[----:B------:R-:W-:Y:S01]  /*0c40*/  @!P1 LEA R22, P4, R12, c[0x0][0x160], 0x1 ;  /* 0x000058000c169a11 */ /* 0x000fe200078808ff */
[----:B------:R-:W-:Y:S01]  /*0c50*/  @!P1 IMAD.IADD R7, R13, 0x1, R7 ;  /* 0x000000010d079824 */ /* 0x000fe200078e0207 */
[----:B------:R-:W-:Y:S01]  /*0c60*/  @!P0 LEA R28, P6, R18, c[0x0][0x160], 0x1 ;  /* 0x00005800121c8a11 */ /* 0x000fe200078c08ff */
[----:B------:R-:W-:Y:S01]  /*0c70*/  IMAD R9, R17, c[0x0][0x198], RZ ;  /* 0x0000660011097a24 */ /* 0x000fe200078e02ff */
[----:B------:R-:W-:Y:S01]  /*0c80*/  @!P2 LEA.HI.X R25, R14, c[0x0][0x164], R5, 0x1, P5 ;  /* 0x000059000e19aa11 */ /* 0x000fe200028f0c05 */
[----:B------:R-:W-:Y:S01]  /*0c90*/  IMAD.WIDE.U32 R14, R16, c[0x0][0x198], R222 ;  /* 0x00006600100e7a25 */ /* 0x000fe200078e00de */
[----:B------:R-:W-:-:S03]  /*0ca0*/  @!P1 LEA.HI.X R23, R12, c[0x0][0x164], R7, 0x1, P4 ;  /* 0x000059000c179a11 */ /* 0x000fc600020f0c07 */
[----:B------:R-:W-:Y:S01]  /*0cb0*/  @!P0 IMAD.IADD R4, R19, 0x1, R4 ;  /* 0x0000000113048824 */ /* 0x000fe200078e0204 */
[----:B------:R-:W-:Y:S01]  /*0cc0*/  IADD3 R214, P4, R6, R14, RZ ;  /* 0x0000000e06d67210 */ /* 0x000fe20007f9e0ff */
[----:B------:R-:W-:Y:S01]  /*0cd0*/  IMAD R12, R16, c[0x0][0x19c], R9 ;  /* 0x00006700100c7a24 */ /* 0x000fe200078e0209 */
[----:B------:R-:W-:Y:S01]  /*0ce0*/  SHF.R.S32.HI R6, RZ, 0x1f, R133 ;  /* 0x0000001fff067819 */ /* 0x000fe20000011485 */
[----:B------:R-:W-:Y:S01]  /*0cf0*/  IMAD.SHL.U32 R211, R211, 0x2, RZ ;  /* 0x00000002d3d37824 */ /* 0x000fe200078e00ff */
[----:B------:R-:W-:Y:S01]  /*0d00*/  @!P0 LEA.HI.X R29, R18, c[0x0][0x164], R4, 0x1, P6 ;  /* 0x00005900121d8a11 */ /* 0x000fe200030f0c04 */
[----:B------:R-:W-:Y:S01]  /*0d10*/  IMAD.MOV.U32 R4, RZ, RZ, c[0x0][0x198] ;  /* 0x00006600ff047624 */ /* 0x000fe200078e00ff */
[----:B------:R-:W-:Y:S01]  /*0d20*/  IADD3.X R215, R3, R15, R12, P4, !PT ;  /* 0x0000000f03d77210 */ /* 0x000fe200027fe40c */
[----:B------:R-:W-:Y:S01]  /*0d30*/  IMAD.MOV.U32 R5, RZ, RZ, 0x6 ;  /* 0x00000006ff057424 */ /* 0x000fe200078e00ff */
[----:B------:R-:W-:Y:S01]  /*0d40*/  @!PT LDS RZ, [RZ] ;  /* 0x00000000fffff984 */ /* 0x000fe20000000800 */
[----:B------:R-:W-:Y:S01]  /*0d50*/  @!PT LDS RZ, [RZ] ;  /* 0x00000000fffff984 */ /* 0x000fe20000000800 */
[----:B------:R-:W-:Y:S01]  /*0d60*/  @!PT LDS RZ, [RZ] ;  /* 0x00000000fffff984 */ /* 0x000fe20000000800 */
[----:B------:R1:W-:Y:S01]  /*0d70*/  @!P3 LDGSTS.E.BYPASS.LTC128B.128 [R211], [R20.64] ;  /* 0x0000000014d3bfae */ /* 0x0003e2000b901d48 */
[----:B------:R-:W-:Y:S01]  /*0d80*/  IMAD R7, R133, -0x40, R112 ;  /* 0xffffffc085077824 */ /* 0x000fe200078e0270 */
[----:B------:R-:W-:Y:S01]  /*0d90*/  SHF.R.S32.HI R18, RZ, 0x4, R205 ;  /* 0x00000004ff127819 */ /* 0x000fe200000114cd */
[----:B------:R-:W-:Y:S01]  /*0da0*/  IMAD.WIDE.U32 R214, R230, c[0x0][0x1b0], R214 ;  /* 0x00006c00e6d67a25 */ /* 0x000fe200078e00d6 */
[----:B------:R1:W-:Y:S01]  /*0db0*/  @!P3 LDGSTS.E.BYPASS.LTC128B.128 [R211+0x4000], [R20.64+0x80] ;  /* 0x0400008014d3bfae */ /* 0x0003e2000b901d48 */
[----:B------:R-:W-:-:S02]  /*0dc0*/  SHF.L.U64.HI R208, R4, R5, c[0x0][0x19c] ;  /* 0x0000670004d07619 */ /* 0x000fc40000010205 */
[CC--:B------:R-:W-:Y:S01]  /*0dd0*/  ISETP.GE.AND P6, PT, R16.reuse, R7.reuse, PT ;  /* 0x000000071000720c */ /* 0x0c0fe20003fc6270 */
[----:B------:R1:W-:Y:S01]  /*0de0*/  @!P3 LDGSTS.E.BYPASS.LTC128B.128 [R211+0x8000], [R20.64+0x100] ;  /* 0x0800010014d3bfae */ /* 0x0003e2000b901d48 */
[-C--:B------:R-:W-:Y:S01]  /*0df0*/  ISETP.GE.AND P3, PT, R16, R7.reuse, PT ;  /* 0x000000071000720c */ /* 0x080fe20003f66270 */
[----:B------:R-:W-:Y:S01]  /*0e00*/  IMAD.SHL.U32 R209, R4, 0x40, RZ ;  /* 0x0000004004d17824 */ /* 0x000fe200078e00ff */
[----:B------:R-:W-:Y:S01]  /*0e10*/  ISETP.GE.AND P5, PT, R10, R7, PT ;  /* 0x000000070a00720c */ /* 0x000fe20003fa6270 */
[----:B------:R2:W-:Y:S01]  /*0e20*/  @!P0 LDGSTS.E.BYPASS.LTC128B.128 [R211+0x1000], [R28.64] ;  /* 0x010000001cd38fae */ /* 0x0005e2000b901d48 */
[----:B------:R-:W-:Y:S01]  /*0e30*/  IMAD R12, R208, R133, RZ ;  /* 0x00000085d00c7224 */ /* 0x000fe200078e02ff */
[----:B------:R-:W-:Y:S01]  /*0e40*/  LOP3.LUT R5, R205, 0xfffffff0, RZ, 0xc0, !PT ;  /* 0xfffffff0cd057812 */ /* 0x000fe200078ec0ff */
[----:B------:R-:W-:Y:S01]  /*0e50*/  IMAD.IADD R219, R215, 0x1, R219 ;  /* 0x00000001d7db7824 */ /* 0x000fe200078e02db */
[----:B------:R2:W-:Y:S01]  /*0e60*/  @!P0 LDGSTS.E.BYPASS.LTC128B.128 [R211+0x5000], [R28.64+0x80] ;  /* 0x050000801cd38fae */ /* 0x0005e2000b901d48 */
[----:B------:R-:W-:Y:S01]  /*0e70*/  IMAD.MOV.U32 R218, RZ, RZ, R214 ;  /* 0x000000ffffda7224 */ /* 0x000fe200078e00d6 */
[----:B------:R-:W-:Y:S01]  /*0e80*/  LEA.HI R205, R205, R18, RZ, 0x1 ;  /* 0x00000012cdcd7211 */ /* 0x000fe200078f08ff */
[----:B------:R-:W-:Y:S01]  /*0e90*/  IMAD.MOV.U32 R3, RZ, RZ, 0x5 ;  /* 0x00000005ff037424 */ /* 0x000fe200078e00ff */
[----:B------:R2:W-:Y:S01]  /*0ea0*/  @!P0 LDGSTS.E.BYPASS.LTC128B.128 [R211+0x9000], [R28.64+0x100] ;  /* 0x090001001cd38fae */ /* 0x0005e2000b901d48 */
[----:B------:R-:W-:Y:S01]  /*0eb0*/  ISETP.GE.AND P0, PT, R10, R7, PT ;  /* 0x000000070a00720c */ /* 0x000fe20003f06270 */
[----:B------:R-:W-:Y:S01]  /*0ec0*/  IMAD R7, R17, c[0x0][0x1a0], RZ ;  /* 0x0000680011077a24 */ /* 0x000fe200078e02ff */
[----:B------:R-:W-:Y:S01]  /*0ed0*/  LOP3.LUT R205, R205, 0xfffffffe, RZ, 0xc0, !PT ;  /* 0xfffffffecdcd7812 */ /* 0x000fe200078ec0ff */
[----:B------:R-:W-:Y:S01]  /*0ee0*/  IMAD R12, R6, R209, R12 ;  /* 0x000000d1060c7224 */ /* 0x000fe200078e020c */
[----:B------:R-:W-:Y:S01]  /*0ef0*/  SHF.L.U64.HI R3, R4, R3, c[0x0][0x19c] ;  /* 0x0000670004037619 */ /* 0x000fe20000010203 */
[----:B------:R-:W-:Y:S01]  /*0f00*/  IMAD R7, R16, c[0x0][0x1a4], R7 ;  /* 0x0000690010077a24 */ /* 0x000fe200078e0207 */
[----:B------:R3:W-:Y:S01]  /*0f10*/  @!P2 LDGSTS.E.BYPASS.LTC128B.128 [R211+0x2000], [R24.64] ;  /* 0x0200000018d3afae */ /* 0x0007e2000b901d48 */
[----:B------:R-:W-:-:S03]  /*0f20*/  IMAD.WIDE.U32 R10, R133, R209, R218 ;  /* 0x000000d1850a7225 */ /* 0x000fc600078e00da */
[----:B------:R3:W-:Y:S01]  /*0f30*/  @!P2 LDGSTS.E.BYPASS.LTC128B.128 [R211+0x6000], [R24.64+0x80] ;  /* 0x0600008018d3afae */ /* 0x0007e2000b901d48 */
[----:B------:R-:W-:Y:S02]  /*0f40*/  IMAD.IADD R12, R11, 0x1, R12 ;  /* 0x000000010b0c7824 */ /* 0x000fe400078e020c */
[----:B------:R-:W-:Y:S01]  /*0f50*/  IMAD.IADD R14, R114, 0x1, -R5 ;  /* 0x00000001720e7824 */ /* 0x000fe200078e0a05 */
[----:B------:R3:W-:Y:S01]  /*0f60*/  @!P2 LDGSTS.E.BYPASS.LTC128B.128 [R211+0xa000], [R24.64+0x100] ;  /* 0x0a00010018d3afae */ /* 0x0007e2000b901d48 */
[----:B-1----:R-:W-:-:S03]  /*0f70*/  IMAD.WIDE.U32 R20, R16, c[0x0][0x1a0], R222 ;  /* 0x0000680010147a25 */ /* 0x002fc600078e00de */
[----:B------:R-:W-:Y:S01]  /*0f80*/  SHF.R.S32.HI R5, RZ, 0x1f, R14 ;  /* 0x0000001fff057819 */ /* 0x000fe2000001140e */
[----:B------:R-:W-:Y:S01]  /*0f90*/  IMAD.SHL.U32 R4, R4, 0x20, RZ ;  /* 0x0000002004047824 */ /* 0x000fe200078e00ff */
[----:B------:R-:W-:Y:S01]  /*0fa0*/  IADD3 R26, P4, R26, R20, RZ ;  /* 0x000000141a1a7210 */ /* 0x000fe20007f9e0ff */
[----:B------:R-:W-:Y:S01]  /*0fb0*/  IMAD.IADD R205, R18, 0x1, -R205 ;  /* 0x0000000112cd7824 */ /* 0x000fe200078e0acd */
[----:B------:R1:W-:Y:S01]  /*0fc0*/  @!P1 LDGSTS.E.BYPASS.LTC128B.128 [R211+0x3000], [R22.64] ;  /* 0x0300000016d39fae */ /* 0x0003e2000b901d48 */
[----:B------:R-:W-:Y:S01]  /*0fd0*/  IMAD R6, R6, c[0x0][0x1a0], RZ ;  /* 0x0000680006067a24 */ /* 0x000fe200078e02ff */
[----:B------:R-:W-:Y:S01]  /*0fe0*/  IADD3.X R27, R8, R21, R7, P4, !PT ;  /* 0x00000015081b7210 */ /* 0x000fe200027fe407 */
[----:B------:R-:W-:Y:S01]  /*0ff0*/  IMAD.SHL.U32 R11, R205, 0x8, RZ ;  /* 0x00000008cd0b7824 */ /* 0x000fe200078e00ff */
[C---:B------:R-:W-:Y:S01]  /*1000*/  @!P6 LEA R20, P4, R10.reuse, c[0x0][0x168], 0x1 ;  /* 0x00005a000a14ea11 */ /* 0x040fe200078808ff */
[----:B------:R1:W-:Y:S01]  /*1010*/  @!P1 LDGSTS.E.BYPASS.LTC128B.128 [R211+0x7000], [R22.64+0x80] ;  /* 0x0700008016d39fae */ /* 0x0003e2000b901d48 */
[----:B------:R-:W-:Y:S01]  /*1020*/  LEA.HI R8, R5, R14, RZ, 0x3 ;  /* 0x0000000e05087211 */ /* 0x000fe200078f18ff */
[----:B------:R-:W-:Y:S01]  /*1030*/  IMAD R9, R133, c[0x0][0x1a4], R6 ;  /* 0x0000690085097a24 */ /* 0x000fe200078e0206 */
[----:B------:R-:W-:Y:S01]  /*1040*/  @!P6 LEA.HI.X R21, R10, c[0x0][0x16c], R12, 0x1, P4 ;  /* 0x00005b000a15ea11 */ /* 0x000fe200020f0c0c */
[----:B------:R1:W-:Y:S01]  /*1050*/  @!P1 LDGSTS.E.BYPASS.LTC128B.128 [R211+0xb000], [R22.64+0x100] ;  /* 0x0b00010016d39fae */ /* 0x0003e2000b901d48 */
[----:B------:R-:W-:Y:S01]  /*1060*/  @!P5 IADD3 R10, P4, R4, R10, RZ ;  /* 0x0000000a040ad210 */ /* 0x000fe20007f9e0ff */
[----:B------:R-:W-:Y:S01]  /*1070*/  IMAD.WIDE.U32 R230, R230, c[0x0][0x1b8], R26 ;  /* 0x00006e00e6e67a25 */ /* 0x000fe200078e001a */
[----:B------:R-:W-:Y:S01]  /*1080*/  LOP3.LUT R7, R8, 0xfffffff8, RZ, 0xc0, !PT ;  /* 0xfffffff808077812 */ /* 0x000fe200078ec0ff */
[----:B------:R1:W-:Y:S02]  /*1090*/  @!P6 LDGSTS.E.BYPASS.LTC128B.128 [R211+0xc000], [R20.64] ;  /* 0x0c00000014d3efae */ /* 0x0003e4000b901d48 */
[----:B------:R-:W-:Y:S01]  /*10a0*/  @!P5 IMAD.X R5, R3, 0x1, R12, P4 ;  /* 0x000000010305d824 */ /* 0x000fe200020e060c */
[----:B------:R-:W-:Y:S01]  /*10b0*/  @!P5 LEA R18, P4, R10, c[0x0][0x168], 0x1 ;  /* 0x00005a000a12da11 */ /* 0x000fe200078808ff */
[----:B------:R1:W-:Y:S01]  /*10c0*/  @!P6 LDGSTS.E.BYPASS.LTC128B.128 [R211+0xe000], [R20.64+0x80] ;  /* 0x0e00008014d3efae */ /* 0x0003e2000b901d48 */
[----:B------:R-:W-:-:S02]  /*10d0*/  IMAD.IADD R7, R14, 0x1, -R7 ;  /* 0x000000010e077824 */ /* 0x000fc400078e0a07 */
[----:B------:R-:W-:Y:S01]  /*10e0*/  @!P5 LEA.HI.X R19, R10, c[0x0][0x16c], R5, 0x1, P4 ;  /* 0x00005b000a13da11 */ /* 0x000fe200020f0c05 */
[----:B------:R1:W-:Y:S01]  /*10f0*/  @!P6 LDGSTS.E.BYPASS.LTC128B.128 [R211+0x10000], [R20.64+0x100] ;  /* 0x1000010014d3efae */ /* 0x0003e2000b901d48 */
[----:B------:R-:W-:-:S03]  /*1100*/  IMAD.WIDE.U32 R14, R133, c[0x0][0x1a0], RZ ;  /* 0x00006800850e7a25 */ /* 0x000fc600078e00ff */
[----:B------:R4:W-:Y:S01]  /*1110*/  @!P5 LDGSTS.E.BYPASS.LTC128B.128 [R211+0xd000], [R18.64] ;  /* 0x0d00000012d3dfae */ /* 0x0009e2000b901d48 */
[----:B------:R-:W-:Y:S01]  /*1120*/  IMAD.SHL.U32 R6, R7, 0x40, RZ ;  /* 0x0000004007067824 */ /* 0x000fe200078e00ff */
[----:B------:R-:W-:Y:S01]  /*1130*/  LEA R10, P1, R14, R230, 0x6 ;  /* 0x000000e60e0a7211 */ /* 0x000fe200078230ff */
[----:B------:R-:W-:Y:S01]  /*1140*/  IMAD.MOV.U32 R5, RZ, RZ, 0x20 ;  /* 0x00000020ff057424 */ /* 0x000fe200078e00ff */
[----:B------:R4:W-:Y:S01]  /*1150*/  @!P5 LDGSTS.E.BYPASS.LTC128B.128 [R211+0xf000], [R18.64+0x80] ;  /* 0x0f00008012d3dfae */ /* 0x0009e2000b901d48 */
[----:B------:R-:W-:Y:S01]  /*1160*/  IMAD.SHL.U32 R12, R0, 0x40, RZ ;  /* 0x00000040000c7824 */ /* 0x000fe200078e00ff */
[----:B------:R-:W-:Y:S01]  /*1170*/  LOP3.LUT R6, R6, 0x1c0, RZ, 0xc0, !PT ;  /* 0x000001c006067812 */ /* 0x000fe200078ec0ff */
[----:B------:R-:W-:Y:S01]  /*1180*/  IMAD.IADD R9, R15, 0x1, R9 ;  /* 0x000000010f097824 */ /* 0x000fe200078e0209 */
[----:B------:R4:W-:Y:S01]  /*1190*/  @!P5 LDGSTS.E.BYPASS.LTC128B.128 [R211+0x11000], [R18.64+0x100] ;  /* 0x1100010012d3dfae */ /* 0x0009e2000b901d48 */
[----:B------:R-:W-:Y:S01]  /*11a0*/  IMAD.IADD R217, R231, 0x1, R217 ;  /* 0x00000001e7d97824 */ /* 0x000fe200078e02d9 */
[----:B------:R-:W-:Y:S01]  /*11b0*/  LOP3.LUT R12, R12, 0x1c0, RZ, 0xc0, !PT ;  /* 0x000001c00c0c7812 */ /* 0x000fe200078ec0ff */
[----:B------:R-:W-:Y:S01]  /*11c0*/  IMAD.SHL.U32 R13, R16, 0x8, RZ ;  /* 0x00000008100d7824 */ /* 0x000fe200078e00ff */
[----:B------:R-:W0:Y:S01]  /*11d0*/  LDGDEPBAR ;  /* 0x00000000000079af */ /* 0x000e220000000000 */
[----:B------:R-:W-:Y:S01]  /*11e0*/  IMAD.WIDE.U32 R16, R5, c[0x0][0x1a0], RZ ;  /* 0x0000680005107a25 */ /* 0x000fe200078e00ff */
[----:B------:R-:W-:-:S02]  /*11f0*/  LOP3.LUT R11, R6, 0x8, R11, 0xf8, !PT ;  /* 0x00000008060b7812 */ /* 0x000fc400078ef80b */
[----:B------:R-:W-:Y:S01]  /*1200*/  LEA.HI.X R9, R14, R217, R9, 0x6, P1 ;  /* 0x000000d90e097211 */ /* 0x000fe200008f3409 */
[----:B------:R-:W-:Y:S01]  /*1210*/  IMAD.SHL.U32 R113, R8, 0x40, RZ ;  /* 0x0000004008717824 */ /* 0x000fe200078e00ff */
[----:B------:R-:W-:Y:S01]  /*1220*/  SHF.R.U32.HI R6, RZ, 0x3, R6 ;  /* 0x00000003ff067819 */ /* 0x000fe20000011606 */
[----:B------:R-:W-:Y:S01]  /*1230*/  IMAD R14, R5, c[0x0][0x1a4], RZ ;  /* 0x00006900050e7a24 */ /* 0x000fe200078e02ff */
[----:B------:R-:W-:Y:S02]  /*1240*/  @!P0 IADD3 R8, P1, R10, R16, RZ ;  /* 0x000000100a088210 */ /* 0x000fe40007f3e0ff */
[----:B------:R-:W-:Y:S02]  /*1250*/  LOP3.LUT R13, R12, 0x8, R13, 0xf8, !PT ;  /* 0x000000080c0d7812 */ /* 0x000fe400078ef80d */
[----:B------:R-:W-:Y:S02]  /*1260*/  @!P3 LEA R16, P2, R10, c[0x0][0x170], 0x1 ;  /* 0x00005c000a10ba11 */ /* 0x000fe400078408ff */
[----:B------:R-:W-:-:S02]  /*1270*/  SHF.R.U32.HI R12, RZ, 0x3, R12 ;  /* 0x00000003ff0c7819 */ /* 0x000fc4000001160c */
[----:B------:R-:W-:Y:S02]  /*1280*/  LOP3.LUT R113, R113, 0xfffffe00, RZ, 0xc0, !PT ;  /* 0xfffffe0071717812 */ /* 0x000fe400078ec0ff */
[----:B------:R-:W-:Y:S02]  /*1290*/  LOP3.LUT R6, R11, R6, RZ, 0x3c, !PT ;  /* 0x000000060b067212 */ /* 0x000fe400078e3cff */
[----:B------:R-:W-:Y:S02]  /*12a0*/  @!P0 IADD3.X R11, R9, R17, R14, P1, !PT ;  /* 0x00000011090b8210 */ /* 0x000fe40000ffe40e */
[----:B------:R-:W-:Y:S01]  /*12b0*/  @!P3 LEA.HI.X R17, R10, c[0x0][0x174], R9, 0x1, P2 ;  /* 0x00005d000a11ba11 */ /* 0x000fe200010f0c09 */
[----:B------:R-:W-:Y:S01]  /*12c0*/  IMAD R9, R116, 0x400, R113 ;  /* 0x0000040074097824 */ /* 0x000fe200078e0271 */
[----:B------:R-:W-:-:S04]  /*12d0*/  DEPBAR.LE SB0, 0x0 ;  /* 0x000080000000791a */ /* 0x000fc80000000000 */
[----:B------:R-:W-:Y:S01]  /*12e0*/  BAR.SYNC.DEFER_BLOCKING 0x0 ;  /* 0x0000000000007b1d */ /* 0x000fe20000010000 */
[----:B------:R-:W-:Y:S01]  /*12f0*/  LOP3.LUT R12, R13, R12, RZ, 0x3c, !PT ;  /* 0x0000000c0d0c7212 */ /* 0x000fe200078e3cff */
[----:B------:R-:W-:Y:S01]  /*1300*/  IMAD.IADD R206, R6, 0x1, R9 ;  /* 0x0000000106ce7824 */ /* 0x000fe200078e0209 */
[----:B------:R-:W-:-:S03]  /*1310*/  @!P0 LEA R10, P4, R8, c[0x0][0x170], 0x1 ;  /* 0x00005c00080a8a11 */ /* 0x000fc600078808ff */
[----:B------:R-:W-:Y:S01]  /*1320*/  IMAD R205, R205, 0x200, R12 ;  /* 0x00000200cdcd7824 */ /* 0x000fe200078e020c */
[----:B------:R-:W-:Y:S01]  /*1330*/  @!P0 LEA.HI.X R11, R8, c[0x0][0x174], R11, 0x1, P4 ;  /* 0x00005d00080b8a11 */ /* 0x000fe200020f0c0b */
[----:B------:R-:W-:Y:S02]  /*1340*/  IMAD.SHL.U32 R206, R206, 0x2, RZ ;  /* 0x00000002cece7824 */ /* 0x000fe400078e00ff */
[----:B------:R-:W-:-:S05]  /*1350*/  IMAD.SHL.U32 R205, R205, 0x2, RZ ;  /* 0x00000002cdcd7824 */ /* 0x000fca00078e00ff */
[----:B------:R-:W-:Y:S02]  /*1360*/  IADD3 R203, R205, 0xc020, RZ ;  /* 0x0000c020cdcb7810 */ /* 0x000fe40007ffe0ff */
        /* <DEDUP_REMOVED lines=43> */
[----:B---3--:R-:W-:Y:S04]  /*1620*/  LDSM.16.M88.4 R24, [R206] ;  /* 0x00000000ce18783b */ /* 0x008fe80000000200 */
[----:B--2---:R-:W4:Y:S04]  /*1630*/  LDSM.16.M88.4 R28, [R205+0xc000] ;  /* 0x00c00000cd1c783b */ /* 0x004f280000000200 */
[----:B------:R-:W-:Y:S04]  /*1640*/  LDSM.16.M88.4 R12, [R204] ;  /* 0x00000000cc0c783b */ /* 0x000fe80000000200 */
[----:B------:R-:W-:Y:S04]  /*1650*/  LDSM.16.M88.4 R36, [R203] ;  /* 0x00000000cb24783b */ /* 0x000fe80000000200 */
[----:B------:R-:W-:Y:S04]  /*1660*/  LDSM.16.M88.4 R92, [R202] ;  /* 0x00000000ca5c783b */ /* 0x000fe80000000200 */
[----:B------:R-:W2:Y:S04]  /*1670*/  LDSM.16.M88.4 R52, [R205+0xc800] ;  /* 0x00c80000cd34783b */ /* 0x000ea80000000200 */
[----:B-----5:R-:W3:Y:S04]  /*1680*/  LDSM.16.M88.4 R8, [R199+0xc000] ;  /* 0x00c00000c708783b */ /* 0x020ee80000000200 */
[----:B------:R-:W-:Y:S04]  /*1690*/  LDSM.16.M88.4 R96, [R201] ;  /* 0x00000000c960783b */ /* 0x000fe80000000200 */
[----:B-1----:R-:W-:Y:S04]  /*16a0*/  LDSM.16.M88.4 R20, [R192] ;  /* 0x00000000c014783b */ /* 0x002fe80000000200 */
[----:B------:R-:W1:Y:S04]  /*16b0*/  LDSM.16.M88.4 R32, [R203+0x800] ;  /* 0x00080000cb20783b */ /* 0x000e680000000200 */
[----:B------:R-:W5:Y:S01]  /*16c0*/  LDSM.16.M88.4 R72, [R205+0xd000] ;  /* 0x00d00000cd48783b */ /* 0x000f620000000200 */
[C---:B----4-:R-:W-:Y:S03]  /*16d0*/  HMMA.16816.F32.BF16 R16, R24.reuse, R28, RZ ;  /* 0x0000001c1810723c */ /* 0x050fe600000418ff */
[----:B------:R-:W-:Y:S04]  /*16e0*/  LDSM.16.M88.4 R88, [R206+0x4000] ;  /* 0x00400000ce58783b */ /* 0x000fe80000000200 */
[----:B------:R-:W4:Y:S01]  /*16f0*/  LDSM.16.M88.4 R100, [R205+0xe000] ;  /* 0x00e00000cd64783b */ /* 0x000f220000000200 */
[C---:B------:R-:W-:Y:S03]  /*1700*/  HMMA.16816.F32.BF16 R28, R24.reuse, R30, RZ ;  /* 0x0000001e181c723c */ /* 0x040fe600000418ff */
[----:B------:R-:W-:Y:S04]  /*1710*/  LDSM.16.M88.4 R104, [R205+0xd800] ;  /* 0x00d80000cd68783b */ /* 0x000fe80000000200 */
[----:B------:R-:W-:Y:S01]  /*1720*/  LDSM.16.M88.4 R64, [R204+0x4000] ;  /* 0x00400000cc40783b */ /* 0x000fe20000000200 */
[----:B--2---:R-:W-:Y:S03]  /*1730*/  HMMA.16816.F32.BF16 R40, R24, R52, RZ ;  /* 0x000000341828723c */ /* 0x004fe600000418ff */
[----:B------:R-:W-:Y:S04]  /*1740*/  LDSM.16.M88.4 R80, [R203+0x2000] ;  /* 0x00200000cb50783b */ /* 0x000fe80000000200 */
[----:B------:R-:W-:Y:S01]  /*1750*/  LDSM.16.M88.4 R84, [R203+0x1800] ;  /* 0x00180000cb54783b */ /* 0x000fe20000000200 */
[C---:B------:R-:W-:Y:S03]  /*1760*/  HMMA.16816.F32.BF16 R16, R12.reuse, R36, R16 ;  /* 0x000000240c10723c */ /* 0x040fe60000041810 */
[----:B------:R-:W-:Y:S04]  /*1770*/  LDSM.16.M88.4 R44, [R192+0x800] ;  /* 0x00080000c02c783b */ /* 0x000fe80000000200 */
[----:B------:R-:W-:Y:S01]  /*1780*/  LDSM.16.M88.4 R48, [R202+0x4000] ;  /* 0x00400000ca30783b */ /* 0x000fe20000000200 */
[----:B------:R-:W-:Y:S03]  /*1790*/  HMMA.16816.F32.BF16 R28, R12, R38, R28 ;  /* 0x000000260c1c723c */ /* 0x000fe6000004181c */
[----:B------:R-:W2:Y:S04]  /*17a0*/  LDSM.16.M88.4 R36, [R199+0xc800] ;  /* 0x00c80000c724783b */ /* 0x000ea80000000200 */
[----:B------:R-:W-:Y:S01]  /*17b0*/  LDSM.16.M88.4 R56, [R199+0xe000] ;  /* 0x00e00000c738783b */ /* 0x000fe20000000200 */
[----:B------:R-:W-:Y:S03]  /*17c0*/  HMMA.16816.F32.BF16 R52, R24, R54, RZ ;  /* 0x000000361834723c */ /* 0x000fe600000418ff */
[----:B------:R-:W-:Y:S04]  /*17d0*/  LDSM.16.M88.4 R60, [R199+0xd800] ;  /* 0x00d80000c73c783b */ /* 0x000fe80000000200 */
[----:B------:R-:W-:Y:S01]  /*17e0*/  LDSM.16.M88.4 R108, [R192+0x1800] ;  /* 0x00180000c06c783b */ /* 0x000fe20000000200 */
[C---:B---3--:R-:W-:Y:S03]  /*17f0*/  HMMA.16816.F32.BF16 R16, R92.reuse, R8, R16 ;  /* 0x000000085c10723c */ /* 0x048fe60000041810 */
[----:B------:R-:W0:Y:S05]  /*1800*/  LDGDEPBAR ;  /* 0x00000000000079af */ /* 0x000e2a0000000000 */
[----:B------:R-:W-:Y:S01]  /*1810*/  HMMA.16816.F32.BF16 R28, R92, R10, R28 ;  /* 0x0000000a5c1c723c */ /* 0x000fe2000004181c */
[----:B------:R-:W3:Y:S07]  /*1820*/  LDSM.16.M88.4 R8, [R203+0x1000] ;  /* 0x00100000cb08783b */ /* 0x000eee0000000200 */
[----:B-1----:R-:W-:Y:S08]  /*1830*/  HMMA.16816.F32.BF16 R40, R12, R32, R40 ;  /* 0x000000200c28723c */ /* 0x002ff00000041828 */
[C---:B------:R-:W-:Y:S08]  /*1840*/  HMMA.16816.F32.BF16 R16, R96.reuse, R20, R16 ;  /* 0x000000146010723c */ /* 0x040ff00000041810 */
[----:B------:R-:W-:Y:S01]  /*1850*/  HMMA.16816.F32.BF16 R28, R96, R22, R28 ;  /* 0x00000016601c723c */ /* 0x000fe2000004181c */
[----:B------:R-:W1:Y:S07]  /*1860*/  LDSM.16.M88.4 R20, [R199+0xd000] ;  /* 0x00d00000c714783b */ /* 0x000e6e0000000200 */
[C---:B-----5:R-:W-:Y:S08]  /*1870*/  HMMA.16816.F32.BF16 R76, R24.reuse, R72, RZ ;  /* 0x00000048184c723c */ /* 0x060ff000000418ff */
[----:B------:R-:W-:Y:S08]  /*1880*/  HMMA.16816.F32.BF16 R72, R24, R74, RZ ;  /* 0x0000004a1848723c */ /* 0x000ff000000418ff */
[----:B------:R-:W-:Y:S01]  /*1890*/  HMMA.16816.F32.BF16 R52, R12, R34, R52 ;  /* 0x000000220c34723c */ /* 0x000fe20000041834 */
[----:B------:R-:W5:Y:S07]  /*18a0*/  LDSM.16.M88.4 R32, [R205+0xe800] ;  /* 0x00e80000cd20783b */ /* 0x000f6e0000000200 */
[----:B----4-:R-:W-:Y:S08]  /*18b0*/  HMMA.16816.F32.BF16 R16, R88, R100, R16 ;  /* 0x000000645810723c */ /* 0x010ff00000041810 */
[----:B--2---:R-:W-:Y:S08]  /*18c0*/  HMMA.16816.F32.BF16 R40, R92, R36, R40 ;  /* 0x000000245c28723c */ /* 0x004ff00000041828 */
[C---:B------:R-:W-:Y:S08]  /*18d0*/  HMMA.16816.F32.BF16 R68, R24.reuse, R104, RZ ;  /* 0x000000681844723c */ /* 0x040ff000000418ff */
[----:B------:R-:W-:Y:S01]  /*18e0*/  HMMA.16816.F32.BF16 R24, R24, R106, RZ ;  /* 0x0000006a1818723c */ /* 0x000fe200000418ff */
[----:B------:R-:W-:Y:S07]  /*18f0*/  LDSM.16.M88.4 R104, [R203+0x2800] ;  /* 0x00280000cb68783b */ /* 0x000fee0000000200 */
[----:B------:R-:W-:Y:S01]  /*1900*/  HMMA.16816.F32.BF16 R28, R88, R102, R28 ;  /* 0x00000066581c723c */ /* 0x000fe2000004181c */
[----:B------:R-:W-:Y:S07]  /*1910*/  LDSM.16.M88.4 R100, [R192+0x2000] ;  /* 0x00200000c064783b */ /* 0x000fee0000000200 */
[C---:B---3--:R-:W-:Y:S08]  /*1920*/  HMMA.16816.F32.BF16 R76, R12.reuse, R8, R76 ;  /* 0x000000080c4c723c */ /* 0x048ff0000004184c */
[----:B------:R-:W-:Y:S01]  /*1930*/  HMMA.16816.F32.BF16 R72, R12, R10, R72 ;  /* 0x0000000a0c48723c */ /* 0x000fe20000041848 */
[----:B------:R-:W2:Y:S07]  /*1940*/  LDSM.16.M88.4 R8, [R192+0x1000] ;  /* 0x00100000c008783b */ /* 0x000eae0000000200 */
[----:B------:R-:W-:Y:S01]  /*1950*/  HMMA.16816.F32.BF16 R52, R92, R38, R52 ;  /* 0x000000265c34723c */ /* 0x000fe20000041834 */
[----:B------:R-:W3:Y:S07]  /*1960*/  LDSM.16.M88.4 R36, [R201+0x4000] ;  /* 0x00400000c924783b */ /* 0x000eee0000000200 */
[----:B------:R-:W-:Y:S08]  /*1970*/  HMMA.16816.F32.BF16 R16, R64, R80, R16 ;  /* 0x000000504010723c */ /* 0x000ff00000041810 */
[----:B------:R-:W-:Y:S08]  /*1980*/  HMMA.16816.F32.BF16 R68, R12, R84, R68 ;  /* 0x000000540c44723c */ /* 0x000ff00000041844 */
[----:B------:R-:W-:Y:S08]  /*1990*/  HMMA.16816.F32.BF16 R40, R96, R44, R40 ;  /* 0x0000002c6028723c */ /* 0x000ff00000041828 */
[----:B------:R-:W-:Y:S01]  /*19a0*/  HMMA.16816.F32.BF16 R12, R12, R86, R24 ;  /* 0x000000560c0c723c */ /* 0x000fe20000041818 */
[----:B------:R-:W4:Y:S04]  /*19b0*/  LDSM.16.M88.4 R84, [R205+0xf000] ;  /* 0x00f00000cd54783b */ /* 0x000f280000000200 */
[----:B------:R-:W-:Y:S03]  /*19c0*/  LDSM.16.M88.4 R24, [R206+0x8000] ;  /* 0x00800000ce18783b */ /* 0x000fe60000000200 */
[----:B------:R-:W-:Y:S01]  /*19d0*/  HMMA.16816.F32.BF16 R28, R64, R82, R28 ;  /* 0x00000052401c723c */ /* 0x000fe2000004181c */
[----:B------:R-:W-:Y:S07]  /*19e0*/  LDSM.16.M88.4 R80, [R205+0xf800] ;  /* 0x00f80000cd50783b */ /* 0x000fee0000000200 */
[C---:B-1----:R-:W-:Y:S08]  /*19f0*/  HMMA.16816.F32.BF16 R76, R92.reuse, R20, R76 ;  /* 0x000000145c4c723c */ /* 0x042ff0000004184c */
[----:B------:R-:W-:Y:S01]  /*1a00*/  HMMA.16816.F32.BF16 R72, R92, R22, R72 ;  /* 0x000000165c48723c */ /* 0x000fe20000041848 */
[----:B------:R-:W1:Y:S07]  /*1a10*/  LDSM.16.M88.4 R20, [R205+0x10000] ;  /* 0x01000000cd14783b */ /* 0x000e6e0000000200 */
[----:B------:R-:W-:Y:S01]  /*1a20*/  HMMA.16816.F32.BF16 R52, R96, R46, R52 ;  /* 0x0000002e6034723c */ /* 0x000fe20000041834 */
[----:B------:R-:W1:Y:S07]  /*1a30*/  LDSM.16.M88.4 R44, [R199+0xe800] ;  /* 0x00e80000c72c783b */ /* 0x000e6e0000000200 */
[----:B------:R-:W-:Y:S08]  /*1a40*/  HMMA.16816.F32.BF16 R16, R48, R56, R16 ;  /* 0x000000383010723c */ /* 0x000ff00000041810 */
[----:B------:R-:W-:Y:S08]  /*1a50*/  HMMA.16816.F32.BF16 R68, R92, R60, R68 ;  /* 0x0000003c5c44723c */ /* 0x000ff00000041844 */
[----:B-----5:R-:W-:Y:S08]  /*1a60*/  HMMA.16816.F32.BF16 R40, R88, R32, R40 ;  /* 0x000000205828723c */ /* 0x020ff00000041828 */
[----:B------:R-:W-:Y:S01]  /*1a70*/  HMMA.16816.F32.BF16 R92, R92, R62, R12 ;  /* 0x0000003e5c5c723c */ /* 0x000fe2000004180c */
[----:B------:R-:W5:Y:S04]  /*1a80*/  LDSM.16.M88.4 R60, [R203+0x3000] ;  /* 0x00300000cb3c783b */ /* 0x000f680000000200 */
[----:B------:R-:W-:Y:S03]  /*1a90*/  LDSM.16.M88.4 R12, [R203+0x4000] ;  /* 0x00400000cb0c783b */ /* 0x000fe60000000200 */
[----:B------:R-:W-:Y:S01]  /*1aa0*/  HMMA.16816.F32.BF16 R28, R48, R58, R28 ;  /* 0x0000003a301c723c */ /* 0x000fe2000004181c */
[----:B------:R-:W-:Y:S07]  /*1ab0*/  LDSM.16.M88.4 R56, [R203+0x3800] ;  /* 0x00380000cb38783b */ /* 0x000fee0000000200 */
[C---:B--2---:R-:W-:Y:S08]  /*1ac0*/  HMMA.16816.F32.BF16 R76, R96.reuse, R8, R76 ;  /* 0x00000008604c723c */ /* 0x044ff0000004184c */
[----:B------:R-:W-:Y:S01]  /*1ad0*/  HMMA.16816.F32.BF16 R72, R96, R10, R72 ;  /* 0x0000000a6048723c */ /* 0x000fe20000041848 */
[----:B------:R-:W2:Y:S07]  /*1ae0*/  LDSM.16.M88.4 R8, [R204+0x8000] ;  /* 0x00800000cc08783b */ /* 0x000eae0000000200 */
[----:B------:R-:W-:Y:S01]  /*1af0*/  HMMA.16816.F32.BF16 R52, R88, R34, R52 ;  /* 0x000000225834723c */ /* 0x000fe20000041834 */
[----:B------:R-:W1:Y:S07]  /*1b00*/  LDSM.16.M88.4 R32, [R192+0x2800] ;  /* 0x00280000c020783b */ /* 0x000e6e0000000200 */
[----:B---3--:R-:W-:Y:S08]  /*1b10*/  HMMA.16816.F32.BF16 R16, R36, R100, R16 ;  /* 0x000000642410723c */ /* 0x008ff00000041810 */
[----:B------:R-:W-:Y:S08]  /*1b20*/  HMMA.16816.F32.BF16 R40, R64, R104, R40 ;  /* 0x000000684028723c */ /* 0x000ff00000041828 */
[C---:B------:R-:W-:Y:S08]  /*1b30*/  HMMA.16816.F32.BF16 R68, R96.reuse, R108, R68 ;  /* 0x0000006c6044723c */ /* 0x040ff00000041844 */
[----:B------:R-:W-:Y:S01]  /*1b40*/  HMMA.16816.F32.BF16 R92, R96, R110, R92 ;  /* 0x0000006e605c723c */ /* 0x000fe2000004185c */
[----:B------:R-:W-:Y:S07]  /*1b50*/  LDSM.16.M88.4 R96, [R205+0x10800] ;  /* 0x01080000cd60783b */ /* 0x000fee0000000200 */
[----:B------:R-:W-:Y:S08]  /*1b60*/  HMMA.16816.F32.BF16 R28, R36, R102, R28 ;  /* 0x00000066241c723c */ /* 0x000ff0000004181c */
[C---:B----4-:R-:W-:Y:S08]  /*1b70*/  HMMA.16816.F32.BF16 R76, R88.reuse, R84, R76 ;  /* 0x00000054584c723c */ /* 0x050ff0000004184c */
[----:B------:R-:W-:Y:S01]  /*1b80*/  HMMA.16816.F32.BF16 R72, R88, R86, R72 ;  /* 0x000000565848723c */ /* 0x000fe20000041848 */
[----:B------:R-:W-:Y:S07]  /*1b90*/  LDSM.16.M88.4 R84, [R199+0x10000] ;  /* 0x01000000c754783b */ /* 0x000fee0000000200 */
[----:B------:R-:W-:Y:S01]  /*1ba0*/  HMMA.16816.F32.BF16 R104, R64, R106, R52 ;  /* 0x0000006a4068723c */ /* 0x000fe20000041834 */
[----:B------:R-:W-:Y:S07]  /*1bb0*/  LDSM.16.M88.4 R52, [R202+0x8000] ;  /* 0x00800000ca34783b */ /* 0x000fee0000000200 */
[----:B-1----:R-:W-:Y:S08]  /*1bc0*/  HMMA.16816.F32.BF16 R16, R24, R20, R16 ;  /* 0x000000141810723c */ /* 0x002ff00000041810 */
[----:B------:R-:W-:Y:S08]  /*1bd0*/  HMMA.16816.F32.BF16 R40, R48, R44, R40 ;  /* 0x0000002c3028723c */ /* 0x000ff00000041828 */
[C---:B------:R-:W-:Y:S08]  /*1be0*/  HMMA.16816.F32.BF16 R68, R88.reuse, R80, R68 ;  /* 0x000000505844723c */ /* 0x040ff00000041844 */
[----:B------:R-:W-:Y:S01]  /*1bf0*/  HMMA.16816.F32.BF16 R92, R88, R82, R92 ;  /* 0x00000052585c723c */ /* 0x000fe2000004185c */
[----:B------:R-:W-:Y:S07]  /*1c00*/  LDSM.16.M88.4 R80, [R192+0x3000] ;  /* 0x00300000c050783b */ /* 0x000fee0000000200 */
[----:B------:R-:W-:Y:S01]  /*1c10*/  HMMA.16816.F32.BF16 R28, R24, R22, R28 ;  /* 0x00000016181c723c */ /* 0x000fe2000004181c */
[----:B------:R-:W1:Y:S07]  /*1c20*/  LDSM.16.M88.4 R20, [R199+0xf000] ;  /* 0x00f00000c714783b */ /* 0x000e6e0000000200 */
[C---:B-----5:R-:W-:Y:S08]  /*1c30*/  HMMA.16816.F32.BF16 R76, R64.reuse, R60, R76 ;  /* 0x0000003c404c723c */ /* 0x060ff0000004184c */
[----:B------:R-:W-:Y:S01]  /*1c40*/  HMMA.16816.F32.BF16 R72, R64, R62, R72 ;  /* 0x0000003e4048723c */ /* 0x000fe20000041848 */
[----:B------:R-:W3:Y:S07]  /*1c50*/  LDSM.16.M88.4 R60, [R199+0xf800] ;  /* 0x00f80000c73c783b */ /* 0x000eee0000000200 */
[----:B------:R-:W-:Y:S01]  /*1c60*/  HMMA.16816.F32.BF16 R104, R48, R46, R104 ;  /* 0x0000002e3068723c */ /* 0x000fe20000041868 */
[----:B------:R-:W-:Y:S07]  /*1c70*/  LDSM.16.M88.4 R44, [R203+0x4800] ;  /* 0x00480000cb2c783b */ /* 0x000fee0000000200 */
[----:B--2---:R-:W-:Y:S08]  /*1c80*/  HMMA.16816.F32.BF16 R16, R8, R12, R16 ;  /* 0x0000000c0810723c */ /* 0x004ff00000041810 */
[----:B------:R-:W-:Y:S08]  /*1c90*/  HMMA.16816.F32.BF16 R40, R36, R32, R40 ;  /* 0x000000202428723c */ /* 0x000ff00000041828 */
[C---:B------:R-:W-:Y:S08]  /*1ca0*/  HMMA.16816.F32.BF16 R68, R64.reuse, R56, R68 ;  /* 0x000000384044723c */ /* 0x040ff00000041844 */
[----:B------:R-:W-:Y:S01]  /*1cb0*/  HMMA.16816.F32.BF16 R92, R64, R58, R92 ;  /* 0x0000003a405c723c */ /* 0x000fe2000004185c */
[----:B------:R-:W-:Y:S04]  /*1cc0*/  LDSM.16.M88.4 R56, [R201+0x8000] ;  /* 0x00800000c938783b */ /* 0x000fe80000000200 */
[----:B------:R-:W2:Y:S03]  /*1cd0*/  LDSM.16.M88.4 R64, [R192+0x4000] ;  /* 0x00400000c040783b */ /* 0x000ea60000000200 */
[----:B------:R-:W-:Y:S01]  /*1ce0*/  HMMA.16816.F32.BF16 R28, R8, R14, R28 ;  /* 0x0000000e081c723c */ /* 0x000fe2000004181c */
[----:B------:R-:W4:Y:S07]  /*1cf0*/  LDSM.16.M88.4 R12, [R192+0x3800] ;  /* 0x00380000c00c783b */ /* 0x000f2e0000000200 */
[----:B------:R-:W-:Y:S01]  /*1d00*/  HMMA.16816.F32.BF16 R104, R36, R34, R104 ;  /* 0x000000222468723c */ /* 0x000fe20000041868 */
[----:B------:R-:W-:Y:S07]  /*1d10*/  LDSM.16.M88.4 R32, [R199+0x10800] ;  /* 0x01080000c720783b */ /* 0x000fee0000000200 */
[C---:B-1----:R-:W-:Y:S08]  /*1d20*/  HMMA.16816.F32.BF16 R76, R48.reuse, R20, R76 ;  /* 0x00000014304c723c */ /* 0x042ff0000004184c */
[----:B------:R-:W-:Y:S01]  /*1d30*/  HMMA.16816.F32.BF16 R72, R48, R22, R72 ;  /* 0x000000163048723c */ /* 0x000fe20000041848 */
[----:B------:R-:W1:Y:S07]  /*1d40*/  LDSM.16.M88.4 R20, [R205+0x11000] ;  /* 0x01100000cd14783b */ /* 0x000e6e0000000200 */
[----:B------:R-:W-:Y:S08]  /*1d50*/  HMMA.16816.F32.BF16 R16, R52, R84, R16 ;  /* 0x000000543410723c */ /* 0x000ff00000041810 */
[----:B------:R-:W-:Y:S08]  /*1d60*/  HMMA.16816.F32.BF16 R40, R24, R96, R40 ;  /* 0x000000601828723c */ /* 0x000ff00000041828 */
[C---:B---3--:R-:W-:Y:S08]  /*1d70*/  HMMA.16816.F32.BF16 R68, R48.reuse, R60, R68 ;  /* 0x0000003c3044723c */ /* 0x048ff00000041844 */
[----:B------:R-:W-:Y:S01]  /*1d80*/  HMMA.16816.F32.BF16 R92, R48, R62, R92 ;  /* 0x0000003e305c723c */ /* 0x000fe2000004185c */
[----:B------:R-:W-:Y:S07]  /*1d90*/  LDSM.16.M88.4 R48, [R192+0x4800] ;  /* 0x00480000c030783b */ /* 0x000fee0000000200 */
[----:B------:R-:W-:Y:S08]  /*1da0*/  HMMA.16816.F32.BF16 R28, R52, R86, R28 ;  /* 0x00000056341c723c */ /* 0x000ff0000004181c */
[----:B------:R-:W-:Y:S08]  /*1db0*/  HMMA.16816.F32.BF16 R104, R24, R98, R104 ;  /* 0x000000621868723c */ /* 0x000ff00000041868 */
[C---:B------:R-:W-:Y:S08]  /*1dc0*/  HMMA.16816.F32.BF16 R76, R36.reuse, R80, R76 ;  /* 0x00000050244c723c */ /* 0x040ff0000004184c */
[----:B------:R-:W-:Y:S08]  /*1dd0*/  HMMA.16816.F32.BF16 R72, R36, R82, R72 ;  /* 0x000000522448723c */ /* 0x000ff00000041848 */
[----:B--2---:R-:W-:Y:S08]  /*1de0*/  HMMA.16816.F32.BF16 R16, R56, R64, R16 ;  /* 0x000000403810723c */ /* 0x004ff00000041810 */
[----:B------:R-:W-:Y:S08]  /*1df0*/  HMMA.16816.F32.BF16 R40, R8, R44, R40 ;  /* 0x0000002c0828723c */ /* 0x000ff00000041828 */
[C---:B----4-:R-:W-:Y:S08]  /*1e00*/  HMMA.16816.F32.BF16 R68, R36.reuse, R12, R68 ;  /* 0x0000000c2444723c */ /* 0x050ff00000041844 */
[----:B------:R-:W-:Y:S01]  /*1e10*/  HMMA.16816.F32.BF16 R92, R36, R14, R92 ;  /* 0x0000000e245c723c */ /* 0x000fe2000004185c */
[----:B------:R-:W2:Y:S01]  /*1e20*/  LDSM.16.M88.4 R12, [R203+0x5000] ;  /* 0x00500000cb0c783b */ /* 0x000ea20000000200 */
[----:B------:R-:W-:-:S05]  /*1e30*/  FMUL.FTZ R16, R16, c[0x0][0x2ec] ;  /* 0x0000bb0010107a20 */ /* 0x000fca0000410000 */
[----:B------:R-:W-:Y:S01]  /*1e40*/  FMUL.FTZ R36, R17, c[0x0][0x2ec] ;  /* 0x0000bb0011247a20 */ /* 0x000fe20000410000 */
[----:B------:R-:W-:Y:S01]  /*1e50*/  HMMA.16816.F32.BF16 R28, R56, R66, R28 ;  /* 0x00000042381c723c */ /* 0x000fe2000004181c */
[----:B------:R-:W-:-:S04]  /*1e60*/  FMUL.FTZ R37, R19, c[0x0][0x2ec] ;  /* 0x0000bb0013257a20 */ /* 0x000fc80000410000 */
[----:B------:R-:W3:Y:S03]  /*1e70*/  MUFU.TANH R36, R36 ;  /* 0x0000002400247308 */ /* 0x000ee60000002400 */
[----:B------:R-:W-:Y:S05]  /*1e80*/  HMMA.16816.F32.BF16 R104, R8, R46, R104 ;  /* 0x0000002e0868723c */ /* 0x000fea0000041868 */
[----:B------:R-:W4:Y:S03]  /*1e90*/  MUFU.TANH R37, R37 ;  /* 0x0000002500257308 */ /* 0x000f260000002400 */
[C---:B-1----:R-:W-:Y:S08]  /*1ea0*/  HMMA.16816.F32.BF16 R76, R24.reuse, R20, R76 ;  /* 0x00000014184c723c */ /* 0x042ff0000004184c */
[----:B------:R-:W-:Y:S01]  /*1eb0*/  HMMA.16816.F32.BF16 R72, R24, R22, R72 ;  /* 0x000000161848723c */ /* 0x000fe20000041848 */
[----:B------:R-:W1:Y:S01]  /*1ec0*/  LDSM.16.M88.4 R20, [R205+0x11800] ;  /* 0x01180000cd14783b */ /* 0x000e620000000200 */
[----:B------:R-:W-:-:S02]  /*1ed0*/  FMUL.FTZ R28, R28, c[0x0][0x2ec] ;  /* 0x0000bb001c1c7a20 */ /* 0x000fc40000410000 */
[----:B------:R-:W-:Y:S02]  /*1ee0*/  FMUL.FTZ R29, R29, c[0x0][0x2ec] ;  /* 0x0000bb001d1d7a20 */ /* 0x000fe40000410000 */
[----:B------:R-:W5:Y:S01]  /*1ef0*/  MUFU.TANH R38, R28 ;  /* 0x0000001c00267308 */ /* 0x000f620000002400 */
[----:B------:R-:W-:Y:S01]  /*1f00*/  FMUL.FTZ R39, R31, c[0x0][0x2ec] ;  /* 0x0000bb001f277a20 */ /* 0x000fe20000410000 */
[C---:B------:R-:W-:Y:S06]  /*1f10*/  HMMA.16816.F32.BF16 R40, R52.reuse, R32, R40 ;  /* 0x000000203428723c */ /* 0x040fec0000041828 */
[----:B------:R3:W-:Y:S01]  /*1f20*/  MUFU.TANH R32, R16 ;  /* 0x0000001000207308 */ /* 0x0007e20000002400 */
[----:B------:R-:W-:Y:S01]  /*1f30*/  FMUL.FTZ R33, R18, c[0x0][0x2ec] ;  /* 0x0000bb0012217a20 */ /* 0x000fe20000410000 */
[----:B------:R-:W-:Y:S06]  /*1f40*/  HMMA.16816.F32.BF16 R104, R52, R34, R104 ;  /* 0x000000223468723c */ /* 0x000fec0000041868 */
[----:B------:R4:W-:Y:S01]  /*1f50*/  MUFU.TANH R34, R29 ;  /* 0x0000001d00227308 */ /* 0x0009e20000002400 */
[----:B------:R-:W-:Y:S01]  /*1f60*/  FMUL.FTZ R35, R30, c[0x0][0x2ec] ;  /* 0x0000bb001e237a20 */ /* 0x000fe20000410000 */
[C---:B--2---:R-:W-:Y:S01]  /*1f70*/  HMMA.16816.F32.BF16 R76, R8.reuse, R12, R76 ;  /* 0x0000000c084c723c */ /* 0x044fe2000004184c */
[----:B---3--:R-:W2:Y:S05]  /*1f80*/  LDSM.16.M88.4 R16, [R199+0x11000] ;  /* 0x01100000c710783b */ /* 0x008eaa0000000200 */
[----:B------:R-:W3:Y:S02]  /*1f90*/  MUFU.TANH R35, R35 ;  /* 0x0000002300237308 */ /* 0x000ee40000002400 */
[----:B------:R-:W-:Y:S01]  /*1fa0*/  HMMA.16816.F32.BF16 R72, R8, R14, R72 ;  /* 0x0000000e0848723c */ /* 0x000fe20000041848 */
[----:B------:R-:W-:Y:S04]  /*1fb0*/  LDSM.16.M88.4 R12, [R192+0x5000] ;  /* 0x00500000c00c783b */ /* 0x000fe80000000200 */
[----:B----4-:R-:W4:Y:S01]  /*1fc0*/  LDSM.16.M88.4 R28, [R203+0x5800] ;  /* 0x00580000cb1c783b */ /* 0x010f220000000200 */
[----:B------:R-:W2:Y:S02]  /*1fd0*/  MUFU.TANH R39, R39 ;  /* 0x0000002700277308 */ /* 0x000ea40000002400 */
[----:B------:R-:W-:Y:S06]  /*1fe0*/  HMMA.16816.F32.BF16 R40, R56, R48, R40 ;  /* 0x000000303828723c */ /* 0x000fec0000041828 */
[----:B------:R-:W-:Y:S02]  /*1ff0*/  MUFU.TANH R33, R33 ;  /* 0x0000002100217308 */ /* 0x000fe40000002400 */
[C---:B-1----:R-:W-:Y:S08]  /*2000*/  HMMA.16816.F32.BF16 R68, R24.reuse, R20, R68 ;  /* 0x000000141844723c */ /* 0x042ff00000041844 */
[----:B------:R-:W-:Y:S01]  /*2010*/  HMMA.16816.F32.BF16 R92, R24, R22, R92 ;  /* 0x00000016185c723c */ /* 0x000fe2000004185c */
[----:B------:R-:W-:Y:S06]  /*2020*/  LDSM.16.M88.4 R20, [R192+0x5800] ;  /* 0x00580000c014783b */ /* 0x000fec0000000200 */
[----:B------:R-:W-:Y:S01]  /*2030*/  IMAD R26, R133, 0x40, R228 ;  /* 0x00000040851a7824 */ /* 0x000fe200078e02e4 */
[----:B------:R-:W-:Y:S01]  /*2040*/  HMMA.16816.F32.BF16 R104, R56, R50, R104 ;  /* 0x000000323868723c */ /* 0x000fe20000041868 */
[----:B------:R-:W-:-:S02]  /*2050*/  FMUL.FTZ R44, R40, c[0x0][0x2ec] ;  /* 0x0000bb00282c7a20 */ /* 0x000fc40000410000 */
[----:B------:R-:W-:Y:S02]  /*2060*/  FMUL.FTZ R40, R41, c[0x0][0x2ec] ;  /* 0x0000bb0029287a20 */ /* 0x000fe40000410000 */
[----:B------:R-:W-:Y:S02]  /*2070*/  FMUL.FTZ R41, R42, c[0x0][0x2ec] ;  /* 0x0000bb002a297a20 */ /* 0x000fe40000410000 */
[----:B------:R-:W-:Y:S01]  /*2080*/  FMUL.FTZ R42, R43, c[0x0][0x2ec] ;  /* 0x0000bb002b2a7a20 */ /* 0x000fe20000410000 */
[C---:B--2---:R-:W-:Y:S01]  /*2090*/  HMMA.16816.F32.BF16 R76, R52.reuse, R16, R76 ;  /* 0x00000010344c723c */ /* 0x044fe2000004184c */
[----:B------:R-:W1:Y:S07]  /*20a0*/  MUFU.TANH R44, R44 ;  /* 0x0000002c002c7308 */ /* 0x000e6e0000002400 */
[----:B------:R-:W-:Y:S01]  /*20b0*/  HMMA.16816.F32.BF16 R72, R52, R18, R72 ;  /* 0x000000123448723c */ /* 0x000fe20000041848 */
[----:B------:R-:W2:Y:S01]  /*20c0*/  LDSM.16.M88.4 R16, [R199+0x11800] ;  /* 0x01180000c710783b */ /* 0x000ea20000000200 */
[----:B------:R-:W-:Y:S01]  /*20d0*/  MUFU.TANH R40, R40 ;  /* 0x0000002800287308 */ /* 0x000fe20000002400 */
[----:B------:R-:W-:-:S05]  /*20e0*/  DEPBAR.LE SB0, 0x0 ;  /* 0x000080000000791a */ /* 0x000fca0000000000 */
[C---:B----4-:R-:W-:Y:S01]  /*20f0*/  HMMA.16816.F32.BF16 R68, R8.reuse, R28, R68 ;  /* 0x0000001c0844723c */ /* 0x050fe20000041844 */
[----:B------:R-:W-:Y:S01]  /*2100*/  FMUL.FTZ R43, R104, c[0x0][0x2ec] ;  /* 0x0000bb00682b7a20 */ /* 0x000fe20000410000 */
[----:B------:R-:W4:Y:S01]  /*2110*/  MUFU.TANH R41, R41 ;  /* 0x0000002900297308 */ /* 0x000f220000002400 */
[----:B------:R-:W-:Y:S02]  /*2120*/  FMUL.FTZ R45, R105, c[0x0][0x2ec] ;  /* 0x0000bb00692d7a20 */ /* 0x000fe40000410000 */
[----:B------:R-:W-:Y:S02]  /*2130*/  FMUL.FTZ R25, R107, c[0x0][0x2ec] ;  /* 0x0000bb006b197a20 */ /* 0x000fe40000410000 */
[----:B------:R-:W-:Y:S01]  /*2140*/  FMUL.FTZ R28, R106, c[0x0][0x2ec] ;  /* 0x0000bb006a1c7a20 */ /* 0x000fe20000410000 */
[----:B------:R-:W-:Y:S02]  /*2150*/  HMMA.16816.F32.BF16 R92, R8, R30, R92 ;  /* 0x0000001e085c723c */ /* 0x000fe4000004185c */
[----:B------:R-:W1:Y:S05]  /*2160*/  MUFU.TANH R42, R42 ;  /* 0x0000002a002a7308 */ /* 0x000e6a0000002400 */
[C---:B------:R-:W-:Y:S01]  /*2170*/  IADD3 R8, R26.reuse, 0x8, RZ ;  /* 0x000000081a087810 */ /* 0x040fe20007ffe0ff */
[C---:B------:R-:W-:Y:S01]  /*2180*/  HMMA.16816.F32.BF16 R76, R56.reuse, R12, R76 ;  /* 0x0000000c384c723c */ /* 0x040fe2000004184c */
[----:B------:R-:W-:Y:S01]  /*2190*/  IADD3 R9, R26, 0x9, RZ ;  /* 0x000000091a097810 */ /* 0x000fe20007ffe0ff */
[----:B------:R-:W1:Y:S05]  /*21a0*/  MUFU.TANH R43, R43 ;  /* 0x0000002b002b7308 */ /* 0x000e6a0000002400 */
[----:B------:R-:W-:Y:S01]  /*21b0*/  SHF.R.S32.HI R13, RZ, 0x1f, R0 ;  /* 0x0000001fff0d7819 */ /* 0x000fe20000011400 */
[----:B------:R-:W-:Y:S02]  /*21c0*/  HMMA.16816.F32.BF16 R72, R56, R14, R72 ;  /* 0x0000000e3848723c */ /* 0x000fe40000041848 */
[----:B------:R-:W-:Y:S01]  /*21d0*/  MUFU.TANH R45, R45 ;  /* 0x0000002d002d7308 */ /* 0x000fe20000002400 */
[----:B------:R-:W-:Y:S01]  /*21e0*/  LEA.HI R220, R13, R0, RZ, 0x2 ;  /* 0x000000000ddc7211 */ /* 0x000fe200078f10ff */
[----:B------:R-:W-:-:S02]  /*21f0*/  IMAD R13, R116, 0x10, R118 ;  /* 0x00000010740d7824 */ /* 0x000fc400078e0276 */
[----:B------:R-:W-:Y:S01]  /*2200*/  IMAD.IADD R0, R113, 0x1, R6 ;  /* 0x0000000171007824 */ /* 0x000fe200078e0206 */
[----:B------:R-:W-:Y:S01]  /*2210*/  SHF.R.S32.HI R220, RZ, 0x2, R220 ;  /* 0x00000002ffdc7819 */ /* 0x000fe200000114dc */
[----:B--2---:R-:W-:Y:S01]  /*2220*/  HMMA.16816.F32.BF16 R68, R52, R16, R68 ;  /* 0x000000103444723c */ /* 0x004fe20000041844 */
[----:B------:R-:W-:Y:S01]  /*2230*/  IADD3 R6, R26, 0x1, RZ ;  /* 0x000000011a067810 */ /* 0x000fe20007ffe0ff */
[----:B------:R-:W2:Y:S01]  /*2240*/  MUFU.TANH R28, R28 ;  /* 0x0000001c001c7308 */ /* 0x000ea20000002400 */
[----:B------:R-:W-:-:S04]  /*2250*/  IADD3 R13, R13, 0x1, R220 ;  /* 0x000000010d0d7810 */ /* 0x000fc80007ffe0dc */
[----:B------:R-:W-:Y:S01]  /*2260*/  IADD3 R13, R112, R13, -R213 ;  /* 0x0000000d700d7210 */ /* 0x000fe20007ffe8d5 */
[----:B------:R-:W-:Y:S01]  /*2270*/  HMMA.16816.F32.BF16 R92, R52, R18, R92 ;  /* 0x00000012345c723c */ /* 0x000fe2000004185c */
[----:B------:R-:W-:Y:S01]  /*2280*/  FMUL.FTZ R76, R76, c[0x0][0x2ec] ;  /* 0x0000bb004c4c7a20 */ /* 0x000fe20000410000 */
[----:B------:R-:W1:Y:S01]  /*2290*/  MUFU.TANH R25, R25 ;  /* 0x0000001900197308 */ /* 0x000e620000002400 */
[----:B------:R-:W-:Y:S01]  /*22a0*/  IADD3 R13, R13, c[0x0][0x2e8], RZ ;  /* 0x0000ba000d0d7a10 */ /* 0x000fe20007ffe0ff */
[----:B------:R-:W-:Y:S02]  /*22b0*/  FMUL.FTZ R77, R77, c[0x0][0x2ec] ;  /* 0x0000bb004d4d7a20 */ /* 0x000fe40000410000 */
[----:B------:R-:W-:Y:S01]  /*22c0*/  FMUL.FTZ R78, R78, c[0x0][0x2ec] ;  /* 0x0000bb004e4e7a20 */ /* 0x000fe20000410000 */
[C---:B------:R-:W-:Y:S01]  /*22d0*/  IADD3 R221, R13.reuse, 0x8, RZ ;  /* 0x000000080ddd7810 */ /* 0x040fe20007ffe0ff */
[----:B------:R-:W-:Y:S01]  /*22e0*/  FMUL.FTZ R72, R72, c[0x0][0x2ec] ;  /* 0x0000bb0048487a20 */ /* 0x000fe20000410000 */
[-C--:B------:R-:W-:Y:S01]  /*22f0*/  IMNMX R226, R13, R112.reuse, PT ;  /* 0x000000700de27217 */ /* 0x080fe20003800200 */
[----:B------:R-:W-:Y:S01]  /*2300*/  MUFU.TANH R167, R76 ;  /* 0x0000004c00a77308 */ /* 0x000fe20000002400 */
[----:B------:R-:W-:Y:S01]  /*2310*/  IMNMX R221, R221, R112, PT ;  /* 0x00000070dddd7217 */ /* 0x000fe20003800200 */
[----:B------:R-:W-:Y:S01]  /*2320*/  FMUL.FTZ R79, R79, c[0x0][0x2ec] ;  /* 0x0000bb004f4f7a20 */ /* 0x000fe20000410000 */
[CC--:B------:R-:W-:Y:S01]  /*2330*/  ISETP.GE.AND P6, PT, R6.reuse, R226.reuse, PT ;  /* 0x000000e20600720c */ /* 0x0c0fe20003fc6270 */
[----:B------:R-:W-:Y:S01]  /*2340*/  FMUL.FTZ R73, R73, c[0x0][0x2ec] ;  /* 0x0000bb0049497a20 */ /* 0x000fe20000410000 */
[-C--:B------:R-:W-:Y:S01]  /*2350*/  ISETP.GE.AND P3, PT, R6, R221.reuse, PT ;  /* 0x000000dd0600720c */ /* 0x080fe20003f66270 */
[C---:B------:R-:W-:Y:S01]  /*2360*/  HMMA.16816.F32.BF16 R68, R56.reuse, R20, R68 ;  /* 0x000000143844723c */ /* 0x040fe20000041844 */
[----:B------:R-:W-:Y:S01]  /*2370*/  IADD3 R6, R26, 0x10, RZ ;  /* 0x000000101a067810 */ /* 0x000fe20007ffe0ff */
[----:B------:R-:W1:Y:S01]  /*2380*/  MUFU.TANH R159, R72 ;  /* 0x00000048009f7308 */ /* 0x000e620000002400 */
[----:B------:R-:W-:Y:S01]  /*2390*/  FSEL R17, R36, -INF , !P6 ;  /* 0xff80000024117808 */ /* 0x000fe20007000000 */
[----:B------:R-:W-:Y:S01]  /*23a0*/  FMUL.FTZ R74, R74, c[0x0][0x2ec] ;  /* 0x0000bb004a4a7a20 */ /* 0x000fe20000410000 */
[-C--:B------:R-:W-:Y:S01]  /*23b0*/  ISETP.GE.AND P4, PT, R8, R226.reuse, PT ;  /* 0x000000e20800720c */ /* 0x080fe20003f86270 */
[----:B------:R-:W-:Y:S01]  /*23c0*/  FMUL.FTZ R75, R75, c[0x0][0x2ec] ;  /* 0x0000bb004b4b7a20 */ /* 0x000fe20000410000 */
[C---:B------:R-:W-:Y:S01]  /*23d0*/  ISETP.GE.AND P2, PT, R6.reuse, R226, PT ;  /* 0x000000e20600720c */ /* 0x040fe20003f46270 */
[----:B------:R-:W-:Y:S01]  /*23e0*/  HMMA.16816.F32.BF16 R20, R56, R22, R92 ;  /* 0x000000163814723c */ /* 0x000fe2000004185c */
[----:B------:R-:W-:Y:S01]  /*23f0*/  ISETP.GE.AND P6, PT, R6, R221, PT ;  /* 0x000000dd0600720c */ /* 0x000fe20003fc6270 */
[----:B------:R-:W-:Y:S01]  /*2400*/  MUFU.TANH R161, R77 ;  /* 0x0000004d00a17308 */ /* 0x000fe20000002400 */
[----:B------:R-:W-:-:S02]  /*2410*/  IADD3 R6, R26, 0x11, RZ ;  /* 0x000000111a067810 */ /* 0x000fc40007ffe0ff */
[----:B------:R-:W-:Y:S02]  /*2420*/  FSEL R24, R37, -INF , !P3 ;  /* 0xff80000025187808 */ /* 0x000fe40005800000 */
[----:B-----5:R-:W-:Y:S02]  /*2430*/  FSEL R27, R38, -INF , !P4 ;  /* 0xff800000261b7808 */ /* 0x020fe40006000000 */
[-C--:B------:R-:W-:Y:S01]  /*2440*/  ISETP.GE.AND P1, PT, R8, R221.reuse, PT ;  /* 0x000000dd0800720c */ /* 0x080fe20003f26270 */
[----:B------:R-:W-:Y:S01]  /*2450*/  MUFU.TANH R164, R78 ;  /* 0x0000004e00a47308 */ /* 0x000fe20000002400 */
[-C--:B------:R-:W-:Y:S02]  /*2460*/  ISETP.GE.AND P0, PT, R9, R226.reuse, PT ;  /* 0x000000e20900720c */ /* 0x080fe40003f06270 */
[CC--:B------:R-:W-:Y:S02]  /*2470*/  ISETP.GE.AND P3, PT, R6.reuse, R226.reuse, PT ;  /* 0x000000e20600720c */ /* 0x0c0fe40003f66270 */
[-C--:B------:R-:W-:Y:S01]  /*2480*/  ISETP.GE.AND P4, PT, R6, R221.reuse, PT ;  /* 0x000000dd0600720c */ /* 0x080fe20003f86270 */
[----:B------:R-:W-:Y:S01]  /*2490*/  FMUL.FTZ R71, R71, c[0x0][0x2ec] ;  /* 0x0000bb0047477a20 */ /* 0x000fe20000410000 */
[----:B------:R-:W-:Y:S01]  /*24a0*/  IADD3 R6, R26, 0x18, RZ ;  /* 0x000000181a067810 */ /* 0x000fe20007ffe0ff */
[----:B------:R-:W-:Y:S01]  /*24b0*/  MUFU.TANH R174, R79 ;  /* 0x0000004f00ae7308 */ /* 0x000fe20000002400 */
[-C--:B------:R-:W-:Y:S01]  /*24c0*/  ISETP.GE.AND P5, PT, R9, R221.reuse, PT ;  /* 0x000000dd0900720c */ /* 0x080fe20003fa6270 */
[----:B------:R-:W-:Y:S01]  /*24d0*/  FMUL.FTZ R68, R68, c[0x0][0x2ec] ;  /* 0x0000bb0044447a20 */ /* 0x000fe20000410000 */
[----:B------:R-:W-:Y:S01]  /*24e0*/  IADD3 R8, R26, 0x19, RZ ;  /* 0x000000191a087810 */ /* 0x000fe20007ffe0ff */
[----:B------:R-:W-:Y:S01]  /*24f0*/  FMUL.FTZ R69, R69, c[0x0][0x2ec] ;  /* 0x0000bb0045457a20 */ /* 0x000fe20000410000 */
[----:B---3--:R-:W-:Y:S01]  /*2500*/  FSEL R16, R35, -INF , !P1 ;  /* 0xff80000023107808 */ /* 0x008fe20004800000 */
[----:B------:R-:W-:Y:S01]  /*2510*/  FMUL.FTZ R70, R70, c[0x0][0x2ec] ;  /* 0x0000bb0046467a20 */ /* 0x000fe20000410000 */
[----:B------:R-:W-:Y:S01]  /*2520*/  FSEL R19, R34, -INF , !P0 ;  /* 0xff80000022137808 */ /* 0x000fe20004000000 */
[----:B------:R-:W3:Y:S01]  /*2530*/  MUFU.TANH R142, R71 ;  /* 0x00000047008e7308 */ /* 0x000ee20000002400 */
[-C--:B------:R-:W-:Y:S01]  /*2540*/  ISETP.GE.AND P1, PT, R6, R226.reuse, PT ;  /* 0x000000e20600720c */ /* 0x080fe20003f26270 */
[----:B------:R-:W-:Y:S01]  /*2550*/  FMUL.FTZ R20, R20, c[0x0][0x2ec] ;  /* 0x0000bb0014147a20 */ /* 0x000fe20000410000 */
[----:B------:R-:W-:Y:S01]  /*2560*/  ISETP.GE.AND P0, PT, R6, R221, PT ;  /* 0x000000dd0600720c */ /* 0x000fe20003f06270 */
[----:B------:R-:W-:Y:S01]  /*2570*/  FMUL.FTZ R21, R21, c[0x0][0x2ec] ;  /* 0x0000bb0015157a20 */ /* 0x000fe20000410000 */
[----:B------:R-:W-:Y:S01]  /*2580*/  FSEL R6, R39, -INF , !P5 ;  /* 0xff80000027067808 */ /* 0x000fe20006800000 */
[----:B------:R-:W-:Y:S01]  /*2590*/  FMUL.FTZ R22, R22, c[0x0][0x2ec] ;  /* 0x0000bb0016167a20 */ /* 0x000fe20000410000 */
[----:B-1----:R-:W-:Y:S01]  /*25a0*/  FSEL R15, R44, -INF , !P2 ;  /* 0xff8000002c0f7808 */ /* 0x002fe20005000000 */
[----:B------:R-:W-:Y:S01]  /*25b0*/  MUFU.TANH R165, R73 ;  /* 0x0000004900a57308 */ /* 0x000fe20000002400 */
[----:B------:R-:W-:Y:S01]  /*25c0*/  IADD3 R9, R26, 0x20, RZ ;  /* 0x000000201a097810 */ /* 0x000fe20007ffe0ff */
[----:B------:R-:W-:Y:S01]  /*25d0*/  FMUL.FTZ R23, R23, c[0x0][0x2ec] ;  /* 0x0000bb0017177a20 */ /* 0x000fe20000410000 */
[----:B------:R-:W-:-:S02]  /*25e0*/  ISETP.GE.AND P5, PT, R8, R226, PT ;  /* 0x000000e20800720c */ /* 0x000fc40003fa6270 */
[-C--:B------:R-:W-:Y:S02]  /*25f0*/  ISETP.GE.AND P2, PT, R8, R221.reuse, PT ;  /* 0x000000dd0800720c */ /* 0x080fe40003f46270 */
[----:B------:R-:W-:Y:S01]  /*2600*/  IADD3 R8, R26, 0x21, RZ ;  /* 0x000000211a087810 */ /* 0x000fe20007ffe0ff */
[----:B------:R-:W1:Y:S01]  /*2610*/  MUFU.TANH R172, R74 ;  /* 0x0000004a00ac7308 */ /* 0x000e620000002400 */
[----:B----4-:R-:W-:Y:S02]  /*2620*/  FSEL R14, R41, -INF , !P6 ;  /* 0xff800000290e7808 */ /* 0x010fe40007000000 */
[----:B------:R-:W-:Y:S02]  /*2630*/  FSEL R13, R40, -INF , !P3 ;  /* 0xff800000280d7808 */ /* 0x000fe40005800000 */
[C---:B------:R-:W-:Y:S02]  /*2640*/  ISETP.GE.AND P6, PT, R9.reuse, R226, PT ;  /* 0x000000e20900720c */ /* 0x040fe40003fc6270 */
[----:B------:R-:W-:Y:S01]  /*2650*/  ISETP.GE.AND P3, PT, R9, R221, PT ;  /* 0x000000dd0900720c */ /* 0x000fe20003f66270 */
[----:B------:R-:W4:Y:S01]  /*2660*/  MUFU.TANH R170, R75 ;  /* 0x0000004b00aa7308 */ /* 0x000f220000002400 */
[----:B------:R-:W-:-:S02]  /*2670*/  FSEL R12, R42, -INF , !P4 ;  /* 0xff8000002a0c7808 */ /* 0x000fc40006000000 */
[----:B------:R-:W-:Y:S02]  /*2680*/  FSEL R9, R43, -INF , !P1 ;  /* 0xff8000002b097808 */ /* 0x000fe40004800000 */
[C---:B------:R-:W-:Y:S02]  /*2690*/  ISETP.GE.AND P4, PT, R8.reuse, R226, PT ;  /* 0x000000e20800720c */ /* 0x040fe40003f86270 */
[----:B------:R-:W-:Y:S01]  /*26a0*/  ISETP.GE.AND P1, PT, R8, R221, PT ;  /* 0x000000dd0800720c */ /* 0x000fe20003f26270 */
[----:B------:R-:W5:Y:S01]  /*26b0*/  MUFU.TANH R171, R68 ;  /* 0x0000004400ab7308 */ /* 0x000f620000002400 */
[----:B------:R-:W-:Y:S02]  /*26c0*/  IADD3 R8, R26, 0x28, RZ ;  /* 0x000000281a087810 */ /* 0x000fe40007ffe0ff */
[----:B--2---:R-:W-:Y:S02]  /*26d0*/  FSEL R10, R28, -INF , !P0 ;  /* 0xff8000001c0a7808 */ /* 0x004fe40004000000 */
[----:B------:R-:W-:-:S02]  /*26e0*/  FSEL R11, R45, -INF , !P5 ;  /* 0xff8000002d0b7808 */ /* 0x000fc40006800000 */
[C---:B------:R-:W-:Y:S01]  /*26f0*/  ISETP.GE.AND P0, PT, R8.reuse, R226, PT ;  /* 0x000000e20800720c */ /* 0x040fe20003f06270 */
[----:B------:R-:W-:Y:S01]  /*2700*/  MUFU.TANH R169, R69 ;  /* 0x0000004500a97308 */ /* 0x000fe20000002400 */
[----:B------:R-:W-:Y:S02]  /*2710*/  ISETP.GE.AND P5, PT, R8, R221, PT ;  /* 0x000000dd0800720c */ /* 0x000fe40003fa6270 */
[----:B------:R-:W-:Y:S02]  /*2720*/  FSEL R8, R25, -INF , !P2 ;  /* 0xff80000019087808 */ /* 0x000fe40005000000 */
[C---:B------:R-:W-:Y:S02]  /*2730*/  IADD3 R25, R26.reuse, 0x31, RZ ;  /* 0x000000311a197810 */ /* 0x040fe40007ffe0ff */
[----:B------:R-:W-:Y:S01]  /*2740*/  IADD3 R18, R26, 0x29, RZ ;  /* 0x000000291a127810 */ /* 0x000fe20007ffe0ff */
[----:B------:R-:W2:Y:S01]  /*2750*/  MUFU.TANH R166, R70 ;  /* 0x0000004600a67308 */ /* 0x000ea20000002400 */
[----:B------:R-:W-:-:S02]  /*2760*/  FSEL R159, R159, -INF , !P0 ;  /* 0xff8000009f9f7808 */ /* 0x000fc40004000000 */
[----:B------:R-:W-:Y:S02]  /*2770*/  FSEL R167, R167, -INF , !P6 ;  /* 0xff800000a7a77808 */ /* 0x000fe40007000000 */
[-C--:B------:R-:W-:Y:S02]  /*2780*/  ISETP.GE.AND P0, PT, R25, R221.reuse, PT ;  /* 0x000000dd1900720c */ /* 0x080fe40003f06270 */
[C---:B------:R-:W-:Y:S01]  /*2790*/  ISETP.GE.AND P2, PT, R18.reuse, R226, PT ;  /* 0x000000e21200720c */ /* 0x040fe20003f46270 */
[----:B------:R-:W1:Y:S01]  /*27a0*/  MUFU.TANH R143, R20 ;  /* 0x00000014008f7308 */ /* 0x000e620000002400 */
[----:B------:R-:W-:Y:S02]  /*27b0*/  ISETP.GE.AND P6, PT, R18, R221, PT ;  /* 0x000000dd1200720c */ /* 0x000fe40003fc6270 */
[----:B------:R-:W-:Y:S02]  /*27c0*/  IADD3 R18, R26, 0x30, RZ ;  /* 0x000000301a127810 */ /* 0x000fe40007ffe0ff */
[----:B---3--:R-:W-:-:S02]  /*27d0*/  FSEL R142, R142, -INF , !P0 ;  /* 0xff8000008e8e7808 */ /* 0x008fc40004000000 */
[----:B------:R-:W-:Y:S01]  /*27e0*/  FSEL R164, R164, -INF , !P3 ;  /* 0xff800000a4a47808 */ /* 0x000fe20005800000 */
[----:B------:R-:W-:Y:S01]  /*27f0*/  MUFU.TANH R141, R21 ;  /* 0x00000015008d7308 */ /* 0x000fe20000002400 */
[----:B------:R-:W-:Y:S02]  /*2800*/  FSEL R161, R161, -INF , !P4 ;  /* 0xff800000a1a17808 */ /* 0x000fe40006000000 */
[----:B------:R-:W-:Y:S02]  /*2810*/  ISETP.GE.AND P0, PT, R2, 0x2, PT ;  /* 0x000000020200780c */ /* 0x000fe40003f06270 */
[C---:B------:R-:W-:Y:S02]  /*2820*/  ISETP.GE.AND P3, PT, R18.reuse, R226, PT ;  /* 0x000000e21200720c */ /* 0x040fe40003f66270 */
[----:B------:R-:W-:Y:S01]  /*2830*/  ISETP.GE.AND P4, PT, R18, R221, PT ;  /* 0x000000dd1200720c */ /* 0x000fe20003f86270 */
[----:B------:R-:W3:Y:S01]  /*2840*/  MUFU.TANH R140, R22 ;  /* 0x00000016008c7308 */ /* 0x000ee20000002400 */
[----:B------:R-:W-:-:S02]  /*2850*/  IADD3 R18, R26, 0x38, RZ ;  /* 0x000000381a127810 */ /* 0x000fc40007ffe0ff */
[----:B------:R-:W-:Y:S02]  /*2860*/  FSEL R174, R174, -INF , !P1 ;  /* 0xff800000aeae7808 */ /* 0x000fe40004800000 */
[----:B-1----:R-:W-:Y:S02]  /*2870*/  FSEL R172, R172, -INF , !P5 ;  /* 0xff800000acac7808 */ /* 0x002fe40006800000 */
[----:B------:R-:W-:Y:S01]  /*2880*/  FSEL R165, R165, -INF , !P2 ;  /* 0xff800000a5a57808 */ /* 0x000fe20005000000 */
[----:B------:R-:W1:Y:S01]  /*2890*/  MUFU.TANH R162, R23 ;  /* 0x0000001700a27308 */ /* 0x000e620000002400 */
[----:B------:R-:W-:Y:S01]  /*28a0*/  BAR.SYNC.DEFER_BLOCKING 0x0 ;  /* 0x0000000000007b1d */ /* 0x000fe20000010000 */
[-C--:B------:R-:W-:Y:S02]  /*28b0*/  ISETP.GE.AND P1, PT, R25, R226.reuse, PT ;  /* 0x000000e21900720c */ /* 0x080fe40003f26270 */
[C---:B------:R-:W-:Y:S02]  /*28c0*/  ISETP.GE.AND P5, PT, R18.reuse, R226, PT ;  /* 0x000000e21200720c */ /* 0x040fe40003fa6270 */
[----:B------:R-:W-:-:S02]  /*28d0*/  ISETP.GE.AND P2, PT, R18, R221, PT ;  /* 0x000000dd1200720c */ /* 0x000fc40003f46270 */
[----:B------:R-:W-:Y:S02]  /*28e0*/  IADD3 R18, R26, 0x39, RZ ;  /* 0x000000391a127810 */ /* 0x000fe40007ffe0ff */
[----:B----4-:R-:W-:Y:S02]  /*28f0*/  FSEL R170, R170, -INF , !P6 ;  /* 0xff800000aaaa7808 */ /* 0x010fe40007000000 */
[----:B-----5:R-:W-:Y:S02]  /*2900*/  FSEL R171, R171, -INF , !P3 ;  /* 0xff800000abab7808 */ /* 0x020fe40005800000 */
[----:B--2---:R-:W-:Y:S02]  /*2910*/  FSEL R166, R166, -INF , !P4 ;  /* 0xff800000a6a67808 */ /* 0x004fe40006000000 */
[----:B------:R-:W-:Y:S02]  /*2920*/  FSEL R169, R169, -INF , !P1 ;  /* 0xff800000a9a97808 */ /* 0x000fe40004800000 */
[----:B------:R-:W-:-:S02]  /*2930*/  ISETP.GE.AND P6, PT, R26, R226, PT ;  /* 0x000000e21a00720c */ /* 0x000fc40003fc6270 */
[-C--:B------:R-:W-:Y:S02]  /*2940*/  ISETP.GE.AND P3, PT, R26, R221.reuse, PT ;  /* 0x000000dd1a00720c */ /* 0x080fe40003f66270 */
[C---:B------:R-:W-:Y:S02]  /*2950*/  ISETP.GE.AND P4, PT, R18.reuse, R226, PT ;  /* 0x000000e21200720c */ /* 0x040fe40003f86270 */
[----:B------:R-:W-:Y:S02]  /*2960*/  ISETP.GE.AND P1, PT, R18, R221, PT ;  /* 0x000000dd1200720c */ /* 0x000fe40003f26270 */
[----:B------:R-:W-:Y:S02]  /*2970*/  FSEL R143, R143, -INF , !P5 ;  /* 0xff8000008f8f7808 */ /* 0x000fe40006800000 */
[----:B---3--:R-:W-:Y:S02]  /*2980*/  FSEL R140, R140, -INF , !P2 ;  /* 0xff8000008c8c7808 */ /* 0x008fe40005000000 */
[----:B------:R-:W-:-:S02]  /*2990*/  FSEL R32, R32, -INF , !P6 ;  /* 0xff80000020207808 */ /* 0x000fc40007000000 */
[----:B------:R-:W-:Y:S02]  /*29a0*/  FSEL R33, R33, -INF , !P3 ;  /* 0xff80000021217808 */ /* 0x000fe40005800000 */
[----:B------:R-:W-:Y:S02]  /*29b0*/  FSEL R141, R141, -INF , !P4 ;  /* 0xff8000008d8d7808 */ /* 0x000fe40006000000 */
[----:B-1----:R-:W-:Y:S01]  /*29c0*/  FSEL R162, R162, -INF , !P1 ;  /* 0xff800000a2a27808 */ /* 0x002fe20004800000 */
        /* <DEDUP_REMOVED lines=21> */
.L_x_36:
        /* <DEDUP_REMOVED lines=31> */
[----:B-1----:R-:W1:Y:S03]  /*2d10*/  SHFL.BFLY PT, R21, R18, 0x2, 0x1f ;  /* 0x0c401f0012157f89 */ /* 0x002e6600000e0000 */
        /* <DEDUP_REMOVED lines=34> */
[--C-:B------:R-:W-:Y:S01]  /*2f40*/  FFMA.FTZ R155, R33, c[0x0][0x23c], -R163.reuse ;  /* 0x00008f00219b7a23 */ /* 0x100fe200000108a3 */
[----:B------:R-:W-:Y:S01]  /*2f50*/  LDSM.16.MT88.4 R28, [R196+0x12800] ;  /* 0x01280000c41c783b */ /* 0x000fe20000004200 */
[----:B------:R-:W-:-:S02]  /*2f60*/  FFMA.FTZ R156, R24, c[0x0][0x23c], -R163 ;  /* 0x00008f00189c7a23 */ /* 0x000fc400000108a3 */
[--C-:B------:R-:W-:Y:S01]  /*2f70*/  FFMA.FTZ R157, R16, c[0x0][0x23c], -R163.reuse ;  /* 0x00008f00109d7a23 */ /* 0x100fe200000108a3 */
[----:B------:R-:W-:Y:S01]  /*2f80*/  LDSM.16.MT88.4 R32, [R197+0x12800] ;  /* 0x01280000c520783b */ /* 0x000fe20000004200 */
[--C-:B------:R-:W-:Y:S01]  /*2f90*/  FFMA.FTZ R150, R6, c[0x0][0x23c], -R163.reuse ;  /* 0x00008f0006967a23 */ /* 0x100fe200000108a3 */
[----:B------:R-:W1:Y:S01]  /*2fa0*/  MUFU.EX2 R153, R153 ;  /* 0x0000009900997308 */ /* 0x000e620000000800 */
[--C-:B------:R-:W-:Y:S01]  /*2fb0*/  FFMA.FTZ R145, R9, c[0x0][0x23c], -R168.reuse ;  /* 0x00008f0009917a23 */ /* 0x100fe200000108a8 */
[----:B------:R-:W2:Y:S01]  /*2fc0*/  LDSM.16.MT88.4 R4, [R196+0x16000] ;  /* 0x01600000c404783b */ /* 0x000ea20000004200 */
[--C-:B------:R-:W-:Y:S02]  /*2fd0*/  FFMA.FTZ R0, R11, c[0x0][0x23c], -R168.reuse ;  /* 0x00008f000b007a23 */ /* 0x100fe400000108a8 */
[--C-:B------:R-:W-:Y:S01]  /*2fe0*/  FFMA.FTZ R148, R10, c[0x0][0x23c], -R163.reuse ;  /* 0x00008f000a947a23 */ /* 0x100fe200000108a3 */
[----:B------:R-:W-:Y:S01]  /*2ff0*/  LDSM.16.MT88.4 R16, [R197+0x14800] ;  /* 0x01480000c510783b */ /* 0x000fe20000004200 */
[----:B------:R-:W-:Y:S01]  /*3000*/  FFMA.FTZ R135, R8, c[0x0][0x23c], -R163 ;  /* 0x00008f0008877a23 */ /* 0x000fe200000108a3 */
[----:B------:R-:W-:Y:S01]  /*3010*/  MUFU.EX2 R152, R152 ;  /* 0x0000009800987308 */ /* 0x000fe20000000800 */
[--C-:B------:R-:W-:Y:S01]  /*3020*/  FFMA.FTZ R151, R15, c[0x0][0x23c], -R168.reuse ;  /* 0x00008f000f977a23 */ /* 0x100fe200000108a8 */
[----:B------:R-:W2:Y:S01]  /*3030*/  LDSM.16.MT88.4 R8, [R200+0x14800] ;  /* 0x01480000c808783b */ /* 0x000ea20000004200 */
[----:B------:R-:W-:-:S02]  /*3040*/  FFMA.FTZ R146, R13, c[0x0][0x23c], -R168 ;  /* 0x00008f000d927a23 */ /* 0x000fc400000108a8 */
[--C-:B------:R-:W-:Y:S01]  /*3050*/  FFMA.FTZ R149, R14, c[0x0][0x23c], -R163.reuse ;  /* 0x00008f000e957a23 */ /* 0x100fe200000108a3 */
[----:B------:R-:W-:Y:S01]  /*3060*/  LDSM.16.MT88.4 R24, [R198+0x14800] ;  /* 0x01480000c618783b */ /* 0x000fe20000004200 */
[----:B------:R-:W-:Y:S01]  /*3070*/  FFMA.FTZ R144, R12, c[0x0][0x23c], -R163 ;  /* 0x00008f000c907a23 */ /* 0x000fe200000108a3 */
[----:B------:R-:W3:Y:S01]  /*3080*/  MUFU.EX2 R147, R147 ;  /* 0x0000009300937308 */ /* 0x000ee20000000800 */
[----:B-1----:R-:W-:Y:S01]  /*3090*/  F2FP.BF16.PACK_AB R96, R153, R154 ;  /* 0x0000009a9960723e */ /* 0x002fe200000010ff */
[----:B------:R-:W1:Y:S01]  /*30a0*/  LDSM.16.MT88.4 R12, [R196+0x14800] ;  /* 0x01480000c40c783b */ /* 0x000e620000004200 */
[--C-:B------:R-:W-:Y:S02]  /*30b0*/  FFMA.FTZ R158, R167, c[0x0][0x23c], -R168.reuse ;  /* 0x00008f00a79e7a23 */ /* 0x100fe400000108a8 */
[--C-:B------:R-:W-:Y:S02]  /*30c0*/  FFMA.FTZ R160, R165, c[0x0][0x23c], -R168.reuse ;  /* 0x00008f00a5a07a23 */ /* 0x100fe400000108a8 */
[--C-:B------:R-:W-:Y:S01]  /*30d0*/  FFMA.FTZ R161, R161, c[0x0][0x23c], -R168.reuse ;  /* 0x00008f00a1a17a23 */ /* 0x100fe200000108a8 */
[----:B------:R-:W-:Y:S01]  /*30e0*/  MUFU.EX2 R155, R155 ;  /* 0x0000009b009b7308 */ /* 0x000fe20000000800 */
[----:B------:R-:W-:-:S02]  /*30f0*/  FFMA.FTZ R159, R159, c[0x0][0x23c], -R168 ;  /* 0x00008f009f9f7a23 */ /* 0x000fc400000108a8 */
[--C-:B------:R-:W-:Y:S02]  /*3100*/  FFMA.FTZ R164, R164, c[0x0][0x23c], -R163.reuse ;  /* 0x00008f00a4a47a23 */ /* 0x100fe400000108a3 */
[--C-:B------:R-:W-:Y:S02]  /*3110*/  FFMA.FTZ R165, R174, c[0x0][0x23c], -R163.reuse ;  /* 0x00008f00aea57a23 */ /* 0x100fe400000108a3 */
[--C-:B------:R-:W-:Y:S01]  /*3120*/  FFMA.FTZ R167, R172, c[0x0][0x23c], -R163.reuse ;  /* 0x00008f00aca77a23 */ /* 0x100fe200000108a3 */
[----:B------:R-:W4:Y:S01]  /*3130*/  MUFU.EX2 R156, R156 ;  /* 0x0000009c009c7308 */ /* 0x000f220000000800 */
[----:B---3--:R-:W-:Y:S01]  /*3140*/  F2FP.BF16.PACK_AB R98, R147, R152 ;  /* 0x000000989362723e */ /* 0x008fe200000010ff */
[----:B------:R-:W-:Y:S02]  /*3150*/  FFMA.FTZ R170, R170, c[0x0][0x23c], -R163 ;  /* 0x00008f00aaaa7a23 */ /* 0x000fe400000108a3 */
[--C-:B------:R-:W-:Y:S02]  /*3160*/  FFMA.FTZ R172, R169, c[0x0][0x23c], -R168.reuse ;  /* 0x00008f00a9ac7a23 */ /* 0x100fe400000108a8 */
        /* <DEDUP_REMOVED lines=9> */
[----:B------:R-:W-:Y:S01]  /*3200*/  FFMA.FTZ R227, R162, c[0x0][0x23c], -R163 ;  /* 0x00008f00a2e37a23 */ /* 0x000fe200000108a3 */
[----:B------:R-:W-:Y:S01]  /*3210*/  LDSM.16.MT88.4 R140, [R198+0x13800] ;  /* 0x01380000c68c783b */ /* 0x000fe20000004200 */
[----:B------:R-:W-:Y:S02]  /*3220*/  FADD.FTZ R153, R154, R153 ;  /* 0x000000999a997221 */ /* 0x000fe40000010000 */
[----:B------:R-:W-:Y:S01]  /*3230*/  MUFU.EX2 R151, R151 ;  /* 0x0000009700977308 */ /* 0x000fe20000000800 */
[----:B------:R-:W-:Y:S02]  /*3240*/  FADD.FTZ R156, R155, R156 ;  /* 0x0000009c9b9c7221 */ /* 0x000fe40000010000 */
[----:B------:R-:W-:-:S04]  /*3250*/  FADD.FTZ R152, R152, R153 ;  /* 0x0000009998987221 */ /* 0x000fc80000010000 */
[----:B------:R-:W-:Y:S01]  /*3260*/  FADD.FTZ R152, R147, R152 ;  /* 0x0000009893987221 */ /* 0x000fe20000010000 */
[----:B---3--:R-:W-:Y:S01]  /*3270*/  F2FP.BF16.PACK_AB R99, R150, R157 ;  /* 0x0000009d9663723e */ /* 0x008fe200000010ff */
[----:B------:R-:W3:Y:S01]  /*3280*/  MUFU.EX2 R146, R146 ;  /* 0x0000009200927308 */ /* 0x000ee20000000800 */
[----:B------:R-:W-:-:S04]  /*3290*/  FADD.FTZ R157, R157, R156 ;  /* 0x0000009c9d9d7221 */ /* 0x000fc80000010000 */
        /* <DEDUP_REMOVED lines=195> */
[----:B------:R-:W-:-:S05]  /*3ed0*/  IMAD.IADD R5, R7, 0x1, R0 ;  /* 0x0000000107057824 */ /* 0x000fca00078e0200 */
        /* <DEDUP_REMOVED lines=16> */
[----:B------:R-:W-:Y:S04]  /*3fe0*/  LDSM.16.M88.4 R144, [R204] ;  /* 0x00000000cc90783b */ /* 0x000fe80000000200 */
[----:B------:R-:W5:Y:S04]  /*3ff0*/  LDSM.16.M88.4 R20, [R203] ;  /* 0x00000000cb14783b */ /* 0x000f680000000200 */
[----:B------:R-:W4:Y:S04]  /*4000*/  LDSM.16.M88.4 R156, [R205+0xd000] ;  /* 0x00d00000cd9c783b */ /* 0x000f280000000200 */
[----:B------:R-:W5:Y:S04]  /*4010*/  LDSM.16.M88.4 R164, [R205+0xd800] ;  /* 0x00d80000cda4783b */ /* 0x000f680000000200 */
[----:B-1----:R-:W1:Y:S04]  /*4020*/  LDSM.16.M88.4 R8, [R195] ;  /* 0x00000000c308783b */ /* 0x002e680000000200 */
[----:B------:R-:W-:Y:S04]  /*4030*/  LDSM.16.M88.4 R148, [R202] ;  /* 0x00000000ca94783b */ /* 0x000fe80000000200 */
[----:B------:R-:W1:Y:S04]  /*4040*/  LDSM.16.M88.4 R32, [R199+0xc000] ;  /* 0x00c00000c720783b */ /* 0x000e680000000200 */
[----:B------:R-:W1:Y:S01]  /*4050*/  LDSM.16.M88.4 R24, [R194] ;  /* 0x00000000c218783b */ /* 0x000e620000000200 */
[C---:B---3--:R-:W-:Y:S03]  /*4060*/  HMMA.16816.F32.BF16 R16, R172.reuse, R12, RZ ;  /* 0x0000000cac10723c */ /* 0x048fe600000418ff */
[----:B------:R-:W3:Y:S04]  /*4070*/  LDSM.16.M88.4 R168, [R193] ;  /* 0x00000000c1a8783b */ /* 0x000ee80000000200 */
[----:B--2---:R-:W2:Y:S01]  /*4080*/  LDSM.16.M88.4 R4, [R199+0xc800] ;  /* 0x00c80000c704783b */ /* 0x004ea20000000200 */
[C---:B------:R-:W-:Y:S03]  /*4090*/  HMMA.16816.F32.BF16 R12, R172.reuse, R14, RZ ;  /* 0x0000000eac0c723c */ /* 0x040fe600000418ff */
[----:B------:R-:W-:Y:S04]  /*40a0*/  LDSM.16.M88.4 R136, [R199+0xd000] ;  /* 0x00d00000c788783b */ /* 0x000fe80000000200 */
[----:B------:R-:W-:Y:S01]  /*40b0*/  LDSM.16.M88.4 R176, [R199+0xd800] ;  /* 0x00d80000c7b0783b */ /* 0x000fe20000000200 */
[C---:B----4-:R-:W-:Y:S03]  /*40c0*/  HMMA.16816.F32.BF16 R28, R172.reuse, R140, RZ ;  /* 0x0000008cac1c723c */ /* 0x050fe600000418ff */
[----:B------:R-:W-:Y:S04]  /*40d0*/  LDSM.16.M88.4 R236, [R192+0x2800] ;  /* 0x00280000c0ec783b */ /* 0x000fe80000000200 */
[----:B------:R-:W-:Y:S01]  /*40e0*/  LDSM.16.M88.4 R180, [R205+0x10800] ;  /* 0x01080000cdb4783b */ /* 0x000fe20000000200 */
[----:B------:R-:W-:Y:S03]  /*40f0*/  HMMA.16816.F32.BF16 R140, R172, R142, RZ ;  /* 0x0000008eac8c723c */ /* 0x000fe600000418ff */
[----:B------:R-:W-:Y:S04]  /*4100*/  LDSM.16.M88.4 R232, [R199+0xf800] ;  /* 0x00f80000c7e8783b */ /* 0x000fe80000000200 */
[----:B------:R-:W0:Y:S01]  /*4110*/  LDGDEPBAR ;  /* 0x00000000000079af */ /* 0x000e220000000000 */
[C---:B-----5:R-:W-:Y:S08]  /*4120*/  HMMA.16816.F32.BF16 R16, R144.reuse, R20, R16 ;  /* 0x000000149010723c */ /* 0x060ff00000041810 */
[----:B------:R-:W-:Y:S01]  /*4130*/  HMMA.16816.F32.BF16 R12, R144, R22, R12 ;  /* 0x00000016900c723c */ /* 0x000fe2000004180c */
[----:B------:R-:W-:Y:S07]  /*4140*/  LDSM.16.M88.4 R20, [R192] ;  /* 0x00000000c014783b */ /* 0x000fee0000000200 */
[C---:B------:R-:W-:Y:S08]  /*4150*/  HMMA.16816.F32.BF16 R160, R172.reuse, R156, RZ ;  /* 0x0000009caca0723c */ /* 0x040ff000000418ff */
[C---:B------:R-:W-:Y:S08]  /*4160*/  HMMA.16816.F32.BF16 R156, R172.reuse, R158, RZ ;  /* 0x0000009eac9c723c */ /* 0x040ff000000418ff */
[C---:B------:R-:W-:Y:S08]  /*4170*/  HMMA.16816.F32.BF16 R152, R172.reuse, R164, RZ ;  /* 0x000000a4ac98723c */ /* 0x040ff000000418ff */
[----:B------:R-:W-:Y:S01]  /*4180*/  HMMA.16816.F32.BF16 R172, R172, R166, RZ ;  /* 0x000000a6acac723c */ /* 0x000fe200000418ff */
[----:B------:R-:W4:Y:S07]  /*4190*/  LDSM.16.M88.4 R164, [R201] ;  /* 0x00000000c9a4783b */ /* 0x000f2e0000000200 */
[C---:B-1----:R-:W-:Y:S08]  /*41a0*/  HMMA.16816.F32.BF16 R28, R144.reuse, R8, R28 ;  /* 0x00000008901c723c */ /* 0x042ff0000004181c */
[----:B------:R-:W-:Y:S01]  /*41b0*/  HMMA.16816.F32.BF16 R140, R144, R10, R140 ;  /* 0x0000000a908c723c */ /* 0x000fe2000004188c */
[----:B------:R-:W1:Y:S07]  /*41c0*/  LDSM.16.M88.4 R8, [R192+0x800] ;  /* 0x00080000c008783b */ /* 0x000e6e0000000200 */
[C---:B------:R-:W-:Y:S08]  /*41d0*/  HMMA.16816.F32.BF16 R16, R148.reuse, R32, R16 ;  /* 0x000000209410723c */ /* 0x040ff00000041810 */
[----:B------:R-:W-:Y:S01]  /*41e0*/  HMMA.16816.F32.BF16 R12, R148, R34, R12 ;  /* 0x00000022940c723c */ /* 0x000fe2000004180c */
[----:B------:R-:W-:Y:S07]  /*41f0*/  LDSM.16.M88.4 R32, [R205+0xe000] ;  /* 0x00e00000cd20783b */ /* 0x000fee0000000200 */
[C---:B------:R-:W-:Y:S08]  /*4200*/  HMMA.16816.F32.BF16 R160, R144.reuse, R24, R160 ;  /* 0x0000001890a0723c */ /* 0x040ff000000418a0 */
[C---:B------:R-:W-:Y:S01]  /*4210*/  HMMA.16816.F32.BF16 R156, R144.reuse, R26, R156 ;  /* 0x0000001a909c723c */ /* 0x040fe2000004189c */
[----:B------:R-:W-:Y:S07]  /*4220*/  LDSM.16.M88.4 R24, [R192+0x1000] ;  /* 0x00100000c018783b */ /* 0x000fee0000000200 */
[C---:B---3--:R-:W-:Y:S08]  /*4230*/  HMMA.16816.F32.BF16 R152, R144.reuse, R168, R152 ;  /* 0x000000a89098723c */ /* 0x048ff00000041898 */
[----:B------:R-:W-:Y:S01]  /*4240*/  HMMA.16816.F32.BF16 R172, R144, R170, R172 ;  /* 0x000000aa90ac723c */ /* 0x000fe200000418ac */
[----:B------:R-:W3:Y:S04]  /*4250*/  LDSM.16.M88.4 R144, [R206+0x4000] ;  /* 0x00400000ce90783b */ /* 0x000ee80000000200 */
[----:B------:R-:W-:Y:S03]  /*4260*/  LDSM.16.M88.4 R168, [R192+0x1800] ;  /* 0x00180000c0a8783b */ /* 0x000fe60000000200 */
[C---:B--2---:R-:W-:Y:S08]  /*4270*/  HMMA.16816.F32.BF16 R28, R148.reuse, R4, R28 ;  /* 0x00000004941c723c */ /* 0x044ff0000004181c */
[----:B------:R-:W-:Y:S01]  /*4280*/  HMMA.16816.F32.BF16 R140, R148, R6, R140 ;  /* 0x00000006948c723c */ /* 0x000fe2000004188c */
[----:B------:R-:W2:Y:S07]  /*4290*/  LDSM.16.M88.4 R4, [R205+0xe800] ;  /* 0x00e80000cd04783b */ /* 0x000eae0000000200 */
[C---:B----4-:R-:W-:Y:S08]  /*42a0*/  HMMA.16816.F32.BF16 R16, R164.reuse, R20, R16 ;  /* 0x00000014a410723c */ /* 0x050ff00000041810 */
[----:B------:R-:W-:Y:S01]  /*42b0*/  HMMA.16816.F32.BF16 R12, R164, R22, R12 ;  /* 0x00000016a40c723c */ /* 0x000fe2000004180c */
[----:B------:R-:W-:Y:S07]  /*42c0*/  LDSM.16.M88.4 R20, [R191] ;  /* 0x00000000bf14783b */ /* 0x000fee0000000200 */
[C---:B------:R-:W-:Y:S08]  /*42d0*/  HMMA.16816.F32.BF16 R160, R148.reuse, R136, R160 ;  /* 0x0000008894a0723c */ /* 0x040ff000000418a0 */
[----:B------:R-:W-:Y:S01]  /*42e0*/  HMMA.16816.F32.BF16 R156, R148, R138, R156 ;  /* 0x0000008a949c723c */ /* 0x000fe2000004189c */
[----:B------:R-:W-:Y:S07]  /*42f0*/  LDSM.16.M88.4 R136, [R205+0xf000] ;  /* 0x00f00000cd88783b */ /* 0x000fee0000000200 */
[C---:B-1----:R-:W-:Y:S08]  /*4300*/  HMMA.16816.F32.BF16 R28, R164.reuse, R8, R28 ;  /* 0x00000008a41c723c */ /* 0x042ff0000004181c */
[----:B------:R-:W-:Y:S01]  /*4310*/  HMMA.16816.F32.BF16 R140, R164, R10, R140 ;  /* 0x0000000aa48c723c */ /* 0x000fe2000004188c */
[----:B------:R-:W1:Y:S07]  /*4320*/  LDSM.16.M88.4 R8, [R204+0x4000] ;  /* 0x00400000cc08783b */ /* 0x000e6e0000000200 */
[C---:B------:R-:W-:Y:S08]  /*4330*/  HMMA.16816.F32.BF16 R152, R148.reuse, R176, R152 ;  /* 0x000000b09498723c */ /* 0x040ff00000041898 */
[----:B------:R-:W-:Y:S01]  /*4340*/  HMMA.16816.F32.BF16 R172, R148, R178, R172 ;  /* 0x000000b294ac723c */ /* 0x000fe200000418ac */
[----:B------:R-:W4:Y:S04]  /*4350*/  LDSM.16.M88.4 R148, [R205+0xf800] ;  /* 0x00f80000cd94783b */ /* 0x000f280000000200 */
[----:B------:R-:W-:Y:S03]  /*4360*/  LDSM.16.M88.4 R176, [R202+0x4000] ;  /* 0x00400000cab0783b */ /* 0x000fe60000000200 */
[C---:B---3--:R-:W-:Y:S08]  /*4370*/  HMMA.16816.F32.BF16 R16, R144.reuse, R32, R16 ;  /* 0x000000209010723c */ /* 0x048ff00000041810 */
[----:B------:R-:W-:Y:S01]  /*4380*/  HMMA.16816.F32.BF16 R12, R144, R34, R12 ;  /* 0x00000022900c723c */ /* 0x000fe2000004180c */
[----:B------:R-:W-:Y:S07]  /*4390*/  LDSM.16.M88.4 R32, [R199+0xe000] ;  /* 0x00e00000c720783b */ /* 0x000fee0000000200 */
[C---:B------:R-:W-:Y:S08]  /*43a0*/  HMMA.16816.F32.BF16 R160, R164.reuse, R24, R160 ;  /* 0x00000018a4a0723c */ /* 0x040ff000000418a0 */
[----:B------:R-:W-:Y:S01]  /*43b0*/  HMMA.16816.F32.BF16 R156, R164, R26, R156 ;  /* 0x0000001aa49c723c */ /* 0x000fe2000004189c */
[----:B------:R-:W3:Y:S07]  /*43c0*/  LDSM.16.M88.4 R24, [R190] ;  /* 0x00000000be18783b */ /* 0x000eee0000000200 */
[C---:B--2---:R-:W-:Y:S08]  /*43d0*/  HMMA.16816.F32.BF16 R28, R144.reuse, R4, R28 ;  /* 0x00000004901c723c */ /* 0x044ff0000004181c */
[----:B------:R-:W-:Y:S01]  /*43e0*/  HMMA.16816.F32.BF16 R140, R144, R6, R140 ;  /* 0x00000006908c723c */ /* 0x000fe2000004188c */
[----:B------:R-:W2:Y:S07]  /*43f0*/  LDSM.16.M88.4 R4, [R189] ;  /* 0x00000000bd04783b */ /* 0x000eae0000000200 */
[C---:B------:R-:W-:Y:S08]  /*4400*/  HMMA.16816.F32.BF16 R152, R164.reuse, R168, R152 ;  /* 0x000000a8a498723c */ /* 0x040ff00000041898 */
[----:B------:R-:W-:Y:S01]  /*4410*/  HMMA.16816.F32.BF16 R172, R164, R170, R172 ;  /* 0x000000aaa4ac723c */ /* 0x000fe200000418ac */
[----:B------:R-:W-:Y:S04]  /*4420*/  LDSM.16.M88.4 R168, [R201+0x4000] ;  /* 0x00400000c9a8783b */ /* 0x000fe80000000200 */
[----:B------:R-:W-:Y:S03]  /*4430*/  LDSM.16.M88.4 R164, [R192+0x3000] ;  /* 0x00300000c0a4783b */ /* 0x000fe60000000200 */
[C---:B-1----:R-:W-:Y:S08]  /*4440*/  HMMA.16816.F32.BF16 R16, R8.reuse, R20, R16 ;  /* 0x000000140810723c */ /* 0x042ff00000041810 */
[----:B------:R-:W-:Y:S01]  /*4450*/  HMMA.16816.F32.BF16 R12, R8, R22, R12 ;  /* 0x00000016080c723c */ /* 0x000fe2000004180c */
[----:B------:R-:W-:Y:S07]  /*4460*/  LDSM.16.M88.4 R20, [R192+0x2000] ;  /* 0x00200000c014783b */ /* 0x000fee0000000200 */
[C---:B------:R-:W-:Y:S08]  /*4470*/  HMMA.16816.F32.BF16 R160, R144.reuse, R136, R160 ;  /* 0x0000008890a0723c */ /* 0x040ff000000418a0 */
[C---:B------:R-:W-:Y:S01]  /*4480*/  HMMA.16816.F32.BF16 R156, R144.reuse, R138, R156 ;  /* 0x0000008a909c723c */ /* 0x040fe2000004189c */
[----:B------:R-:W1:Y:S07]  /*4490*/  LDSM.16.M88.4 R136, [R188] ;  /* 0x00000000bc88783b */ /* 0x000e6e0000000200 */
[C---:B----4-:R-:W-:Y:S08]  /*44a0*/  HMMA.16816.F32.BF16 R152, R144.reuse, R148, R152 ;  /* 0x000000949098723c */ /* 0x050ff00000041898 */
[----:B------:R-:W-:Y:S01]  /*44b0*/  HMMA.16816.F32.BF16 R172, R144, R150, R172 ;  /* 0x0000009690ac723c */ /* 0x000fe200000418ac */
[----:B------:R-:W-:Y:S04]  /*44c0*/  LDSM.16.M88.4 R148, [R206+0x8000] ;  /* 0x00800000ce94783b */ /* 0x000fe80000000200 */
[----:B------:R-:W-:Y:S03]  /*44d0*/  LDSM.16.M88.4 R144, [R187] ;  /* 0x00000000bb90783b */ /* 0x000fe60000000200 */
[C---:B---3--:R-:W-:Y:S08]  /*44e0*/  HMMA.16816.F32.BF16 R28, R8.reuse, R24, R28 ;  /* 0x00000018081c723c */ /* 0x048ff0000004181c */
[----:B------:R-:W-:Y:S01]  /*44f0*/  HMMA.16816.F32.BF16 R140, R8, R26, R140 ;  /* 0x0000001a088c723c */ /* 0x000fe2000004188c */
[----:B------:R-:W3:Y:S07]  /*4500*/  LDSM.16.M88.4 R24, [R199+0xe800] ;  /* 0x00e80000c718783b */ /* 0x000eee0000000200 */
[C---:B------:R-:W-:Y:S08]  /*4510*/  HMMA.16816.F32.BF16 R16, R176.reuse, R32, R16 ;  /* 0x00000020b010723c */ /* 0x040ff00000041810 */
[----:B------:R-:W-:Y:S01]  /*4520*/  HMMA.16816.F32.BF16 R12, R176, R34, R12 ;  /* 0x00000022b00c723c */ /* 0x000fe2000004180c */
[----:B------:R-:W-:Y:S07]  /*4530*/  LDSM.16.M88.4 R32, [R186] ;  /* 0x00000000ba20783b */ /* 0x000fee0000000200 */
[C---:B--2---:R-:W-:Y:S08]  /*4540*/  HMMA.16816.F32.BF16 R160, R8.reuse, R4, R160 ;  /* 0x0000000408a0723c */ /* 0x044ff000000418a0 */
[C---:B------:R-:W-:Y:S01]  /*4550*/  HMMA.16816.F32.BF16 R156, R8.reuse, R6, R156 ;  /* 0x00000006089c723c */ /* 0x040fe2000004189c */
[----:B------:R-:W2:Y:S07]  /*4560*/  LDSM.16.M88.4 R4, [R205+0x10000] ;  /* 0x01000000cd04783b */ /* 0x000eae0000000200 */
[C---:B-1----:R-:W-:Y:S08]  /*4570*/  HMMA.16816.F32.BF16 R152, R8.reuse, R136, R152 ;  /* 0x000000880898723c */ /* 0x042ff00000041898 */
[----:B------:R-:W-:Y:S01]  /*4580*/  HMMA.16816.F32.BF16 R172, R8, R138, R172 ;  /* 0x0000008a08ac723c */ /* 0x000fe200000418ac */
[----:B------:R-:W1:Y:S04]  /*4590*/  LDSM.16.M88.4 R8, [R199+0xf000] ;  /* 0x00f00000c708783b */ /* 0x000e680000000200 */
[----:B------:R-:W4:Y:S03]  /*45a0*/  LDSM.16.M88.4 R136, [R204+0x8000] ;  /* 0x00800000cc88783b */ /* 0x000f260000000200 */
[C---:B------:R-:W-:Y:S08]  /*45b0*/  HMMA.16816.F32.BF16 R16, R168.reuse, R20, R16 ;  /* 0x00000014a810723c */ /* 0x040ff00000041810 */
[----:B------:R-:W-:Y:S01]  /*45c0*/  HMMA.16816.F32.BF16 R12, R168, R22, R12 ;  /* 0x00000016a80c723c */ /* 0x000fe2000004180c */
[----:B------:R-:W-:Y:S07]  /*45d0*/  LDSM.16.M88.4 R20, [R199+0x10000] ;  /* 0x01000000c714783b */ /* 0x000fee0000000200 */
[C---:B---3--:R-:W-:Y:S08]  /*45e0*/  HMMA.16816.F32.BF16 R28, R176.reuse, R24, R28 ;  /* 0x00000018b01c723c */ /* 0x048ff0000004181c */
[----:B------:R-:W-:Y:S01]  /*45f0*/  HMMA.16816.F32.BF16 R140, R176, R26, R140 ;  /* 0x0000001ab08c723c */ /* 0x000fe2000004188c */
[----:B------:R-:W3:Y:S07]  /*4600*/  LDSM.16.M88.4 R24, [R202+0x8000] ;  /* 0x00800000ca18783b */ /* 0x000eee0000000200 */
[C---:B--2---:R-:W-:Y:S08]  /*4610*/  HMMA.16816.F32.BF16 R16, R148.reuse, R4, R16 ;  /* 0x000000049410723c */ /* 0x044ff00000041810 */
[----:B------:R-:W-:Y:S01]  /*4620*/  HMMA.16816.F32.BF16 R12, R148, R6, R12 ;  /* 0x00000006940c723c */ /* 0x000fe2000004180c */
[----:B------:R-:W-:Y:S07]  /*4630*/  LDSM.16.M88.4 R4, [R192+0x4000] ;  /* 0x00400000c004783b */ /* 0x000fee0000000200 */
[----:B-1----:R-:W-:Y:S08]  /*4640*/  HMMA.16816.F32.BF16 R160, R176, R8, R160 ;  /* 0x00000008b0a0723c */ /* 0x002ff000000418a0 */
[----:B------:R-:W-:Y:S08]  /*4650*/  HMMA.16816.F32.BF16 R28, R168, R236, R28 ;  /* 0x000000eca81c723c */ /* 0x000ff0000004181c */
[----:B------:R-:W-:Y:S01]  /*4660*/  HMMA.16816.F32.BF16 R156, R176, R10, R156 ;  /* 0x0000000ab09c723c */ /* 0x000fe2000004189c */
[----:B------:R-:W-:Y:S07]  /*4670*/  LDSM.16.M88.4 R8, [R201+0x8000] ;  /* 0x00800000c908783b */ /* 0x000fee0000000200 */
[----:B------:R-:W-:Y:S08]  /*4680*/  HMMA.16816.F32.BF16 R140, R168, R238, R140 ;  /* 0x000000eea88c723c */ /* 0x000ff0000004188c */
[C---:B----4-:R-:W-:Y:S08]  /*4690*/  HMMA.16816.F32.BF16 R16, R136.reuse, R144, R16 ;  /* 0x000000908810723c */ /* 0x050ff00000041810 */
[----:B------:R-:W-:Y:S01]  /*46a0*/  HMMA.16816.F32.BF16 R12, R136, R146, R12 ;  /* 0x00000092880c723c */ /* 0x000fe2000004180c */
[----:B------:R-:W1:Y:S07]  /*46b0*/  LDSM.16.M88.4 R144, [R205+0x11000] ;  /* 0x01100000cd90783b */ /* 0x000e6e0000000200 */
[----:B------:R-:W-:Y:S08]  /*46c0*/  HMMA.16816.F32.BF16 R28, R148, R180, R28 ;  /* 0x000000b4941c723c */ /* 0x000ff0000004181c */
[----:B------:R-:W-:Y:S08]  /*46d0*/  HMMA.16816.F32.BF16 R160, R168, R164, R160 ;  /* 0x000000a4a8a0723c */ /* 0x000ff000000418a0 */
[----:B------:R-:W-:Y:S01]  /*46e0*/  HMMA.16816.F32.BF16 R140, R148, R182, R140 ;  /* 0x000000b6948c723c */ /* 0x000fe2000004188c */
[----:B------:R-:W2:Y:S07]  /*46f0*/  LDSM.16.M88.4 R180, [R192+0x3800] ;  /* 0x00380000c0b4783b */ /* 0x000eae0000000200 */
[----:B------:R-:W-:Y:S01]  /*4700*/  HMMA.16816.F32.BF16 R164, R168, R166, R156 ;  /* 0x000000a6a8a4723c */ /* 0x000fe2000004189c */
[----:B------:R-:W-:Y:S07]  /*4710*/  LDSM.16.M88.4 R156, [R192+0x4800] ;  /* 0x00480000c09c783b */ /* 0x000fee0000000200 */
[C---:B------:R-:W-:Y:S08]  /*4720*/  HMMA.16816.F32.BF16 R152, R176.reuse, R232, R152 ;  /* 0x000000e8b098723c */ /* 0x040ff00000041898 */
[----:B------:R-:W-:Y:S01]  /*4730*/  HMMA.16816.F32.BF16 R176, R176, R234, R172 ;  /* 0x000000eab0b0723c */ /* 0x000fe200000418ac */
[----:B------:R-:W4:Y:S07]  /*4740*/  LDSM.16.M88.4 R172, [R199+0x10800] ;  /* 0x01080000c7ac783b */ /* 0x000f2e0000000200 */
[C---:B---3--:R-:W-:Y:S08]  /*4750*/  HMMA.16816.F32.BF16 R16, R24.reuse, R20, R16 ;  /* 0x000000141810723c */ /* 0x048ff00000041810 */
[----:B------:R-:W-:Y:S01]  /*4760*/  HMMA.16816.F32.BF16 R12, R24, R22, R12 ;  /* 0x00000016180c723c */ /* 0x000fe2000004180c */
[----:B------:R-:W3:Y:S07]  /*4770*/  LDSM.16.M88.4 R20, [R185] ;  /* 0x00000000b914783b */ /* 0x000eee0000000200 */
[----:B------:R-:W-:Y:S08]  /*4780*/  HMMA.16816.F32.BF16 R28, R136, R32, R28 ;  /* 0x00000020881c723c */ /* 0x000ff0000004181c */
[----:B-1----:R-:W-:Y:S08]  /*4790*/  HMMA.16816.F32.BF16 R160, R148, R144, R160 ;  /* 0x0000009094a0723c */ /* 0x002ff000000418a0 */
[----:B------:R-:W-:Y:S01]  /*47a0*/  HMMA.16816.F32.BF16 R140, R136, R34, R140 ;  /* 0x00000022888c723c */ /* 0x000fe2000004188c */
[----:B------:R-:W1:Y:S07]  /*47b0*/  LDSM.16.M88.4 R32, [R205+0x11800] ;  /* 0x01180000cd20783b */ /* 0x000e6e0000000200 */
[----:B------:R-:W-:Y:S08]  /*47c0*/  HMMA.16816.F32.BF16 R164, R148, R146, R164 ;  /* 0x0000009294a4723c */ /* 0x000ff000000418a4 */
[----:B--2---:R-:W-:Y:S08]  /*47d0*/  HMMA.16816.F32.BF16 R152, R168, R180, R152 ;  /* 0x000000b4a898723c */ /* 0x004ff00000041898 */
[----:B------:R-:W-:Y:S08]  /*47e0*/  HMMA.16816.F32.BF16 R12, R8, R6, R12 ;  /* 0x00000006080c723c */ /* 0x000ff0000004180c */
[----:B----4-:R-:W-:Y:S08]  /*47f0*/  HMMA.16816.F32.BF16 R28, R24, R172, R28 ;  /* 0x000000ac181c723c */ /* 0x010ff0000004181c */
[C---:B---3--:R-:W-:Y:S08]  /*4800*/  HMMA.16816.F32.BF16 R160, R136.reuse, R20, R160 ;  /* 0x0000001488a0723c */ /* 0x048ff000000418a0 */
[----:B------:R-:W-:Y:S01]  /*4810*/  HMMA.16816.F32.BF16 R164, R136, R22, R164 ;  /* 0x0000001688a4723c */ /* 0x000fe200000418a4 */
[----:B------:R-:W2:Y:S01]  /*4820*/  LDSM.16.M88.4 R20, [R184] ;  /* 0x00000000b814783b */ /* 0x000ea20000000200 */
[----:B------:R-:W-:-:S02]  /*4830*/  FMUL.FTZ R12, R12, c[0x0][0x2ec] ;  /* 0x0000bb000c0c7a20 */ /* 0x000fc40000410000 */
[----:B------:R-:W-:Y:S02]  /*4840*/  FMUL.FTZ R13, R13, c[0x0][0x2ec] ;  /* 0x0000bb000d0d7a20 */ /* 0x000fe40000410000 */
[----:B------:R-:W-:Y:S01]  /*4850*/  FMUL.FTZ R14, R14, c[0x0][0x2ec] ;  /* 0x0000bb000e0e7a20 */ /* 0x000fe20000410000 */
[----:B------:R-:W-:Y:S01]  /*4860*/  MUFU.TANH R145, R12 ;  /* 0x0000000c00917308 */ /* 0x000fe20000002400 */
[----:B------:R-:W-:Y:S01]  /*4870*/  HMMA.16816.F32.BF16 R16, R8, R4, R16 ;  /* 0x000000040810723c */ /* 0x000fe20000041810 */
[----:B------:R-:W3:Y:S06]  /*4880*/  LDSM.16.M88.4 R4, [R199+0x11000] ;  /* 0x01100000c704783b */ /* 0x000eec0000000200 */
[----:B------:R-:W-:Y:S01]  /*4890*/  MUFU.TANH R146, R13 ;  /* 0x0000000d00927308 */ /* 0x000fe20000002400 */
[----:B------:R-:W-:Y:S07]  /*48a0*/  HMMA.16816.F32.BF16 R176, R168, R182, R176 ;  /* 0x000000b6a8b0723c */ /* 0x000fee00000418b0 */
[----:B------:R4:W-:Y:S01]  /*48b0*/  MUFU.TANH R147, R14 ;  /* 0x0000000e00937308 */ /* 0x0009e20000002400 */
[----:B-1----:R-:W-:Y:S08]  /*48c0*/  HMMA.16816.F32.BF16 R152, R148, R32, R152 ;  /* 0x000000209498723c */ /* 0x002ff00000041898 */
[----:B------:R-:W-:Y:S01]  /*48d0*/  HMMA.16816.F32.BF16 R28, R8, R156, R28 ;  /* 0x0000009c081c723c */ /* 0x000fe2000004181c */
[----:B------:R-:W-:-:S02]  /*48e0*/  FMUL.FTZ R17, R17, c[0x0][0x2ec] ;  /* 0x0000bb0011117a20 */ /* 0x000fc40000410000 */
[----:B------:R-:W-:Y:S02]  /*48f0*/  FMUL.FTZ R0, R16, c[0x0][0x2ec] ;  /* 0x0000bb0010007a20 */ /* 0x000fe40000410000 */
[----:B------:R1:W5:Y:S01]  /*4900*/  MUFU.TANH R135, R17 ;  /* 0x0000001100877308 */ /* 0x0003620000002400 */
[----:B------:R-:W-:Y:S02]  /*4910*/  FMUL.FTZ R134, R18, c[0x0][0x2ec] ;  /* 0x0000bb0012867a20 */ /* 0x000fe40000410000 */
[----:B------:R-:W-:Y:S01]  /*4920*/  FMUL.FTZ R156, R15, c[0x0][0x2ec] ;  /* 0x0000bb000f9c7a20 */ /* 0x000fe20000410000 */
[----:B------:R-:W-:Y:S01]  /*4930*/  HMMA.16816.F32.BF16 R176, R148, R34, R176 ;  /* 0x0000002294b0723c */ /* 0x000fe200000418b0 */
[----:B----4-:R-:W4:Y:S01]  /*4940*/  LDSM.16.M88.4 R12, [R199+0x11800] ;  /* 0x01180000c70c783b */ /* 0x010f220000000200 */
[----:B------:R-:W-:Y:S02]  /*4950*/  FMUL.FTZ R144, R19, c[0x0][0x2ec] ;  /* 0x0000bb0013907a20 */ /* 0x000fe40000410000 */
[----:B------:R-:W-:Y:S04]  /*4960*/  MUFU.TANH R0, R0 ;  /* 0x0000000000007308 */ /* 0x000fe80000002400 */
[----:B--2---:R-:W-:Y:S01]  /*4970*/  HMMA.16816.F32.BF16 R152, R136, R20, R152 ;  /* 0x000000148898723c */ /* 0x004fe20000041898 */
[----:B-1----:R-:W1:Y:S03]  /*4980*/  LDSM.16.M88.4 R16, [R192+0x5000] ;  /* 0x00500000c010783b */ /* 0x002e660000000200 */
[----:B------:R-:W2:Y:S03]  /*4990*/  MUFU.TANH R144, R144 ;  /* 0x0000009000907308 */ /* 0x000ea60000002400 */
[----:B------:R-:W-:Y:S01]  /*49a0*/  FMUL.FTZ R28, R28, c[0x0][0x2ec] ;  /* 0x0000bb001c1c7a20 */ /* 0x000fe20000410000 */
[----:B---3--:R-:W-:Y:S01]  /*49b0*/  HMMA.16816.F32.BF16 R160, R24, R4, R160 ;  /* 0x0000000418a0723c */ /* 0x008fe200000418a0 */
[----:B------:R-:W-:-:S02]  /*49c0*/  FMUL.FTZ R29, R29, c[0x0][0x2ec] ;  /* 0x0000bb001d1d7a20 */ /* 0x000fc40000410000 */
[----:B------:R-:W-:Y:S02]  /*49d0*/  FMUL.FTZ R30, R30, c[0x0][0x2ec] ;  /* 0x0000bb001e1e7a20 */ /* 0x000fe40000410000 */
[----:B------:R-:W-:Y:S01]  /*49e0*/  FMUL.FTZ R31, R31, c[0x0][0x2ec] ;  /* 0x0000bb001f1f7a20 */ /* 0x000fe20000410000 */
[----:B------:R-:W3:Y:S02]  /*49f0*/  MUFU.TANH R28, R28 ;  /* 0x0000001c001c7308 */ /* 0x000ee40000002400 */
[----:B------:R-:W-:Y:S01]  /*4a00*/  HMMA.16816.F32.BF16 R164, R24, R6, R164 ;  /* 0x0000000618a4723c */ /* 0x000fe200000418a4 */
[----:B------:R-:W2:Y:S01]  /*4a10*/  LDSM.16.M88.4 R4, [R192+0x5800] ;  /* 0x00580000c004783b */ /* 0x000ea20000000200 */
[----:B------:R-:W-:-:S04]  /*4a20*/  DEPBAR.LE SB0, 0x0 ;  /* 0x000080000000791a */ /* 0x000fc80000000000 */
[----:B------:R-:W-:Y:S02]  /*4a30*/  MUFU.TANH R29, R29 ;  /* 0x0000001d001d7308 */ /* 0x000fe40000002400 */
[----:B------:R-:W-:Y:S06]  /*4a40*/  HMMA.16816.F32.BF16 R140, R24, R174, R140 ;  /* 0x000000ae188c723c */ /* 0x000fec000004188c */
[----:B------:R-:W1:Y:S02]  /*4a50*/  MUFU.TANH R30, R30 ;  /* 0x0000001e001e7308 */ /* 0x000e640000002400 */
[----:B------:R-:W-:Y:S06]  /*4a60*/  HMMA.16816.F32.BF16 R176, R136, R22, R176 ;  /* 0x0000001688b0723c */ /* 0x000fec00000418b0 */
[----:B------:R-:W1:Y:S02]  /*4a70*/  MUFU.TANH R31, R31 ;  /* 0x0000001f001f7308 */ /* 0x000e640000002400 */
[----:B----4-:R-:W-:Y:S06]  /*4a80*/  HMMA.16816.F32.BF16 R152, R24, R12, R152 ;  /* 0x0000000c1898723c */ /* 0x010fec0000041898 */
[----:B------:R-:W-:Y:S01]  /*4a90*/  MUFU.TANH R156, R156 ;  /* 0x0000009c009c7308 */ /* 0x000fe20000002400 */
[----:B------:R-:W-:Y:S01]  /*4aa0*/  IMAD R12, R133, 0x40, R228 ;  /* 0x00000040850c7824 */ /* 0x000fe200078e02e4 */
[----:B------:R-:W-:Y:S04]  /*4ab0*/  HMMA.16816.F32.BF16 R140, R8, R158, R140 ;  /* 0x0000009e088c723c */ /* 0x000fe8000004188c */
[----:B------:R-:W-:-:S02]  /*4ac0*/  IADD3 R13, R12, 0x1, RZ ;  /* 0x000000010c0d7810 */ /* 0x000fc40007ffe0ff */
[----:B------:R-:W-:Y:S02]  /*4ad0*/  MUFU.TANH R134, R134 ;  /* 0x0000008600867308 */ /* 0x000fe40000002400 */
[----:B-1----:R-:W-:Y:S01]  /*4ae0*/  HMMA.16816.F32.BF16 R160, R8, R16, R160 ;  /* 0x0000001008a0723c */ /* 0x002fe200000418a0 */
[C---:B------:R-:W-:Y:S02]  /*4af0*/  ISETP.GE.AND P5, PT, R13.reuse, R226, PT ;  /* 0x000000e20d00720c */ /* 0x040fe40003fa6270 */
[----:B------:R-:W-:Y:S02]  /*4b00*/  ISETP.GE.AND P2, PT, R13, R221, PT ;  /* 0x000000dd0d00720c */ /* 0x000fe40003f46270 */
[----:B-----5:R-:W-:-:S03]  /*4b10*/  FSEL R135, R135, -INF , !P5 ;  /* 0xff80000087877808 */ /* 0x020fc60006800000 */
[----:B------:R-:W-:Y:S07]  /*4b20*/  HMMA.16816.F32.BF16 R176, R24, R14, R176 ;  /* 0x0000000e18b0723c */ /* 0x000fee00000418b0 */
[----:B------:R-:W-:Y:S01]  /*4b30*/  IADD3 R15, R12, 0x18, RZ ;  /* 0x000000180c0f7810 */ /* 0x000fe20007ffe0ff */
[----:B------:R-:W-:Y:S01]  /*4b40*/  HMMA.16816.F32.BF16 R164, R8, R18, R164 ;  /* 0x0000001208a4723c */ /* 0x000fe200000418a4 */
[----:B------:R-:W-:Y:S02]  /*4b50*/  FMUL.FTZ R16, R140, c[0x0][0x2ec] ;  /* 0x0000bb008c107a20 */ /* 0x000fe40000410000 */
[----:B------:R-:W-:-:S02]  /*4b60*/  FMUL.FTZ R17, R142, c[0x0][0x2ec] ;  /* 0x0000bb008e117a20 */ /* 0x000fc40000410000 */
[----:B------:R-:W-:Y:S02]  /*4b70*/  FMUL.FTZ R20, R143, c[0x0][0x2ec] ;  /* 0x0000bb008f147a20 */ /* 0x000fe40000410000 */
[----:B------:R-:W1:Y:S01]  /*4b80*/  MUFU.TANH R16, R16 ;  /* 0x0000001000107308 */ /* 0x000e620000002400 */
[C---:B--2---:R-:W-:Y:S01]  /*4b90*/  HMMA.16816.F32.BF16 R152, R8.reuse, R4, R152 ;  /* 0x000000040898723c */ /* 0x044fe20000041898 */
[----:B------:R-:W-:Y:S01]  /*4ba0*/  FMUL.FTZ R160, R160, c[0x0][0x2ec] ;  /* 0x0000bb00a0a07a20 */ /* 0x000fe20000410000 */
[----:B------:R-:W-:Y:S01]  /*4bb0*/  IADD3 R18, R12, 0x8, RZ ;  /* 0x000000080c127810 */ /* 0x000fe20007ffe0ff */
[----:B------:R-:W-:Y:S02]  /*4bc0*/  FMUL.FTZ R141, R141, c[0x0][0x2ec] ;  /* 0x0000bb008d8d7a20 */ /* 0x000fe40000410000 */
[----:B------:R-:W-:Y:S01]  /*4bd0*/  FMUL.FTZ R163, R163, c[0x0][0x2ec] ;  /* 0x0000bb00a3a37a20 */ /* 0x000fe20000410000 */
[----:B------:R-:W-:Y:S01]  /*4be0*/  ISETP.GE.AND P4, PT, R18, R226, PT ;  /* 0x000000e21200720c */ /* 0x000fe20003f86270 */
[----:B------:R-:W2:Y:S01]  /*4bf0*/  MUFU.TANH R17, R17 ;  /* 0x0000001100117308 */ /* 0x000ea20000002400 */
[----:B------:R-:W-:Y:S01]  /*4c00*/  HMMA.16816.F32.BF16 R176, R8, R6, R176 ;  /* 0x0000000608b0723c */ /* 0x000fe200000418b0 */
[C---:B------:R-:W-:Y:S01]  /*4c10*/  IADD3 R5, R12.reuse, 0x9, RZ ;  /* 0x000000090c057810 */ /* 0x040fe20007ffe0ff */
[----:B------:R-:W-:Y:S01]  /*4c20*/  FMUL.FTZ R161, R161, c[0x0][0x2ec] ;  /* 0x0000bb00a1a17a20 */ /* 0x000fe20000410000 */
[----:B------:R-:W-:Y:S01]  /*4c30*/  IADD3 R4, R12, 0x10, RZ ;  /* 0x000000100c047810 */ /* 0x000fe20007ffe0ff */
[----:B------:R-:W-:Y:S01]  /*4c40*/  FMUL.FTZ R162, R162, c[0x0][0x2ec] ;  /* 0x0000bb00a2a27a20 */ /* 0x000fe20000410000 */
[----:B------:R-:W-:-:S02]  /*4c50*/  ISETP.GE.AND P1, PT, R18, R221, PT ;  /* 0x000000dd1200720c */ /* 0x000fc40003f26270 */
[----:B------:R-:W4:Y:S01]  /*4c60*/  MUFU.TANH R20, R20 ;  /* 0x0000001400147308 */ /* 0x000f220000002400 */
[----:B------:R-:W-:Y:S01]  /*4c70*/  FMUL.FTZ R164, R164, c[0x0][0x2ec] ;  /* 0x0000bb00a4a47a20 */ /* 0x000fe20000410000 */
[-C--:B------:R-:W-:Y:S01]  /*4c80*/  ISETP.GE.AND P0, PT, R5, R226.reuse, PT ;  /* 0x000000e20500720c */ /* 0x080fe20003f06270 */
[----:B------:R-:W-:Y:S01]  /*4c90*/  FMUL.FTZ R165, R165, c[0x0][0x2ec] ;  /* 0x0000bb00a5a57a20 */ /* 0x000fe20000410000 */
[-C--:B------:R-:W-:Y:S01]  /*4ca0*/  ISETP.GE.AND P6, PT, R5, R221.reuse, PT ;  /* 0x000000dd0500720c */ /* 0x080fe20003fc6270 */
[----:B------:R-:W-:Y:S01]  /*4cb0*/  FMUL.FTZ R166, R166, c[0x0][0x2ec] ;  /* 0x0000bb00a6a67a20 */ /* 0x000fe20000410000 */
[----:B------:R-:W-:Y:S02]  /*4cc0*/  IADD3 R5, R12, 0x11, RZ ;  /* 0x000000110c057810 */ /* 0x000fe40007ffe0ff */
[----:B------:R-:W5:Y:S01]  /*4cd0*/  MUFU.TANH R169, R160 ;  /* 0x000000a000a97308 */ /* 0x000f620000002400 */
[----:B------:R-:W-:Y:S01]  /*4ce0*/  FMUL.FTZ R140, R155, c[0x0][0x2ec] ;  /* 0x0000bb009b8c7a20 */ /* 0x000fe20000410000 */
[----:B------:R-:W-:Y:S01]  /*4cf0*/  ISETP.GE.AND P3, PT, R4, R226, PT ;  /* 0x000000e20400720c */ /* 0x000fe20003f66270 */
[----:B------:R-:W-:Y:S01]  /*4d00*/  FMUL.FTZ R152, R152, c[0x0][0x2ec] ;  /* 0x0000bb0098987a20 */ /* 0x000fe20000410000 */
[----:B------:R-:W-:Y:S01]  /*4d10*/  ISETP.GE.AND P5, PT, R4, R221, PT ;  /* 0x000000dd0400720c */ /* 0x000fe20003fa6270 */
[----:B------:R-:W-:Y:S01]  /*4d20*/  FMUL.FTZ R153, R153, c[0x0][0x2ec] ;  /* 0x0000bb0099997a20 */ /* 0x000fe20000410000 */
[----:B------:R-:W-:-:S02]  /*4d30*/  FSEL R4, R144, -INF , !P2 ;  /* 0xff80000090047808 */ /* 0x000fc40005000000 */
[----:B------:R1:W1:Y:S01]  /*4d40*/  MUFU.TANH R13, R164 ;  /* 0x000000a4000d7308 */ /* 0x0002620000002400 */
[----:B------:R-:W-:Y:S01]  /*4d50*/  FSEL R145, R145, -INF , !P4 ;  /* 0xff80000091917808 */ /* 0x000fe20006000000 */
[----:B------:R-:W-:Y:S01]  /*4d60*/  FMUL.FTZ R143, R176, c[0x0][0x2ec] ;  /* 0x0000bb00b08f7a20 */ /* 0x000fe20000410000 */
[----:B------:R-:W-:Y:S01]  /*4d70*/  FSEL R14, R147, -INF , !P1 ;  /* 0xff800000930e7808 */ /* 0x000fe20004800000 */
[----:B------:R-:W-:Y:S01]  /*4d80*/  FMUL.FTZ R142, R178, c[0x0][0x2ec] ;  /* 0x0000bb00b28e7a20 */ /* 0x000fe20000410000 */
[-C--:B------:R-:W-:Y:S01]  /*4d90*/  ISETP.GE.AND P2, PT, R5, R226.reuse, PT ;  /* 0x000000e20500720c */ /* 0x080fe20003f46270 */
[----:B------:R-:W-:Y:S01]  /*4da0*/  FMUL.FTZ R150, R179, c[0x0][0x2ec] ;  /* 0x0000bb00b3967a20 */ /* 0x000fe20000410000 */
[----:B------:R-:W-:Y:S01]  /*4db0*/  ISETP.GE.AND P4, PT, R5, R221, PT ;  /* 0x000000dd0500720c */ /* 0x000fe20003f86270 */
[----:B------:R-:W2:Y:S01]  /*4dc0*/  MUFU.TANH R140, R140 ;  /* 0x0000008c008c7308 */ /* 0x000ea20000002400 */
[----:B------:R-:W-:Y:S02]  /*4dd0*/  ISETP.GE.AND P1, PT, R15, R226, PT ;  /* 0x000000e20f00720c */ /* 0x000fe40003f26270 */
[----:B------:R-:W-:-:S02]  /*4de0*/  IADD3 R18, R12, 0x19, RZ ;  /* 0x000000190c127810 */ /* 0x000fc40007ffe0ff */
[C---:B------:R-:W-:Y:S02]  /*4df0*/  IADD3 R7, R12.reuse, 0x20, RZ ;  /* 0x000000200c077810 */ /* 0x040fe40007ffe0ff */
[----:B------:R-:W-:Y:S01]  /*4e00*/  IADD3 R6, R12, 0x21, RZ ;  /* 0x000000210c067810 */ /* 0x000fe20007ffe0ff */
[----:B------:R2:W2:Y:S01]  /*4e10*/  MUFU.TANH R21, R141 ;  /* 0x0000008d00157308 */ /* 0x0004a20000002400 */
[----:B------:R-:W-:Y:S01]  /*4e20*/  FSEL R5, R146, -INF , !P0 ;  /* 0xff80000092057808 */ /* 0x000fe20004000000 */
[----:B-1----:R-:W-:Y:S01]  /*4e30*/  FMUL.FTZ R164, R167, c[0x0][0x2ec] ;  /* 0x0000bb00a7a47a20 */ /* 0x002fe20000410000 */
[----:B---3--:R-:W-:Y:S02]  /*4e40*/  FSEL R25, R28, -INF , !P3 ;  /* 0xff8000001c197808 */ /* 0x008fe40005800000 */
[----:B------:R-:W-:Y:S02]  /*4e50*/  FSEL R26, R30, -INF , !P5 ;  /* 0xff8000001e1a7808 */ /* 0x000fe40006800000 */
[----:B------:R-:W-:Y:S01]  /*4e60*/  FSEL R27, R29, -INF , !P2 ;  /* 0xff8000001d1b7808 */ /* 0x000fe20005000000 */
[----:B------:R-:W1:Y:S01]  /*4e70*/  MUFU.TANH R168, R163 ;  /* 0x000000a300a87308 */ /* 0x000e620000002400 */
[----:B------:R-:W-:-:S02]  /*4e80*/  FSEL R24, R31, -INF , !P4 ;  /* 0xff8000001f187808 */ /* 0x000fc40006000000 */
[----:B------:R-:W-:Y:S02]  /*4e90*/  FSEL R23, R16, -INF , !P1 ;  /* 0xff80000010177808 */ /* 0x000fe40004800000 */
[-C--:B------:R-:W-:Y:S02]  /*4ea0*/  ISETP.GE.AND P0, PT, R15, R221.reuse, PT ;  /* 0x000000dd0f00720c */ /* 0x080fe40003f06270 */
[-C--:B------:R-:W-:Y:S01]  /*4eb0*/  ISETP.GE.AND P3, PT, R18, R221.reuse, PT ;  /* 0x000000dd1200720c */ /* 0x080fe20003f66270 */
[----:B------:R3:W-:Y:S01]  /*4ec0*/  MUFU.TANH R15, R152 ;  /* 0x00000098000f7308 */ /* 0x0007e20000002400 */
[-C--:B------:R-:W-:Y:S01]  /*4ed0*/  ISETP.GE.AND P5, PT, R7, R226.reuse, PT ;  /* 0x000000e20700720c */ /* 0x080fe20003fa6270 */
[----:B--2---:R-:W-:Y:S01]  /*4ee0*/  FMUL.FTZ R141, R177, c[0x0][0x2ec] ;  /* 0x0000bb00b18d7a20 */ /* 0x004fe20000410000 */
[----:B------:R-:W-:Y:S02]  /*4ef0*/  ISETP.GE.AND P2, PT, R7, R221, PT ;  /* 0x000000dd0700720c */ /* 0x000fe40003f46270 */
[----:B------:R-:W-:-:S02]  /*4f00*/  ISETP.GE.AND P4, PT, R6, R226, PT ;  /* 0x000000e20600720c */ /* 0x000fc40003f86270 */
[----:B------:R-:W-:Y:S01]  /*4f10*/  ISETP.GE.AND P1, PT, R6, R221, PT ;  /* 0x000000dd0600720c */ /* 0x000fe20003f26270 */
[----:B------:R-:W-:Y:S01]  /*4f20*/  MUFU.TANH R171, R161 ;  /* 0x000000a100ab7308 */ /* 0x000fe20000002400 */
[C---:B------:R-:W-:Y:S02]  /*4f30*/  IADD3 R7, R12.reuse, 0x28, RZ ;  /* 0x000000280c077810 */ /* 0x040fe40007ffe0ff */
[----:B------:R-:W-:Y:S02]  /*4f40*/  IADD3 R6, R12, 0x29, RZ ;  /* 0x000000290c067810 */ /* 0x000fe40007ffe0ff */
[----:B------:R-:W-:Y:S02]  /*4f50*/  FSEL R22, R17, -INF , !P0 ;  /* 0xff80000011167808 */ /* 0x000fe40004000000 */
[----:B----4-:R-:W-:Y:S01]  /*4f60*/  FSEL R20, R20, -INF , !P3 ;  /* 0xff80000014147808 */ /* 0x010fe20005800000 */
[----:B---3--:R-:W-:Y:S01]  /*4f70*/  FMUL.FTZ R152, R154, c[0x0][0x2ec] ;  /* 0x0000bb009a987a20 */ /* 0x008fe20000410000 */
[----:B------:R-:W2:Y:S01]  /*4f80*/  MUFU.TANH R170, R162 ;  /* 0x000000a200aa7308 */ /* 0x000ea20000002400 */
[----:B-----5:R-:W-:-:S02]  /*4f90*/  FSEL R169, R169, -INF , !P5 ;  /* 0xff800000a9a97808 */ /* 0x020fc40006800000 */
[-C--:B------:R-:W-:Y:S02]  /*4fa0*/  ISETP.GE.AND P0, PT, R7, R226.reuse, PT ;  /* 0x000000e20700720c */ /* 0x080fe40003f06270 */
[C---:B------:R-:W-:Y:S02]  /*4fb0*/  ISETP.GE.AND P3, PT, R6.reuse, R226, PT ;  /* 0x000000e20600720c */ /* 0x040fe40003f66270 */
[----:B------:R-:W-:Y:S01]  /*4fc0*/  ISETP.GE.AND P5, PT, R6, R221, PT ;  /* 0x000000dd0600720c */ /* 0x000fe20003fa6270 */
[----:B------:R-:W-:Y:S01]  /*4fd0*/  MUFU.TANH R165, R165 ;  /* 0x000000a500a57308 */ /* 0x000fe20000002400 */
[----:B------:R-:W-:Y:S02]  /*4fe0*/  IADD3 R6, R12, 0x31, RZ ;  /* 0x000000310c067810 */ /* 0x000fe40007ffe0ff */
[----:B------:R-:W-:Y:S02]  /*4ff0*/  FSEL R167, R13, -INF , !P0 ;  /* 0xff8000000da77808 */ /* 0x000fe40004000000 */
[----:B------:R-:W-:-:S02]  /*5000*/  FSEL R156, R156, -INF , !P6 ;  /* 0xff8000009c9c7808 */ /* 0x000fc40007000000 */
[-C--:B------:R-:W-:Y:S01]  /*5010*/  ISETP.GE.AND P0, PT, R6, R221.reuse, PT ;  /* 0x000000dd0600720c */ /* 0x080fe20003f06270 */
[----:B------:R-:W3:Y:S01]  /*5020*/  MUFU.TANH R166, R166 ;  /* 0x000000a600a67308 */ /* 0x000ee20000002400 */
[----:B------:R-:W-:Y:S02]  /*5030*/  ISETP.GE.AND P6, PT, R18, R226, PT ;  /* 0x000000e21200720c */ /* 0x000fe40003fc6270 */
[----:B------:R-:W-:Y:S02]  /*5040*/  FSEL R140, R140, -INF , !P0 ;  /* 0xff8000008c8c7808 */ /* 0x000fe40004000000 */
[----:B------:R-:W-:Y:S02]  /*5050*/  FSEL R21, R21, -INF , !P6 ;  /* 0xff80000015157808 */ /* 0x000fe40007000000 */
[----:B------:R-:W-:Y:S01]  /*5060*/  ISETP.NE.AND P0, PT, R2, 0x2, PT ;  /* 0x000000020200780c */ /* 0x000fe20003f05270 */
[----:B------:R-:W4:Y:S01]  /*5070*/  MUFU.TANH R164, R164 ;  /* 0x000000a400a47308 */ /* 0x000f220000002400 */
[----:B------:R-:W-:-:S02]  /*5080*/  ISETP.GE.AND P6, PT, R7, R221, PT ;  /* 0x000000dd0700720c */ /* 0x000fc40003fc6270 */
[----:B------:R-:W-:Y:S02]  /*5090*/  IADD3 R7, R12, 0x30, RZ ;  /* 0x000000300c077810 */ /* 0x000fe40007ffe0ff */
[----:B-1----:R-:W-:Y:S02]  /*50a0*/  FSEL R168, R168, -INF , !P1 ;  /* 0xff800000a8a87808 */ /* 0x002fe40004800000 */
[----:B--2---:R-:W-:Y:S01]  /*50b0*/  FSEL R170, R170, -INF , !P2 ;  /* 0xff800000aaaa7808 */ /* 0x004fe20005000000 */
[----:B------:R-:W-:Y:S01]  /*50c0*/  MUFU.TANH R153, R153 ;  /* 0x0000009900997308 */ /* 0x000fe20000002400 */
[----:B------:R-:W-:Y:S02]  /*50d0*/  FSEL R171, R171, -INF , !P4 ;  /* 0xff800000abab7808 */ /* 0x000fe40006000000 */
[----:B------:R-:W-:Y:S02]  /*50e0*/  ISETP.GE.AND P1, PT, R6, R226, PT ;  /* 0x000000e20600720c */ /* 0x000fe40003f26270 */
[----:B---3--:R-:W-:-:S02]  /*50f0*/  FSEL R166, R166, -INF , !P6 ;  /* 0xff800000a6a67808 */ /* 0x008fc40007000000 */
[----:B------:R-:W-:Y:S01]  /*5100*/  FSEL R165, R165, -INF , !P3 ;  /* 0xff800000a5a57808 */ /* 0x000fe20005800000 */
[----:B------:R-:W1:Y:S01]  /*5110*/  MUFU.TANH R152, R152 ;  /* 0x0000009800987308 */ /* 0x000e620000002400 */
[CC--:B------:R-:W-:Y:S02]  /*5120*/  ISETP.GE.AND P2, PT, R7.reuse, R226.reuse, PT ;  /* 0x000000e20700720c */ /* 0x0c0fe40003f46270 */
[-C--:B------:R-:W-:Y:S02]  /*5130*/  ISETP.GE.AND P4, PT, R7, R221.reuse, PT ;  /* 0x000000dd0700720c */ /* 0x080fe40003f86270 */
[C---:B------:R-:W-:Y:S02]  /*5140*/  ISETP.GE.AND P6, PT, R12.reuse, R226, PT ;  /* 0x000000e20c00720c */ /* 0x040fe40003fc6270 */
[C---:B------:R-:W-:Y:S01]  /*5150*/  ISETP.GE.AND P3, PT, R12.reuse, R221, PT ;  /* 0x000000dd0c00720c */ /* 0x040fe20003f66270 */
[----:B------:R-:W2:Y:S01]  /*5160*/  MUFU.TANH R143, R143 ;  /* 0x0000008f008f7308 */ /* 0x000ea20000002400 */
[----:B------:R-:W-:-:S02]  /*5170*/  IADD3 R6, R12, 0x38, RZ ;  /* 0x000000380c067810 */ /* 0x000fc40007ffe0ff */
[----:B------:R-:W-:Y:S02]  /*5180*/  IADD3 R12, R12, 0x39, RZ ;  /* 0x000000390c0c7810 */ /* 0x000fe40007ffe0ff */
[----:B----4-:R-:W-:Y:S02]  /*5190*/  FSEL R164, R164, -INF , !P5 ;  /* 0xff800000a4a47808 */ /* 0x010fe40006800000 */
[----:B------:R-:W-:Y:S01]  /*51a0*/  FSEL R155, R15, -INF , !P2 ;  /* 0xff8000000f9b7808 */ /* 0x000fe20005000000 */
[----:B------:R-:W3:Y:S01]  /*51b0*/  MUFU.TANH R141, R141 ;  /* 0x0000008d008d7308 */ /* 0x000ee20000002400 */
[----:B-1----:R-:W-:Y:S02]  /*51c0*/  FSEL R152, R152, -INF , !P4 ;  /* 0xff80000098987808 */ /* 0x002fe40006000000 */
[----:B------:R-:W-:Y:S02]  /*51d0*/  FSEL R153, R153, -INF , !P1 ;  /* 0xff80000099997808 */ /* 0x000fe40004800000 */
[----:B------:R-:W-:-:S02]  /*51e0*/  ISETP.GE.AND P5, PT, R6, R226, PT ;  /* 0x000000e20600720c */ /* 0x000fc40003fa6270 */
[-C--:B------:R-:W-:Y:S01]  /*51f0*/  ISETP.GE.AND P2, PT, R6, R221.reuse, PT ;  /* 0x000000dd0600720c */ /* 0x080fe20003f46270 */
[----:B------:R-:W1:Y:S01]  /*5200*/  MUFU.TANH R142, R142 ;  /* 0x0000008e008e7308 */ /* 0x000e620000002400 */
[----:B------:R-:W-:Y:S01]  /*5210*/  BAR.SYNC.DEFER_BLOCKING 0x0 ;  /* 0x0000000000007b1d */ /* 0x000fe20000010000 */
[C---:B------:R-:W-:Y:S02]  /*5220*/  ISETP.GE.AND P4, PT, R12.reuse, R226, PT ;  /* 0x000000e20c00720c */ /* 0x040fe40003f86270 */
[----:B------:R-:W-:Y:S02]  /*5230*/  ISETP.GE.AND P1, PT, R12, R221, PT ;  /* 0x000000dd0c00720c */ /* 0x000fe40003f26270 */
[----:B--2---:R-:W-:Y:S02]  /*5240*/  FSEL R143, R143, -INF , !P5 ;  /* 0xff8000008f8f7808 */ /* 0x004fe40006800000 */
[----:B------:R-:W2:Y:S01]  /*5250*/  MUFU.TANH R150, R150 ;  /* 0x0000009600967308 */ /* 0x000ea20000002400 */
[----:B------:R-:W-:-:S02]  /*5260*/  FSEL R7, R0, -INF , !P6 ;  /* 0xff80000000077808 */ /* 0x000fc40007000000 */
[----:B------:R-:W-:Y:S02]  /*5270*/  FSEL R134, R134, -INF , !P3 ;  /* 0xff80000086867808 */ /* 0x000fe40005800000 */
[----:B---3--:R-:W-:Y:S02]  /*5280*/  FSEL R141, R141, -INF , !P4 ;  /* 0xff8000008d8d7808 */ /* 0x008fe40006000000 */
[----:B-1----:R-:W-:Y:S02]  /*5290*/  FSEL R142, R142, -INF , !P2 ;  /* 0xff8000008e8e7808 */ /* 0x002fe40005000000 */
[----:B--2---:R-:W-:Y:S01]  /*52a0*/  FSEL R150, R150, -INF , !P1 ;  /* 0xff80000096967808 */ /* 0x004fe20004800000 */
[----:B------:R-:W-:Y:S05]  /*52b0*/  @!P0 BRA `(.L_x_38) ;  /* 0x0000016000008947 */ /* 0x000fea0003800000 */
[----:B------:R-:W-:-:S04]  /*52c0*/  IADD3 R9, R2, -0x3, RZ ;  /* 0xfffffffd02097810 */ /* 0x000fc80007ffe0ff */
[----:B------:R-:W-:Y:S01]  /*52d0*/  SHF.R.S32.HI R0, RZ, 0x1f, R9 ;  /* 0x0000001fff007819 */ /* 0x000fe20000011409 */
[----:B------:R-:W-:-:S04]  /*52e0*/  IMAD.WIDE.U32 R10, R9, c[0x0][0x198], RZ ;  /* 0x00006600090a7a25 */ /* 0x000fc800078e00ff */
[----:B------:R-:W-:Y:S01]  /*52f0*/  IMAD R0, R0, c[0x0][0x198], RZ ;  /* 0x0000660000007a24 */ /* 0x000fe200078e02ff */
[----:B------:R-:W-:-:S03]  /*5300*/  LEA R6, P0, R10, R214, 0x6 ;  /* 0x000000d60a067211 */ /* 0x000fc600078030ff */
[----:B------:R-:W-:Y:S01]  /*5310*/  IMAD R0, R9, c[0x0][0x19c], R0 ;  /* 0x0000670009007a24 */ /* 0x000fe200078e0200 */
[----:B------:R-:W-:-:S03]  /*5320*/  LEA R8, P1, R6, c[0x0][0x168], 0x1 ;  /* 0x00005a0006087a11 */ /* 0x000fc600078208ff */
[----:B------:R-:W-:-:S05]  /*5330*/  IMAD.IADD R9, R11, 0x1, R0 ;  /* 0x000000010b097824 */ /* 0x000fca00078e0200 */
        /* <DEDUP_REMOVED lines=14> */
.L_x_38:
[----:B-1----:R-:W-:Y:S01]  /*5420*/  FMNMX.FTZ R9, R3, R134, !PT ;  /* 0x0000008603097209 */ /* 0x002fe20007810000 */
[----:B------:R-:W-:Y:S01]  /*5430*/  LDSM.16.MT88.4 R16, [R200+0x12000] ;  /* 0x01200000c810783b */ /* 0x000fe20000004200 */
        /* <DEDUP_REMOVED lines=43> */
[----:B------:R-:W-:Y:S01]  /*56f0*/  FSETP.NEU.FTZ.AND P0, PT, R0, -INF , PT ;  /* 0xff8000000000780b */ /* 0x000fe20003f1d000 */
[----:B------:R-:W-:Y:S01]  /*5700*/  LDSM.16.MT88.4 R8, [R197+0x12000] ;  /* 0x01200000c508783b */ /* 0x000fe20000004200 */
[C---:B------:R-:W-:Y:S01]  /*5710*/  FSETP.NEU.FTZ.AND P1, PT, R236.reuse, -INF , PT ;  /* 0xff800000ec00780b */ /* 0x040fe20003f3d000 */
[----:B------:R-:W-:Y:S01]  /*5720*/  FMUL.FTZ R154, R236, c[0x0][0x23c] ;  /* 0x00008f00ec9a7a20 */ /* 0x000fe20000410000 */
[----:B------:R-:W-:Y:S02]  /*5730*/  FSEL R151, R151, RZ, P0 ;  /* 0x000000ff97977208 */ /* 0x000fe40000000000 */
[----:B------:R-:W-:Y:S02]  /*5740*/  FSEL R6, R0, RZ, P0 ;  /* 0x000000ff00067208 */ /* 0x000fe40000000000 */
[----:B------:R-:W-:Y:S01]  /*5750*/  FSEL R154, R154, RZ, P1 ;  /* 0x000000ff9a9a7208 */ /* 0x000fe20000800000 */
[--C-:B------:R-:W-:Y:S01]  /*5760*/  FFMA.FTZ R144, R134, c[0x0][0x23c], -R151.reuse ;  /* 0x00008f0086907a23 */ /* 0x100fe20000010897 */
[----:B------:R-:W-:Y:S01]  /*5770*/  ISETP.GE.AND P0, PT, R2, 0x3, PT ;  /* 0x000000030200780c */ /* 0x000fe20003f06270 */
[----:B------:R-:W-:-:S02]  /*5780*/  FFMA.FTZ R134, R14, c[0x0][0x23c], -R151 ;  /* 0x00008f000e867a23 */ /* 0x000fc40000010897 */
[--C-:B------:R-:W-:Y:S01]  /*5790*/  FFMA.FTZ R146, R145, c[0x0][0x23c], -R154.reuse ;  /* 0x00008f0091927a23 */ /* 0x100fe2000001089a */
[----:B------:R-:W1:Y:S01]  /*57a0*/  LDSM.16.MT88.4 R12, [R198+0x12000] ;  /* 0x01200000c60c783b */ /* 0x000e620000004200 */
[--C-:B------:R-:W-:Y:S01]  /*57b0*/  FFMA.FTZ R145, R5, c[0x0][0x23c], -R154.reuse ;  /* 0x00008f0005917a23 */ /* 0x100fe2000001089a */
[----:B------:R-:W-:Y:S01]  /*57c0*/  FSEL R5, R236, RZ, P1 ;  /* 0x000000ffec057208 */ /* 0x000fe20000800000 */
[----:B------:R-:W-:Y:S01]  /*57d0*/  FFMA.FTZ R147, R135, c[0x0][0x23c], -R154 ;  /* 0x00008f0087937a23 */ /* 0x000fe2000001089a */
[----:B------:R-:W-:Y:S01]  /*57e0*/  MUFU.EX2 R144, R144 ;  /* 0x0000009000907308 */ /* 0x000fe20000000800 */
[----:B------:R-:W-:Y:S02]  /*57f0*/  FFMA.FTZ R135, R4, c[0x0][0x23c], -R151 ;  /* 0x00008f0004877a23 */ /* 0x000fe40000010897 */
[----:B------:R-:W-:Y:S02]  /*5800*/  FADD.FTZ R4, R132, -R5 ;  /* 0x8000000584047221 */ /* 0x000fe40000010000 */
[----:B------:R-:W-:-:S02]  /*5810*/  FADD.FTZ R6, R3, -R6 ;  /* 0x8000000603067221 */ /* 0x000fc40000010000 */
[--C-:B------:R-:W-:Y:S01]  /*5820*/  FFMA.FTZ R148, R7, c[0x0][0x23c], -R154.reuse ;  /* 0x00008f0007947a23 */ /* 0x100fe2000001089a */
[----:B------:R-:W-:Y:S01]  /*5830*/  MUFU.EX2 R147, R147 ;  /* 0x0000009300937308 */ /* 0x000fe20000000800 */
[----:B------:R-:W-:Y:S02]  /*5840*/  FFMA.FTZ R149, R156, c[0x0][0x23c], -R151 ;  /* 0x00008f009c957a23 */ /* 0x000fe40000010897 */
[----:B------:R-:W-:Y:S02]  /*5850*/  FMUL.FTZ R132, R4, c[0x0][0x23c] ;  /* 0x00008f0004847a20 */ /* 0x000fe40000410000 */
[----:B------:R-:W-:Y:S02]  /*5860*/  FMUL.FTZ R3, R6, c[0x0][0x23c] ;  /* 0x00008f0006037a20 */ /* 0x000fe40000410000 */
[--C-:B------:R-:W-:Y:S01]  /*5870*/  FFMA.FTZ R156, R25, c[0x0][0x23c], -R154.reuse ;  /* 0x00008f00199c7a23 */ /* 0x100fe2000001089a */
[----:B------:R-:W2:Y:S01]  /*5880*/  MUFU.EX2 R148, R148 ;  /* 0x0000009400947308 */ /* 0x000ea20000000800 */
[----:B------:R-:W-:-:S02]  /*5890*/  FFMA.FTZ R157, R27, c[0x0][0x23c], -R154 ;  /* 0x00008f001b9d7a23 */ /* 0x000fc4000001089a */
[--C-:B------:R-:W-:Y:S02]  /*58a0*/  FFMA.FTZ R158, R23, c[0x0][0x23c], -R154.reuse ;  /* 0x00008f00179e7a23 */ /* 0x100fe4000001089a */
[----:B------:R-:W-:Y:S02]  /*58b0*/  FFMA.FTZ R159, R21, c[0x0][0x23c], -R154 ;  /* 0x00008f00159f7a23 */ /* 0x000fe4000001089a */
[--C-:B------:R-:W-:Y:S01]  /*58c0*/  FFMA.FTZ R160, R26, c[0x0][0x23c], -R151.reuse ;  /* 0x00008f001aa07a23 */ /* 0x100fe20000010897 */
[----:B------:R-:W-:Y:S01]  /*58d0*/  MUFU.EX2 R146, R146 ;  /* 0x0000009200927308 */ /* 0x000fe20000000800 */
[--C-:B------:R-:W-:Y:S02]  /*58e0*/  FFMA.FTZ R163, R24, c[0x0][0x23c], -R151.reuse ;  /* 0x00008f0018a37a23 */ /* 0x100fe40000010897 */
[--C-:B------:R-:W-:Y:S01]  /*58f0*/  FFMA.FTZ R161, R22, c[0x0][0x23c], -R151.reuse ;  /* 0x00008f0016a17a23 */ /* 0x100fe20000010897 */
[----:B------:R-:W-:Y:S01]  /*5900*/  LDSM.16.MT88.4 R24, [R200+0x14800] ;  /* 0x01480000c818783b */ /* 0x000fe20000004200 */
[----:B------:R-:W-:-:S02]  /*5910*/  FFMA.FTZ R162, R20, c[0x0][0x23c], -R151 ;  /* 0x00008f0014a27a23 */ /* 0x000fc40000010897 */
[--C-:B------:R-:W-:Y:S01]  /*5920*/  FFMA.FTZ R172, R171, c[0x0][0x23c], -R154.reuse ;  /* 0x00008f00abac7a23 */ /* 0x100fe2000001089a */
[----:B------:R-:W3:Y:S01]  /*5930*/  MUFU.EX2 R145, R145 ;  /* 0x0000009100917308 */ /* 0x000ee20000000800 */
[----:B--2---:R-:W-:Y:S01]  /*5940*/  F2FP.BF16.PACK_AB R4, R147, R148 ;  /* 0x000000949304723e */ /* 0x004fe200000010ff */
[----:B------:R-:W-:Y:S01]  /*5950*/  LDSM.16.MT88.4 R20, [R198+0x14800] ;  /* 0x01480000c614783b */ /* 0x000fe20000004200 */
[--C-:B------:R-:W-:Y:S02]  /*5960*/  FFMA.FTZ R174, R165, c[0x0][0x23c], -R154.reuse ;  /* 0x00008f00a5ae7a23 */ /* 0x100fe4000001089a */
[--C-:B------:R-:W-:Y:S02]  /*5970*/  FFMA.FTZ R169, R169, c[0x0][0x23c], -R154.reuse ;  /* 0x00008f00a9a97a23 */ /* 0x100fe4000001089a */
[----:B------:R-:W-:Y:S01]  /*5980*/  FFMA.FTZ R167, R167, c[0x0][0x23c], -R154 ;  /* 0x00008f00a7a77a23 */ /* 0x000fe2000001089a */
[----:B------:R-:W2:Y:S01]  /*5990*/  MUFU.EX2 R135, R135 ;  /* 0x0000008700877308 */ /* 0x000ea20000000800 */
[----:B------:R-:W-:-:S02]  /*59a0*/  FFMA.FTZ R165, R170, c[0x0][0x23c], -R151 ;  /* 0x00008f00aaa57a23 */ /* 0x000fc40000010897 */
[--C-:B------:R-:W-:Y:S02]  /*59b0*/  FFMA.FTZ R168, R168, c[0x0][0x23c], -R151.reuse ;  /* 0x00008f00a8a87a23 */ /* 0x100fe40000010897 */
[--C-:B------:R-:W-:Y:S02]  /*59c0*/  FFMA.FTZ R166, R166, c[0x0][0x23c], -R151.reuse ;  /* 0x00008f00a6a67a23 */ /* 0x100fe40000010897 */
[----:B------:R-:W-:Y:S01]  /*59d0*/  FFMA.FTZ R171, R164, c[0x0][0x23c], -R151 ;  /* 0x00008f00a4ab7a23 */ /* 0x000fe20000010897 */
[----:B------:R-:W-:Y:S01]  /*59e0*/  MUFU.EX2 R134, R134 ;  /* 0x0000008600867308 */ /* 0x000fe20000000800 */
[----:B---3--:R-:W-:Y:S01]  /*59f0*/  F2FP.BF16.PACK_AB R6, R145, R146 ;  /* 0x000000929106723e */ /* 0x008fe200000010ff */
[--C-:B------:R-:W-:Y:S02]  /*5a00*/  FFMA.FTZ R164, R153, c[0x0][0x23c], -R154.reuse ;  /* 0x00008f0099a47a23 */ /* 0x100fe4000001089a */
[--C-:B------:R-:W-:Y:S02]  /*5a10*/  FFMA.FTZ R155, R155, c[0x0][0x23c], -R154.reuse ;  /* 0x00008f009b9b7a23 */ /* 0x100fe4000001089a */
[----:B------:R-:W-:-:S02]  /*5a20*/  FFMA.FTZ R153, R143, c[0x0][0x23c], -R154 ;  /* 0x00008f008f997a23 */ /* 0x000fc4000001089a */
[----:B------:R-:W3:Y:S01]  /*5a30*/  MUFU.EX2 R149, R149 ;  /* 0x0000009500957308 */ /* 0x000ee20000000800 */
[----:B--2---:R-:W-:Y:S01]  /*5a40*/  F2FP.BF16.PACK_AB R5, R135, R144 ;  /* 0x000000908705723e */ /* 0x004fe200000010ff */
[--C-:B------:R-:W-:Y:S02]  /*5a50*/  FFMA.FTZ R152, R152, c[0x0][0x23c], -R151.reuse ;  /* 0x00008f0098987a23 */ /* 0x100fe40000010897 */
[--C-:B------:R-:W-:Y:S02]  /*5a60*/  FFMA.FTZ R173, R140, c[0x0][0x23c], -R151.reuse ;  /* 0x00008f008cad7a23 */ /* 0x100fe40000010897 */
[--C-:B------:R-:W-:Y:S02]  /*5a70*/  FFMA.FTZ R170, R142, c[0x0][0x23c], -R151.reuse ;  /* 0x00008f008eaa7a23 */ /* 0x100fe40000010897 */
        /* <DEDUP_REMOVED lines=17> */
[C---:B-1----:R-:W-:Y:S01]  /*5b90*/  HMMA.16816.F32.BF16 R120, R4.reuse, R12, R120 ;  /* 0x0000000c0478723c */ /* 0x042fe20000041878 */
[-C--:B------:R-:W-:Y:S01]  /*5ba0*/  FMUL.FTZ R129, R129, R132.reuse ;  /* 0x0000008481817220 */ /* 0x080fe20000410000 */
[----:B------:R-:W-:Y:S01]  /*5bb0*/  MUFU.EX2 R158, R158 ;  /* 0x0000009e009e7308 */ /* 0x000fe20000000800 */
[-C--:B------:R-:W-:Y:S02]  /*5bc0*/  FMUL.FTZ R130, R130, R3.reuse ;  /* 0x0000000382827220 */ /* 0x080fe40000410000 */
[-C--:B------:R-:W-:Y:S02]  /*5bd0*/  FMUL.FTZ R131, R131, R3.reuse ;  /* 0x0000000383837220 */ /* 0x080fe40000410000 */
[-C--:B------:R-:W-:Y:S01]  /*5be0*/  FMUL.FTZ R124, R124, R132.reuse ;  /* 0x000000847c7c7220 */ /* 0x080fe20000410000 */
[----:B------:R-:W-:Y:S01]  /*5bf0*/  HMMA.16816.F32.BF16 R116, R4, R14, R116 ;  /* 0x0000000e0474723c */ /* 0x000fe20000041874 */
[----:B------:R-:W1:Y:S01]  /*5c00*/  LDSM.16.MT88.4 R12, [R200+0x14000] ;  /* 0x01400000c80c783b */ /* 0x000e620000004200 */
        /* <DEDUP_REMOVED lines=13> */
[----:B------:R-:W3:Y:S01]  /*5ce0*/  LDSM.16.MT88.4 R16, [R196+0x12000] ;  /* 0x01200000c410783b */ /* 0x000ee20000004200 */
[-C--:B------:R-:W-:Y:S01]  /*5cf0*/  FMUL.FTZ R110, R110, R3.reuse ;  /* 0x000000036e6e7220 */ /* 0x080fe20000410000 */
[----:B------:R-:W4:Y:S01]  /*5d00*/  MUFU.EX2 R163, R163 ;  /* 0x000000a300a37308 */ /* 0x000f220000000800 */
[----:B------:R-:W-:-:S02]  /*5d10*/  FMUL.FTZ R111, R111, R3 ;  /* 0x000000036f6f7220 */ /* 0x000fc40000410000 */
[-C--:B------:R-:W-:Y:S01]  /*5d20*/  FMUL.FTZ R36, R36, R132.reuse ;  /* 0x0000008424247220 */ /* 0x080fe20000410000 */
[C---:B------:R-:W-:Y:S01]  /*5d30*/  HMMA.16816.F32.BF16 R112, R4.reuse, R8, R112 ;  /* 0x000000080470723c */ /* 0x040fe20000041870 */
[-C--:B------:R-:W-:Y:S02]  /*5d40*/  FMUL.FTZ R37, R37, R132.reuse ;  /* 0x0000008425257220 */ /* 0x080fe40000410000 */
[-C--:B------:R-:W-:Y:S01]  /*5d50*/  FMUL.FTZ R38, R38, R3.reuse ;  /* 0x0000000326267220 */ /* 0x080fe20000410000 */
[----:B------:R-:W-:Y:S01]  /*5d60*/  MUFU.EX2 R161, R161 ;  /* 0x000000a100a17308 */ /* 0x000fe20000000800 */
[----:B------:R-:W-:Y:S02]  /*5d70*/  FMUL.FTZ R39, R39, R3 ;  /* 0x0000000327277220 */ /* 0x000fe40000410000 */
[-C--:B------:R-:W-:Y:S01]  /*5d80*/  FMUL.FTZ R40, R40, R132.reuse ;  /* 0x0000008428287220 */ /* 0x080fe20000410000 */
[----:B------:R-:W-:Y:S01]  /*5d90*/  HMMA.16816.F32.BF16 R108, R4, R10, R108 ;  /* 0x0000000a046c723c */ /* 0x000fe2000004186c */
[----:B------:R-:W5:Y:S01]  /*5da0*/  LDSM.16.MT88.4 R8, [R198+0x14000] ;  /* 0x01400000c608783b */ /* 0x000f620000004200 */
[----:B------:R-:W-:-:S02]  /*5db0*/  FMUL.FTZ R41, R41, R132 ;  /* 0x0000008429297220 */ /* 0x000fc40000410000 */
[-C--:B------:R-:W-:Y:S01]  /*5dc0*/  FMUL.FTZ R42, R42, R3.reuse ;  /* 0x000000032a2a7220 */ /* 0x080fe20000410000 */
[----:B------:R-:W2:Y:S01]  /*5dd0*/  MUFU.EX2 R162, R162 ;  /* 0x000000a200a27308 */ /* 0x000ea20000000800 */
[-C--:B------:R-:W-:Y:S02]  /*5de0*/  FMUL.FTZ R43, R43, R3.reuse ;  /* 0x000000032b2b7220 */ /* 0x080fe40000410000 */
[C---:B-1----:R-:W-:Y:S01]  /*5df0*/  HMMA.16816.F32.BF16 R36, R4.reuse, R12, R36 ;  /* 0x0000000c0424723c */ /* 0x042fe20000041824 */
[-C--:B------:R-:W-:Y:S02]  /*5e00*/  FMUL.FTZ R104, R104, R132.reuse ;  /* 0x0000008468687220 */ /* 0x080fe40000410000 */
[-C--:B------:R-:W-:Y:S02]  /*5e10*/  FMUL.FTZ R105, R105, R132.reuse ;  /* 0x0000008469697220 */ /* 0x080fe40000410000 */
[-C--:B------:R-:W-:Y:S01]  /*5e20*/  FMUL.FTZ R106, R106, R3.reuse ;  /* 0x000000036a6a7220 */ /* 0x080fe20000410000 */
[----:B------:R-:W-:Y:S01]  /*5e30*/  MUFU.EX2 R169, R169 ;  /* 0x000000a900a97308 */ /* 0x000fe20000000800 */
[----:B------:R-:W-:Y:S01]  /*5e40*/  FMUL.FTZ R107, R107, R3 ;  /* 0x000000036b6b7220 */ /* 0x000fe20000410000 */
[----:B------:R-:W-:Y:S01]  /*5e50*/  HMMA.16816.F32.BF16 R40, R4, R14, R40 ;  /* 0x0000000e0428723c */ /* 0x000fe20000041828 */
[----:B------:R-:W1:Y:S01]  /*5e60*/  LDSM.16.MT88.4 R12, [R196+0x14000] ;  /* 0x01400000c40c783b */ /* 0x000e620000004200 */
[----:B------:R-:W-:-:S02]  /*5e70*/  FMUL.FTZ R100, R100, R132 ;  /* 0x0000008464647220 */ /* 0x000fc40000410000 */
[-C--:B------:R-:W-:Y:S02]  /*5e80*/  FMUL.FTZ R101, R101, R132.reuse ;  /* 0x0000008465657220 */ /* 0x080fe40000410000 */
[-C--:B------:R-:W-:Y:S01]  /*5e90*/  FMUL.FTZ R102, R102, R3.reuse ;  /* 0x0000000366667220 */ /* 0x080fe20000410000 */
[----:B------:R-:W1:Y:S01]  /*5ea0*/  MUFU.EX2 R172, R172 ;  /* 0x000000ac00ac7308 */ /* 0x000e620000000800 */
[-C--:B------:R-:W-:Y:S02]  /*5eb0*/  FMUL.FTZ R103, R103, R3.reuse ;  /* 0x0000000367677220 */ /* 0x080fe40000410000 */
[-C--:B------:R-:W-:Y:S01]  /*5ec0*/  FMUL.FTZ R44, R44, R132.reuse ;  /* 0x000000842c2c7220 */ /* 0x080fe20000410000 */
[----:B---3--:R-:W-:Y:S01]  /*5ed0*/  HMMA.16816.F32.BF16 R104, R4, R16, R104 ;  /* 0x000000100468723c */ /* 0x008fe20000041868 */
[----:B------:R-:W-:Y:S02]  /*5ee0*/  FMUL.FTZ R45, R45, R132 ;  /* 0x000000842d2d7220 */ /* 0x000fe40000410000 */
[-C--:B------:R-:W-:Y:S01]  /*5ef0*/  FMUL.FTZ R46, R46, R3.reuse ;  /* 0x000000032e2e7220 */ /* 0x080fe20000410000 */
[----:B------:R-:W-:Y:S01]  /*5f00*/  MUFU.EX2 R167, R167 ;  /* 0x000000a700a77308 */ /* 0x000fe20000000800 */
[----:B------:R-:W-:-:S02]  /*5f10*/  FMUL.FTZ R47, R47, R3 ;  /* 0x000000032f2f7220 */ /* 0x000fc40000410000 */
[-C--:B------:R-:W-:Y:S01]  /*5f20*/  FMUL.FTZ R48, R48, R132.reuse ;  /* 0x0000008430307220 */ /* 0x080fe20000410000 */
[C---:B------:R-:W-:Y:S01]  /*5f30*/  HMMA.16816.F32.BF16 R100, R4.reuse, R18, R100 ;  /* 0x000000120464723c */ /* 0x040fe20000041864 */
[-C--:B------:R-:W-:Y:S01]  /*5f40*/  FMUL.FTZ R49, R49, R132.reuse ;  /* 0x0000008431317220 */ /* 0x080fe20000410000 */
[----:B------:R-:W3:Y:S01]  /*5f50*/  LDSM.16.MT88.4 R16, [R197+0x14000] ;  /* 0x01400000c510783b */ /* 0x000ee20000004200 */
[-C--:B------:R-:W-:Y:S01]  /*5f60*/  FMUL.FTZ R50, R50, R3.reuse ;  /* 0x0000000332327220 */ /* 0x080fe20000410000 */
[----:B------:R-:W-:Y:S01]  /*5f70*/  MUFU.EX2 R174, R174 ;  /* 0x000000ae00ae7308 */ /* 0x000fe20000000800 */
[----:B------:R-:W-:Y:S02]  /*5f80*/  FMUL.FTZ R51, R51, R3 ;  /* 0x0000000333337220 */ /* 0x000fe40000410000 */
[-C--:B------:R-:W-:Y:S01]  /*5f90*/  FMUL.FTZ R60, R60, R132.reuse ;  /* 0x000000843c3c7220 */ /* 0x080fe20000410000 */
[----:B-----5:R-:W-:Y:S01]  /*5fa0*/  HMMA.16816.F32.BF16 R44, R4, R8, R44 ;  /* 0x00000008042c723c */ /* 0x020fe2000004182c */
[----:B------:R-:W-:-:S02]  /*5fb0*/  FMUL.FTZ R61, R61, R132 ;  /* 0x000000843d3d7220 */ /* 0x000fc40000410000 */
[-C--:B------:R-:W-:Y:S01]  /*5fc0*/  FMUL.FTZ R62, R62, R3.reuse ;  /* 0x000000033e3e7220 */ /* 0x080fe20000410000 */
[----:B------:R-:W-:Y:S01]  /*5fd0*/  MUFU.EX2 R165, R165 ;  /* 0x000000a500a57308 */ /* 0x000fe20000000800 */
[-C--:B------:R-:W-:Y:S02]  /*5fe0*/  FMUL.FTZ R63, R63, R3.reuse ;  /* 0x000000033f3f7220 */ /* 0x080fe40000410000 */
[-C--:B------:R-:W-:Y:S01]  /*5ff0*/  FMUL.FTZ R64, R64, R132.reuse ;  /* 0x0000008440407220 */ /* 0x080fe20000410000 */
[----:B------:R-:W-:Y:S01]  /*6000*/  HMMA.16816.F32.BF16 R48, R4, R10, R48 ;  /* 0x0000000a0430723c */ /* 0x000fe20000041830 */
[----:B------:R-:W5:Y:S01]  /*6010*/  LDSM.16.MT88.4 R8, [R200+0x16000] ;  /* 0x01600000c808783b */ /* 0x000f620000004200 */
[----:B------:R-:W-:Y:S02]  /*6020*/  FMUL.FTZ R65, R65, R132 ;  /* 0x0000008441417220 */ /* 0x000fe40000410000 */
[-C--:B------:R-:W-:Y:S01]  /*6030*/  FMUL.FTZ R66, R66, R3.reuse ;  /* 0x0000000342427220 */ /* 0x080fe20000410000 */
[----:B------:R-:W2:Y:S01]  /*6040*/  MUFU.EX2 R168, R168 ;  /* 0x000000a800a87308 */ /* 0x000ea20000000800 */
[----:B------:R-:W-:-:S02]  /*6050*/  FMUL.FTZ R67, R67, R3 ;  /* 0x0000000343437220 */ /* 0x000fc40000410000 */
        /* <DEDUP_REMOVED lines=24> */
[----:B------:R-:W1:Y:S01]  /*61e0*/  MUFU.EX2 R164, R164 ;  /* 0x000000a400a47308 */ /* 0x000e620000000800 */
        /* <DEDUP_REMOVED lines=12> */
[----:B------:R-:W-:Y:S01]  /*62b0*/  MUFU.EX2 R154, R154 ;  /* 0x0000009a009a7308 */ /* 0x000fe20000000800 */
        /* <DEDUP_REMOVED lines=26> */
[-C--:B------:R-:W-:Y:S02]  /*6460*/  FMUL.FTZ R99, R99, R3.reuse ;  /* 0x0000000363637220 */ /* 0x080fe40000410000 */
[----:B------:R-:W-:Y:S01]  /*6470*/  FFMA.FTZ R132, R229, R132, R148 ;  /* 0x00000084e5847223 */ /* 0x000fe20000010094 */
[----:B-----5:R-:W-:Y:S01]  /*6480*/  HMMA.16816.F32.BF16 R92, R4, R8, R92 ;  /* 0x00000008045c723c */ /* 0x020fe2000004185c */
[----:B------:R-:W-:-:S02]  /*6490*/  FFMA.FTZ R144, R227, R3, R144 ;  /* 0x00000003e3907223 */ /* 0x000fc40000010090 */
[----:B------:R-:W-:Y:S01]  /*64a0*/  FADD.FTZ R147, R147, R132 ;  /* 0x0000008493937221 */ /* 0x000fe20000010000 */
[----:B------:R-:W-:Y:S01]  /*64b0*/  MOV R132, R236 ;  /* 0x000000ec00847202 */ /* 0x000fe20000000f00 */
        /* <DEDUP_REMOVED lines=9> */
[----:B----4-:R-:W-:-:S02]  /*6550*/  F2FP.BF16.PACK_AB R5, R163, R160 ;  /* 0x000000a0a305723e */ /* 0x010fc400000010ff */
[----:B------:R-:W-:Y:S01]  /*6560*/  F2FP.BF16.PACK_AB R6, R159, R158 ;  /* 0x0000009e9f06723e */ /* 0x000fe200000010ff */
[----:B------:R-:W-:Y:S01]  /*6570*/  FADD.FTZ R157, R157, R156 ;  /* 0x0000009c9d9d7221 */ /* 0x000fe20000010000 */
[----:B------:R-:W-:-:S03]  /*6580*/  F2FP.BF16.PACK_AB R7, R162, R161 ;  /* 0x000000a1a207723e */ /* 0x000fc600000010ff */
[----:B------:R-:W-:-:S04]  /*6590*/  FADD.FTZ R158, R158, R157 ;  /* 0x0000009d9e9e7221 */ /* 0x000fc80000010000 */
[C---:B-1----:R-:W-:Y:S08]  /*65a0*/  HMMA.16816.F32.BF16 R128, R4.reuse, R12, R128 ;  /* 0x0000000c0480723c */ /* 0x042ff00000041880 */
[C---:B------:R-:W-:Y:S01]  /*65b0*/  HMMA.16816.F32.BF16 R124, R4.reuse, R14, R124 ;  /* 0x0000000e047c723c */ /* 0x040fe2000004187c */
[----:B------:R-:W1:Y:S07]  /*65c0*/  LDSM.16.MT88.4 R12, [R200+0x16800] ;  /* 0x01680000c80c783b */ /* 0x000e6e0000004200 */
[C---:B------:R-:W-:Y:S08]  /*65d0*/  HMMA.16816.F32.BF16 R36, R4.reuse, R24, R36 ;  /* 0x000000180424723c */ /* 0x040ff00000041824 */
[C---:B------:R-:W-:Y:S01]  /*65e0*/  HMMA.16816.F32.BF16 R40, R4.reuse, R26, R40 ;  /* 0x0000001a0428723c */ /* 0x040fe20000041828 */
[----:B------:R-:W2:Y:S07]  /*65f0*/  LDSM.16.MT88.4 R24, [R198+0x16800] ;  /* 0x01680000c618783b */ /* 0x000eae0000004200 */
[C---:B------:R-:W-:Y:S08]  /*6600*/  HMMA.16816.F32.BF16 R44, R4.reuse, R20, R44 ;  /* 0x00000014042c723c */ /* 0x040ff0000004182c */
[C---:B------:R-:W-:Y:S01]  /*6610*/  HMMA.16816.F32.BF16 R48, R4.reuse, R22, R48 ;  /* 0x000000160430723c */ /* 0x040fe20000041830 */
[----:B------:R-:W4:Y:S07]  /*6620*/  LDSM.16.MT88.4 R20, [R197+0x16800] ;  /* 0x01680000c514783b */ /* 0x000f2e0000004200 */
[C---:B---3--:R-:W-:Y:S08]  /*6630*/  HMMA.16816.F32.BF16 R52, R4.reuse, R16, R52 ;  /* 0x000000100434723c */ /* 0x048ff00000041834 */
[C---:B------:R-:W-:Y:S01]  /*6640*/  HMMA.16816.F32.BF16 R56, R4.reuse, R18, R56 ;  /* 0x000000120438723c */ /* 0x040fe20000041838 */
[----:B------:R-:W3:Y:S07]  /*6650*/  LDSM.16.MT88.4 R16, [R196+0x16800] ;  /* 0x01680000c410783b */ /* 0x000eee0000004200 */
        /* <DEDUP_REMOVED lines=18> */
[C---:B----4-:R-:W-:Y:S08]  /*6780*/  HMMA.16816.F32.BF16 R84, R4.reuse, R20, R84 ;  /* 0x000000140454723c */ /* 0x050ff00000041854 */
[C---:B------:R-:W-:Y:S01]  /*6790*/  HMMA.16816.F32.BF16 R88, R4.reuse, R22, R88 ;  /* 0x000000160458723c */ /* 0x040fe20000041858 */
[----:B------:R-:W-:Y:S07]  /*67a0*/  LDSM.16.MT88.4 R20, [R198+0x15000] ;  /* 0x01500000c614783b */ /* 0x000fee0000004200 */
[C---:B---3--:R-:W-:Y:S08]  /*67b0*/  HMMA.16816.F32.BF16 R92, R4.reuse, R16, R92 ;  /* 0x00000010045c723c */ /* 0x048ff0000004185c */
        /* <DEDUP_REMOVED lines=73> */
[----:B------:R-:W-:Y:S01]  /*6c50*/  MOV R3, R0 ;  /* 0x0000000000037202 */ /* 0x000fe20000000f00 */
        /* <DEDUP_REMOVED lines=51> */
[----:B------:R-:W2:Y:S04]  /*6f90*/  LDSM.16.M88.4 R136, [R205+0xc800] ;  /* 0x00c80000cd88783b */ /* 0x000ea80000000200 */
[----:B------:R-:W-:Y:S04]  /*6fa0*/  LDSM.16.M88.4 R140, [R204] ;  /* 0x00000000cc8c783b */ /* 0x000fe80000000200 */
[----:B------:R-:W4:Y:S04]  /*6fb0*/  LDSM.16.M88.4 R20, [R203] ;  /* 0x00000000cb14783b */ /* 0x000f280000000200 */
[----:B------:R-:W5:Y:S04]  /*6fc0*/  LDSM.16.M88.4 R152, [R205+0xd000] ;  /* 0x00d00000cd98783b */ /* 0x000f680000000200 */
[----:B------:R-:W4:Y:S04]  /*6fd0*/  LDSM.16.M88.4 R160, [R205+0xd800] ;  /* 0x00d80000cda0783b */ /* 0x000f280000000200 */
[----:B-1----:R-:W1:Y:S04]  /*6fe0*/  LDSM.16.M88.4 R8, [R195] ;  /* 0x00000000c308783b */ /* 0x002e680000000200 */
[----:B------:R-:W-:Y:S04]  /*6ff0*/  LDSM.16.M88.4 R144, [R202] ;  /* 0x00000000ca90783b */ /* 0x000fe80000000200 */
[----:B------:R-:W1:Y:S04]  /*7000*/  LDSM.16.M88.4 R32, [R199+0xc000] ;  /* 0x00c00000c720783b */ /* 0x000e680000000200 */
[----:B------:R-:W1:Y:S01]  /*7010*/  LDSM.16.M88.4 R24, [R194] ;  /* 0x00000000c218783b */ /* 0x000e620000000200 */
[C---:B---3--:R-:W-:Y:S03]  /*7020*/  HMMA.16816.F32.BF16 R16, R168.reuse, R12, RZ ;  /* 0x0000000ca810723c */ /* 0x048fe600000418ff */
[----:B------:R-:W3:Y:S04]  /*7030*/  LDSM.16.M88.4 R164, [R193] ;  /* 0x00000000c1a4783b */ /* 0x000ee80000000200 */
[----:B------:R-:W1:Y:S01]  /*7040*/  LDSM.16.M88.4 R4, [R199+0xc800] ;  /* 0x00c80000c704783b */ /* 0x000e620000000200 */
[C---:B------:R-:W-:Y:S03]  /*7050*/  HMMA.16816.F32.BF16 R12, R168.reuse, R14, RZ ;  /* 0x0000000ea80c723c */ /* 0x040fe600000418ff */
[----:B------:R-:W-:Y:S04]  /*7060*/  LDSM.16.M88.4 R132, [R199+0xd000] ;  /* 0x00d00000c784783b */ /* 0x000fe80000000200 */
[----:B------:R-:W-:Y:S01]  /*7070*/  LDSM.16.M88.4 R172, [R199+0xd800] ;  /* 0x00d80000c7ac783b */ /* 0x000fe20000000200 */
[C---:B--2---:R-:W-:Y:S03]  /*7080*/  HMMA.16816.F32.BF16 R28, R168.reuse, R136, RZ ;  /* 0x00000088a81c723c */ /* 0x044fe600000418ff */
[----:B------:R-:W-:Y:S04]  /*7090*/  LDSM.16.M88.4 R232, [R192+0x2800] ;  /* 0x00280000c0e8783b */ /* 0x000fe80000000200 */
[----:B------:R-:W-:Y:S01]  /*70a0*/  LDSM.16.M88.4 R176, [R205+0x10800] ;  /* 0x01080000cdb0783b */ /* 0x000fe20000000200 */
[----:B------:R-:W-:Y:S03]  /*70b0*/  HMMA.16816.F32.BF16 R136, R168, R138, RZ ;  /* 0x0000008aa888723c */ /* 0x000fe600000418ff */
[----:B------:R-:W-:Y:S04]  /*70c0*/  LDSM.16.M88.4 R180, [R199+0xf800] ;  /* 0x00f80000c7b4783b */ /* 0x000fe80000000200 */
[----:B------:R-:W0:Y:S01]  /*70d0*/  LDGDEPBAR ;  /* 0x00000000000079af */ /* 0x000e220000000000 */
[C---:B----4-:R-:W-:Y:S08]  /*70e0*/  HMMA.16816.F32.BF16 R16, R140.reuse, R20, R16 ;  /* 0x000000148c10723c */ /* 0x050ff00000041810 */
[----:B------:R-:W-:Y:S01]  /*70f0*/  HMMA.16816.F32.BF16 R12, R140, R22, R12 ;  /* 0x000000168c0c723c */ /* 0x000fe2000004180c */
[----:B------:R-:W-:Y:S07]  /*7100*/  LDSM.16.M88.4 R20, [R192] ;  /* 0x00000000c014783b */ /* 0x000fee0000000200 */
[C---:B-----5:R-:W-:Y:S08]  /*7110*/  HMMA.16816.F32.BF16 R156, R168.reuse, R152, RZ ;  /* 0x00000098a89c723c */ /* 0x060ff000000418ff */
[C---:B------:R-:W-:Y:S08]  /*7120*/  HMMA.16816.F32.BF16 R152, R168.reuse, R154, RZ ;  /* 0x0000009aa898723c */ /* 0x040ff000000418ff */
[C---:B------:R-:W-:Y:S08]  /*7130*/  HMMA.16816.F32.BF16 R148, R168.reuse, R160, RZ ;  /* 0x000000a0a894723c */ /* 0x040ff000000418ff */
[----:B------:R-:W-:Y:S01]  /*7140*/  HMMA.16816.F32.BF16 R168, R168, R162, RZ ;  /* 0x000000a2a8a8723c */ /* 0x000fe200000418ff */
[----:B------:R-:W2:Y:S07]  /*7150*/  LDSM.16.M88.4 R160, [R201] ;  /* 0x00000000c9a0783b */ /* 0x000eae0000000200 */
        /* <DEDUP_REMOVED lines=13> */
[C---:B------:R-:W-:Y:S08]  /*7230*/  HMMA.16816.F32.BF16 R28, R144.reuse, R4, R28 ;  /* 0x00000004901c723c */ /* 0x040ff0000004181c */
[----:B------:R-:W-:Y:S01]  /*7240*/  HMMA.16816.F32.BF16 R136, R144, R6, R136 ;  /* 0x000000069088723c */ /* 0x000fe20000041888 */
[----:B------:R-:W4:Y:S07]  /*7250*/  LDSM.16.M88.4 R4, [R205+0xe800] ;  /* 0x00e80000cd04783b */ /* 0x000f2e0000000200 */
[C---:B--2---:R-:W-:Y:S08]  /*7260*/  HMMA.16816.F32.BF16 R16, R160.reuse, R20, R16 ;  /* 0x00000014a010723c */ /* 0x044ff00000041810 */
        /* <DEDUP_REMOVED lines=10> */
[----:B------:R-:W2:Y:S04]  /*7310*/  LDSM.16.M88.4 R144, [R205+0xf800] ;  /* 0x00f80000cd90783b */ /* 0x000ea80000000200 */
[----:B------:R-:W-:Y:S03]  /*7320*/  LDSM.16.M88.4 R172, [R202+0x4000] ;  /* 0x00400000caac783b */ /* 0x000fe60000000200 */
[C---:B---3--:R-:W-:Y:S08]  /*7330*/  HMMA.16816.F32.BF16 R16, R140.reuse, R32, R16 ;  /* 0x000000208c10723c */ /* 0x048ff00000041810 */
[----:B------:R-:W-:Y:S01]  /*7340*/  HMMA.16816.F32.BF16 R12, R140, R34, R12 ;  /* 0x000000228c0c723c */ /* 0x000fe2000004180c */
[----:B------:R-:W-:Y:S07]  /*7350*/  LDSM.16.M88.4 R32, [R199+0xe000] ;  /* 0x00e00000c720783b */ /* 0x000fee0000000200 */
[C---:B------:R-:W-:Y:S08]  /*7360*/  HMMA.16816.F32.BF16 R156, R160.reuse, R24, R156 ;  /* 0x00000018a09c723c */ /* 0x040ff0000004189c */
[----:B------:R-:W-:Y:S01]  /*7370*/  HMMA.16816.F32.BF16 R152, R160, R26, R152 ;  /* 0x0000001aa098723c */ /* 0x000fe20000041898 */
[----:B------:R-:W3:Y:S07]  /*7380*/  LDSM.16.M88.4 R24, [R190] ;  /* 0x00000000be18783b */ /* 0x000eee0000000200 */
[C---:B----4-:R-:W-:Y:S08]  /*7390*/  HMMA.16816.F32.BF16 R28, R140.reuse, R4, R28 ;  /* 0x000000048c1c723c */ /* 0x050ff0000004181c */
[----:B------:R-:W-:Y:S01]  /*73a0*/  HMMA.16816.F32.BF16 R136, R140, R6, R136 ;  /* 0x000000068c88723c */ /* 0x000fe20000041888 */
[----:B------:R-:W4:Y:S07]  /*73b0*/  LDSM.16.M88.4 R4, [R189] ;  /* 0x00000000bd04783b */ /* 0x000f2e0000000200 */
        /* <DEDUP_REMOVED lines=10> */
[C---:B--2---:R-:W-:Y:S08]  /*7460*/  HMMA.16816.F32.BF16 R148, R140.reuse, R144, R148 ;  /* 0x000000908c94723c */ /* 0x044ff00000041894 */
[----:B------:R-:W-:Y:S01]  /*7470*/  HMMA.16816.F32.BF16 R168, R140, R146, R168 ;  /* 0x000000928ca8723c */ /* 0x000fe200000418a8 */
[----:B------:R-:W-:Y:S04]  /*7480*/  LDSM.16.M88.4 R144, [R206+0x8000] ;  /* 0x00800000ce90783b */ /* 0x000fe80000000200 */
[----:B------:R-:W-:Y:S03]  /*7490*/  LDSM.16.M88.4 R140, [R187] ;  /* 0x00000000bb8c783b */ /* 0x000fe60000000200 */
[C---:B---3--:R-:W-:Y:S08]  /*74a0*/  HMMA.16816.F32.BF16 R28, R8.reuse, R24, R28 ;  /* 0x00000018081c723c */ /* 0x048ff0000004181c */
[----:B------:R-:W-:Y:S01]  /*74b0*/  HMMA.16816.F32.BF16 R136, R8, R26, R136 ;  /* 0x0000001a0888723c */ /* 0x000fe20000041888 */
[----:B------:R-:W2:Y:S07]  /*74c0*/  LDSM.16.M88.4 R24, [R199+0xe800] ;  /* 0x00e80000c718783b */ /* 0x000eae0000000200 */
[C---:B------:R-:W-:Y:S08]  /*74d0*/  HMMA.16816.F32.BF16 R16, R172.reuse, R32, R16 ;  /* 0x00000020ac10723c */ /* 0x040ff00000041810 */
[----:B------:R-:W-:Y:S01]  /*74e0*/  HMMA.16816.F32.BF16 R12, R172, R34, R12 ;  /* 0x00000022ac0c723c */ /* 0x000fe2000004180c */
[----:B------:R-:W-:Y:S07]  /*74f0*/  LDSM.16.M88.4 R32, [R186] ;  /* 0x00000000ba20783b */ /* 0x000fee0000000200 */
[C---:B----4-:R-:W-:Y:S08]  /*7500*/  HMMA.16816.F32.BF16 R156, R8.reuse, R4, R156 ;  /* 0x00000004089c723c */ /* 0x050ff0000004189c */
[C---:B------:R-:W-:Y:S01]  /*7510*/  HMMA.16816.F32.BF16 R152, R8.reuse, R6, R152 ;  /* 0x000000060898723c */ /* 0x040fe20000041898 */
[----:B------:R-:W3:Y:S07]  /*7520*/  LDSM.16.M88.4 R4, [R205+0x10000] ;  /* 0x01000000cd04783b */ /* 0x000eee0000000200 */
[C---:B-1----:R-:W-:Y:S08]  /*7530*/  HMMA.16816.F32.BF16 R148, R8.reuse, R132, R148 ;  /* 0x000000840894723c */ /* 0x042ff00000041894 */
[----:B------:R-:W-:Y:S01]  /*7540*/  HMMA.16816.F32.BF16 R168, R8, R134, R168 ;  /* 0x0000008608a8723c */ /* 0x000fe200000418a8 */
[----:B------:R-:W1:Y:S04]  /*7550*/  LDSM.16.M88.4 R8, [R199+0xf000] ;  /* 0x00f00000c708783b */ /* 0x000e680000000200 */
[----:B------:R-:W4:Y:S03]  /*7560*/  LDSM.16.M88.4 R132, [R204+0x8000] ;  /* 0x00800000cc84783b */ /* 0x000f260000000200 */
[C---:B------:R-:W-:Y:S08]  /*7570*/  HMMA.16816.F32.BF16 R16, R164.reuse, R20, R16 ;  /* 0x00000014a410723c */ /* 0x040ff00000041810 */
[----:B------:R-:W-:Y:S01]  /*7580*/  HMMA.16816.F32.BF16 R12, R164, R22, R12 ;  /* 0x00000016a40c723c */ /* 0x000fe2000004180c */
[----:B------:R-:W-:Y:S07]  /*7590*/  LDSM.16.M88.4 R20, [R199+0x10000] ;  /* 0x01000000c714783b */ /* 0x000fee0000000200 */
[C---:B--2---:R-:W-:Y:S08]  /*75a0*/  HMMA.16816.F32.BF16 R28, R172.reuse, R24, R28 ;  /* 0x00000018ac1c723c */ /* 0x044ff0000004181c */
[----:B------:R-:W-:Y:S01]  /*75b0*/  HMMA.16816.F32.BF16 R136, R172, R26, R136 ;  /* 0x0000001aac88723c */ /* 0x000fe20000041888 */
[----:B------:R-:W2:Y:S07]  /*75c0*/  LDSM.16.M88.4 R24, [R202+0x8000] ;  /* 0x00800000ca18783b */ /* 0x000eae0000000200 */
[C---:B---3--:R-:W-:Y:S08]  /*75d0*/  HMMA.16816.F32.BF16 R16, R144.reuse, R4, R16 ;  /* 0x000000049010723c */ /* 0x048ff00000041810 */
        /* <DEDUP_REMOVED lines=13> */
[----:B------:R-:W3:Y:S07]  /*76b0*/  LDSM.16.M88.4 R176, [R192+0x3800] ;  /* 0x00380000c0b0783b */ /* 0x000eee0000000200 */
[----:B------:R-:W-:Y:S01]  /*76c0*/  HMMA.16816.F32.BF16 R160, R164, R162, R152 ;  /* 0x000000a2a4a0723c */ /* 0x000fe20000041898 */
[----:B------:R-:W-:Y:S07]  /*76d0*/  LDSM.16.M88.4 R152, [R192+0x4800] ;  /* 0x00480000c098783b */ /* 0x000fee0000000200 */
[C---:B------:R-:W-:Y:S08]  /*76e0*/  HMMA.16816.F32.BF16 R148, R172.reuse, R180, R148 ;  /* 0x000000b4ac94723c */ /* 0x040ff00000041894 */
[----:B------:R-:W-:Y:S01]  /*76f0*/  HMMA.16816.F32.BF16 R172, R172, R182, R168 ;  /* 0x000000b6acac723c */ /* 0x000fe200000418a8 */
[----:B------:R-:W4:Y:S07]  /*7700*/  LDSM.16.M88.4 R168, [R199+0x10800] ;  /* 0x01080000c7a8783b */ /* 0x000f2e0000000200 */
[C---:B--2---:R-:W-:Y:S08]  /*7710*/  HMMA.16816.F32.BF16 R16, R24.reuse, R20, R16 ;  /* 0x000000141810723c */ /* 0x044ff00000041810 */
[----:B------:R-:W-:Y:S01]  /*7720*/  HMMA.16816.F32.BF16 R12, R24, R22, R12 ;  /* 0x00000016180c723c */ /* 0x000fe2000004180c */
[----:B------:R-:W2:Y:S07]  /*7730*/  LDSM.16.M88.4 R20, [R185] ;  /* 0x00000000b914783b */ /* 0x000eae0000000200 */
[----:B------:R-:W-:Y:S08]  /*7740*/  HMMA.16816.F32.BF16 R28, R132, R32, R28 ;  /* 0x00000020841c723c */ /* 0x000ff0000004181c */
[----:B-1----:R-:W-:Y:S08]  /*7750*/  HMMA.16816.F32.BF16 R156, R144, R140, R156 ;  /* 0x0000008c909c723c */ /* 0x002ff0000004189c */
[----:B------:R-:W-:Y:S01]  /*7760*/  HMMA.16816.F32.BF16 R136, R132, R34, R136 ;  /* 0x000000228488723c */ /* 0x000fe20000041888 */
[----:B------:R-:W1:Y:S07]  /*7770*/  LDSM.16.M88.4 R32, [R205+0x11800] ;  /* 0x01180000cd20783b */ /* 0x000e6e0000000200 */
[----:B------:R-:W-:Y:S08]  /*7780*/  HMMA.16816.F32.BF16 R160, R144, R142, R160 ;  /* 0x0000008e90a0723c */ /* 0x000ff000000418a0 */
[----:B---3--:R-:W-:Y:S08]  /*7790*/  HMMA.16816.F32.BF16 R148, R164, R176, R148 ;  /* 0x000000b0a494723c */ /* 0x008ff00000041894 */
[----:B------:R-:W-:Y:S08]  /*77a0*/  HMMA.16816.F32.BF16 R12, R8, R6, R12 ;  /* 0x00000006080c723c */ /* 0x000ff0000004180c */
[----:B----4-:R-:W-:Y:S08]  /*77b0*/  HMMA.16816.F32.BF16 R28, R24, R168, R28 ;  /* 0x000000a8181c723c */ /* 0x010ff0000004181c */
[C---:B--2---:R-:W-:Y:S08]  /*77c0*/  HMMA.16816.F32.BF16 R156, R132.reuse, R20, R156 ;  /* 0x00000014849c723c */ /* 0x044ff0000004189c */
[----:B------:R-:W-:Y:S01]  /*77d0*/  HMMA.16816.F32.BF16 R160, R132, R22, R160 ;  /* 0x0000001684a0723c */ /* 0x000fe200000418a0 */
[----:B------:R-:W2:Y:S01]  /*77e0*/  LDSM.16.M88.4 R20, [R184] ;  /* 0x00000000b814783b */ /* 0x000ea20000000200 */
[----:B------:R-:W-:-:S02]  /*77f0*/  FMUL.FTZ R12, R12, c[0x0][0x2ec] ;  /* 0x0000bb000c0c7a20 */ /* 0x000fc40000410000 */
[----:B------:R-:W-:Y:S02]  /*7800*/  FMUL.FTZ R13, R13, c[0x0][0x2ec] ;  /* 0x0000bb000d0d7a20 */ /* 0x000fe40000410000 */
[----:B------:R-:W-:Y:S02]  /*7810*/  FMUL.FTZ R14, R14, c[0x0][0x2ec] ;  /* 0x0000bb000e0e7a20 */ /* 0x000fe40000410000 */
[----:B------:R-:W-:Y:S01]  /*7820*/  HMMA.16816.F32.BF16 R16, R8, R4, R16 ;  /* 0x000000040810723c */ /* 0x000fe20000041810 */
[----:B------:R-:W3:Y:S01]  /*7830*/  LDSM.16.M88.4 R4, [R199+0x11000] ;  /* 0x01100000c704783b */ /* 0x000ee20000000200 */
[----:B------:R-:W-:Y:S01]  /*7840*/  MUFU.TANH R168, R14 ;  /* 0x0000000e00a87308 */ /* 0x000fe20000002400 */
[----:B------:R-:W-:-:S05]  /*7850*/  FMUL.FTZ R169, R15, c[0x0][0x2ec] ;  /* 0x0000bb000fa97a20 */ /* 0x000fca0000410000 */
[----:B------:R-:W-:Y:S02]  /*7860*/  HMMA.16816.F32.BF16 R172, R164, R178, R172 ;  /* 0x000000b2a4ac723c */ /* 0x000fe400000418ac */
[----:B------:R-:W-:Y:S06]  /*7870*/  MUFU.TANH R169, R169 ;  /* 0x000000a900a97308 */ /* 0x000fec0000002400 */
[----:B-1----:R-:W-:Y:S08]  /*7880*/  HMMA.16816.F32.BF16 R148, R144, R32, R148 ;  /* 0x000000209094723c */ /* 0x002ff00000041894 */
[----:B------:R-:W-:Y:S01]  /*7890*/  HMMA.16816.F32.BF16 R28, R8, R152, R28 ;  /* 0x00000098081c723c */ /* 0x000fe2000004181c */
[----:B------:R-:W-:Y:S01]  /*78a0*/  MUFU.TANH R152, R12 ;  /* 0x0000000c00987308 */ /* 0x000fe20000002400 */
[----:B------:R-:W-:-:S02]  /*78b0*/  FMUL.FTZ R16, R16, c[0x0][0x2ec] ;  /* 0x0000bb0010107a20 */ /* 0x000fc40000410000 */
[----:B------:R-:W-:Y:S02]  /*78c0*/  FMUL.FTZ R17, R17, c[0x0][0x2ec] ;  /* 0x0000bb0011117a20 */ /* 0x000fe40000410000 */
[----:B------:R-:W-:Y:S02]  /*78d0*/  FMUL.FTZ R143, R18, c[0x0][0x2ec] ;  /* 0x0000bb00128f7a20 */ /* 0x000fe40000410000 */
[----:B------:R-:W-:Y:S01]  /*78e0*/  HMMA.16816.F32.BF16 R172, R144, R34, R172 ;  /* 0x0000002290ac723c */ /* 0x000fe200000418ac */
[----:B------:R1:W-:Y:S01]  /*78f0*/  MUFU.TANH R153, R13 ;  /* 0x0000000d00997308 */ /* 0x0003e20000002400 */
[----:B------:R-:W-:-:S06]  /*7900*/  FMUL.FTZ R142, R19, c[0x0][0x2ec] ;  /* 0x0000bb00138e7a20 */ /* 0x000fcc0000410000 */
[----:B--2---:R-:W-:Y:S01]  /*7910*/  HMMA.16816.F32.BF16 R148, R132, R20, R148 ;  /* 0x000000148494723c */ /* 0x004fe20000041894 */
[----:B------:R-:W-:Y:S07]  /*7920*/  MUFU.TANH R140, R16 ;  /* 0x00000010008c7308 */ /* 0x000fee0000002400 */
[----:B---3--:R-:W-:Y:S01]  /*7930*/  HMMA.16816.F32.BF16 R156, R24, R4, R156 ;  /* 0x00000004189c723c */ /* 0x008fe2000004189c */
[----:B-1----:R-:W1:Y:S01]  /*7940*/  LDSM.16.M88.4 R12, [R199+0x11800] ;  /* 0x01180000c70c783b */ /* 0x002e620000000200 */
[----:B------:R2:W-:Y:S01]  /*7950*/  MUFU.TANH R141, R17 ;  /* 0x00000011008d7308 */ /* 0x0005e20000002400 */
[----:B------:R-:W-:-:S02]  /*7960*/  FMUL.FTZ R29, R29, c[0x0][0x2ec] ;  /* 0x0000bb001d1d7a20 */ /* 0x000fc40000410000 */
[----:B------:R-:W-:Y:S02]  /*7970*/  FMUL.FTZ R30, R30, c[0x0][0x2ec] ;  /* 0x0000bb001e1e7a20 */ /* 0x000fe40000410000 */
[----:B------:R-:W-:Y:S01]  /*7980*/  FMUL.FTZ R28, R28, c[0x0][0x2ec] ;  /* 0x0000bb001c1c7a20 */ /* 0x000fe20000410000 */
[----:B------:R-:W-:Y:S01]  /*7990*/  HMMA.16816.F32.BF16 R160, R24, R6, R160 ;  /* 0x0000000618a0723c */ /* 0x000fe200000418a0 */
[----:B------:R-:W-:Y:S01]  /*79a0*/  LDSM.16.M88.4 R4, [R192+0x5800] ;  /* 0x00580000c004783b */ /* 0x000fe20000000200 */
[----:B------:R-:W3:Y:S01]  /*79b0*/  MUFU.TANH R142, R142 ;  /* 0x0000008e008e7308 */ /* 0x000ee20000002400 */
[----:B------:R-:W-:-:S05]  /*79c0*/  FMUL.FTZ R31, R31, c[0x0][0x2ec] ;  /* 0x0000bb001f1f7a20 */ /* 0x000fca0000410000 */
[----:B------:R-:W-:Y:S01]  /*79d0*/  HMMA.16816.F32.BF16 R136, R24, R170, R136 ;  /* 0x000000aa1888723c */ /* 0x000fe20000041888 */
[----:B--2---:R-:W2:Y:S01]  /*79e0*/  LDSM.16.M88.4 R16, [R192+0x5000] ;  /* 0x00500000c010783b */ /* 0x004ea20000000200 */
[----:B------:R-:W-:Y:S01]  /*79f0*/  MUFU.TANH R29, R29 ;  /* 0x0000001d001d7308 */ /* 0x000fe20000002400 */
[----:B------:R-:W-:-:S05]  /*7a00*/  DEPBAR.LE SB0, 0x0 ;  /* 0x000080000000791a */ /* 0x000fca0000000000 */
[----:B------:R-:W-:Y:S02]  /*7a10*/  HMMA.16816.F32.BF16 R172, R132, R22, R172 ;  /* 0x0000001684ac723c */ /* 0x000fe400000418ac */
[----:B------:R-:W4:Y:S05]  /*7a20*/  MUFU.TANH R30, R30 ;  /* 0x0000001e001e7308 */ /* 0x000f2a0000002400 */
[C---:B------:R-:W-:Y:S01]  /*7a30*/  IADD3 R22, R228.reuse, 0x19, RZ ;  /* 0x00000019e4167810 */ /* 0x040fe20007ffe0ff */
[----:B------:R-:W-:Y:S02]  /*7a40*/  IMAD.MOV.U32 R133, RZ, RZ, R3 ;  /* 0x000000ffff857224 */ /* 0x000fe400078e0003 */
[----:B------:R-:W5:Y:S06]  /*7a50*/  MUFU.TANH R28, R28 ;  /* 0x0000001c001c7308 */ /* 0x000f6c0000002400 */
[----:B------:R-:W-:Y:S02]  /*7a60*/  HMMA.16816.F32.BF16 R136, R8, R154, R136 ;  /* 0x0000009a0888723c */ /* 0x000fe40000041888 */
[----:B------:R-:W2:Y:S06]  /*7a70*/  MUFU.TANH R31, R31 ;  /* 0x0000001f001f7308 */ /* 0x000eac0000002400 */
[C---:B-1----:R-:W-:Y:S02]  /*7a80*/  HMMA.16816.F32.BF16 R148, R24.reuse, R12, R148 ;  /* 0x0000000c1894723c */ /* 0x042fe40000041894 */
[----:B------:R-:W-:Y:S05]  /*7a90*/  MUFU.TANH R143, R143 ;  /* 0x0000008f008f7308 */ /* 0x000fea0000002400 */
[----:B------:R-:W-:Y:S01]  /*7aa0*/  IADD3 R13, R228, 0x1, RZ ;  /* 0x00000001e40d7810 */ /* 0x000fe20007ffe0ff */
[----:B------:R-:W-:Y:S03]  /*7ab0*/  HMMA.16816.F32.BF16 R172, R24, R14, R172 ;  /* 0x0000000e18ac723c */ /* 0x000fe600000418ac */
[C---:B------:R-:W-:Y:S01]  /*7ac0*/  ISETP.GE.AND P5, PT, R13.reuse, R226, PT ;  /* 0x000000e20d00720c */ /* 0x040fe20003fa6270 */
[----:B------:R-:W-:Y:S01]  /*7ad0*/  BAR.SYNC.DEFER_BLOCKING 0x0 ;  /* 0x0000000000007b1d */ /* 0x000fe20000010000 */
[----:B------:R-:W-:-:S02]  /*7ae0*/  ISETP.GE.AND P2, PT, R13, R221, PT ;  /* 0x000000dd0d00720c */ /* 0x000fc40003f46270 */
[----:B------:R-:W-:Y:S01]  /*7af0*/  IADD3 R13, R228, 0x8, RZ ;  /* 0x00000008e40d7810 */ /* 0x000fe20007ffe0ff */
[C---:B--2---:R-:W-:Y:S01]  /*7b00*/  HMMA.16816.F32.BF16 R156, R8.reuse, R16, R156 ;  /* 0x00000010089c723c */ /* 0x044fe2000004189c */
[----:B------:R-:W-:Y:S02]  /*7b10*/  FMUL.FTZ R137, R137, c[0x0][0x2ec] ;  /* 0x0000bb0089897a20 */ /* 0x000fe40000410000 */
[----:B------:R-:W-:Y:S01]  /*7b20*/  FMUL.FTZ R21, R139, c[0x0][0x2ec] ;  /* 0x0000bb008b157a20 */ /* 0x000fe20000410000 */
[C---:B------:R-:W-:Y:S01]  /*7b30*/  ISETP.GE.AND P4, PT, R13.reuse, R226, PT ;  /* 0x000000e20d00720c */ /* 0x040fe20003f86270 */
[----:B------:R-:W-:Y:S01]  /*7b40*/  MUFU.TANH R20, R137 ;  /* 0x0000008900147308 */ /* 0x000fe20000002400 */
[----:B------:R-:W-:Y:S01]  /*7b50*/  ISETP.GE.AND P1, PT, R13, R221, PT ;  /* 0x000000dd0d00720c */ /* 0x000fe20003f26270 */
[----:B------:R-:W-:Y:S01]  /*7b60*/  FMUL.FTZ R16, R136, c[0x0][0x2ec] ;  /* 0x0000bb0088107a20 */ /* 0x000fe20000410000 */
[----:B------:R-:W-:Y:S01]  /*7b70*/  HMMA.16816.F32.BF16 R160, R8, R18, R160 ;  /* 0x0000001208a0723c */ /* 0x000fe200000418a0 */
[----:B------:R-:W-:Y:S01]  /*7b80*/  FMUL.FTZ R17, R138, c[0x0][0x2ec] ;  /* 0x0000bb008a117a20 */ /* 0x000fe20000410000 */
[----:B---3--:R-:W-:-:S02]  /*7b90*/  FSEL R13, R142, -INF , !P2 ;  /* 0xff8000008e0d7808 */ /* 0x008fc40005000000 */
[----:B------:R-:W-:Y:S01]  /*7ba0*/  FSEL R152, R152, -INF , !P4 ;  /* 0xff80000098987808 */ /* 0x000fe20006000000 */
[----:B------:R-:W1:Y:S01]  /*7bb0*/  MUFU.TANH R16, R16 ;  /* 0x0000001000107308 */ /* 0x000e620000002400 */
[----:B------:R-:W-:Y:S02]  /*7bc0*/  FSEL R15, R168, -INF , !P1 ;  /* 0xff800000a80f7808 */ /* 0x000fe40004800000 */
[C---:B------:R-:W-:Y:S05]  /*7bd0*/  HMMA.16816.F32.BF16 R148, R8.reuse, R4, R148 ;  /* 0x000000040894723c */ /* 0x040fea0000041894 */
[----:B------:R-:W2:Y:S02]  /*7be0*/  MUFU.TANH R17, R17 ;  /* 0x0000001100117308 */ /* 0x000ea40000002400 */
[C---:B------:R-:W-:Y:S01]  /*7bf0*/  IADD3 R4, R228.reuse, 0x9, RZ ;  /* 0x00000009e4047810 */ /* 0x040fe20007ffe0ff */
[----:B------:R-:W-:Y:S01]  /*7c00*/  FMUL.FTZ R19, R159, c[0x0][0x2ec] ;  /* 0x0000bb009f137a20 */ /* 0x000fe20000410000 */
[----:B------:R-:W-:Y:S01]  /*7c10*/  IADD3 R5, R228, 0x10, RZ ;  /* 0x00000010e4057810 */ /* 0x000fe20007ffe0ff */
[----:B------:R-:W-:Y:S01]  /*7c20*/  HMMA.16816.F32.BF16 R172, R8, R6, R172 ;  /* 0x0000000608ac723c */ /* 0x000fe200000418ac */
[-C--:B------:R-:W-:Y:S01]  /*7c30*/  ISETP.GE.AND P0, PT, R4, R226.reuse, PT ;  /* 0x000000e20400720c */ /* 0x080fe20003f06270 */
[----:B------:R-:W-:Y:S01]  /*7c40*/  FMUL.FTZ R156, R156, c[0x0][0x2ec] ;  /* 0x0000bb009c9c7a20 */ /* 0x000fe20000410000 */
[-C--:B------:R-:W-:Y:S01]  /*7c50*/  ISETP.GE.AND P6, PT, R4, R221.reuse, PT ;  /* 0x000000dd0400720c */ /* 0x080fe20003fc6270 */
[----:B------:R-:W3:Y:S01]  /*7c60*/  MUFU.TANH R21, R21 ;  /* 0x0000001500157308 */ /* 0x000ee20000002400 */
[----:B------:R-:W-:Y:S01]  /*7c70*/  FSEL R4, R141, -INF , !P5 ;  /* 0xff8000008d047808 */ /* 0x000fe20006800000 */
[----:B------:R-:W-:Y:S01]  /*7c80*/  FMUL.FTZ R18, R160, c[0x0][0x2ec] ;  /* 0x0000bb00a0127a20 */ /* 0x000fe20000410000 */
[-C--:B------:R-:W-:Y:S01]  /*7c90*/  ISETP.GE.AND P3, PT, R5, R226.reuse, PT ;  /* 0x000000e20500720c */ /* 0x080fe20003f66270 */
[----:B------:R-:W-:Y:S01]  /*7ca0*/  FMUL.FTZ R157, R157, c[0x0][0x2ec] ;  /* 0x0000bb009d9d7a20 */ /* 0x000fe20000410000 */
[-C--:B------:R-:W-:Y:S01]  /*7cb0*/  ISETP.GE.AND P5, PT, R5, R221.reuse, PT ;  /* 0x000000dd0500720c */ /* 0x080fe20003fa6270 */
[----:B------:R-:W-:Y:S01]  /*7cc0*/  FMUL.FTZ R158, R158, c[0x0][0x2ec] ;  /* 0x0000bb009e9e7a20 */ /* 0x000fe20000410000 */
[C---:B------:R-:W-:Y:S01]  /*7cd0*/  IADD3 R5, R228.reuse, 0x11, RZ ;  /* 0x00000011e4057810 */ /* 0x040fe20007ffe0ff */
[----:B------:R-:W1:Y:S01]  /*7ce0*/  MUFU.TANH R170, R156 ;  /* 0x0000009c00aa7308 */ /* 0x000e620000002400 */
[----:B------:R-:W-:Y:S01]  /*7cf0*/  IADD3 R7, R228, 0x20, RZ ;  /* 0x00000020e4077810 */ /* 0x000fe20007ffe0ff */
[----:B------:R-:W-:Y:S01]  /*7d00*/  FMUL.FTZ R141, R151, c[0x0][0x2ec] ;  /* 0x0000bb00978d7a20 */ /* 0x000fe20000410000 */
[-C--:B------:R-:W-:Y:S01]  /*7d10*/  ISETP.GE.AND P2, PT, R5, R226.reuse, PT ;  /* 0x000000e20500720c */ /* 0x080fe20003f46270 */
[----:B------:R-:W-:Y:S01]  /*7d20*/  FMUL.FTZ R161, R161, c[0x0][0x2ec] ;  /* 0x0000bb00a1a17a20 */ /* 0x000fe20000410000 */
[-C--:B------:R-:W-:Y:S01]  /*7d30*/  ISETP.GE.AND P4, PT, R5, R221.reuse, PT ;  /* 0x000000dd0500720c */ /* 0x080fe20003f86270 */
[----:B------:R-:W-:Y:S01]  /*7d40*/  FMUL.FTZ R162, R162, c[0x0][0x2ec] ;  /* 0x0000bb00a2a27a20 */ /* 0x000fe20000410000 */
[----:B------:R-:W-:Y:S01]  /*7d50*/  IADD3 R5, R228, 0x18, RZ ;  /* 0x00000018e4057810 */ /* 0x000fe20007ffe0ff */
[----:B------:R-:W1:Y:S01]  /*7d60*/  MUFU.TANH R19, R19 ;  /* 0x0000001300137308 */ /* 0x000e620000002400 */
[----:B------:R-:W-:Y:S01]  /*7d70*/  FSEL R14, R153, -INF , !P0 ;  /* 0xff800000990e7808 */ /* 0x000fe20004000000 */
[----:B------:R-:W-:Y:S01]  /*7d80*/  FMUL.FTZ R163, R163, c[0x0][0x2ec] ;  /* 0x0000bb00a3a37a20 */ /* 0x000fe20000410000 */
[CC--:B------:R-:W-:Y:S01]  /*7d90*/  ISETP.GE.AND P1, PT, R5.reuse, R226.reuse, PT ;  /* 0x000000e20500720c */ /* 0x0c0fe20003f26270 */
[----:B------:R-:W-:Y:S01]  /*7da0*/  FMUL.FTZ R148, R148, c[0x0][0x2ec] ;  /* 0x0000bb0094947a20 */ /* 0x000fe20000410000 */
[-C--:B------:R-:W-:Y:S01]  /*7db0*/  ISETP.GE.AND P0, PT, R5, R221.reuse, PT ;  /* 0x000000dd0500720c */ /* 0x080fe20003f06270 */
[----:B------:R-:W-:Y:S01]  /*7dc0*/  FMUL.FTZ R149, R149, c[0x0][0x2ec] ;  /* 0x0000bb0095957a20 */ /* 0x000fe20000410000 */
[----:B------:R-:W-:Y:S01]  /*7dd0*/  FSEL R5, R169, -INF , !P6 ;  /* 0xff800000a9057808 */ /* 0x000fe20007000000 */
[----:B------:R-:W1:Y:S01]  /*7de0*/  MUFU.TANH R18, R18 ;  /* 0x0000001200127308 */ /* 0x000e620000002400 */
[----:B----4-:R-:W-:Y:S01]  /*7df0*/  FSEL R27, R30, -INF , !P5 ;  /* 0xff8000001e1b7808 */ /* 0x010fe20006800000 */
[----:B------:R-:W-:Y:S01]  /*7e00*/  FMUL.FTZ R150, R150, c[0x0][0x2ec] ;  /* 0x0000bb0096967a20 */ /* 0x000fe20000410000 */
[----:B------:R-:W-:Y:S01]  /*7e10*/  FSEL R26, R29, -INF , !P2 ;  /* 0xff8000001d1a7808 */ /* 0x000fe20005000000 */
[----:B------:R-:W-:Y:S01]  /*7e20*/  FMUL.FTZ R142, R172, c[0x0][0x2ec] ;  /* 0x0000bb00ac8e7a20 */ /* 0x000fe20000410000 */
[-C--:B------:R-:W-:Y:S01]  /*7e30*/  ISETP.GE.AND P6, PT, R22, R226.reuse, PT ;  /* 0x000000e21600720c */ /* 0x080fe20003fc6270 */
[----:B------:R-:W-:Y:S01]  /*7e40*/  FMUL.FTZ R151, R175, c[0x0][0x2ec] ;  /* 0x0000bb00af977a20 */ /* 0x000fe20000410000 */
[C---:B------:R-:W-:Y:S01]  /*7e50*/  ISETP.GE.AND P5, PT, R7.reuse, R226, PT ;  /* 0x000000e20700720c */ /* 0x040fe20003fa6270 */
[----:B------:R-:W-:Y:S01]  /*7e60*/  MUFU.TANH R12, R157 ;  /* 0x0000009d000c7308 */ /* 0x000fe20000002400 */
[----:B------:R-:W-:Y:S01]  /*7e70*/  ISETP.GE.AND P2, PT, R7, R221, PT ;  /* 0x000000dd0700720c */ /* 0x000fe20003f46270 */
[----:B------:R-:W-:Y:S01]  /*7e80*/  FMUL.FTZ R173, R173, c[0x0][0x2ec] ;  /* 0x0000bb00adad7a20 */ /* 0x000fe20000410000 */
[----:B------:R-:W-:-:S02]  /*7e90*/  IADD3 R6, R228, 0x21, RZ ;  /* 0x00000021e4067810 */ /* 0x000fc40007ffe0ff */
[----:B------:R-:W-:Y:S02]  /*7ea0*/  IADD3 R7, R228, 0x28, RZ ;  /* 0x00000028e4077810 */ /* 0x000fe40007ffe0ff */
[----:B-----5:R-:W-:Y:S01]  /*7eb0*/  FSEL R24, R28, -INF , !P3 ;  /* 0xff8000001c187808 */ /* 0x020fe20005800000 */
[----:B------:R-:W4:Y:S01]  /*7ec0*/  MUFU.TANH R171, R158 ;  /* 0x0000009e00ab7308 */ /* 0x000f220000002400 */
[----:B------:R-:W-:Y:S02]  /*7ed0*/  ISETP.GE.AND P3, PT, R22, R221, PT ;  /* 0x000000dd1600720c */ /* 0x000fe40003f66270 */
[----:B------:R-:W-:Y:S02]  /*7ee0*/  FSEL R25, R31, -INF , !P4 ;  /* 0xff8000001f197808 */ /* 0x000fe40006000000 */
[----:B-1----:R-:W-:Y:S02]  /*7ef0*/  FSEL R22, R16, -INF , !P1 ;  /* 0xff80000010167808 */ /* 0x002fe40004800000 */
[----:B--2---:R-:W-:Y:S01]  /*7f00*/  FSEL R23, R17, -INF , !P0 ;  /* 0xff80000011177808 */ /* 0x004fe20004000000 */
[----:B------:R-:W1:Y:S01]  /*7f10*/  MUFU.TANH R141, R141 ;  /* 0x0000008d008d7308 */ /* 0x000e620000002400 */
[----:B------:R-:W-:-:S02]  /*7f20*/  FSEL R20, R20, -INF , !P6 ;  /* 0xff80000014147808 */ /* 0x000fc40007000000 */
[CC--:B------:R-:W-:Y:S02]  /*7f30*/  ISETP.GE.AND P4, PT, R6.reuse, R226.reuse, PT ;  /* 0x000000e20600720c */ /* 0x0c0fe40003f86270 */
[-C--:B------:R-:W-:Y:S02]  /*7f40*/  ISETP.GE.AND P1, PT, R6, R221.reuse, PT ;  /* 0x000000dd0600720c */ /* 0x080fe40003f26270 */
[C---:B------:R-:W-:Y:S01]  /*7f50*/  ISETP.GE.AND P0, PT, R7.reuse, R226, PT ;  /* 0x000000e20700720c */ /* 0x040fe20003f06270 */
[----:B------:R-:W-:Y:S01]  /*7f60*/  MUFU.TANH R166, R161 ;  /* 0x000000a100a67308 */ /* 0x000fe20000002400 */
[----:B------:R-:W-:Y:S02]  /*7f70*/  ISETP.GE.AND P6, PT, R7, R221, PT ;  /* 0x000000dd0700720c */ /* 0x000fe40003fc6270 */
[C---:B------:R-:W-:Y:S02]  /*7f80*/  IADD3 R6, R228.reuse, 0x29, RZ ;  /* 0x00000029e4067810 */ /* 0x040fe40007ffe0ff */
[----:B------:R-:W-:-:S02]  /*7f90*/  IADD3 R7, R228, 0x31, RZ ;  /* 0x00000031e4077810 */ /* 0x000fc40007ffe0ff */
[----:B---3--:R-:W-:Y:S01]  /*7fa0*/  FSEL R21, R21, -INF , !P3 ;  /* 0xff80000015157808 */ /* 0x008fe20005800000 */
[----:B------:R-:W2:Y:S01]  /*7fb0*/  MUFU.TANH R167, R162 ;  /* 0x000000a200a77308 */ /* 0x000ea20000002400 */
[----:B------:R-:W-:Y:S02]  /*7fc0*/  FSEL R170, R170, -INF , !P5 ;  /* 0xff800000aaaa7808 */ /* 0x000fe40006800000 */
[----:B------:R-:W-:Y:S02]  /*7fd0*/  FSEL R169, R19, -INF , !P1 ;  /* 0xff80000013a97808 */ /* 0x000fe40004800000 */
[----:B------:R-:W-:Y:S02]  /*7fe0*/  FSEL R168, R18, -INF , !P0 ;  /* 0xff80000012a87808 */ /* 0x000fe40004000000 */
[C---:B------:R-:W-:Y:S01]  /*7ff0*/  ISETP.GE.AND P3, PT, R6.reuse, R226, PT ;  /* 0x000000e20600720c */ /* 0x040fe20003f66270 */
[----:B------:R-:W3:Y:S01]  /*8000*/  MUFU.TANH R165, R163 ;  /* 0x000000a300a57308 */ /* 0x000ee20000002400 */
[----:B------:R-:W-:-:S02]  /*8010*/  ISETP.GE.AND P5, PT, R6, R221, PT ;  /* 0x000000dd0600720c */ /* 0x000fc40003fa6270 */
[CC--:B------:R-:W-:Y:S02]  /*8020*/  ISETP.GE.AND P1, PT, R7.reuse, R226.reuse, PT ;  /* 0x000000e20700720c */ /* 0x0c0fe40003f26270 */
[----:B------:R-:W-:Y:S01]  /*8030*/  ISETP.GE.AND P0, PT, R7, R221, PT ;  /* 0x000000dd0700720c */ /* 0x000fe20003f06270 */
[----:B------:R-:W-:Y:S01]  /*8040*/  FMUL.FTZ R7, R174, c[0x0][0x2ec] ;  /* 0x0000bb00ae077a20 */ /* 0x000fe20000410000 */
[----:B------:R-:W-:Y:S01]  /*8050*/  IADD3 R6, R228, 0x30, RZ ;  /* 0x00000030e4067810 */ /* 0x000fe20007ffe0ff */
[----:B------:R-:W5:Y:S01]  /*8060*/  MUFU.TANH R156, R148 ;  /* 0x00000094009c7308 */ /* 0x000f620000002400 */
[----:B----4-:R-:W-:Y:S02]  /*8070*/  FSEL R171, R171, -INF , !P2 ;  /* 0xff800000abab7808 */ /* 0x010fe40005000000 */
[----:B------:R-:W-:Y:S02]  /*8080*/  FSEL R172, R12, -INF , !P4 ;  /* 0xff8000000cac7808 */ /* 0x000fe40006000000 */
[----:B------:R-:W-:-:S02]  /*8090*/  ISETP.GE.AND P2, PT, R6, R226, PT ;  /* 0x000000e20600720c */ /* 0x000fc40003f46270 */
[----:B------:R-:W-:Y:S01]  /*80a0*/  ISETP.GE.AND P4, PT, R6, R221, PT ;  /* 0x000000dd0600720c */ /* 0x000fe20003f86270 */
[----:B------:R-:W4:Y:S01]  /*80b0*/  MUFU.TANH R154, R149 ;  /* 0x00000095009a7308 */ /* 0x000f220000002400 */
[----:B-1----:R-:W-:Y:S02]  /*80c0*/  FSEL R141, R141, -INF , !P0 ;  /* 0xff8000008d8d7808 */ /* 0x002fe40004000000 */
[----:B------:R-:W-:Y:S02]  /*80d0*/  ISETP.NE.AND P0, PT, R2, 0x3, PT ;  /* 0x000000030200780c */ /* 0x000fe40003f05270 */
[----:B--2---:R-:W-:Y:S02]  /*80e0*/  FSEL R167, R167, -INF , !P6 ;  /* 0xff800000a7a77808 */ /* 0x004fe40007000000 */
[----:B------:R-:W-:Y:S01]  /*80f0*/  FSEL R166, R166, -INF , !P3 ;  /* 0xff800000a6a67808 */ /* 0x000fe20005800000 */
[----:B------:R-:W1:Y:S01]  /*8100*/  MUFU.TANH R153, R150 ;  /* 0x0000009600997308 */ /* 0x000e620000002400 */
[----:B------:R-:W-:-:S02]  /*8110*/  ISETP.GE.AND P6, PT, R228, R226, PT ;  /* 0x000000e2e400720c */ /* 0x000fc40003fc6270 */
[C---:B------:R-:W-:Y:S02]  /*8120*/  ISETP.GE.AND P3, PT, R228.reuse, R221, PT ;  /* 0x000000dde400720c */ /* 0x040fe40003f66270 */
[C---:B------:R-:W-:Y:S02]  /*8130*/  IADD3 R8, R228.reuse, 0x38, RZ ;  /* 0x00000038e4087810 */ /* 0x040fe40007ffe0ff */
[----:B------:R-:W-:Y:S01]  /*8140*/  IADD3 R228, R228, 0x39, RZ ;  /* 0x00000039e4e47810 */ /* 0x000fe20007ffe0ff */
[----:B------:R-:W2:Y:S01]  /*8150*/  MUFU.TANH R142, R142 ;  /* 0x0000008e008e7308 */ /* 0x000ea20000002400 */
[----:B---3--:R-:W-:Y:S02]  /*8160*/  FSEL R165, R165, -INF , !P5 ;  /* 0xff800000a5a57808 */ /* 0x008fe40006800000 */
[----:B-----5:R-:W-:Y:S02]  /*8170*/  FSEL R156, R156, -INF , !P2 ;  /* 0xff8000009c9c7808 */ /* 0x020fe40005000000 */
[----:B----4-:R-:W-:-:S02]  /*8180*/  FSEL R154, R154, -INF , !P1 ;  /* 0xff8000009a9a7808 */ /* 0x010fc40004800000 */
[CC--:B------:R-:W-:Y:S01]  /*8190*/  ISETP.GE.AND P5, PT, R8.reuse, R226.reuse, PT ;  /* 0x000000e20800720c */ /* 0x0c0fe20003fa6270 */
[----:B------:R-:W3:Y:S01]  /*81a0*/  MUFU.TANH R6, R173 ;  /* 0x000000ad00067308 */ /* 0x000ee20000002400 */
[----:B-1----:R-:W-:Y:S02]  /*81b0*/  FSEL R153, R153, -INF , !P4 ;  /* 0xff80000099997808 */ /* 0x002fe40006000000 */
[-C--:B------:R-:W-:Y:S02]  /*81c0*/  ISETP.GE.AND P2, PT, R8, R221.reuse, PT ;  /* 0x000000dd0800720c */ /* 0x080fe40003f46270 */
[C---:B------:R-:W-:Y:S02]  /*81d0*/  ISETP.GE.AND P4, PT, R228.reuse, R226, PT ;  /* 0x000000e2e400720c */ /* 0x040fe40003f86270 */
[----:B------:R-:W-:Y:S01]  /*81e0*/  ISETP.GE.AND P1, PT, R228, R221, PT ;  /* 0x000000dde400720c */ /* 0x000fe20003f26270 */
[----:B------:R-:W1:Y:S01]  /*81f0*/  MUFU.TANH R7, R7 ;  /* 0x0000000700077308 */ /* 0x000e620000002400 */
[----:B------:R-:W-:-:S02]  /*8200*/  FSEL R3, R140, -INF , !P6 ;  /* 0xff8000008c037808 */ /* 0x000fc40007000000 */
[----:B------:R-:W-:Y:S02]  /*8210*/  FSEL R9, R143, -INF , !P3 ;  /* 0xff8000008f097808 */ /* 0x000fe40005800000 */
[----:B--2---:R-:W-:-:S03]  /*8220*/  FSEL R142, R142, -INF , !P5 ;  /* 0xff8000008e8e7808 */ /* 0x004fc60006800000 */
[----:B------:R-:W2:Y:S01]  /*8230*/  MUFU.TANH R151, R151 ;  /* 0x0000009700977308 */ /* 0x000ea20000002400 */
[----:B---3--:R-:W-:Y:S02]  /*8240*/  FSEL R140, R6, -INF , !P4 ;  /* 0xff800000068c7808 */ /* 0x008fe40006000000 */
[----:B-1----:R-:W-:Y:S02]  /*8250*/  FSEL R143, R7, -INF , !P2 ;  /* 0xff800000078f7808 */ /* 0x002fe40005000000 */
[----:B--2---:R-:W-:Y:S01]  /*8260*/  FSEL R151, R151, -INF , !P1 ;  /* 0xff80000097977808 */ /* 0x004fe20004800000 */
        /* <DEDUP_REMOVED lines=23> */
.L_x_39:
        /* <DEDUP_REMOVED lines=42> */
[----:B-1----:R-:W-:-:S04]  /*8680*/  FMNMX.FTZ R132, R11, R132, !PT ;  /* 0x000000840b847209 */ /* 0x002fc80007810000 */
[C---:B------:R-:W-:Y:S01]  /*8690*/  FSETP.NEU.FTZ.AND P1, PT, R132.reuse, -INF , PT ;  /* 0xff8000008400780b */ /* 0x040fe20003f3d000 */
[----:B------:R-:W-:-:S05]  /*86a0*/  FMUL.FTZ R155, R132, c[0x0][0x23c] ;  /* 0x00008f00849b7a20 */ /* 0x000fca0000410000 */
[----:B------:R-:W-:-:S05]  /*86b0*/  FSEL R155, R155, RZ, P1 ;  /* 0x000000ff9b9b7208 */ /* 0x000fca0000800000 */
[--C-:B------:R-:W-:Y:S01]  /*86c0*/  FFMA.FTZ R148, R3, c[0x0][0x23c], -R155.reuse ;  /* 0x00008f0003947a23 */ /* 0x100fe2000001089b */
[----:B--2---:R-:W-:Y:S01]  /*86d0*/  FMNMX.FTZ R3, R7, R6, !PT ;  /* 0x0000000607037209 */ /* 0x004fe20007810000 */
[--C-:B------:R-:W-:Y:S01]  /*86e0*/  FFMA.FTZ R147, R4, c[0x0][0x23c], -R155.reuse ;  /* 0x00008f0004937a23 */ /* 0x100fe2000001089b */
[----:B------:R-:W-:Y:S01]  /*86f0*/  FSEL R7, R132, RZ, P1 ;  /* 0x000000ff84077208 */ /* 0x000fe20000800000 */
[--C-:B------:R-:W-:Y:S01]  /*8700*/  FFMA.FTZ R146, R152, c[0x0][0x23c], -R155.reuse ;  /* 0x00008f0098927a23 */ /* 0x100fe2000001089b */
[C---:B------:R-:W-:Y:S01]  /*8710*/  FSETP.NEU.FTZ.AND P0, PT, R3.reuse, -INF , PT ;  /* 0xff8000000300780b */ /* 0x040fe20003f1d000 */
[----:B------:R-:W-:Y:S01]  /*8720*/  FMUL.FTZ R4, R3, c[0x0][0x23c] ;  /* 0x00008f0003047a20 */ /* 0x000fe20000410000 */
[----:B------:R-:W-:Y:S01]  /*8730*/  MUFU.EX2 R148, R148 ;  /* 0x0000009400947308 */ /* 0x000fe20000000800 */
[--C-:B------:R-:W-:Y:S02]  /*8740*/  FFMA.FTZ R145, R14, c[0x0][0x23c], -R155.reuse ;  /* 0x00008f000e917a23 */ /* 0x100fe4000001089b */
[----:B------:R-:W-:Y:S01]  /*8750*/  FFMA.FTZ R157, R24, c[0x0][0x23c], -R155 ;  /* 0x00008f00189d7a23 */ /* 0x000fe2000001089b */
[----:B------:R-:W-:Y:S01]  /*8760*/  FSEL R152, R4, RZ, P0 ;  /* 0x000000ff04987208 */ /* 0x000fe20000000000 */
[----:B------:R-:W-:-:S02]  /*8770*/  FADD.FTZ R4, R236, -R7 ;  /* 0x80000007ec047221 */ /* 0x000fc40000010000 */
[----:B------:R-:W-:Y:S01]  /*8780*/  FFMA.FTZ R158, R26, c[0x0][0x23c], -R155 ;  /* 0x00008f001a9e7a23 */ /* 0x000fe2000001089b */
[----:B------:R-:W1:Y:S01]  /*8790*/  MUFU.EX2 R147, R147 ;  /* 0x0000009300937308 */ /* 0x000e620000000800 */
[--C-:B------:R-:W-:Y:S02]  /*87a0*/  FFMA.FTZ R135, R13, c[0x0][0x23c], -R152.reuse ;  /* 0x00008f000d877a23 */ /* 0x100fe40000010898 */
[--C-:B------:R-:W-:Y:S02]  /*87b0*/  FFMA.FTZ R134, R15, c[0x0][0x23c], -R152.reuse ;  /* 0x00008f000f867a23 */ /* 0x100fe40000010898 */
[----:B------:R-:W2:Y:S01]  /*87c0*/  LDSM.16.MT88.4 R12, [R198+0x12000] ;  /* 0x01200000c60c783b */ /* 0x000ea20000004200 */
[--C-:B------:R-:W-:Y:S01]  /*87d0*/  FFMA.FTZ R149, R5, c[0x0][0x23c], -R152.reuse ;  /* 0x00008f0005957a23 */ /* 0x100fe20000010898 */
[----:B------:R-:W-:Y:S01]  /*87e0*/  FSEL R5, R3, RZ, P0 ;  /* 0x000000ff03057208 */ /* 0x000fe20000000000 */
[----:B------:R-:W-:Y:S01]  /*87f0*/  FFMA.FTZ R144, R9, c[0x0][0x23c], -R152 ;  /* 0x00008f0009907a23 */ /* 0x000fe20000010898 */
[----:B------:R-:W-:Y:S01]  /*8800*/  MUFU.EX2 R146, R146 ;  /* 0x0000009200927308 */ /* 0x000fe20000000800 */
[----:B------:R-:W-:Y:S01]  /*8810*/  FMUL.FTZ R150, R4, c[0x0][0x23c] ;  /* 0x00008f0004967a20 */ /* 0x000fe20000410000 */
[----:B------:R-:W3:Y:S01]  /*8820*/  LDSM.16.MT88.4 R8, [R197+0x12000] ;  /* 0x01200000c508783b */ /* 0x000ee20000004200 */
[----:B------:R-:W-:Y:S01]  /*8830*/  FADD.FTZ R5, R0, -R5 ;  /* 0x8000000500057221 */ /* 0x000fe20000010000 */
[----:B------:R-:W-:Y:S01]  /*8840*/  ISETP.GE.AND P0, PT, R2, 0x4, PT ;  /* 0x000000040200780c */ /* 0x000fe20003f06270 */
[----:B------:R-:W-:-:S02]  /*8850*/  FFMA.FTZ R159, R22, c[0x0][0x23c], -R155 ;  /* 0x00008f00169f7a23 */ /* 0x000fc4000001089b */
[----:B------:R-:W-:Y:S01]  /*8860*/  FMUL.FTZ R0, R5, c[0x0][0x23c] ;  /* 0x00008f0005007a20 */ /* 0x000fe20000410000 */
[----:B------:R-:W4:Y:S01]  /*8870*/  MUFU.EX2 R145, R145 ;  /* 0x0000009100917308 */ /* 0x000f220000000800 */
[----:B-1----:R-:W-:Y:S01]  /*8880*/  F2FP.BF16.PACK_AB R4, R147, R148 ;  /* 0x000000949304723e */ /* 0x002fe200000010ff */
[--C-:B------:R-:W-:Y:S02]  /*8890*/  FFMA.FTZ R160, R20, c[0x0][0x23c], -R155.reuse ;  /* 0x00008f0014a07a23 */ /* 0x100fe4000001089b */
[--C-:B------:R-:W-:Y:S02]  /*88a0*/  FFMA.FTZ R161, R27, c[0x0][0x23c], -R152.reuse ;  /* 0x00008f001ba17a23 */ /* 0x100fe40000010898 */
[--C-:B------:R-:W-:Y:S02]  /*88b0*/  FFMA.FTZ R164, R25, c[0x0][0x23c], -R152.reuse ;  /* 0x00008f0019a47a23 */ /* 0x100fe40000010898 */
[----:B------:R-:W-:Y:S01]  /*88c0*/  MUFU.EX2 R144, R144 ;  /* 0x0000009000907308 */ /* 0x000fe20000000800 */
[--C-:B------:R-:W-:Y:S01]  /*88d0*/  FFMA.FTZ R162, R23, c[0x0][0x23c], -R152.reuse ;  /* 0x00008f0017a27a23 */ /* 0x100fe20000010898 */
[----:B------:R-:W-:Y:S01]  /*88e0*/  LDSM.16.MT88.4 R24, [R200+0x14800] ;  /* 0x01480000c818783b */ /* 0x000fe20000004200 */
[----:B------:R-:W-:Y:S01]  /*88f0*/  FFMA.FTZ R163, R21, c[0x0][0x23c], -R152 ;  /* 0x00008f0015a37a23 */ /* 0x000fe20000010898 */
[----:B------:R-:W-:Y:S01]  /*8900*/  @P0 IADD3 R221, R2, -0x4, RZ ;  /* 0xfffffffc02dd0810 */ /* 0x000fe20007ffe0ff */
[--C-:B------:R-:W-:Y:S01]  /*8910*/  FFMA.FTZ R173, R172, c[0x0][0x23c], -R155.reuse ;  /* 0x00008f00acad7a23 */ /* 0x100fe2000001089b */
[----:B------:R-:W-:Y:S01]  /*8920*/  LDSM.16.MT88.4 R20, [R198+0x14800] ;  /* 0x01480000c614783b */ /* 0x000fe20000004200 */
[--C-:B------:R-:W-:Y:S01]  /*8930*/  FFMA.FTZ R175, R166, c[0x0][0x23c], -R155.reuse ;  /* 0x00008f00a6af7a23 */ /* 0x100fe2000001089b */
[----:B------:R-:W1:Y:S01]  /*8940*/  MUFU.EX2 R135, R135 ;  /* 0x0000008700877308 */ /* 0x000e620000000800 */
[----:B----4-:R-:W-:Y:S01]  /*8950*/  F2FP.BF16.PACK_AB R6, R145, R146 ;  /* 0x000000929106723e */ /* 0x010fe200000010ff */
[----:B------:R-:W-:-:S02]  /*8960*/  FFMA.FTZ R170, R170, c[0x0][0x23c], -R155 ;  /* 0x00008f00aaaa7a23 */ /* 0x000fc4000001089b */
[--C-:B------:R-:W-:Y:S02]  /*8970*/  FFMA.FTZ R168, R168, c[0x0][0x23c], -R155.reuse ;  /* 0x00008f00a8a87a23 */ /* 0x100fe4000001089b */
[--C-:B------:R-:W-:Y:S02]  /*8980*/  FFMA.FTZ R166, R171, c[0x0][0x23c], -R152.reuse ;  /* 0x00008f00aba67a23 */ /* 0x100fe40000010898 */
[----:B------:R-:W-:Y:S01]  /*8990*/  MUFU.EX2 R134, R134 ;  /* 0x0000008600867308 */ /* 0x000fe20000000800 */
[--C-:B------:R-:W-:Y:S02]  /*89a0*/  FFMA.FTZ R169, R169, c[0x0][0x23c], -R152.reuse ;  /* 0x00008f00a9a97a23 */ /* 0x100fe40000010898 */
[--C-:B------:R-:W-:Y:S02]  /*89b0*/  FFMA.FTZ R167, R167, c[0x0][0x23c], -R152.reuse ;  /* 0x00008f00a7a77a23 */ /* 0x100fe40000010898 */
[----:B------:R-:W-:Y:S02]  /*89c0*/  FFMA.FTZ R172, R165, c[0x0][0x23c], -R152 ;  /* 0x00008f00a5ac7a23 */ /* 0x000fe40000010898 */
[--C-:B------:R-:W-:Y:S01]  /*89d0*/  FFMA.FTZ R165, R154, c[0x0][0x23c], -R155.reuse ;  /* 0x00008f009aa57a23 */ /* 0x100fe2000001089b */
[----:B------:R-:W4:Y:S01]  /*89e0*/  MUFU.EX2 R149, R149 ;  /* 0x0000009500957308 */ /* 0x000f220000000800 */
[----:B-1----:R-:W-:Y:S01]  /*89f0*/  F2FP.BF16.PACK_AB R5, R135, R144 ;  /* 0x000000908705723e */ /* 0x002fe200000010ff */
[----:B------:R-:W-:-:S02]  /*8a00*/  FFMA.FTZ R156, R156, c[0x0][0x23c], -R155 ;  /* 0x00008f009c9c7a23 */ /* 0x000fc4000001089b */
[--C-:B------:R-:W-:Y:S02]  /*8a10*/  FFMA.FTZ R154, R142, c[0x0][0x23c], -R155.reuse ;  /* 0x00008f008e9a7a23 */ /* 0x100fe4000001089b */
[--C-:B------:R-:W-:Y:S02]  /*8a20*/  FFMA.FTZ R153, R153, c[0x0][0x23c], -R152.reuse ;  /* 0x00008f0099997a23 */ /* 0x100fe40000010898 */
[----:B------:R-:W1:Y:S01]  /*8a30*/  MUFU.EX2 R150, R150 ;  /* 0x0000009600967308 */ /* 0x000e620000000800 */
[--C-:B------:R-:W-:Y:S02]  /*8a40*/  FFMA.FTZ R174, R141, c[0x0][0x23c], -R152.reuse ;  /* 0x00008f008dae7a23 */ /* 0x100fe40000010898 */
[--C-:B------:R-:W-:Y:S02]  /*8a50*/  FFMA.FTZ R171, R143, c[0x0][0x23c], -R152.reuse ;  /* 0x00008f008fab7a23 */ /* 0x100fe40000010898 */
[----:B------:R-:W-:Y:S02]  /*8a60*/  FFMA.FTZ R155, R140, c[0x0][0x23c], -R155 ;  /* 0x00008f008c9b7a23 */ /* 0x000fe4000001089b */
[----:B------:R-:W-:Y:S01]  /*8a70*/  FFMA.FTZ R152, R151, c[0x0][0x23c], -R152 ;  /* 0x00008f0097987a23 */ /* 0x000fe20000010898 */
[----:B------:R-:W5:Y:S01]  /*8a80*/  MUFU.EX2 R0, R0 ;  /* 0x0000000000007308 */ /* 0x000f620000000800 */
[----:B----4-:R-:W-:Y:S01]  /*8a90*/  F2FP.BF16.PACK_AB R7, R149, R134 ;  /* 0x000000869507723e */ /* 0x010fe200000010ff */
[----:B------:R-:W-:Y:S01]  /*8aa0*/  LDSM.16.MT88.4 R140, [R198+0x13800] ;  /* 0x01380000c68c783b */ /* 0x000fe20000004200 */
[----:B-1----:R-:W-:-:S05]  /*8ab0*/  FMUL.FTZ R120, R120, R150 ;  /* 0x0000009678787220 */ /* 0x002fca0000410000 */
[----:B------:R-:W-:Y:S01]  /*8ac0*/  MUFU.EX2 R157, R157 ;  /* 0x0000009d009d7308 */ /* 0x000fe20000000800 */
[-C--:B------:R-:W-:Y:S02]  /*8ad0*/  FMUL.FTZ R121, R121, R150.reuse ;  /* 0x0000009679797220 */ /* 0x080fe40000410000 */
[-C--:B------:R-:W-:Y:S02]  /*8ae0*/  FMUL.FTZ R116, R116, R150.reuse ;  /* 0x0000009674747220 */ /* 0x080fe40000410000 */
[----:B------:R-:W-:Y:S02]  /*8af0*/  FMUL.FTZ R117, R117, R150 ;  /* 0x0000009675757220 */ /* 0x000fe40000410000 */
[-C--:B-----5:R-:W-:Y:S01]  /*8b00*/  FMUL.FTZ R122, R122, R0.reuse ;  /* 0x000000007a7a7220 */ /* 0x0a0fe20000410000 */
[----:B------:R-:W1:Y:S01]  /*8b10*/  MUFU.EX2 R158, R158 ;  /* 0x0000009e009e7308 */ /* 0x000e620000000800 */
[-C--:B------:R-:W-:Y:S02]  /*8b20*/  FMUL.FTZ R123, R123, R0.reuse ;  /* 0x000000007b7b7220 */ /* 0x080fe40000410000 */
[----:B------:R-:W-:-:S02]  /*8b30*/  FMUL.FTZ R118, R118, R0 ;  /* 0x0000000076767220 */ /* 0x000fc40000410000 */
[----:B------:R-:W-:Y:S02]  /*8b40*/  FMUL.FTZ R119, R119, R0 ;  /* 0x0000000077777220 */ /* 0x000fe40000410000 */
[-C--:B------:R-:W-:Y:S01]  /*8b50*/  FMUL.FTZ R128, R128, R150.reuse ;  /* 0x0000009680807220 */ /* 0x080fe20000410000 */
[C---:B--2---:R-:W-:Y:S01]  /*8b60*/  HMMA.16816.F32.BF16 R120, R4.reuse, R12, R120 ;  /* 0x0000000c0478723c */ /* 0x044fe20000041878 */
[----:B------:R-:W-:Y:S01]  /*8b70*/  FMUL.FTZ R129, R129, R150 ;  /* 0x0000009681817220 */ /* 0x000fe20000410000 */
[----:B------:R-:W-:Y:S01]  /*8b80*/  MUFU.EX2 R159, R159 ;  /* 0x0000009f009f7308 */ /* 0x000fe20000000800 */
[-C--:B------:R-:W-:Y:S02]  /*8b90*/  FMUL.FTZ R130, R130, R0.reuse ;  /* 0x0000000082827220 */ /* 0x080fe40000410000 */
[----:B------:R-:W-:Y:S02]  /*8ba0*/  FMUL.FTZ R131, R131, R0 ;  /* 0x0000000083837220 */ /* 0x000fe40000410000 */
[-C--:B------:R-:W-:Y:S01]  /*8bb0*/  FMUL.FTZ R124, R124, R150.reuse ;  /* 0x000000967c7c7220 */ /* 0x080fe20000410000 */
[----:B------:R-:W-:Y:S01]  /*8bc0*/  HMMA.16816.F32.BF16 R116, R4, R14, R116 ;  /* 0x0000000e0474723c */ /* 0x000fe20000041874 */
[----:B------:R-:W2:Y:S01]  /*8bd0*/  LDSM.16.MT88.4 R12, [R200+0x14000] ;  /* 0x01400000c80c783b */ /* 0x000ea20000004200 */
        /* <DEDUP_REMOVED lines=18> */
[C---:B---3--:R-:W-:Y:S01]  /*8d00*/  HMMA.16816.F32.BF16 R112, R4.reuse, R8, R112 ;  /* 0x000000080470723c */ /* 0x048fe20000041870 */
[----:B------:R-:W-:Y:S02]  /*8d10*/  FMUL.FTZ R37, R37, R150 ;  /* 0x0000009625257220 */ /* 0x000fe40000410000 */
[-C--:B------:R-:W-:Y:S01]  /*8d20*/  FMUL.FTZ R38, R38, R0.reuse ;  /* 0x0000000026267220 */ /* 0x080fe20000410000 */
[----:B------:R-:W-:Y:S01]  /*8d30*/  MUFU.EX2 R162, R162 ;  /* 0x000000a200a27308 */ /* 0x000fe20000000800 */
[----:B------:R-:W-:Y:S02]  /*8d40*/  FMUL.FTZ R39, R39, R0 ;  /* 0x0000000027277220 */ /* 0x000fe40000410000 */
[-C--:B------:R-:W-:Y:S01]  /*8d50*/  FMUL.FTZ R40, R40, R150.reuse ;  /* 0x0000009628287220 */ /* 0x080fe20000410000 */
[----:B------:R-:W-:Y:S01]  /*8d60*/  HMMA.16816.F32.BF16 R108, R4, R10, R108 ;  /* 0x0000000a046c723c */ /* 0x000fe2000004186c */
[----:B------:R-:W3:Y:S01]  /*8d70*/  LDSM.16.MT88.4 R8, [R198+0x14000] ;  /* 0x01400000c608783b */ /* 0x000ee20000004200 */
[----:B------:R-:W-:-:S02]  /*8d80*/  FMUL.FTZ R41, R41, R150 ;  /* 0x0000009629297220 */ /* 0x000fc40000410000 */
[-C--:B------:R-:W-:Y:S01]  /*8d90*/  FMUL.FTZ R42, R42, R0.reuse ;  /* 0x000000002a2a7220 */ /* 0x080fe20000410000 */
[----:B------:R-:W1:Y:S01]  /*8da0*/  MUFU.EX2 R163, R163 ;  /* 0x000000a300a37308 */ /* 0x000e620000000800 */
[----:B------:R-:W-:Y:S02]  /*8db0*/  FMUL.FTZ R43, R43, R0 ;  /* 0x000000002b2b7220 */ /* 0x000fe40000410000 */
[C---:B--2---:R-:W-:Y:S01]  /*8dc0*/  HMMA.16816.F32.BF16 R36, R4.reuse, R12, R36 ;  /* 0x0000000c0424723c */ /* 0x044fe20000041824 */
[-C--:B------:R-:W-:Y:S02]  /*8dd0*/  FMUL.FTZ R104, R104, R150.reuse ;  /* 0x0000009668687220 */ /* 0x080fe40000410000 */
[----:B------:R-:W-:Y:S02]  /*8de0*/  FMUL.FTZ R105, R105, R150 ;  /* 0x0000009669697220 */ /* 0x000fe40000410000 */
[-C--:B------:R-:W-:Y:S01]  /*8df0*/  FMUL.FTZ R106, R106, R0.reuse ;  /* 0x000000006a6a7220 */ /* 0x080fe20000410000 */
[----:B------:R-:W-:Y:S01]  /*8e00*/  MUFU.EX2 R170, R170 ;  /* 0x000000aa00aa7308 */ /* 0x000fe20000000800 */
[----:B------:R-:W-:Y:S01]  /*8e10*/  FMUL.FTZ R107, R107, R0 ;  /* 0x000000006b6b7220 */ /* 0x000fe20000410000 */
[----:B------:R-:W-:Y:S01]  /*8e20*/  HMMA.16816.F32.BF16 R40, R4, R14, R40 ;  /* 0x0000000e0428723c */ /* 0x000fe20000041828 */
[----:B------:R-:W2:Y:S01]  /*8e30*/  LDSM.16.MT88.4 R12, [R196+0x14000] ;  /* 0x01400000c40c783b */ /* 0x000ea20000004200 */
        /* <DEDUP_REMOVED lines=19> */
[----:B---3--:R-:W-:Y:S01]  /*8f70*/  HMMA.16816.F32.BF16 R44, R4, R8, R44 ;  /* 0x00000008042c723c */ /* 0x008fe2000004182c */
[----:B------:R-:W-:-:S02]  /*8f80*/  FMUL.FTZ R61, R61, R150 ;  /* 0x000000963d3d7220 */ /* 0x000fc40000410000 */
[-C--:B------:R-:W-:Y:S01]  /*8f90*/  FMUL.FTZ R62, R62, R0.reuse ;  /* 0x000000003e3e7220 */ /* 0x080fe20000410000 */
[----:B------:R-:W-:Y:S01]  /*8fa0*/  MUFU.EX2 R166, R166 ;  /* 0x000000a600a67308 */ /* 0x000fe20000000800 */
[----:B------:R-:W-:Y:S02]  /*8fb0*/  FMUL.FTZ R63, R63, R0 ;  /* 0x000000003f3f7220 */ /* 0x000fe40000410000 */
[-C--:B------:R-:W-:Y:S01]  /*8fc0*/  FMUL.FTZ R64, R64, R150.reuse ;  /* 0x0000009640407220 */ /* 0x080fe20000410000 */
[----:B------:R-:W-:Y:S01]  /*8fd0*/  HMMA.16816.F32.BF16 R48, R4, R10, R48 ;  /* 0x0000000a0430723c */ /* 0x000fe20000041830 */
[----:B------:R-:W3:Y:S01]  /*8fe0*/  LDSM.16.MT88.4 R8, [R200+0x16000] ;  /* 0x01600000c808783b */ /* 0x000ee20000004200 */
[----:B------:R-:W-:Y:S02]  /*8ff0*/  FMUL.FTZ R65, R65, R150 ;  /* 0x0000009641417220 */ /* 0x000fe40000410000 */
[-C--:B------:R-:W-:Y:S01]  /*9000*/  FMUL.FTZ R66, R66, R0.reuse ;  /* 0x0000000042427220 */ /* 0x080fe20000410000 */
[----:B------:R-:W1:Y:S01]  /*9010*/  MUFU.EX2 R169, R169 ;  /* 0x000000a900a97308 */ /* 0x000e620000000800 */
[----:B------:R-:W-:-:S02]  /*9020*/  FMUL.FTZ R67, R67, R0 ;  /* 0x0000000043437220 */ /* 0x000fc40000410000 */
        /* <DEDUP_REMOVED lines=37> */
[----:B------:R-:W-:Y:S01]  /*9280*/  MUFU.EX2 R155, R155 ;  /* 0x0000009b009b7308 */ /* 0x000fe20000000800 */
        /* <DEDUP_REMOVED lines=28> */
[----:B---3--:R-:W-:Y:S01]  /*9450*/  HMMA.16816.F32.BF16 R92, R4, R8, R92 ;  /* 0x00000008045c723c */ /* 0x008fe2000004185c */
[----:B------:R-:W-:-:S02]  /*9460*/  FFMA.FTZ R0, R227, R0, R144 ;  /* 0x00000000e3007223 */ /* 0x000fc40000010090 */
[----:B------:R-:W-:Y:S02]  /*9470*/  FADD.FTZ R147, R147, R148 ;  /* 0x0000009493937221 */ /* 0x000fe40000010000 */
[----:B------:R-:W-:Y:S02]  /*9480*/  FADD.FTZ R135, R135, R0 ;  /* 0x0000000087877221 */ /* 0x000fe40000010000 */
[----:B------:R-:W-:Y:S01]  /*9490*/  FADD.FTZ R0, R146, R147 ;  /* 0x0000009392007221 */ /* 0x000fe20000010000 */
[----:B------:R-:W-:Y:S01]  /*94a0*/  HMMA.16816.F32.BF16 R96, R4, R10, R96 ;  /* 0x0000000a0460723c */ /* 0x000fe20000041860 */
[----:B------:R-:W-:Y:S02]  /*94b0*/  LDSM.16.MT88.4 R8, [R196+0x14800] ;  /* 0x01480000c408783b */ /* 0x000fe40000004200 */
[----:B------:R-:W-:-:S04]  /*94c0*/  FADD.FTZ R0, R145, R0 ;  /* 0x0000000091007221 */ /* 0x000fc80000010000 */
[----:B-1----:R-:W-:Y:S01]  /*94d0*/  F2FP.BF16.PACK_AB R4, R158, R157 ;  /* 0x0000009d9e04723e */ /* 0x002fe200000010ff */
[----:B------:R-:W-:Y:S01]  /*94e0*/  FADD.FTZ R157, R157, R0 ;  /* 0x000000009d9d7221 */ /* 0x000fe20000010000 */
[----:B-----5:R-:W-:Y:S02]  /*94f0*/  F2FP.BF16.PACK_AB R5, R164, R161 ;  /* 0x000000a1a405723e */ /* 0x020fe400000010ff */
[----:B------:R-:W-:Y:S01]  /*9500*/  F2FP.BF16.PACK_AB R6, R160, R159 ;  /* 0x0000009fa006723e */ /* 0x000fe200000010ff */
[----:B------:R-:W-:Y:S01]  /*9510*/  FADD.FTZ R158, R158, R157 ;  /* 0x0000009d9e9e7221 */ /* 0x000fe20000010000 */
[----:B------:R-:W-:-:S03]  /*9520*/  F2FP.BF16.PACK_AB R7, R163, R162 ;  /* 0x000000a2a307723e */ /* 0x000fc600000010ff */
[----:B------:R-:W-:-:S04]  /*9530*/  FADD.FTZ R159, R159, R158 ;  /* 0x0000009e9f9f7221 */ /* 0x000fc80000010000 */
[C---:B--2---:R-:W-:Y:S08]  /*9540*/  HMMA.16816.F32.BF16 R128, R4.reuse, R12, R128 ;  /* 0x0000000c0480723c */ /* 0x044ff00000041880 */
        /* <DEDUP_REMOVED lines=108> */
[----:B------:R-:W-:Y:S02]  /*9c10*/  FADD.FTZ R175, R175, R168 ;  /* 0x000000a8afaf7221 */ /* 0x000fe40000010000 */
        /* <DEDUP_REMOVED lines=22> */
.L_x_37:
[----:B------:R-:W-:-:S07]  /*9d80*/  IADD3 R221, R133, -0x1, RZ ;  /* 0xffffffff85dd7810 */ /* 0x000fce0007ffe0ff */
.L_x_40:
        /* <DEDUP_REMOVED lines=13> */
.L_x_44:
        /* <DEDUP_REMOVED lines=23> */
.L_x_42:
[----:B------:R-:W-:Y:S04]  /*9fd0*/  DEPBAR.LE SB0, 0x0 ;  /* 0x000080000000791a */ /* 0x000fe80000000000 */
[----:B------:R-:W-:Y:S01]  /*9fe0*/  BAR.SYNC.DEFER_BLOCKING 0x0 ;  /* 0x0000000000007b1d */ /* 0x000fe20000010000 */
[----:B------:R-:W-:Y:S01]  /*9ff0*/  SHF.R.S32.HI R3, RZ, 0x1f, R221 ;  /* 0x0000001fff037819 */ /* 0x000fe200000114dd */
[C---:B------:R-:W-:Y:S02]  /*a000*/  IMAD R2, R221.reuse, UR5, RZ ;  /* 0x00000005dd027c24 */ /* 0x040fe4000f8e02ff */
[----:B------:R-:W-:Y:S04]  /*a010*/  IMAD.WIDE.U32 R132, R221, UR4, R216 ;  /* 0x00000004dd847c25 */ /* 0x000fe8000f8e00d8 */
[----:B------:R-:W-:Y:S01]  /*a020*/  IMAD R2, R3, UR4, R2 ;  /* 0x0000000403027c24 */ /* 0x000fe2000f8e0202 */
[----:B------:R-:W-:Y:S04]  /*a030*/  LEA R230, P1, R132, c[0x0][0x170], 0x1 ;  /* 0x00005c0084e67a11 */ /* 0x000fe800078208ff */
[----:B------:R-:W-:Y:S02]  /*a040*/  IADD3 R2, R133, R2, RZ ;  /* 0x0000000285027210 */ /* 0x000fe40007ffe0ff */
[----:B------:R-:W-:Y:S02]  /*a050*/  IADD3 R232, P0, R230, UR7, RZ ;  /* 0x00000007e6e87c10 */ /* 0x000fe4000ff1e0ff */
[----:B------:R-:W-:Y:S04]  /*a060*/  LEA.HI.X R231, R132, c[0x0][0x174], R2, 0x1, P1 ;  /* 0x00005d0084e77a11 */ /* 0x000fe800008f0c02 */
[----:B------:R-:W-:Y:S02]  /*a070*/  IADD3.X R233, R231, UR6, RZ, P0, !PT ;  /* 0x00000006e7e97c10 */ /* 0x000fe400087fe4ff */
[----:B------:R-:W-:Y:S01]  /*a080*/  ISETP.GT.AND P0, PT, R221, RZ, PT ;  /* 0x000000ffdd00720c */ /* 0x000fe20003f04270 */
[----:B------:R-:W-:Y:S01]  /*a090*/  @!PT LDS RZ, [RZ] ;  /* 0x00000000fffff984 */ /* 0x000fe20000000800 */
[----:B------:R-:W-:Y:S01]  /*a0a0*/  @!PT LDS RZ, [RZ] ;  /* 0x00000000fffff984 */ /* 0x000fe20000000800 */
[----:B------:R-:W-:Y:S01]  /*a0b0*/  @!PT LDS RZ, [RZ] ;  /* 0x00000000fffff984 */ /* 0x000fe20000000800 */
[----:B------:R1:W-:Y:S07]  /*a0c0*/  LDGSTS.E.BYPASS.LTC128B.128 [R211+0x12000], [R230.64] ;  /* 0x12000000e6d37fae */ /* 0x0003ee000b901d48 */
[----:B------:R1:W-:Y:S07]  /*a0d0*/  LDGSTS.E.BYPASS.LTC128B.128 [R211+0x14000], [R230.64+0x80] ;  /* 0x14000080e6d37fae */ /* 0x0003ee000b901d48 */
[----:B------:R1:W-:Y:S07]  /*a0e0*/  LDGSTS.E.BYPASS.LTC128B.128 [R211+0x16000], [R230.64+0x100] ;  /* 0x16000100e6d37fae */ /* 0x0003ee000b901d48 */
[----:B------:R2:W-:Y:S07]  /*a0f0*/  LDGSTS.E.BYPASS.LTC128B.128 [R211+0x13000], [R232.64] ;  /* 0x13000000e8d37fae */ /* 0x0005ee000b901d48 */
[----:B------:R2:W-:Y:S07]  /*a100*/  LDGSTS.E.BYPASS.LTC128B.128 [R211+0x15000], [R232.64+0x80] ;  /* 0x15000080e8d37fae */ /* 0x0005ee000b901d48 */
[----:B------:R2:W-:Y:S07]  /*a110*/  LDGSTS.E.BYPASS.LTC128B.128 [R211+0x17000], [R232.64+0x100] ;  /* 0x17000100e8d37fae */ /* 0x0005ee000b901d48 */
[----:B------:R-:W-:Y:S07]  /*a120*/  LDSM.16.M88.4 R136, [R206] ;  /* 0x00000000ce88783b */ /* 0x000fee0000000200 */
[----:B------:R-:W3:Y:S07]  /*a130*/  LDSM.16.M88.4 R140, [R205+0xc000] ;  /* 0x00c00000cd8c783b */ /* 0x000eee0000000200 */
[----:B------:R-:W4:Y:S07]  /*a140*/  LDSM.16.M88.4 R144, [R205+0xc800] ;  /* 0x00c80000cd90783b */ /* 0x000f2e0000000200 */
[----:B------:R-:W5:Y:S07]  /*a150*/  LDSM.16.M88.4 R148, [R205+0xd000] ;  /* 0x00d00000cd94783b */ /* 0x000f6e0000000200 */
[----:B------:R-:W0:Y:S07]  /*a160*/  LDGDEPBAR ;  /* 0x00000000000079af */ /* 0x000e2e0000000000 */
[----:B------:R-:W1:Y:S07]  /*a170*/  LDSM.16.M88.4 R152, [R205+0xd800] ;  /* 0x00d80000cd98783b */ /* 0x000e6e0000000200 */
[----:B------:R-:W-:Y:S01]  /*a180*/  LDSM.16.M88.4 R156, [R204] ;  /* 0x00000000cc9c783b */ /* 0x000fe20000000200 */
[C---:B---3--:R-:W-:Y:S06]  /*a190*/  HMMA.16816.F32.BF16 R4, R136.reuse, R140, RZ ;  /* 0x0000008c8804723c */ /* 0x048fec00000418ff */
[----:B------:R-:W3:Y:S02]  /*a1a0*/  LDSM.16.M88.4 R160, [R203] ;  /* 0x00000000cba0783b */ /* 0x000ee40000000200 */
[C---:B------:R-:W-:Y:S05]  /*a1b0*/  HMMA.16816.F32.BF16 R8, R136.reuse, R142, RZ ;  /* 0x0000008e8808723c */ /* 0x040fea00000418ff */
[----:B------:R-:W2:Y:S03]  /*a1c0*/  LDSM.16.M88.4 R164, [R195] ;  /* 0x00000000c3a4783b */ /* 0x000ea60000000200 */
[C---:B----4-:R-:W-:Y:S04]  /*a1d0*/  HMMA.16816.F32.BF16 R12, R136.reuse, R144, RZ ;  /* 0x00000090880c723c */ /* 0x050fe800000418ff */
[----:B------:R-:W4:Y:S04]  /*a1e0*/  LDSM.16.M88.4 R168, [R194] ;  /* 0x00000000c2a8783b */ /* 0x000f280000000200 */
[C---:B------:R-:W-:Y:S03]  /*a1f0*/  HMMA.16816.F32.BF16 R16, R136.reuse, R146, RZ ;  /* 0x000000928810723c */ /* 0x040fe600000418ff */
[----:B------:R-:W2:Y:S05]  /*a200*/  LDSM.16.M88.4 R172, [R193] ;  /* 0x00000000c1ac783b */ /* 0x000eaa0000000200 */
[C---:B-----5:R-:W-:Y:S02]  /*a210*/  HMMA.16816.F32.BF16 R20, R136.reuse, R148, RZ ;  /* 0x000000948814723c */ /* 0x060fe400000418ff */
[----:B------:R-:W-:Y:S06]  /*a220*/  LDSM.16.M88.4 R176, [R202] ;  /* 0x00000000cab0783b */ /* 0x000fec0000000200 */
[C---:B------:R-:W-:Y:S01]  /*a230*/  HMMA.16816.F32.BF16 R24, R136.reuse, R150, RZ ;  /* 0x000000968818723c */ /* 0x040fe200000418ff */
[----:B------:R-:W5:Y:S07]  /*a240*/  LDSM.16.M88.4 R180, [R199+0xc000] ;  /* 0x00c00000c7b4783b */ /* 0x000f6e0000000200 */
[C---:B-1----:R-:W-:Y:S01]  /*a250*/  HMMA.16816.F32.BF16 R28, R136.reuse, R152, RZ ;  /* 0x00000098881c723c */ /* 0x042fe200000418ff */
[----:B------:R-:W-:Y:S07]  /*a260*/  LDSM.16.M88.4 R140, [R199+0xd000] ;  /* 0x00d00000c78c783b */ /* 0x000fee0000000200 */
[----:B------:R-:W-:Y:S01]  /*a270*/  HMMA.16816.F32.BF16 R32, R136, R154, RZ ;  /* 0x0000009a8820723c */ /* 0x000fe200000418ff */
[----:B------:R-:W1:Y:S07]  /*a280*/  LDSM.16.M88.4 R136, [R199+0xc800] ;  /* 0x00c80000c788783b */ /* 0x000e6e0000000200 */
[C---:B---3--:R-:W-:Y:S01]  /*a290*/  HMMA.16816.F32.BF16 R4, R156.reuse, R160, R4 ;  /* 0x000000a09c04723c */ /* 0x048fe20000041804 */
[----:B------:R-:W3:Y:S07]  /*a2a0*/  LDSM.16.M88.4 R144, [R199+0xd800] ;  /* 0x00d80000c790783b */ /* 0x000eee0000000200 */
[C---:B------:R-:W-:Y:S01]  /*a2b0*/  HMMA.16816.F32.BF16 R8, R156.reuse, R162, R8 ;  /* 0x000000a29c08723c */ /* 0x040fe20000041808 */
[----:B------:R-:W-:Y:S07]  /*a2c0*/  LDSM.16.M88.4 R148, [R201] ;  /* 0x00000000c994783b */ /* 0x000fee0000000200 */
[C---:B--2---:R-:W-:Y:S01]  /*a2d0*/  HMMA.16816.F32.BF16 R12, R156.reuse, R164, R12 ;  /* 0x000000a49c0c723c */ /* 0x044fe2000004180c */
[----:B------:R-:W2:Y:S07]  /*a2e0*/  LDSM.16.M88.4 R152, [R192] ;  /* 0x00000000c098783b */ /* 0x000eae0000000200 */
[C---:B------:R-:W-:Y:S01]  /*a2f0*/  HMMA.16816.F32.BF16 R16, R156.reuse, R166, R16 ;  /* 0x000000a69c10723c */ /* 0x040fe20000041810 */
[----:B------:R-:W-:Y:S07]  /*a300*/  LDSM.16.M88.4 R160, [R192+0x1000] ;  /* 0x00100000c0a0783b */ /* 0x000fee0000000200 */
[C---:B----4-:R-:W-:Y:S01]  /*a310*/  HMMA.16816.F32.BF16 R20, R156.reuse, R168, R20 ;  /* 0x000000a89c14723c */ /* 0x050fe20000041814 */
[----:B------:R-:W-:Y:S07]  /*a320*/  LDSM.16.M88.4 R164, [R192+0x1800] ;  /* 0x00180000c0a4783b */ /* 0x000fee0000000200 */
[C---:B------:R-:W-:Y:S01]  /*a330*/  HMMA.16816.F32.BF16 R24, R156.reuse, R170, R24 ;  /* 0x000000aa9c18723c */ /* 0x040fe20000041818 */
[----:B------:R-:W-:Y:S07]  /*a340*/  LDSM.16.M88.4 R168, [R206+0x4000] ;  /* 0x00400000cea8783b */ /* 0x000fee0000000200 */
[C---:B------:R-:W-:Y:S08]  /*a350*/  HMMA.16816.F32.BF16 R28, R156.reuse, R172, R28 ;  /* 0x000000ac9c1c723c */ /* 0x040ff0000004181c */
[----:B------:R-:W-:Y:S01]  /*a360*/  HMMA.16816.F32.BF16 R32, R156, R174, R32 ;  /* 0x000000ae9c20723c */ /* 0x000fe20000041820 */
[----:B------:R-:W4:Y:S07]  /*a370*/  LDSM.16.M88.4 R156, [R192+0x800] ;  /* 0x00080000c09c783b */ /* 0x000f2e0000000200 */
[C---:B-----5:R-:W-:Y:S01]  /*a380*/  HMMA.16816.F32.BF16 R4, R176.reuse, R180, R4 ;  /* 0x000000b4b004723c */ /* 0x060fe20000041804 */
[----:B------:R-:W5:Y:S07]  /*a390*/  LDSM.16.M88.4 R172, [R205+0xe000] ;  /* 0x00e00000cdac783b */ /* 0x000f6e0000000200 */
[C---:B------:R-:W-:Y:S01]  /*a3a0*/  HMMA.16816.F32.BF16 R8, R176.reuse, R182, R8 ;  /* 0x000000b6b008723c */ /* 0x040fe20000041808 */
[----:B------:R-:W-:Y:S07]  /*a3b0*/  LDSM.16.M88.4 R180, [R191] ;  /* 0x00000000bfb4783b */ /* 0x000fee0000000200 */
[C---:B-1----:R-:W-:Y:S08]  /*a3c0*/  HMMA.16816.F32.BF16 R12, R176.reuse, R136, R12 ;  /* 0x00000088b00c723c */ /* 0x042ff0000004180c */
[C---:B------:R-:W-:Y:S01]  /*a3d0*/  HMMA.16816.F32.BF16 R16, R176.reuse, R138, R16 ;  /* 0x0000008ab010723c */ /* 0x040fe20000041810 */
[----:B------:R-:W1:Y:S07]  /*a3e0*/  LDSM.16.M88.4 R136, [R205+0xe800] ;  /* 0x00e80000cd88783b */ /* 0x000e6e0000000200 */
[C---:B------:R-:W-:Y:S08]  /*a3f0*/  HMMA.16816.F32.BF16 R20, R176.reuse, R140, R20 ;  /* 0x0000008cb014723c */ /* 0x040ff00000041814 */
[C---:B------:R-:W-:Y:S01]  /*a400*/  HMMA.16816.F32.BF16 R24, R176.reuse, R142, R24 ;  /* 0x0000008eb018723c */ /* 0x040fe20000041818 */
[----:B------:R-:W1:Y:S07]  /*a410*/  LDSM.16.M88.4 R140, [R205+0xf000] ;  /* 0x00f00000cd8c783b */ /* 0x000e6e0000000200 */
[C---:B---3--:R-:W-:Y:S08]  /*a420*/  HMMA.16816.F32.BF16 R28, R176.reuse, R144, R28 ;  /* 0x00000090b01c723c */ /* 0x048ff0000004181c */
[----:B------:R-:W-:Y:S01]  /*a430*/  HMMA.16816.F32.BF16 R32, R176, R146, R32 ;  /* 0x00000092b020723c */ /* 0x000fe20000041820 */
[----:B------:R-:W3:Y:S07]  /*a440*/  LDSM.16.M88.4 R144, [R205+0xf800] ;  /* 0x00f80000cd90783b */ /* 0x000eee0000000200 */
[C---:B--2---:R-:W-:Y:S01]  /*a450*/  HMMA.16816.F32.BF16 R4, R148.reuse, R152, R4 ;  /* 0x000000989404723c */ /* 0x044fe20000041804 */
[----:B------:R-:W2:Y:S07]  /*a460*/  LDSM.16.M88.4 R176, [R204+0x4000] ;  /* 0x00400000ccb0783b */ /* 0x000eae0000000200 */
[C---:B------:R-:W-:Y:S01]  /*a470*/  HMMA.16816.F32.BF16 R8, R148.reuse, R154, R8 ;  /* 0x0000009a9408723c */ /* 0x040fe20000041808 */
[----:B------:R-:W-:Y:S07]  /*a480*/  LDSM.16.M88.4 R152, [R189] ;  /* 0x00000000bd98783b */ /* 0x000fee0000000200 */
[C---:B----4-:R-:W-:Y:S08]  /*a490*/  HMMA.16816.F32.BF16 R12, R148.reuse, R156, R12 ;  /* 0x0000009c940c723c */ /* 0x050ff0000004180c */
[C---:B------:R-:W-:Y:S01]  /*a4a0*/  HMMA.16816.F32.BF16 R16, R148.reuse, R158, R16 ;  /* 0x0000009e9410723c */ /* 0x040fe20000041810 */
[----:B------:R-:W-:Y:S07]  /*a4b0*/  LDSM.16.M88.4 R156, [R188] ;  /* 0x00000000bc9c783b */ /* 0x000fee0000000200 */
[C---:B------:R-:W-:Y:S08]  /*a4c0*/  HMMA.16816.F32.BF16 R20, R148.reuse, R160, R20 ;  /* 0x000000a09414723c */ /* 0x040ff00000041814 */
[C---:B------:R-:W-:Y:S01]  /*a4d0*/  HMMA.16816.F32.BF16 R24, R148.reuse, R162, R24 ;  /* 0x000000a29418723c */ /* 0x040fe20000041818 */
[----:B------:R-:W-:Y:S07]  /*a4e0*/  LDSM.16.M88.4 R160, [R202+0x4000] ;  /* 0x00400000caa0783b */ /* 0x000fee0000000200 */
[C---:B------:R-:W-:Y:S08]  /*a4f0*/  HMMA.16816.F32.BF16 R28, R148.reuse, R164, R28 ;  /* 0x000000a4941c723c */ /* 0x040ff0000004181c */
[----:B------:R-:W-:Y:S01]  /*a500*/  HMMA.16816.F32.BF16 R32, R148, R166, R32 ;  /* 0x000000a69420723c */ /* 0x000fe20000041820 */
[----:B------:R-:W4:Y:S07]  /*a510*/  LDSM.16.M88.4 R148, [R190] ;  /* 0x00000000be94783b */ /* 0x000f2e0000000200 */
[C---:B-----5:R-:W-:Y:S01]  /*a520*/  HMMA.16816.F32.BF16 R4, R168.reuse, R172, R4 ;  /* 0x000000aca804723c */ /* 0x060fe20000041804 */
[----:B------:R-:W5:Y:S07]  /*a530*/  LDSM.16.M88.4 R164, [R199+0xe000] ;  /* 0x00e00000c7a4783b */ /* 0x000f6e0000000200 */
[C---:B------:R-:W-:Y:S01]  /*a540*/  HMMA.16816.F32.BF16 R8, R168.reuse, R174, R8 ;  /* 0x000000aea808723c */ /* 0x040fe20000041808 */
[----:B------:R-:W-:Y:S07]  /*a550*/  LDSM.16.M88.4 R172, [R192+0x2000] ;  /* 0x00200000c0ac783b */ /* 0x000fee0000000200 */
        /* <DEDUP_REMOVED lines=12> */
[----:B------:R-:W-:Y:S07]  /*a620*/  LDSM.16.M88.4 R180, [R205+0x10000] ;  /* 0x01000000cdb4783b */ /* 0x000fee0000000200 */
[C---:B----4-:R-:W-:Y:S08]  /*a630*/  HMMA.16816.F32.BF16 R12, R176.reuse, R148, R12 ;  /* 0x00000094b00c723c */ /* 0x050ff0000004180c */
[C---:B------:R-:W-:Y:S01]  /*a640*/  HMMA.16816.F32.BF16 R16, R176.reuse, R150, R16 ;  /* 0x00000096b010723c */ /* 0x040fe20000041810 */
[----:B------:R-:W4:Y:S07]  /*a650*/  LDSM.16.M88.4 R148, [R192+0x2800] ;  /* 0x00280000c094783b */ /* 0x000f2e0000000200 */
[C---:B------:R-:W-:Y:S08]  /*a660*/  HMMA.16816.F32.BF16 R20, R176.reuse, R152, R20 ;  /* 0x00000098b014723c */ /* 0x040ff00000041814 */
[C---:B------:R-:W-:Y:S01]  /*a670*/  HMMA.16816.F32.BF16 R24, R176.reuse, R154, R24 ;  /* 0x0000009ab018723c */ /* 0x040fe20000041818 */
[----:B------:R-:W2:Y:S07]  /*a680*/  LDSM.16.M88.4 R152, [R192+0x3000] ;  /* 0x00300000c098783b */ /* 0x000eae0000000200 */
[C---:B------:R-:W-:Y:S08]  /*a690*/  HMMA.16816.F32.BF16 R28, R176.reuse, R156, R28 ;  /* 0x0000009cb01c723c */ /* 0x040ff0000004181c */
[----:B------:R-:W-:Y:S01]  /*a6a0*/  HMMA.16816.F32.BF16 R32, R176, R158, R32 ;  /* 0x0000009eb020723c */ /* 0x000fe20000041820 */
[----:B------:R-:W2:Y:S07]  /*a6b0*/  LDSM.16.M88.4 R156, [R192+0x3800] ;  /* 0x00380000c09c783b */ /* 0x000eae0000000200 */
        /* <DEDUP_REMOVED lines=19> */
[----:B------:R-:W4:Y:S07]  /*a7f0*/  LDSM.16.M88.4 R148, [R186] ;  /* 0x00000000ba94783b */ /* 0x000f2e0000000200 */
[C---:B------:R-:W-:Y:S08]  /*a800*/  HMMA.16816.F32.BF16 R20, R168.reuse, R152, R20 ;  /* 0x00000098a814723c */ /* 0x040ff00000041814 */
[C---:B------:R-:W-:Y:S01]  /*a810*/  HMMA.16816.F32.BF16 R24, R168.reuse, R154, R24 ;  /* 0x0000009aa818723c */ /* 0x040fe20000041818 */
[----:B------:R-:W1:Y:S07]  /*a820*/  LDSM.16.M88.4 R152, [R185] ;  /* 0x00000000b998783b */ /* 0x000e6e0000000200 */
[C---:B------:R-:W-:Y:S08]  /*a830*/  HMMA.16816.F32.BF16 R28, R168.reuse, R156, R28 ;  /* 0x0000009ca81c723c */ /* 0x040ff0000004181c */
[----:B------:R-:W-:Y:S01]  /*a840*/  HMMA.16816.F32.BF16 R32, R168, R158, R32 ;  /* 0x0000009ea820723c */ /* 0x000fe20000041820 */
[----:B------:R-:W2:Y:S07]  /*a850*/  LDSM.16.M88.4 R156, [R184] ;  /* 0x00000000b89c783b */ /* 0x000eae0000000200 */
[----:B------:R-:W2:Y:S01]  /*a860*/  LDSM.16.M88.4 R168, [R202+0x8000] ;  /* 0x00800000caa8783b */ /* 0x000ea20000000200 */
[C---:B-----5:R-:W-:Y:S08]  /*a870*/  HMMA.16816.F32.BF16 R4, R176.reuse, R180, R4 ;  /* 0x000000b4b004723c */ /* 0x060ff00000041804 */
[C---:B------:R-:W-:Y:S01]  /*a880*/  HMMA.16816.F32.BF16 R8, R176.reuse, R182, R8 ;  /* 0x000000b6b008723c */ /* 0x040fe20000041808 */
[----:B------:R-:W-:Y:S07]  /*a890*/  LDSM.16.M88.4 R180, [R192+0x4000] ;  /* 0x00400000c0b4783b */ /* 0x000fee0000000200 */
[C---:B-1----:R-:W-:Y:S08]  /*a8a0*/  HMMA.16816.F32.BF16 R12, R176.reuse, R136, R12 ;  /* 0x00000088b00c723c */ /* 0x042ff0000004180c */
[C---:B------:R-:W-:Y:S01]  /*a8b0*/  HMMA.16816.F32.BF16 R16, R176.reuse, R138, R16 ;  /* 0x0000008ab010723c */ /* 0x040fe20000041810 */
[----:B------:R-:W1:Y:S07]  /*a8c0*/  LDSM.16.M88.4 R136, [R199+0x10800] ;  /* 0x01080000c788783b */ /* 0x000e6e0000000200 */
[C---:B------:R-:W-:Y:S08]  /*a8d0*/  HMMA.16816.F32.BF16 R20, R176.reuse, R140, R20 ;  /* 0x0000008cb014723c */ /* 0x040ff00000041814 */
[C---:B------:R-:W-:Y:S01]  /*a8e0*/  HMMA.16816.F32.BF16 R24, R176.reuse, R142, R24 ;  /* 0x0000008eb018723c */ /* 0x040fe20000041818 */
[----:B------:R-:W5:Y:S07]  /*a8f0*/  LDSM.16.M88.4 R140, [R199+0x11000] ;  /* 0x01100000c78c783b */ /* 0x000f6e0000000200 */
[C---:B---3--:R-:W-:Y:S08]  /*a900*/  HMMA.16816.F32.BF16 R28, R176.reuse, R144, R28 ;  /* 0x00000090b01c723c */ /* 0x048ff0000004181c */
[----:B------:R-:W-:Y:S01]  /*a910*/  HMMA.16816.F32.BF16 R32, R176, R146, R32 ;  /* 0x00000092b020723c */ /* 0x000fe20000041820 */
[----:B------:R-:W3:Y:S07]  /*a920*/  LDSM.16.M88.4 R144, [R199+0x11800] ;  /* 0x01180000c790783b */ /* 0x000eee0000000200 */
[----:B------:R-:W1:Y:S01]  /*a930*/  LDSM.16.M88.4 R176, [R201+0x8000] ;  /* 0x00800000c9b0783b */ /* 0x000e620000000200 */
[C---:B--2---:R-:W-:Y:S08]  /*a940*/  HMMA.16816.F32.BF16 R4, R160.reuse, R164, R4 ;  /* 0x000000a4a004723c */ /* 0x044ff00000041804 */
[C---:B------:R-:W-:Y:S08]  /*a950*/  HMMA.16816.F32.BF16 R8, R160.reuse, R166, R8 ;  /* 0x000000a6a008723c */ /* 0x040ff00000041808 */
[C---:B----4-:R-:W-:Y:S08]  /*a960*/  HMMA.16816.F32.BF16 R12, R160.reuse, R148, R12 ;  /* 0x00000094a00c723c */ /* 0x050ff0000004180c */
[C---:B------:R-:W-:Y:S08]  /*a970*/  HMMA.16816.F32.BF16 R16, R160.reuse, R150, R16 ;  /* 0x00000096a010723c */ /* 0x040ff00000041810 */
[C---:B------:R-:W-:Y:S08]  /*a980*/  HMMA.16816.F32.BF16 R20, R160.reuse, R152, R20 ;  /* 0x00000098a014723c */ /* 0x040ff00000041814 */
[C---:B------:R-:W-:Y:S08]  /*a990*/  HMMA.16816.F32.BF16 R24, R160.reuse, R154, R24 ;  /* 0x0000009aa018723c */ /* 0x040ff00000041818 */
[C---:B------:R-:W-:Y:S08]  /*a9a0*/  HMMA.16816.F32.BF16 R28, R160.reuse, R156, R28 ;  /* 0x0000009ca01c723c */ /* 0x040ff0000004181c */
[----:B------:R-:W-:Y:S08]  /*a9b0*/  HMMA.16816.F32.BF16 R32, R160, R158, R32 ;  /* 0x0000009ea020723c */ /* 0x000ff00000041820 */
[C---:B------:R-:W-:Y:S08]  /*a9c0*/  HMMA.16816.F32.BF16 R4, R168.reuse, R172, R4 ;  /* 0x000000aca804723c */ /* 0x040ff00000041804 */
[C---:B------:R-:W-:Y:S08]  /*a9d0*/  HMMA.16816.F32.BF16 R8, R168.reuse, R174, R8 ;  /* 0x000000aea808723c */ /* 0x040ff00000041808 */
[C---:B-1----:R-:W-:Y:S08]  /*a9e0*/  HMMA.16816.F32.BF16 R12, R168.reuse, R136, R12 ;  /* 0x00000088a80c723c */ /* 0x042ff0000004180c */
[C---:B------:R-:W-:Y:S01]  /*a9f0*/  HMMA.16816.F32.BF16 R16, R168.reuse, R138, R16 ;  /* 0x0000008aa810723c */ /* 0x040fe20000041810 */
[----:B------:R-:W1:Y:S07]  /*aa00*/  LDSM.16.M88.4 R136, [R192+0x4800] ;  /* 0x00480000c088783b */ /* 0x000e6e0000000200 */
[C---:B-----5:R-:W-:Y:S08]  /*aa10*/  HMMA.16816.F32.BF16 R20, R168.reuse, R140, R20 ;  /* 0x0000008ca814723c */ /* 0x060ff00000041814 */
[C---:B------:R-:W-:Y:S01]  /*aa20*/  HMMA.16816.F32.BF16 R24, R168.reuse, R142, R24 ;  /* 0x0000008ea818723c */ /* 0x040fe20000041818 */
[----:B------:R-:W2:Y:S07]  /*aa30*/  LDSM.16.M88.4 R140, [R192+0x5000] ;  /* 0x00500000c08c783b */ /* 0x000eae0000000200 */
[C---:B---3--:R-:W-:Y:S08]  /*aa40*/  HMMA.16816.F32.BF16 R28, R168.reuse, R144, R28 ;  /* 0x00000090a81c723c */ /* 0x048ff0000004181c */
[----:B------:R-:W-:Y:S08]  /*aa50*/  HMMA.16816.F32.BF16 R32, R168, R146, R32 ;  /* 0x00000092a820723c */ /* 0x000ff00000041820 */
[C---:B------:R-:W-:Y:S08]  /*aa60*/  HMMA.16816.F32.BF16 R4, R176.reuse, R180, R4 ;  /* 0x000000b4b004723c */ /* 0x040ff00000041804 */
[C---:B------:R-:W-:Y:S08]  /*aa70*/  HMMA.16816.F32.BF16 R8, R176.reuse, R182, R8 ;  /* 0x000000b6b008723c */ /* 0x040ff00000041808 */
[C---:B-1----:R-:W-:Y:S08]  /*aa80*/  HMMA.16816.F32.BF16 R12, R176.reuse, R136, R12 ;  /* 0x00000088b00c723c */ /* 0x042ff0000004180c */
[C---:B------:R-:W-:Y:S01]  /*aa90*/  HMMA.16816.F32.BF16 R16, R176.reuse, R138, R16 ;  /* 0x0000008ab010723c */ /* 0x040fe20000041810 */
[----:B------:R-:W1:Y:S01]  /*aaa0*/  LDSM.16.M88.4 R136, [R192+0x5800] ;  /* 0x00580000c088783b */ /* 0x000e620000000200 */
[----:B------:R-:W-:Y:S04]  /*aab0*/  DEPBAR.LE SB0, 0x0 ;  /* 0x000080000000791a */ /* 0x000fe80000000000 */
[----:B------:R-:W-:Y:S02]  /*aac0*/  FMUL.FTZ R3, R4, c[0x0][0x2ec] ;  /* 0x0000bb0004037a20 */ /* 0x000fe40000410000 */
[C---:B--2---:R-:W-:Y:S02]  /*aad0*/  HMMA.16816.F32.BF16 R20, R176.reuse, R140, R20 ;  /* 0x0000008cb014723c */ /* 0x044fe40000041814 */
[----:B------:R2:W3:Y:S01]  /*aae0*/  MUFU.TANH R170, R3 ;  /* 0x0000000300aa7308 */ /* 0x0004e20000002400 */
[----:B------:R-:W-:Y:S02]  /*aaf0*/  BAR.SYNC.DEFER_BLOCKING 0x0 ;  /* 0x0000000000007b1d */ /* 0x000fe40000010000 */
[----:B------:R-:W-:Y:S02]  /*ab00*/  FMUL.FTZ R2, R6, c[0x0][0x2ec] ;  /* 0x0000bb0006027a20 */ /* 0x000fe40000410000 */
[----:B------:R-:W-:Y:S01]  /*ab10*/  FMUL.FTZ R252, R5, c[0x0][0x2ec] ;  /* 0x0000bb0005fc7a20 */ /* 0x000fe20000410000 */
[C---:B------:R-:W-:Y:S04]  /*ab20*/  HMMA.16816.F32.BF16 R24, R176.reuse, R142, R24 ;  /* 0x0000008eb018723c */ /* 0x040fe80000041818 */
[----:B------:R4:W2:Y:S01]  /*ab30*/  MUFU.TANH R171, R2 ;  /* 0x0000000200ab7308 */ /* 0x0008a20000002400 */
[----:B------:R-:W-:Y:S02]  /*ab40*/  FMUL.FTZ R251, R7, c[0x0][0x2ec] ;  /* 0x0000bb0007fb7a20 */ /* 0x000fe40000410000 */
[----:B------:R-:W-:Y:S02]  /*ab50*/  FMUL.FTZ R250, R8, c[0x0][0x2ec] ;  /* 0x0000bb0008fa7a20 */ /* 0x000fe40000410000 */
[----:B------:R-:W-:Y:S03]  /*ab60*/  FMUL.FTZ R248, R12, c[0x0][0x2ec] ;  /* 0x0000bb000cf87a20 */ /* 0x000fe60000410000 */
[----:B------:R-:W-:Y:S02]  /*ab70*/  FMUL.FTZ R246, R13, c[0x0][0x2ec] ;  /* 0x0000bb000df67a20 */ /* 0x000fe40000410000 */
[----:B------:R-:W2:Y:S01]  /*ab80*/  MUFU.TANH R252, R252 ;  /* 0x000000fc00fc7308 */ /* 0x000ea20000002400 */
[----:B------:R-:W-:Y:S02]  /*ab90*/  FMUL.FTZ R249, R14, c[0x0][0x2ec] ;  /* 0x0000bb000ef97a20 */ /* 0x000fe40000410000 */
[----:B------:R-:W-:Y:S02]  /*aba0*/  FMUL.FTZ R247, R15, c[0x0][0x2ec] ;  /* 0x0000bb000ff77a20 */ /* 0x000fe40000410000 */
[----:B------:R-:W-:Y:S02]  /*abb0*/  FMUL.FTZ R244, R16, c[0x0][0x2ec] ;  /* 0x0000bb0010f47a20 */ /* 0x000fe40000410000 */
[----:B------:R-:W-:Y:S02]  /*abc0*/  FMUL.FTZ R242, R17, c[0x0][0x2ec] ;  /* 0x0000bb0011f27a20 */ /* 0x000fe40000410000 */
[----:B------:R-:W-:Y:S01]  /*abd0*/  FMUL.FTZ R245, R18, c[0x0][0x2ec] ;  /* 0x0000bb0012f57a20 */ /* 0x000fe20000410000 */
[----:B------:R-:W2:Y:S01]  /*abe0*/  MUFU.TANH R251, R251 ;  /* 0x000000fb00fb7308 */ /* 0x000ea20000002400 */
[C---:B-1----:R-:W-:Y:S03]  /*abf0*/  HMMA.16816.F32.BF16 R28, R176.reuse, R136, R28 ;  /* 0x00000088b01c723c */ /* 0x042fe6000004181c */
[----:B------:R-:W-:Y:S02]  /*ac00*/  FMUL.FTZ R243, R19, c[0x0][0x2ec] ;  /* 0x0000bb0013f37a20 */ /* 0x000fe40000410000 */
[----:B------:R-:W-:Y:S02]  /*ac10*/  FMUL.FTZ R240, R20, c[0x0][0x2ec] ;  /* 0x0000bb0014f07a20 */ /* 0x000fe40000410000 */
[----:B------:R-:W-:Y:S01]  /*ac20*/  FMUL.FTZ R238, R21, c[0x0][0x2ec] ;  /* 0x0000bb0015ee7a20 */ /* 0x000fe20000410000 */
[----:B------:R-:W-:Y:S01]  /*ac30*/  HMMA.16816.F32.BF16 R32, R176, R138, R32 ;  /* 0x0000008ab020723c */ /* 0x000fe20000041820 */
[----:B------:R-:W1:Y:S03]  /*ac40*/  MUFU.TANH R250, R250 ;  /* 0x000000fa00fa7308 */ /* 0x000e660000002400 */
[----:B------:R-:W-:Y:S02]  /*ac50*/  FMUL.FTZ R241, R22, c[0x0][0x2ec] ;  /* 0x0000bb0016f17a20 */ /* 0x000fe40000410000 */
[----:B------:R-:W-:Y:S02]  /*ac60*/  FMUL.FTZ R239, R23, c[0x0][0x2ec] ;  /* 0x0000bb0017ef7a20 */ /* 0x000fe40000410000 */
[----:B------:R-:W-:Y:S03]  /*ac70*/  FMUL.FTZ R236, R24, c[0x0][0x2ec] ;  /* 0x0000bb0018ec7a20 */ /* 0x000fe60000410000 */
[----:B------:R-:W1:Y:S01]  /*ac80*/  MUFU.TANH R248, R248 ;  /* 0x000000f800f87308 */ /* 0x000e620000002400 */
[----:B------:R-:W-:Y:S02]  /*ac90*/  FMUL.FTZ R234, R25, c[0x0][0x2ec] ;  /* 0x0000bb0019ea7a20 */ /* 0x000fe40000410000 */
[----:B------:R-:W-:Y:S02]  /*aca0*/  FMUL.FTZ R237, R26, c[0x0][0x2ec] ;  /* 0x0000bb001aed7a20 */ /* 0x000fe40000410000 */
[----:B------:R-:W-:Y:S02]  /*acb0*/  FMUL.FTZ R235, R27, c[0x0][0x2ec] ;  /* 0x0000bb001beb7a20 */ /* 0x000fe40000410000 */
[----:B------:R-:W-:Y:S02]  /*acc0*/  FMUL.FTZ R230, R28, c[0x0][0x2ec] ;  /* 0x0000bb001ce67a20 */ /* 0x000fe40000410000 */
[----:B------:R-:W-:Y:S01]  /*acd0*/  FMUL.FTZ R232, R29, c[0x0][0x2ec] ;  /* 0x0000bb001de87a20 */ /* 0x000fe20000410000 */
        /* <DEDUP_REMOVED lines=8> */
[----:B--2---:R-:W-:Y:S02]  /*ad60*/  FMUL.FTZ R3, R10, c[0x0][0x2ec] ;  /* 0x0000bb000a037a20 */ /* 0x004fe40000410000 */
[----:B----4-:R-:W-:Y:S02]  /*ad70*/  FMUL.FTZ R2, R11, c[0x0][0x2ec] ;  /* 0x0000bb000b027a20 */ /* 0x010fe40000410000 */
[----:B------:R-:W-:Y:S03]  /*ad80*/  FMUL.FTZ R35, R35, c[0x0][0x2ec] ;  /* 0x0000bb0023237a20 */ /* 0x000fe60000410000 */
[----:B------:R2:W4:Y:S10]  /*ad90*/  MUFU.TANH R182, R132 ;  /* 0x0000008400b67308 */ /* 0x0005340000002400 */
[----:B------:R2:W1:Y:S10]  /*ada0*/  MUFU.TANH R183, R3 ;  /* 0x0000000300b77308 */ /* 0x0004740000002400 */
[----:B------:R2:W1:Y:S10]  /*adb0*/  MUFU.TANH R181, R2 ;  /* 0x0000000200b57308 */ /* 0x0004740000002400 */
[----:B------:R-:W1:Y:S10]  /*adc0*/  MUFU.TANH R247, R247 ;  /* 0x000000f700f77308 */ /* 0x000e740000002400 */
        /* <DEDUP_REMOVED lines=19> */
[----:B------:R2:W1:Y:S02]  /*af00*/  MUFU.TANH R133, R35 ;  /* 0x0000002300857308 */ /* 0x0004640000002400 */
[----:B-1234-:R-:W-:-:S05]  /*af10*/  @P0 BRA `(.L_x_44) ;  /* 0xffffef4000000947 */ /* 0x01efca000383ffff */
.L_x_43:
        /* <DEDUP_REMOVED lines=39> */
[----:B-1----:R-:W-:Y:S02]  /*b190*/  FMNMX.FTZ R7, R133, R2, !PT ;  /* 0x0000000285077209 */ /* 0x002fe40007810000 */
[----:B------:R-:W-:Y:S01]  /*b1a0*/  IADD3 R221, R221, -0x1, RZ ;  /* 0xffffffffdddd7810 */ /* 0x000fe20007ffe0ff */
[----:B------:R-:W1:Y:S08]  /*b1b0*/  SHFL.BFLY PT, R6, R5, 0x2, 0x1f ;  /* 0x0c401f0005067f89 */ /* 0x000e7000000e0000 */
[----:B------:R-:W2:Y:S08]  /*b1c0*/  SHFL.BFLY PT, R2, R7, 0x2, 0x1f ;  /* 0x0c401f0007027f89 */ /* 0x000eb000000e0000 */
[----:B------:R-:W-:Y:S08]  /*b1d0*/  LDSM.16.MT88.4 R160, [R196+0x15800] ;  /* 0x01580000c4a0783b */ /* 0x000ff00000004200 */
[----:B------:R-:W-:Y:S01]  /*b1e0*/  LDSM.16.MT88.4 R164, [R200+0x17800] ;  /* 0x01780000c8a4783b */ /* 0x000fe20000004200 */
[----:B-1----:R-:W-:Y:S02]  /*b1f0*/  FMNMX.FTZ R9, R5, R6, !PT ;  /* 0x0000000605097209 */ /* 0x002fe40007810000 */
[----:B--2---:R-:W-:Y:S05]  /*b200*/  FMNMX.FTZ R4, R7, R2, !PT ;  /* 0x0000000207047209 */ /* 0x004fea0007810000 */
[----:B------:R-:W1:Y:S08]  /*b210*/  SHFL.BFLY PT, R132, R9, 0x1, 0x1f ;  /* 0x0c201f0009847f89 */ /* 0x000e7000000e0000 */
[----:B------:R-:W2:Y:S01]  /*b220*/  SHFL.BFLY PT, R3, R4, 0x1, 0x1f ;  /* 0x0c201f0004037f89 */ /* 0x000ea200000e0000 */
[----:B-1----:R-:W-:Y:S04]  /*b230*/  FMNMX.FTZ R132, R9, R132, !PT ;  /* 0x0000008409847209 */ /* 0x002fe80007810000 */
[C---:B------:R-:W-:Y:S01]  /*b240*/  FSETP.NEU.FTZ.AND P1, PT, R132.reuse, -INF , PT ;  /* 0xff8000008400780b */ /* 0x040fe20003f3d000 */
[C---:B------:R-:W-:Y:S02]  /*b250*/  FMUL.FTZ R145, R132.reuse, c[0x0][0x23c] ;  /* 0x00008f0084917a20 */ /* 0x040fe40000410000 */
[----:B------:R-:W-:Y:S01]  /*b260*/  FADD.FTZ R2, -R132, R135 ;  /* 0x0000008784027221 */ /* 0x000fe20000010100 */
[----:B--2---:R-:W-:Y:S02]  /*b270*/  FMNMX.FTZ R3, R4, R3, !PT ;  /* 0x0000000304037209 */ /* 0x004fe40007810000 */
[----:B------:R-:W-:Y:S01]  /*b280*/  FSEL R145, R145, RZ, P1 ;  /* 0x000000ff91917208 */ /* 0x000fe20000800000 */
[----:B------:R-:W-:Y:S01]  /*b290*/  FMUL.FTZ R6, R2, c[0x0][0x23c] ;  /* 0x00008f0002067a20 */ /* 0x000fe20000410000 */
[C---:B------:R-:W-:Y:S01]  /*b2a0*/  FSETP.NEU.FTZ.AND P1, PT, R3.reuse, -INF , PT ;  /* 0xff8000000300780b */ /* 0x040fe20003f3d000 */
[C---:B------:R-:W-:Y:S01]  /*b2b0*/  FMUL.FTZ R144, R3.reuse, c[0x0][0x23c] ;  /* 0x00008f0003907a20 */ /* 0x040fe20000410000 */
[----:B------:R-:W-:Y:S01]  /*b2c0*/  MOV R135, R132 ;  /* 0x0000008400877202 */ /* 0x000fe20000000f00 */
[----:B------:R-:W-:Y:S01]  /*b2d0*/  FADD.FTZ R5, -R3, R0 ;  /* 0x0000000003057221 */ /* 0x000fe20000010100 */
[----:B------:R-:W1:Y:S01]  /*b2e0*/  MUFU.EX2 R2, R6 ;  /* 0x0000000600027308 */ /* 0x000e620000000800 */
[--C-:B------:R-:W-:Y:S01]  /*b2f0*/  FFMA.FTZ R175, R170, c[0x0][0x23c], -R145.reuse ;  /* 0x00008f00aaaf7a23 */ /* 0x100fe20000010891 */
[----:B------:R-:W-:Y:S01]  /*b300*/  FSEL R144, R144, RZ, P1 ;  /* 0x000000ff90907208 */ /* 0x000fe20000800000 */
[--C-:B------:R-:W-:Y:S02]  /*b310*/  FFMA.FTZ R174, R252, c[0x0][0x23c], -R145.reuse ;  /* 0x00008f00fcae7a23 */ /* 0x100fe40000010891 */
[--C-:B------:R-:W-:Y:S02]  /*b320*/  FFMA.FTZ R173, R250, c[0x0][0x23c], -R145.reuse ;  /* 0x00008f00faad7a23 */ /* 0x100fe40000010891 */
[--C-:B------:R-:W-:Y:S02]  /*b330*/  FFMA.FTZ R171, R171, c[0x0][0x23c], -R144.reuse ;  /* 0x00008f00abab7a23 */ /* 0x100fe40000010890 */
[--C-:B------:R-:W-:Y:S01]  /*b340*/  FFMA.FTZ R170, R251, c[0x0][0x23c], -R144.reuse ;  /* 0x00008f00fbaa7a23 */ /* 0x100fe20000010890 */
[----:B------:R-:W-:Y:S01]  /*b350*/  MUFU.EX2 R175, R175 ;  /* 0x000000af00af7308 */ /* 0x000fe20000000800 */
[--C-:B------:R-:W-:Y:S02]  /*b360*/  FFMA.FTZ R172, R182, c[0x0][0x23c], -R145.reuse ;  /* 0x00008f00b6ac7a23 */ /* 0x100fe40000010891 */
[--C-:B------:R-:W-:Y:S02]  /*b370*/  FFMA.FTZ R169, R183, c[0x0][0x23c], -R144.reuse ;  /* 0x00008f00b7a97a23 */ /* 0x100fe40000010890 */
[--C-:B------:R-:W-:Y:S02]  /*b380*/  FFMA.FTZ R168, R181, c[0x0][0x23c], -R144.reuse ;  /* 0x00008f00b5a87a23 */ /* 0x100fe40000010890 */
[----:B------:R-:W-:Y:S02]  /*b390*/  FMUL.FTZ R0, R5, c[0x0][0x23c] ;  /* 0x00008f0005007a20 */ /* 0x000fe40000410000 */
[--C-:B------:R-:W-:Y:S01]  /*b3a0*/  FFMA.FTZ R176, R248, c[0x0][0x23c], -R145.reuse ;  /* 0x00008f00f8b07a23 */ /* 0x100fe20000010891 */
[----:B------:R-:W2:Y:S01]  /*b3b0*/  MUFU.EX2 R174, R174 ;  /* 0x000000ae00ae7308 */ /* 0x000ea20000000800 */
[--C-:B------:R-:W-:Y:S02]  /*b3c0*/  FFMA.FTZ R177, R246, c[0x0][0x23c], -R145.reuse ;  /* 0x00008f00f6b17a23 */ /* 0x100fe40000010891 */
[--C-:B------:R-:W-:Y:S02]  /*b3d0*/  FFMA.FTZ R178, R249, c[0x0][0x23c], -R144.reuse ;  /* 0x00008f00f9b27a23 */ /* 0x100fe40000010890 */
[C---:B-1----:R-:W-:Y:S02]  /*b3e0*/  FMUL.FTZ R4, R2.reuse, R128 ;  /* 0x0000008002047220 */ /* 0x042fe40000410000 */
[C---:B------:R-:W-:Y:S02]  /*b3f0*/  FMUL.FTZ R5, R2.reuse, R129 ;  /* 0x0000008102057220 */ /* 0x040fe40000410000 */
[C---:B------:R-:W-:Y:S01]  /*b400*/  FMUL.FTZ R8, R2.reuse, R124 ;  /* 0x0000007c02087220 */ /* 0x040fe20000410000 */
[----:B------:R-:W1:Y:S01]  /*b410*/  MUFU.EX2 R0, R0 ;  /* 0x0000000000007308 */ /* 0x000e620000000800 */
[C---:B------:R-:W-:Y:S02]  /*b420*/  FMUL.FTZ R9, R2.reuse, R125 ;  /* 0x0000007d02097220 */ /* 0x040fe40000410000 */
[C---:B------:R-:W-:Y:S02]  /*b430*/  FMUL.FTZ R16, R2.reuse, R116 ;  /* 0x0000007402107220 */ /* 0x040fe40000410000 */
[C---:B------:R-:W-:Y:S02]  /*b440*/  FMUL.FTZ R17, R2.reuse, R117 ;  /* 0x0000007502117220 */ /* 0x040fe40000410000 */
[C---:B------:R-:W-:Y:S02]  /*b450*/  FMUL.FTZ R24, R2.reuse, R108 ;  /* 0x0000006c02187220 */ /* 0x040fe40000410000 */
[C---:B------:R-:W-:Y:S01]  /*b460*/  FMUL.FTZ R25, R2.reuse, R109 ;  /* 0x0000006d02197220 */ /* 0x040fe20000410000 */
[----:B------:R-:W-:Y:S01]  /*b470*/  MUFU.EX2 R171, R171 ;  /* 0x000000ab00ab7308 */ /* 0x000fe20000000800 */
[C---:B------:R-:W-:Y:S02]  /*b480*/  FMUL.FTZ R32, R2.reuse, R100 ;  /* 0x0000006402207220 */ /* 0x040fe40000410000 */
[----:B------:R-:W-:Y:S01]  /*b490*/  FMUL.FTZ R33, R2, R101 ;  /* 0x0000006502217220 */ /* 0x000fe20000410000 */
[----:B--2---:R-:W-:Y:S01]  /*b4a0*/  F2FP.BF16.PACK_AB R128, R174, R175 ;  /* 0x000000afae80723e */ /* 0x004fe200000010ff */
[C---:B------:R-:W-:Y:S02]  /*b4b0*/  FMUL.FTZ R36, R2.reuse, R36 ;  /* 0x0000002402247220 */ /* 0x040fe40000410000 */
[C---:B------:R-:W-:Y:S02]  /*b4c0*/  FMUL.FTZ R37, R2.reuse, R37 ;  /* 0x0000002502257220 */ /* 0x040fe40000410000 */
[C---:B------:R-:W-:Y:S01]  /*b4d0*/  FMUL.FTZ R40, R2.reuse, R40 ;  /* 0x0000002802287220 */ /* 0x040fe20000410000 */
[----:B------:R-:W2:Y:S01]  /*b4e0*/  MUFU.EX2 R170, R170 ;  /* 0x000000aa00aa7308 */ /* 0x000ea20000000800 */
[C---:B------:R-:W-:Y:S02]  /*b4f0*/  FMUL.FTZ R41, R2.reuse, R41 ;  /* 0x0000002902297220 */ /* 0x040fe40000410000 */
[----:B------:R-:W-:Y:S02]  /*b500*/  FMUL.FTZ R44, R2, R44 ;  /* 0x0000002c022c7220 */ /* 0x000fe40000410000 */
[C---:B-1----:R-:W-:Y:S02]  /*b510*/  FMUL.FTZ R6, R0.reuse, R130 ;  /* 0x0000008200067220 */ /* 0x042fe40000410000 */
[C---:B------:R-:W-:Y:S02]  /*b520*/  FMUL.FTZ R7, R0.reuse, R131 ;  /* 0x0000008300077220 */ /* 0x040fe40000410000 */
[C---:B------:R-:W-:Y:S01]  /*b530*/  FMUL.FTZ R10, R0.reuse, R126 ;  /* 0x0000007e000a7220 */ /* 0x040fe20000410000 */
[----:B------:R-:W-:Y:S01]  /*b540*/  MUFU.EX2 R173, R173 ;  /* 0x000000ad00ad7308 */ /* 0x000fe20000000800 */
[C---:B------:R-:W-:Y:S02]  /*b550*/  FMUL.FTZ R11, R0.reuse, R127 ;  /* 0x0000007f000b7220 */ /* 0x040fe40000410000 */
[C---:B------:R-:W-:Y:S01]  /*b560*/  FMUL.FTZ R18, R0.reuse, R118 ;  /* 0x0000007600127220 */ /* 0x040fe20000410000 */
[----:B------:R-:W-:Y:S01]  /*b570*/  LDSM.16.MT88.4 R124, [R200+0x14800] ;  /* 0x01480000c87c783b */ /* 0x000fe20000004200 */
[C---:B------:R-:W-:Y:S02]  /*b580*/  FMUL.FTZ R19, R0.reuse, R119 ;  /* 0x0000007700137220 */ /* 0x040fe40000410000 */
[C---:B------:R-:W-:Y:S02]  /*b590*/  FMUL.FTZ R26, R0.reuse, R110 ;  /* 0x0000006e001a7220 */ /* 0x040fe40000410000 */
[C---:B------:R-:W-:Y:S01]  /*b5a0*/  FMUL.FTZ R27, R0.reuse, R111 ;  /* 0x0000006f001b7220 */ /* 0x040fe20000410000 */
[----:B------:R-:W1:Y:S01]  /*b5b0*/  MUFU.EX2 R172, R172 ;  /* 0x000000ac00ac7308 */ /* 0x000e620000000800 */
[C---:B------:R-:W-:Y:S01]  /*b5c0*/  FMUL.FTZ R34, R0.reuse, R102 ;  /* 0x0000006600227220 */ /* 0x040fe20000410000 */
[----:B------:R-:W-:Y:S01]  /*b5d0*/  LDSM.16.MT88.4 R108, [R196+0x14000] ;  /* 0x01400000c46c783b */ /* 0x000fe20000004200 */
[----:B------:R-:W-:Y:S01]  /*b5e0*/  FMUL.FTZ R35, R0, R103 ;  /* 0x0000006700237220 */ /* 0x000fe20000410000 */
[----:B--2---:R-:W-:Y:S01]  /*b5f0*/  F2FP.BF16.PACK_AB R129, R170, R171 ;  /* 0x000000abaa81723e */ /* 0x004fe200000010ff */
[C---:B------:R-:W-:Y:S02]  /*b600*/  FMUL.FTZ R38, R0.reuse, R38 ;  /* 0x0000002600267220 */ /* 0x040fe40000410000 */
[C---:B------:R-:W-:Y:S02]  /*b610*/  FMUL.FTZ R39, R0.reuse, R39 ;  /* 0x0000002700277220 */ /* 0x040fe40000410000 */
[C---:B------:R-:W-:Y:S01]  /*b620*/  FMUL.FTZ R42, R0.reuse, R42 ;  /* 0x0000002a002a7220 */ /* 0x040fe20000410000 */
[----:B------:R-:W-:Y:S01]  /*b630*/  MUFU.EX2 R169, R169 ;  /* 0x000000a900a97308 */ /* 0x000fe20000000800 */
[----:B------:R-:W-:Y:S01]  /*b640*/  LDSM.16.MT88.4 R100, [R197+0x14000] ;  /* 0x01400000c564783b */ /* 0x000fe20000004200 */
[----:B------:R-:W-:Y:S02]  /*b650*/  FMUL.FTZ R43, R0, R43 ;  /* 0x0000002b002b7220 */ /* 0x000fe40000410000 */
[----:B------:R-:W-:Y:S02]  /*b660*/  FMUL.FTZ R45, R2, R45 ;  /* 0x0000002d022d7220 */ /* 0x000fe40000410000 */
[C---:B------:R-:W-:Y:S02]  /*b670*/  FMUL.FTZ R46, R0.reuse, R46 ;  /* 0x0000002e002e7220 */ /* 0x040fe40000410000 */
[----:B------:R-:W-:Y:S01]  /*b680*/  FMUL.FTZ R47, R0, R47 ;  /* 0x0000002f002f7220 */ /* 0x000fe20000410000 */
[----:B------:R-:W-:Y:S01]  /*b690*/  LDSM.16.MT88.4 R116, [R198+0x12800] ;  /* 0x01280000c674783b */ /* 0x000fe20000004200 */
[----:B------:R-:W2:Y:S01]  /*b6a0*/  MUFU.EX2 R168, R168 ;  /* 0x000000a800a87308 */ /* 0x000ea20000000800 */
[C---:B------:R-:W-:Y:S02]  /*b6b0*/  FMUL.FTZ R48, R2.reuse, R48 ;  /* 0x0000003002307220 */ /* 0x040fe40000410000 */
[----:B------:R-:W-:Y:S01]  /*b6c0*/  FMUL.FTZ R49, R2, R49 ;  /* 0x0000003102317220 */ /* 0x000fe20000410000 */
[----:B-1----:R-:W-:Y:S01]  /*b6d0*/  F2FP.BF16.PACK_AB R130, R172, R173 ;  /* 0x000000adac82723e */ /* 0x002fe200000010ff */
        /* <DEDUP_REMOVED lines=9> */
[----:B------:R-:W1:Y:S01]  /*b770*/  MUFU.EX2 R177, R177 ;  /* 0x000000b100b17308 */ /* 0x000e620000000800 */
[C---:B------:R-:W-:Y:S02]  /*b780*/  FMUL.FTZ R58, R0.reuse, R58 ;  /* 0x0000003a003a7220 */ /* 0x040fe40000410000 */
[----:B------:R-:W-:Y:S01]  /*b790*/  FMUL.FTZ R59, R0, R59 ;  /* 0x0000003b003b7220 */ /* 0x000fe20000410000 */
[----:B--2---:R-:W-:Y:S01]  /*b7a0*/  F2FP.BF16.PACK_AB R131, R168, R169 ;  /* 0x000000a9a883723e */ /* 0x004fe200000010ff */
[C---:B------:R-:W-:Y:S02]  /*b7b0*/  FMUL.FTZ R60, R2.reuse, R60 ;  /* 0x0000003c023c7220 */ /* 0x040fe40000410000 */
[----:B------:R-:W-:Y:S02]  /*b7c0*/  FMUL.FTZ R61, R2, R61 ;  /* 0x0000003d023d7220 */ /* 0x000fe40000410000 */
[C---:B------:R-:W-:Y:S01]  /*b7d0*/  FMUL.FTZ R62, R0.reuse, R62 ;  /* 0x0000003e003e7220 */ /* 0x040fe20000410000 */
[----:B------:R-:W-:Y:S01]  /*b7e0*/  MUFU.EX2 R178, R178 ;  /* 0x000000b200b27308 */ /* 0x000fe20000000800 */
[C---:B------:R-:W-:Y:S05]  /*b7f0*/  HMMA.16816.F32.BF16 R4, R128.reuse, R12, R4 ;  /* 0x0000000c8004723c */ /* 0x040fea0000041804 */
[----:B------:R-:W-:Y:S02]  /*b800*/  FMUL.FTZ R63, R0, R63 ;  /* 0x0000003f003f7220 */ /* 0x000fe40000410000 */
[C---:B------:R-:W-:Y:S01]  /*b810*/  FMUL.FTZ R12, R2.reuse, R120 ;  /* 0x00000078020c7220 */ /* 0x040fe20000410000 */
[C---:B------:R-:W-:Y:S04]  /*b820*/  HMMA.16816.F32.BF16 R8, R128.reuse, R14, R8 ;  /* 0x0000000e8008723c */ /* 0x040fe80000041808 */
[C---:B------:R-:W-:Y:S02]  /*b830*/  FMUL.FTZ R13, R2.reuse, R121 ;  /* 0x00000079020d7220 */ /* 0x040fe40000410000 */
[----:B------:R-:W-:Y:S02]  /*b840*/  FMUL.FTZ R64, R2, R64 ;  /* 0x0000004002407220 */ /* 0x000fe40000410000 */
[C---:B------:R-:W-:Y:S04]  /*b850*/  FMUL.FTZ R14, R0.reuse, R122 ;  /* 0x0000007a000e7220 */ /* 0x040fe80000410000 */
[----:B------:R-:W-:Y:S02]  /*b860*/  FMUL.FTZ R15, R0, R123 ;  /* 0x0000007b000f7220 */ /* 0x000fe40000410000 */
[----:B------:R-:W2:Y:S01]  /*b870*/  LDSM.16.MT88.4 R120, [R196+0x12000] ;  /* 0x01200000c478783b */ /* 0x000ea20000004200 */
[----:B------:R-:W-:Y:S02]  /*b880*/  FMUL.FTZ R65, R2, R65 ;  /* 0x0000004102417220 */ /* 0x000fe40000410000 */
[C---:B------:R-:W-:Y:S02]  /*b890*/  FMUL.FTZ R66, R0.reuse, R66 ;  /* 0x0000004200427220 */ /* 0x040fe40000410000 */
[C---:B------:R-:W-:Y:S03]  /*b8a0*/  HMMA.16816.F32.BF16 R12, R128.reuse, R20, R12 ;  /* 0x00000014800c723c */ /* 0x040fe6000004180c */
[----:B------:R-:W-:Y:S02]  /*b8b0*/  FMUL.FTZ R67, R0, R67 ;  /* 0x0000004300437220 */ /* 0x000fe40000410000 */
[C---:B------:R-:W-:Y:S02]  /*b8c0*/  FMUL.FTZ R68, R2.reuse, R68 ;  /* 0x0000004402447220 */ /* 0x040fe40000410000 */
[C---:B------:R-:W-:Y:S01]  /*b8d0*/  FMUL.FTZ R20, R2.reuse, R112 ;  /* 0x0000007002147220 */ /* 0x040fe20000410000 */
[C---:B------:R-:W-:Y:S04]  /*b8e0*/  HMMA.16816.F32.BF16 R16, R128.reuse, R22, R16 ;  /* 0x000000168010723c */ /* 0x040fe80000041810 */
[C---:B------:R-:W-:Y:S02]  /*b8f0*/  FMUL.FTZ R21, R2.reuse, R113 ;  /* 0x0000007102157220 */ /* 0x040fe40000410000 */
[----:B------:R-:W-:Y:S02]  /*b900*/  FMUL.FTZ R69, R2, R69 ;  /* 0x0000004502457220 */ /* 0x000fe40000410000 */
[C---:B------:R-:W-:Y:S04]  /*b910*/  FMUL.FTZ R22, R0.reuse, R114 ;  /* 0x0000007200167220 */ /* 0x040fe80000410000 */
[C---:B------:R-:W-:Y:S02]  /*b920*/  FMUL.FTZ R23, R0.reuse, R115 ;  /* 0x0000007300177220 */ /* 0x040fe40000410000 */
[----:B------:R-:W3:Y:S01]  /*b930*/  LDSM.16.MT88.4 R112, [R200+0x14000] ;  /* 0x01400000c870783b */ /* 0x000ee20000004200 */
[C---:B------:R-:W-:Y:S02]  /*b940*/  FMUL.FTZ R70, R0.reuse, R70 ;  /* 0x0000004600467220 */ /* 0x040fe40000410000 */
[----:B------:R-:W-:Y:S02]  /*b950*/  FMUL.FTZ R71, R0, R71 ;  /* 0x0000004700477220 */ /* 0x000fe40000410000 */
[C---:B------:R-:W-:Y:S03]  /*b960*/  HMMA.16816.F32.BF16 R20, R128.reuse, R28, R20 ;  /* 0x0000001c8014723c */ /* 0x040fe60000041814 */
[C---:B------:R-:W-:Y:S02]  /*b970*/  FMUL.FTZ R72, R2.reuse, R72 ;  /* 0x0000004802487220 */ /* 0x040fe40000410000 */
[C---:B------:R-:W-:Y:S02]  /*b980*/  FMUL.FTZ R73, R2.reuse, R73 ;  /* 0x0000004902497220 */ /* 0x040fe40000410000 */
[C---:B------:R-:W-:Y:S01]  /*b990*/  FMUL.FTZ R28, R2.reuse, R104 ;  /* 0x00000068021c7220 */ /* 0x040fe20000410000 */
[C---:B------:R-:W-:Y:S04]  /*b9a0*/  HMMA.16816.F32.BF16 R24, R128.reuse, R30, R24 ;  /* 0x0000001e8018723c */ /* 0x040fe80000041818 */
[----:B------:R-:W-:Y:S02]  /*b9b0*/  FMUL.FTZ R29, R2, R105 ;  /* 0x00000069021d7220 */ /* 0x000fe40000410000 */
[C---:B------:R-:W-:Y:S02]  /*b9c0*/  FMUL.FTZ R74, R0.reuse, R74 ;  /* 0x0000004a004a7220 */ /* 0x040fe40000410000 */
[C---:B------:R-:W-:Y:S04]  /*b9d0*/  FMUL.FTZ R30, R0.reuse, R106 ;  /* 0x0000006a001e7220 */ /* 0x040fe80000410000 */
[C---:B------:R-:W-:Y:S02]  /*b9e0*/  FMUL.FTZ R31, R0.reuse, R107 ;  /* 0x0000006b001f7220 */ /* 0x040fe40000410000 */
[----:B------:R-:W4:Y:S01]  /*b9f0*/  LDSM.16.MT88.4 R104, [R198+0x14000] ;  /* 0x01400000c668783b */ /* 0x000f220000004200 */
[----:B------:R-:W-:Y:S02]  /*ba00*/  FMUL.FTZ R75, R0, R75 ;  /* 0x0000004b004b7220 */ /* 0x000fe40000410000 */
[C---:B------:R-:W-:Y:S02]  /*ba10*/  FMUL.FTZ R76, R2.reuse, R76 ;  /* 0x0000004c024c7220 */ /* 0x040fe40000410000 */
[C---:B--2---:R-:W-:Y:S03]  /*ba20*/  HMMA.16816.F32.BF16 R28, R128.reuse, R120, R28 ;  /* 0x00000078801c723c */ /* 0x044fe6000004181c */
[----:B------:R-:W-:Y:S02]  /*ba30*/  FMUL.FTZ R77, R2, R77 ;  /* 0x0000004d024d7220 */ /* 0x000fe40000410000 */
[C---:B------:R-:W-:Y:S02]  /*ba40*/  FMUL.FTZ R78, R0.reuse, R78 ;  /* 0x0000004e004e7220 */ /* 0x040fe40000410000 */
[----:B------:R-:W-:Y:S01]  /*ba50*/  FMUL.FTZ R79, R0, R79 ;  /* 0x0000004f004f7220 */ /* 0x000fe20000410000 */
[C---:B------:R-:W-:Y:S01]  /*ba60*/  HMMA.16816.F32.BF16 R32, R128.reuse, R122, R32 ;  /* 0x0000007a8020723c */ /* 0x040fe20000041820 */
[----:B------:R-:W-:Y:S03]  /*ba70*/  LDSM.16.MT88.4 R120, [R196+0x12800] ;  /* 0x01280000c478783b */ /* 0x000fe60000004200 */
[C---:B------:R-:W-:Y:S02]  /*ba80*/  FMUL.FTZ R80, R2.reuse, R80 ;  /* 0x0000005002507220 */ /* 0x040fe40000410000 */
[----:B------:R-:W-:Y:S02]  /*ba90*/  FMUL.FTZ R81, R2, R81 ;  /* 0x0000005102517220 */ /* 0x000fe40000410000 */
[C---:B---3--:R-:W-:Y:S04]  /*baa0*/  HMMA.16816.F32.BF16 R36, R128.reuse, R112, R36 ;  /* 0x000000708024723c */ /* 0x048fe80000041824 */
[C---:B------:R-:W-:Y:S02]  /*bab0*/  FMUL.FTZ R82, R0.reuse, R82 ;  /* 0x0000005200527220 */ /* 0x040fe40000410000 */
[----:B------:R-:W-:Y:S02]  /*bac0*/  FMUL.FTZ R83, R0, R83 ;  /* 0x0000005300537220 */ /* 0x000fe40000410000 */
[C---:B------:R-:W-:Y:S01]  /*bad0*/  HMMA.16816.F32.BF16 R40, R128.reuse, R114, R40 ;  /* 0x000000728028723c */ /* 0x040fe20000041828 */
[----:B------:R-:W-:Y:S03]  /*bae0*/  LDSM.16.MT88.4 R112, [R200+0x12800] ;  /* 0x01280000c870783b */ /* 0x000fe60000004200 */
[C---:B------:R-:W-:Y:S02]  /*baf0*/  FMUL.FTZ R84, R2.reuse, R84 ;  /* 0x0000005402547220 */ /* 0x040fe40000410000 */
[----:B------:R-:W-:Y:S02]  /*bb00*/  FMUL.FTZ R85, R2, R85 ;  /* 0x0000005502557220 */ /* 0x000fe40000410000 */
[C---:B------:R-:W-:Y:S01]  /*bb10*/  FMUL.FTZ R86, R0.reuse, R86 ;  /* 0x0000005600567220 */ /* 0x040fe20000410000 */
[C---:B----4-:R-:W-:Y:S03]  /*bb20*/  HMMA.16816.F32.BF16 R44, R128.reuse, R104, R44 ;  /* 0x00000068802c723c */ /* 0x050fe6000004182c */
[----:B------:R-:W-:Y:S02]  /*bb30*/  FMUL.FTZ R87, R0, R87 ;  /* 0x0000005700577220 */ /* 0x000fe40000410000 */
[--C-:B------:R-:W-:Y:S02]  /*bb40*/  FFMA.FTZ R179, R247, c[0x0][0x23c], -R144.reuse ;  /* 0x00008f00f7b37a23 */ /* 0x100fe40000010890 */
[--C-:B------:R-:W-:Y:S01]  /*bb50*/  FFMA.FTZ R181, R244, c[0x0][0x23c], -R145.reuse ;  /* 0x00008f00f4b57a23 */ /* 0x100fe20000010891 */
[C---:B------:R-:W-:Y:S01]  /*bb60*/  HMMA.16816.F32.BF16 R48, R128.reuse, R106, R48 ;  /* 0x0000006a8030723c */ /* 0x040fe20000041830 */
[----:B------:R-:W2:Y:S02]  /*bb70*/  LDSM.16.MT88.4 R104, [R200+0x16000] ;  /* 0x01600000c868783b */ /* 0x000ea40000004200 */
[----:B------:R-:W3:Y:S01]  /*bb80*/  MUFU.EX2 R179, R179 ;  /* 0x000000b300b37308 */ /* 0x000ee20000000800 */
[--C-:B------:R-:W-:Y:S02]  /*bb90*/  FFMA.FTZ R180, R242, c[0x0][0x23c], -R145.reuse ;  /* 0x00008f00f2b47a23 */ /* 0x100fe40000010891 */
[--C-:B------:R-:W-:Y:S02]  /*bba0*/  FFMA.FTZ R182, R245, c[0x0][0x23c], -R144.reuse ;  /* 0x00008f00f5b67a23 */ /* 0x100fe40000010890 */
[C---:B------:R-:W-:Y:S04]  /*bbb0*/  HMMA.16816.F32.BF16 R52, R128.reuse, R100, R52 ;  /* 0x000000648034723c */ /* 0x040fe80000041834 */
[--C-:B------:R-:W-:Y:S01]  /*bbc0*/  FFMA.FTZ R183, R243, c[0x0][0x23c], -R144.reuse ;  /* 0x00008f00f3b77a23 */ /* 0x100fe20000010890 */
[----:B------:R-:W-:Y:S01]  /*bbd0*/  MUFU.EX2 R181, R181 ;  /* 0x000000b500b57308 */ /* 0x000fe20000000800 */
[C---:B------:R-:W-:Y:S02]  /*bbe0*/  FMUL.FTZ R88, R2.reuse, R88 ;  /* 0x0000005802587220 */ /* 0x040fe40000410000 */
[C---:B------:R-:W-:Y:S01]  /*bbf0*/  HMMA.16816.F32.BF16 R56, R128.reuse, R102, R56 ;  /* 0x000000668038723c */ /* 0x040fe20000041838 */
[----:B------:R-:W4:Y:S03]  /*bc00*/  LDSM.16.MT88.4 R100, [R198+0x16000] ;  /* 0x01600000c664783b */ /* 0x000f260000004200 */
[----:B------:R-:W-:Y:S02]  /*bc10*/  FMUL.FTZ R89, R2, R89 ;  /* 0x0000005902597220 */ /* 0x000fe40000410000 */
[C---:B------:R-:W-:Y:S01]  /*bc20*/  FMUL.FTZ R90, R0.reuse, R90 ;  /* 0x0000005a005a7220 */ /* 0x040fe20000410000 */
[----:B------:R-:W5:Y:S01]  /*bc30*/  MUFU.EX2 R180, R180 ;  /* 0x000000b400b47308 */ /* 0x000f620000000800 */
[C---:B------:R-:W-:Y:S04]  /*bc40*/  HMMA.16816.F32.BF16 R60, R128.reuse, R108, R60 ;  /* 0x0000006c803c723c */ /* 0x040fe8000004183c */
[----:B------:R-:W-:Y:S02]  /*bc50*/  FMUL.FTZ R91, R0, R91 ;  /* 0x0000005b005b7220 */ /* 0x000fe40000410000 */
[C---:B------:R-:W-:Y:S02]  /*bc60*/  FMUL.FTZ R92, R2.reuse, R92 ;  /* 0x0000005c025c7220 */ /* 0x040fe40000410000 */
[C---:B------:R-:W-:Y:S01]  /*bc70*/  HMMA.16816.F32.BF16 R64, R128.reuse, R110, R64 ;  /* 0x0000006e8040723c */ /* 0x040fe20000041840 */
[----:B------:R-:W5:Y:S01]  /*bc80*/  LDSM.16.MT88.4 R108, [R197+0x16000] ;  /* 0x01600000c56c783b */ /* 0x000f620000004200 */
[----:B------:R-:W-:Y:S02]  /*bc90*/  MUFU.EX2 R182, R182 ;  /* 0x000000b600b67308 */ /* 0x000fe40000000800 */
[----:B------:R-:W-:Y:S02]  /*bca0*/  FMUL.FTZ R93, R2, R93 ;  /* 0x0000005d025d7220 */ /* 0x000fe40000410000 */
[C---:B------:R-:W-:Y:S02]  /*bcb0*/  FMUL.FTZ R94, R0.reuse, R94 ;  /* 0x0000005e005e7220 */ /* 0x040fe40000410000 */
[----:B------:R-:W-:Y:S01]  /*bcc0*/  FMUL.FTZ R95, R0, R95 ;  /* 0x0000005f005f7220 */ /* 0x000fe20000410000 */
[C---:B--2---:R-:W-:Y:S03]  /*bcd0*/  HMMA.16816.F32.BF16 R68, R128.reuse, R104, R68 ;  /* 0x000000688044723c */ /* 0x044fe60000041844 */
[C---:B------:R-:W-:Y:S01]  /*bce0*/  FMUL.FTZ R96, R2.reuse, R96 ;  /* 0x0000006002607220 */ /* 0x040fe20000410000 */
[----:B------:R-:W2:Y:S01]  /*bcf0*/  MUFU.EX2 R183, R183 ;  /* 0x000000b700b77308 */ /* 0x000ea20000000800 */
[----:B------:R-:W-:Y:S02]  /*bd00*/  FMUL.FTZ R97, R2, R97 ;  /* 0x0000006102617220 */ /* 0x000fe40000410000 */
[C---:B------:R-:W-:Y:S01]  /*bd10*/  FMUL.FTZ R98, R0.reuse, R98 ;  /* 0x0000006200627220 */ /* 0x040fe20000410000 */
[C---:B------:R-:W-:Y:S01]  /*bd20*/  HMMA.16816.F32.BF16 R72, R128.reuse, R106, R72 ;  /* 0x0000006a8048723c */ /* 0x040fe20000041848 */
[----:B------:R-:W2:Y:S03]  /*bd30*/  LDSM.16.MT88.4 R104, [R196+0x16000] ;  /* 0x01600000c468783b */ /* 0x000ea60000004200 */
[----:B------:R-:W-:Y:S02]  /*bd40*/  FMUL.FTZ R99, R0, R99 ;  /* 0x0000006300637220 */ /* 0x000fe40000410000 */
[--C-:B------:R-:W-:Y:S02]  /*bd50*/  FFMA.FTZ R240, R240, c[0x0][0x23c], -R145.reuse ;  /* 0x00008f00f0f07a23 */ /* 0x100fe40000010891 */
[C---:B----4-:R-:W-:Y:S04]  /*bd60*/  HMMA.16816.F32.BF16 R76, R128.reuse, R100, R76 ;  /* 0x00000064804c723c */ /* 0x050fe8000004184c */
[--C-:B------:R-:W-:Y:S01]  /*bd70*/  FFMA.FTZ R243, R238, c[0x0][0x23c], -R145.reuse ;  /* 0x00008f00eef37a23 */ /* 0x100fe20000010891 */
[----:B------:R-:W-:Y:S01]  /*bd80*/  MUFU.EX2 R240, R240 ;  /* 0x000000f000f07308 */ /* 0x000fe20000000800 */
[--C-:B------:R-:W-:Y:S01]  /*bd90*/  FFMA.FTZ R238, R241, c[0x0][0x23c], -R144.reuse ;  /* 0x00008f00f1ee7a23 */ /* 0x100fe20000010890 */
[----:B-1----:R-:W-:Y:S01]  /*bda0*/  F2FP.BF16.PACK_AB R100, R177, R176 ;  /* 0x000000b0b164723e */ /* 0x002fe200000010ff */
[C---:B------:R-:W-:Y:S04]  /*bdb0*/  HMMA.16816.F32.BF16 R80, R128.reuse, R102, R80 ;  /* 0x000000668050723c */ /* 0x040fe80000041850 */
[----:B---3--:R-:W-:Y:S01]  /*bdc0*/  F2FP.BF16.PACK_AB R101, R179, R178 ;  /* 0x000000b2b365723e */ /* 0x008fe200000010ff */
[--C-:B------:R-:W-:Y:S02]  /*bdd0*/  FFMA.FTZ R239, R239, c[0x0][0x23c], -R144.reuse ;  /* 0x00008f00efef7a23 */ /* 0x100fe40000010890 */
[----:B-----5:R-:W-:Y:S01]  /*bde0*/  F2FP.BF16.PACK_AB R102, R180, R181 ;  /* 0x000000b5b466723e */ /* 0x020fe200000010ff */
[C---:B------:R-:W-:Y:S01]  /*bdf0*/  HMMA.16816.F32.BF16 R84, R128.reuse, R108, R84 ;  /* 0x0000006c8054723c */ /* 0x040fe20000041854 */
[----:B------:R-:W1:Y:S03]  /*be00*/  MUFU.EX2 R243, R243 ;  /* 0x000000f300f37308 */ /* 0x000e660000000800 */
[----:B--2---:R-:W-:Y:S01]  /*be10*/  F2FP.BF16.PACK_AB R103, R183, R182 ;  /* 0x000000b6b767723e */ /* 0x004fe200000010ff */
[--C-:B------:R-:W-:Y:S02]  /*be20*/  FFMA.FTZ R236, R236, c[0x0][0x23c], -R145.reuse ;  /* 0x00008f00ecec7a23 */ /* 0x100fe40000010891 */
[--C-:B------:R-:W-:Y:S01]  /*be30*/  FFMA.FTZ R241, R234, c[0x0][0x23c], -R145.reuse ;  /* 0x00008f00eaf17a23 */ /* 0x100fe20000010891 */
[C---:B------:R-:W-:Y:S01]  /*be40*/  HMMA.16816.F32.BF16 R88, R128.reuse, R110, R88 ;  /* 0x0000006e8058723c */ /* 0x040fe20000041858 */
[----:B------:R-:W2:Y:S02]  /*be50*/  LDSM.16.MT88.4 R108, [R197+0x12800] ;  /* 0x01280000c56c783b */ /* 0x000ea40000004200 */
[----:B------:R-:W-:Y:S01]  /*be60*/  MUFU.EX2 R238, R238 ;  /* 0x000000ee00ee7308 */ /* 0x000fe20000000800 */
[--C-:B------:R-:W-:Y:S02]  /*be70*/  FFMA.FTZ R234, R237, c[0x0][0x23c], -R144.reuse ;  /* 0x00008f00edea7a23 */ /* 0x100fe40000010890 */
[--C-:B------:R-:W-:Y:S02]  /*be80*/  FFMA.FTZ R235, R235, c[0x0][0x23c], -R144.reuse ;  /* 0x00008f00ebeb7a23 */ /* 0x100fe40000010890 */
[--C-:B------:R-:W-:Y:S01]  /*be90*/  FFMA.FTZ R230, R230, c[0x0][0x23c], -R145.reuse ;  /* 0x00008f00e6e67a23 */ /* 0x100fe20000010891 */
[C---:B------:R-:W-:Y:S03]  /*bea0*/  HMMA.16816.F32.BF16 R92, R128.reuse, R104, R92 ;  /* 0x00000068805c723c */ /* 0x040fe6000004185c */
[--C-:B------:R-:W-:Y:S01]  /*beb0*/  FFMA.FTZ R237, R232, c[0x0][0x23c], -R145.reuse ;  /* 0x00008f00e8ed7a23 */ /* 0x100fe20000010891 */
[----:B------:R-:W3:Y:S01]  /*bec0*/  MUFU.EX2 R239, R239 ;  /* 0x000000ef00ef7308 */ /* 0x000ee20000000800 */
[--C-:B------:R-:W-:Y:S02]  /*bed0*/  FFMA.FTZ R232, R233, c[0x0][0x23c], -R144.reuse ;  /* 0x00008f00e9e87a23 */ /* 0x100fe40000010890 */
[--C-:B------:R-:W-:Y:S01]  /*bee0*/  FFMA.FTZ R231, R231, c[0x0][0x23c], -R144.reuse ;  /* 0x00008f00e7e77a23 */ /* 0x100fe20000010890 */
[----:B------:R-:W-:Y:S01]  /*bef0*/  HMMA.16816.F32.BF16 R96, R128, R106, R96 ;  /* 0x0000006a8060723c */ /* 0x000fe20000041860 */
[----:B------:R-:W4:Y:S03]  /*bf00*/  LDSM.16.MT88.4 R104, [R196+0x14800] ;  /* 0x01480000c468783b */ /* 0x000f260000004200 */
[--C-:B------:R-:W-:Y:S02]  /*bf10*/  FFMA.FTZ R228, R228, c[0x0][0x23c], -R145.reuse ;  /* 0x00008f00e4e47a23 */ /* 0x100fe40000010891 */
[----:B------:R-:W-:Y:S01]  /*bf20*/  FFMA.FTZ R145, R226, c[0x0][0x23c], -R145 ;  /* 0x00008f00e2917a23 */ /* 0x000fe20000010891 */
[----:B------:R-:W-:Y:S01]  /*bf30*/  MUFU.EX2 R236, R236 ;  /* 0x000000ec00ec7308 */ /* 0x000fe20000000800 */
[C---:B------:R-:W-:Y:S01]  /*bf40*/  HMMA.16816.F32.BF16 R4, R100.reuse, R112, R4 ;  /* 0x000000706404723c */ /* 0x040fe20000041804 */
[----:B------:R-:W-:Y:S04]  /*bf50*/  LDSM.16.MT88.4 R128, [R198+0x15000] ;  /* 0x01500000c680783b */ /* 0x000fe80000004200 */
[--C-:B------:R-:W-:Y:S02]  /*bf60*/  FFMA.FTZ R134, R134, c[0x0][0x23c], -R144.reuse ;  /* 0x00008f0086867a23 */ /* 0x100fe40000010890 */
[----:B------:R-:W-:Y:S01]  /*bf70*/  FFMA.FTZ R144, R133, c[0x0][0x23c], -R144 ;  /* 0x00008f0085907a23 */ /* 0x000fe20000010890 */
[C---:B------:R-:W-:Y:S01]  /*bf80*/  HMMA.16816.F32.BF16 R8, R100.reuse, R114, R8 ;  /* 0x000000726408723c */ /* 0x040fe20000041808 */
[----:B------:R-:W-:Y:S01]  /*bf90*/  LDSM.16.MT88.4 R112, [R198+0x16800] ;  /* 0x01680000c670783b */ /* 0x000fe20000004200 */
[----:B------:R-:W-:Y:S02]  /*bfa0*/  MUFU.EX2 R233, R145 ;  /* 0x0000009100e97308 */ /* 0x000fe40000000800 */
[----:B------:R-:W-:Y:S02]  /*bfb0*/  FFMA.FTZ R175, R2, R229, R175 ;  /* 0x000000e502af7223 */ /* 0x000fe400000100af */
[----:B------:R-:W-:Y:S01]  /*bfc0*/  FFMA.FTZ R171, R0, R227, R171 ;  /* 0x000000e300ab7223 */ /* 0x000fe200000100ab */
[----:B------:R-:W-:Y:S01]  /*bfd0*/  MOV R0, R3 ;  /* 0x0000000300007202 */ /* 0x000fe20000000f00 */
[C---:B------:R-:W-:Y:S04]  /*bfe0*/  HMMA.16816.F32.BF16 R12, R100.reuse, R116, R12 ;  /* 0x00000074640c723c */ /* 0x040fe8000004180c */
[----:B------:R5:W-:Y:S01]  /*bff0*/  MUFU.EX2 R133, R144 ;  /* 0x0000009000857308 */ /* 0x000be20000000800 */
[----:B------:R-:W-:Y:S02]  /*c000*/  FADD.FTZ R174, R174, R175 ;  /* 0x000000afaeae7221 */ /* 0x000fe40000010000 */
[----:B------:R-:W-:Y:S01]  /*c010*/  FADD.FTZ R170, R170, R171 ;  /* 0x000000abaaaa7221 */ /* 0x000fe20000010000 */
[C---:B------:R-:W-:Y:S01]  /*c020*/  HMMA.16816.F32.BF16 R16, R100.reuse, R118, R16 ;  /* 0x000000766410723c */ /* 0x040fe20000041810 */
[----:B------:R-:W-:Y:S03]  /*c030*/  LDSM.16.MT88.4 R116, [R197+0x16800] ;  /* 0x01680000c574783b */ /* 0x000fe60000004200 */
[----:B------:R-:W-:Y:S02]  /*c040*/  FADD.FTZ R173, R173, R174 ;  /* 0x000000aeadad7221 */ /* 0x000fe40000010000 */
[----:B------:R-:W1:Y:S02]  /*c050*/  MUFU.EX2 R241, R241 ;  /* 0x000000f100f17308 */ /* 0x000e640000000800 */
[C---:B--2---:R-:W-:Y:S04]  /*c060*/  HMMA.16816.F32.BF16 R20, R100.reuse, R108, R20 ;  /* 0x0000006c6414723c */ /* 0x044fe80000041814 */
[----:B------:R-:W-:Y:S04]  /*c070*/  FADD.FTZ R173, R172, R173 ;  /* 0x000000adacad7221 */ /* 0x000fe80000010000 */
[C---:B------:R-:W-:Y:S01]  /*c080*/  HMMA.16816.F32.BF16 R24, R100.reuse, R110, R24 ;  /* 0x0000006e6418723c */ /* 0x040fe20000041818 */
[----:B------:R-:W2:Y:S01]  /*c090*/  LDSM.16.MT88.4 R108, [R200+0x16800] ;  /* 0x01680000c86c783b */ /* 0x000ea20000004200 */
[----:B------:R-:W-:Y:S02]  /*c0a0*/  MUFU.EX2 R234, R234 ;  /* 0x000000ea00ea7308 */ /* 0x000fe40000000800 */
[----:B------:R-:W-:Y:S04]  /*c0b0*/  FADD.FTZ R176, R176, R173 ;  /* 0x000000adb0b07221 */ /* 0x000fe80000010000 */
[C---:B------:R-:W-:Y:S01]  /*c0c0*/  HMMA.16816.F32.BF16 R28, R100.reuse, R120, R28 ;  /* 0x00000078641c723c */ /* 0x040fe2000004181c */
[----:B-----5:R-:W-:Y:S03]  /*c0d0*/  LDSM.16.MT88.4 R144, [R196+0x13800] ;  /* 0x01380000c490783b */ /* 0x020fe60000004200 */
[----:B------:R-:W5:Y:S01]  /*c0e0*/  MUFU.EX2 R235, R235 ;  /* 0x000000eb00eb7308 */ /* 0x000f620000000800 */
[----:B------:R-:W-:Y:S03]  /*c0f0*/  FADD.FTZ R176, R177, R176 ;  /* 0x000000b0b1b07221 */ /* 0x000fe60000010000 */
[C---:B------:R-:W-:Y:S01]  /*c100*/  HMMA.16816.F32.BF16 R32, R100.reuse, R122, R32 ;  /* 0x0000007a6420723c */ /* 0x040fe20000041820 */
[----:B------:R-:W-:Y:S03]  /*c110*/  LDSM.16.MT88.4 R120, [R198+0x13000] ;  /* 0x01300000c678783b */ /* 0x000fe60000004200 */
[----:B------:R-:W-:Y:S02]  /*c120*/  FADD.FTZ R181, R181, R176 ;  /* 0x000000b0b5b57221 */ /* 0x000fe40000010000 */
[----:B------:R-:W-:Y:S02]  /*c130*/  MUFU.EX2 R230, R230 ;  /* 0x000000e600e67308 */ /* 0x000fe40000000800 */
[C---:B------:R-:W-:Y:S04]  /*c140*/  HMMA.16816.F32.BF16 R36, R100.reuse, R124, R36 ;  /* 0x0000007c6424723c */ /* 0x040fe80000041824 */
[----:B------:R-:W-:Y:S04]  /*c150*/  FADD.FTZ R181, R180, R181 ;  /* 0x000000b5b4b57221 */ /* 0x000fe80000010000 */
[C---:B------:R-:W-:Y:S01]  /*c160*/  HMMA.16816.F32.BF16 R40, R100.reuse, R126, R40 ;  /* 0x0000007e6428723c */ /* 0x040fe20000041828 */
[----:B------:R-:W-:Y:S01]  /*c170*/  LDSM.16.MT88.4 R124, [R196+0x13000] ;  /* 0x01300000c47c783b */ /* 0x000fe20000004200 */
[----:B------:R-:W1:Y:S06]  /*c180*/  MUFU.EX2 R237, R237 ;  /* 0x000000ed00ed7308 */ /* 0x000e6c0000000800 */
[C---:B------:R-:W-:Y:S04]  /*c190*/  HMMA.16816.F32.BF16 R44, R100.reuse, R136, R44 ;  /* 0x00000088642c723c */ /* 0x040fe8000004182c */
[----:B------:R-:W-:Y:S04]  /*c1a0*/  MUFU.EX2 R232, R232 ;  /* 0x000000e800e87308 */ /* 0x000fe80000000800 */
[C---:B------:R-:W-:Y:S01]  /*c1b0*/  HMMA.16816.F32.BF16 R48, R100.reuse, R138, R48 ;  /* 0x0000008a6430723c */ /* 0x040fe20000041830 */
[----:B------:R-:W-:Y:S05]  /*c1c0*/  LDSM.16.MT88.4 R136, [R197+0x15000] ;  /* 0x01500000c588783b */ /* 0x000fea0000004200 */
[----:B------:R-:W1:Y:S02]  /*c1d0*/  MUFU.EX2 R231, R231 ;  /* 0x000000e700e77308 */ /* 0x000e640000000800 */
[C---:B------:R-:W-:Y:S08]  /*c1e0*/  HMMA.16816.F32.BF16 R52, R100.reuse, R140, R52 ;  /* 0x0000008c6434723c */ /* 0x040ff00000041834 */
[C---:B------:R-:W-:Y:S01]  /*c1f0*/  HMMA.16816.F32.BF16 R56, R100.reuse, R142, R56 ;  /* 0x0000008e6438723c */ /* 0x040fe20000041838 */
[----:B------:R-:W-:Y:S01]  /*c200*/  LDSM.16.MT88.4 R140, [R197+0x13800] ;  /* 0x01380000c58c783b */ /* 0x000fe20000004200 */
[----:B------:R-:W1:Y:S06]  /*c210*/  MUFU.EX2 R228, R228 ;  /* 0x000000e400e47308 */ /* 0x000e6c0000000800 */
[C---:B----4-:R-:W-:Y:S04]  /*c220*/  HMMA.16816.F32.BF16 R60, R100.reuse, R104, R60 ;  /* 0x00000068643c723c */ /* 0x050fe8000004183c */
[----:B------:R-:W4:Y:S04]  /*c230*/  MUFU.EX2 R134, R134 ;  /* 0x0000008600867308 */ /* 0x000f280000000800 */
[C---:B------:R-:W-:Y:S01]  /*c240*/  HMMA.16816.F32.BF16 R64, R100.reuse, R106, R64 ;  /* 0x0000006a6440723c */ /* 0x040fe20000041840 */
[----:B------:R-:W1:Y:S07]  /*c250*/  LDSM.16.MT88.4 R104, [R196+0x16800] ;  /* 0x01680000c468783b */ /* 0x000e6e0000004200 */
[C---:B--2---:R-:W-:Y:S08]  /*c260*/  HMMA.16816.F32.BF16 R68, R100.reuse, R108, R68 ;  /* 0x0000006c6444723c */ /* 0x044ff00000041844 */
[C---:B------:R-:W-:Y:S01]  /*c270*/  HMMA.16816.F32.BF16 R72, R100.reuse, R110, R72 ;  /* 0x0000006e6448723c */ /* 0x040fe20000041848 */
[----:B------:R-:W2:Y:S07]  /*c280*/  LDSM.16.MT88.4 R108, [R200+0x13000] ;  /* 0x01300000c86c783b */ /* 0x000eae0000004200 */
[C---:B------:R-:W-:Y:S08]  /*c290*/  HMMA.16816.F32.BF16 R76, R100.reuse, R112, R76 ;  /* 0x00000070644c723c */ /* 0x040ff0000004184c */
[C---:B------:R-:W-:Y:S01]  /*c2a0*/  HMMA.16816.F32.BF16 R80, R100.reuse, R114, R80 ;  /* 0x000000726450723c */ /* 0x040fe20000041850 */
[----:B------:R-:W2:Y:S07]  /*c2b0*/  LDSM.16.MT88.4 R112, [R197+0x13000] ;  /* 0x01300000c570783b */ /* 0x000eae0000004200 */
[C---:B------:R-:W-:Y:S08]  /*c2c0*/  HMMA.16816.F32.BF16 R84, R100.reuse, R116, R84 ;  /* 0x000000746454723c */ /* 0x040ff00000041854 */
[C---:B------:R-:W-:Y:S01]  /*c2d0*/  HMMA.16816.F32.BF16 R88, R100.reuse, R118, R88 ;  /* 0x000000766458723c */ /* 0x040fe20000041858 */
[----:B------:R-:W4:Y:S07]  /*c2e0*/  LDSM.16.MT88.4 R116, [R200+0x15000] ;  /* 0x01500000c874783b */ /* 0x000f2e0000004200 */
[C---:B-1----:R-:W-:Y:S08]  /*c2f0*/  HMMA.16816.F32.BF16 R92, R100.reuse, R104, R92 ;  /* 0x00000068645c723c */ /* 0x042ff0000004185c */
[----:B------:R-:W-:Y:S01]  /*c300*/  HMMA.16816.F32.BF16 R96, R100, R106, R96 ;  /* 0x0000006a6460723c */ /* 0x000fe20000041860 */
[----:B------:R-:W1:Y:S06]  /*c310*/  LDSM.16.MT88.4 R104, [R196+0x15000] ;  /* 0x01500000c468783b */ /* 0x000e6c0000004200 */
[----:B------:R-:W-:Y:S01]  /*c320*/  F2FP.BF16.PACK_AB R100, R243, R240 ;  /* 0x000000f0f364723e */ /* 0x000fe200000010ff */
[----:B------:R-:W-:Y:S01]  /*c330*/  FADD.FTZ R240, R240, R181 ;  /* 0x000000b5f0f07221 */ /* 0x000fe20000010000 */
[----:B---3--:R-:W-:Y:S03]  /*c340*/  F2FP.BF16.PACK_AB R101, R239, R238 ;  /* 0x000000eeef65723e */ /* 0x008fe600000010ff */
[----:B------:R-:W-:Y:S01]  /*c350*/  F2FP.BF16.PACK_AB R102, R241, R236 ;  /* 0x000000ecf166723e */ /* 0x000fe200000010ff */
[----:B------:R-:W-:Y:S01]  /*c360*/  FADD.FTZ R243, R243, R240 ;  /* 0x000000f0f3f37221 */ /* 0x000fe20000010000 */
[----:B-----5:R-:W-:Y:S03]  /*c370*/  F2FP.BF16.PACK_AB R103, R235, R234 ;  /* 0x000000eaeb67723e */ /* 0x020fe600000010ff */
[----:B------:R-:W-:Y:S04]  /*c380*/  FADD.FTZ R236, R236, R243 ;  /* 0x000000f3ecec7221 */ /* 0x000fe80000010000 */
[C---:B--2---:R-:W-:Y:S03]  /*c390*/  HMMA.16816.F32.BF16 R4, R100.reuse, R108, R4 ;  /* 0x0000006c6404723c */ /* 0x044fe60000041804 */
[----:B------:R-:W-:Y:S05]  /*c3a0*/  FADD.FTZ R241, R241, R236 ;  /* 0x000000ecf1f17221 */ /* 0x000fea0000010000 */
[C---:B------:R-:W-:Y:S01]  /*c3b0*/  HMMA.16816.F32.BF16 R8, R100.reuse, R110, R8 ;  /* 0x0000006e6408723c */ /* 0x040fe20000041808 */
[----:B------:R-:W2:Y:S07]  /*c3c0*/  LDSM.16.MT88.4 R108, [R200+0x17000] ;  /* 0x01700000c86c783b */ /* 0x000eae0000004200 */
[C---:B------:R-:W-:Y:S08]  /*c3d0*/  HMMA.16816.F32.BF16 R12, R100.reuse, R120, R12 ;  /* 0x00000078640c723c */ /* 0x040ff0000004180c */
[C---:B------:R-:W-:Y:S08]  /*c3e0*/  HMMA.16816.F32.BF16 R16, R100.reuse, R122, R16 ;  /* 0x0000007a6410723c */ /* 0x040ff00000041810 */
[C---:B------:R-:W-:Y:S08]  /*c3f0*/  HMMA.16816.F32.BF16 R20, R100.reuse, R112, R20 ;  /* 0x000000706414723c */ /* 0x040ff00000041814 */
[C---:B------:R-:W-:Y:S01]  /*c400*/  HMMA.16816.F32.BF16 R24, R100.reuse, R114, R24 ;  /* 0x000000726418723c */ /* 0x040fe20000041818 */
[----:B------:R-:W3:Y:S07]  /*c410*/  LDSM.16.MT88.4 R112, [R198+0x17000] ;  /* 0x01700000c670783b */ /* 0x000eee0000004200 */
[C---:B------:R-:W-:Y:S08]  /*c420*/  HMMA.16816.F32.BF16 R28, R100.reuse, R124, R28 ;  /* 0x0000007c641c723c */ /* 0x040ff0000004181c */
[C---:B------:R-:W-:Y:S01]  /*c430*/  HMMA.16816.F32.BF16 R32, R100.reuse, R126, R32 ;  /* 0x0000007e6420723c */ /* 0x040fe20000041820 */
[----:B------:R-:W-:Y:S07]  /*c440*/  LDSM.16.MT88.4 R124, [R200+0x13800] ;  /* 0x01380000c87c783b */ /* 0x000fee0000004200 */
[C---:B----4-:R-:W-:Y:S08]  /*c450*/  HMMA.16816.F32.BF16 R36, R100.reuse, R116, R36 ;  /* 0x000000746424723c */ /* 0x050ff00000041824 */
[C---:B------:R-:W-:Y:S01]  /*c460*/  HMMA.16816.F32.BF16 R40, R100.reuse, R118, R40 ;  /* 0x000000766428723c */ /* 0x040fe20000041828 */
[----:B------:R-:W4:Y:S07]  /*c470*/  LDSM.16.MT88.4 R116, [R197+0x17000] ;  /* 0x01700000c574783b */ /* 0x000f2e0000004200 */
[C---:B------:R-:W-:Y:S08]  /*c480*/  HMMA.16816.F32.BF16 R44, R100.reuse, R128, R44 ;  /* 0x00000080642c723c */ /* 0x040ff0000004182c */
[C---:B------:R-:W-:Y:S08]  /*c490*/  HMMA.16816.F32.BF16 R48, R100.reuse, R130, R48 ;  /* 0x000000826430723c */ /* 0x040ff00000041830 */
[C---:B------:R-:W-:Y:S07]  /*c4a0*/  HMMA.16816.F32.BF16 R52, R100.reuse, R136, R52 ;  /* 0x000000886434723c */ /* 0x040fee0000041834 */
[----:B------:R-:W-:Y:S01]  /*c4b0*/  F2FP.BF16.PACK_AB R136, R237, R230 ;  /* 0x000000e6ed88723e */ /* 0x000fe200000010ff */
[C---:B------:R-:W-:Y:S04]  /*c4c0*/  HMMA.16816.F32.BF16 R56, R100.reuse, R138, R56 ;  /* 0x0000008a6438723c */ /* 0x040fe80000041838 */
[----:B------:R-:W-:Y:S01]  /*c4d0*/  F2FP.BF16.PACK_AB R137, R231, R232 ;  /* 0x000000e8e789723e */ /* 0x000fe200000010ff */
[----:B------:R-:W-:Y:S02]  /*c4e0*/  FADD.FTZ R230, R230, R241 ;  /* 0x000000f1e6e67221 */ /* 0x000fe40000010000 */
[----:B------:R-:W-:Y:S01]  /*c4f0*/  F2FP.BF16.PACK_AB R138, R233, R228 ;  /* 0x000000e4e98a723e */ /* 0x000fe200000010ff */
[C---:B-1----:R-:W-:Y:S04]  /*c500*/  HMMA.16816.F32.BF16 R60, R100.reuse, R104, R60 ;  /* 0x00000068643c723c */ /* 0x042fe8000004183c */
[----:B------:R-:W-:Y:S01]  /*c510*/  F2FP.BF16.PACK_AB R139, R133, R134 ;  /* 0x00000086858b723e */ /* 0x000fe200000010ff */
[----:B------:R-:W-:Y:S03]  /*c520*/  FADD.FTZ R237, R237, R230 ;  /* 0x000000e6eded7221 */ /* 0x000fe60000010000 */
[C---:B------:R-:W-:Y:S01]  /*c530*/  HMMA.16816.F32.BF16 R64, R100.reuse, R106, R64 ;  /* 0x0000006a6440723c */ /* 0x040fe20000041840 */
[----:B------:R-:W1:Y:S03]  /*c540*/  LDSM.16.MT88.4 R104, [R196+0x17000] ;  /* 0x01700000c468783b */ /* 0x000e660000004200 */
[----:B------:R-:W-:Y:S04]  /*c550*/  FADD.FTZ R228, R228, R237 ;  /* 0x000000ede4e47221 */ /* 0x000fe80000010000 */
[C---:B--2---:R-:W-:Y:S04]  /*c560*/  HMMA.16816.F32.BF16 R68, R100.reuse, R108, R68 ;  /* 0x0000006c6444723c */ /* 0x044fe80000041844 */
[----:B------:R-:W-:Y:S04]  /*c570*/  FADD.FTZ R229, R233, R228 ;  /* 0x000000e4e9e57221 */ /* 0x000fe80000010000 */
[C---:B------:R-:W-:Y:S01]  /*c580*/  HMMA.16816.F32.BF16 R72, R100.reuse, R110, R72 ;  /* 0x0000006e6448723c */ /* 0x040fe20000041848 */
[----:B------:R-:W2:Y:S07]  /*c590*/  LDSM.16.MT88.4 R108, [R198+0x13800] ;  /* 0x01380000c66c783b */ /* 0x000eae0000004200 */
[C---:B---3--:R-:W-:Y:S08]  /*c5a0*/  HMMA.16816.F32.BF16 R76, R100.reuse, R112, R76 ;  /* 0x00000070644c723c */ /* 0x048ff0000004184c */
[C---:B------:R-:W-:Y:S08]  /*c5b0*/  HMMA.16816.F32.BF16 R80, R100.reuse, R114, R80 ;  /* 0x000000726450723c */ /* 0x040ff00000041850 */
[C---:B----4-:R-:W-:Y:S08]  /*c5c0*/  HMMA.16816.F32.BF16 R84, R100.reuse, R116, R84 ;  /* 0x000000746454723c */ /* 0x050ff00000041854 */
[C---:B------:R-:W-:Y:S08]  /*c5d0*/  HMMA.16816.F32.BF16 R88, R100.reuse, R118, R88 ;  /* 0x000000766458723c */ /* 0x040ff00000041858 */
[C---:B-1----:R-:W-:Y:S08]  /*c5e0*/  HMMA.16816.F32.BF16 R92, R100.reuse, R104, R92 ;  /* 0x00000068645c723c */ /* 0x042ff0000004185c */
[----:B------:R-:W-:Y:S08]  /*c5f0*/  HMMA.16816.F32.BF16 R96, R100, R106, R96 ;  /* 0x0000006a6460723c */ /* 0x000ff00000041860 */
[C---:B------:R-:W-:Y:S01]  /*c600*/  HMMA.16816.F32.BF16 R128, R136.reuse, R124, R4 ;  /* 0x0000007c8880723c */ /* 0x040fe20000041804 */
[----:B------:R-:W1:Y:S07]  /*c610*/  LDSM.16.MT88.4 R4, [R198+0x17800] ;  /* 0x01780000c604783b */ /* 0x000e6e0000004200 */
[C---:B------:R-:W-:Y:S01]  /*c620*/  HMMA.16816.F32.BF16 R124, R136.reuse, R126, R8 ;  /* 0x0000007e887c723c */ /* 0x040fe20000041808 */
[----:B------:R-:W3:Y:S07]  /*c630*/  LDSM.16.MT88.4 R8, [R197+0x17800] ;  /* 0x01780000c508783b */ /* 0x000eee0000004200 */
[C---:B--2---:R-:W-:Y:S01]  /*c640*/  HMMA.16816.F32.BF16 R120, R136.reuse, R108, R12 ;  /* 0x0000006c8878723c */ /* 0x044fe2000004180c */
[----:B------:R-:W2:Y:S07]  /*c650*/  LDSM.16.MT88.4 R12, [R196+0x17800] ;  /* 0x01780000c40c783b */ /* 0x000eae0000004200 */
[C---:B------:R-:W-:Y:S08]  /*c660*/  HMMA.16816.F32.BF16 R116, R136.reuse, R110, R16 ;  /* 0x0000006e8874723c */ /* 0x040ff00000041810 */
        /* <DEDUP_REMOVED lines=14> */
[C---:B-1----:R-:W-:Y:S07]  /*c750*/  HMMA.16816.F32.BF16 R76, R136.reuse, R4, R76 ;  /* 0x00000004884c723c */ /* 0x042fee000004184c */
[----:B------:R-:W-:Y:S01]  /*c760*/  FADD.FTZ R5, R169, R170 ;  /* 0x000000aaa9057221 */ /* 0x000fe20000010000 */
[C---:B------:R-:W-:Y:S04]  /*c770*/  HMMA.16816.F32.BF16 R80, R136.reuse, R6, R80 ;  /* 0x000000068850723c */ /* 0x040fe80000041850 */
[----:B------:R-:W-:Y:S04]  /*c780*/  FADD.FTZ R5, R168, R5 ;  /* 0x00000005a8057221 */ /* 0x000fe80000010000 */
[C---:B---3--:R-:W-:Y:S04]  /*c790*/  HMMA.16816.F32.BF16 R84, R136.reuse, R8, R84 ;  /* 0x000000088854723c */ /* 0x048fe80000041854 */
[----:B------:R-:W-:Y:S04]  /*c7a0*/  FADD.FTZ R178, R178, R5 ;  /* 0x00000005b2b27221 */ /* 0x000fe80000010000 */
[C---:B------:R-:W-:Y:S04]  /*c7b0*/  HMMA.16816.F32.BF16 R88, R136.reuse, R10, R88 ;  /* 0x0000000a8858723c */ /* 0x040fe80000041858 */
[----:B------:R-:W-:Y:S04]  /*c7c0*/  FADD.FTZ R179, R179, R178 ;  /* 0x000000b2b3b37221 */ /* 0x000fe80000010000 */
[----:B------:R-:W-:Y:S01]  /*c7d0*/  FADD.FTZ R182, R182, R179 ;  /* 0x000000b3b6b67221 */ /* 0x000fe20000010000 */
[C---:B--2---:R-:W-:Y:S03]  /*c7e0*/  HMMA.16816.F32.BF16 R92, R136.reuse, R12, R92 ;  /* 0x0000000c885c723c */ /* 0x044fe6000004185c */
[----:B------:R-:W-:Y:S04]  /*c7f0*/  FADD.FTZ R183, R183, R182 ;  /* 0x000000b6b7b77221 */ /* 0x000fe80000010000 */
[----:B------:R-:W-:Y:S01]  /*c800*/  FADD.FTZ R238, R238, R183 ;  /* 0x000000b7eeee7221 */ /* 0x000fe20000010000 */
[----:B------:R-:W-:Y:S04]  /*c810*/  HMMA.16816.F32.BF16 R96, R136, R14, R96 ;  /* 0x0000000e8860723c */ /* 0x000fe80000041860 */
[----:B------:R-:W-:Y:S04]  /*c820*/  FADD.FTZ R239, R239, R238 ;  /* 0x000000eeefef7221 */ /* 0x000fe80000010000 */
[----:B------:R-:W-:Y:S04]  /*c830*/  FADD.FTZ R234, R234, R239 ;  /* 0x000000efeaea7221 */ /* 0x000fe80000010000 */
[----:B------:R-:W-:Y:S04]  /*c840*/  FADD.FTZ R235, R235, R234 ;  /* 0x000000eaebeb7221 */ /* 0x000fe80000010000 */
[----:B------:R-:W-:Y:S04]  /*c850*/  FADD.FTZ R232, R232, R235 ;  /* 0x000000ebe8e87221 */ /* 0x000fe80000010000 */
[----:B------:R-:W-:Y:S04]  /*c860*/  FADD.FTZ R231, R231, R232 ;  /* 0x000000e8e7e77221 */ /* 0x000fe80000010000 */
[----:B------:R-:W-:Y:S04]  /*c870*/  FADD.FTZ R134, R134, R231 ;  /* 0x000000e786867221 */ /* 0x000fe80000010000 */
[----:B------:R-:W-:Y:S01]  /*c880*/  FADD.FTZ R227, R133, R134 ;  /* 0x0000008685e37221 */ /* 0x000fe20000010000 */
[----:B------:R-:W-:-:S05]  /*c890*/  @P0 BRA `(.L_x_42) ;  /* 0xffffd73000000947 */ /* 0x000fca000383ffff */
.L_x_41:
        /* <DEDUP_REMOVED lines=218> */
[----:B------:R-:W-:Y:S04]  /*d640*/  STS [R25], R100 ;  /* 0x0000006419007388 */ /* 0x000fe80000000800 */
[----:B------:R-:W-:Y:S04]  /*d650*/  STS [R25+0x400], R102 ;  /* 0x0004006619007388 */ /* 0x000fe80000000800 */
        /* <DEDUP_REMOVED lines=12> */
[----:B------:R-:W2:Y:S04]  /*d720*/  S2R R7, SR_CTAID.Y ;  /* 0x0000000000077919 */ /* 0x000ea80000002600 */
[----:B------:R4:W-:Y:S04]  /*d730*/  STS [R23+0x4000], R60 ;  /* 0x0040003c17007388 */ /* 0x0009e80000000800 */
[----:B------:R5:W-:Y:S04]  /*d740*/  STS [R23+0x4400], R62 ;  /* 0x0044003e17007388 */ /* 0x000be80000000800 */
[----:B------:R1:W-:Y:S04]  /*d750*/  STS [R25+0x4000], R64 ;  /* 0x0040004019007388 */ /* 0x0003e80000000800 */
[----:B------:R-:W-:Y:S04]  /*d760*/  STS [R25+0x4400], R66 ;  /* 0x0044004219007388 */ /* 0x000fe80000000800 */
[----:B------:R-:W-:Y:S04]  /*d770*/  STS [R11+0x8000], R68 ;  /* 0x008000440b007388 */ /* 0x000fe80000000800 */
[----:B------:R3:W-:Y:S01]  /*d780*/  STS [R11+0x8400], R70 ;  /* 0x008400460b007388 */ /* 0x0007e20000000800 */
[----:B--2---:R-:W-:Y:S01]  /*d790*/  @!P0 SHF.R.S32.HI R12, RZ, 0x1f, R7 ;  /* 0x0000001fff0c8819 */ /* 0x004fe20000011407 */
[----:B------:R-:W-:-:S02]  /*d7a0*/  @!P3 IMAD R63, R7, c[0x0][0x214], RZ ;  /* 0x00008500073fba24 */ /* 0x000fc400078e02ff */
[----:B------:R2:W-:Y:S01]  /*d7b0*/  STS [R13+0x8000], R72 ;  /* 0x008000480d007388 */ /* 0x0005e20000000800 */
[----:B----4-:R-:W-:Y:S01]  /*d7c0*/  @P1 MOV R60, c[0x0][0x210] ;  /* 0x00008400003c1a02 */ /* 0x010fe20000000f00 */
[----:B------:R-:W-:Y:S01]  /*d7d0*/  @!P0 IMAD R12, R12, c[0x0][0x1e0], RZ ;  /* 0x000078000c0c8a24 */ /* 0x000fe200078e02ff */
[----:B------:R-:W-:Y:S01]  /*d7e0*/  @!P3 SEL R63, R63, R210, !P0 ;  /* 0x000000d23f3fb207 */ /* 0x000fe20004000000 */
[----:B------:R2:W-:Y:S01]  /*d7f0*/  STS [R13+0x8400], R74 ;  /* 0x0084004a0d007388 */ /* 0x0005e20000000800 */
[----:B-----5:R-:W-:Y:S01]  /*d800*/  @P1 MOV R62, 0x1 ;  /* 0x00000001003e1802 */ /* 0x020fe20000000f00 */
[C---:B------:R-:W-:Y:S02]  /*d810*/  @!P0 IMAD R61, R7.reuse, c[0x0][0x1e4], R12 ;  /* 0x00007900073d8a24 */ /* 0x040fe400078e020c */
[----:B------:R2:W-:Y:S01]  /*d820*/  STS [R15+0x8000], R76 ;  /* 0x0080004c0f007388 */ /* 0x0005e20000000800 */
[----:B------:R-:W-:Y:S02]  /*d830*/  @P1 IMAD R60, R60, c[0x0][0x214], RZ ;  /* 0x000085003c3c1a24 */ /* 0x000fe400078e02ff */
[----:B-1----:R-:W-:Y:S01]  /*d840*/  @!P0 IMAD.WIDE.U32 R64, R7, c[0x0][0x1e0], RZ ;  /* 0x0000780007408a25 */ /* 0x002fe200078e00ff */
[----:B------:R2:W-:Y:S04]  /*d850*/  STS [R15+0x8400], R78 ;  /* 0x0084004e0f007388 */ /* 0x0005e80000000800 */
[----:B------:R2:W-:Y:S01]  /*d860*/  STS [R17+0x8000], R80 ;  /* 0x0080005011007388 */ /* 0x0005e20000000800 */
[----:B------:R-:W-:-:S02]  /*d870*/  @!P0 IADD3 R5, R65, R61, RZ ;  /* 0x0000003d41058210 */ /* 0x000fc40007ffe0ff */
[----:B------:R-:W-:Y:S01]  /*d880*/  @!P0 MOV R4, R64 ;  /* 0x0000004000048202 */ /* 0x000fe20000000f00 */
[----:B------:R2:W-:Y:S01]  /*d890*/  STS [R17+0x8400], R82 ;  /* 0x0084005211007388 */ /* 0x0005e20000000800 */
[----:B---3--:R-:W-:Y:S01]  /*d8a0*/  @!P1 MOV R11, c[0x0][0x214] ;  /* 0x00008500000b9a02 */ /* 0x008fe20000000f00 */
[----:B------:R-:W-:Y:S01]  /*d8b0*/  CS2R R64, SRZ ;  /* 0x0000000000407805 */ /* 0x000fe2000001ff00 */
[----:B------:R-:W-:Y:S01]  /*d8c0*/  SHF.R.S32.HI R61, RZ, 0x1f, R8 ;  /* 0x0000001fff3d7819 */ /* 0x000fe20000011408 */
[----:B------:R2:W-:Y:S01]  /*d8d0*/  STS [R19+0x8000], R84 ;  /* 0x0080005413007388 */ /* 0x0005e20000000800 */
[----:B------:R-:W-:Y:S02]  /*d8e0*/  @!P1 SEL R60, R11, c[0x0][0x234], !P2 ;  /* 0x00008d000b3c9a07 */ /* 0x000fe40005000000 */
[----:B------:R-:W-:Y:S01]  /*d8f0*/  LOP3.LUT P0, RZ, R9, 0x3, RZ, 0xc0, !PT ;  /* 0x0000000309ff7812 */ /* 0x000fe2000780c0ff */
[----:B------:R2:W-:Y:S01]  /*d900*/  STS [R19+0x8400], R86 ;  /* 0x0084005613007388 */ /* 0x0005e20000000800 */
[----:B------:R-:W-:Y:S01]  /*d910*/  LEA.HI R61, R61, R8, RZ, 0x3 ;  /* 0x000000083d3d7211 */ /* 0x000fe200078f18ff */
[----:B------:R-:W-:Y:S01]  /*d920*/  @!P1 IMAD R62, R60, c[0x0][0x1c0], RZ ;  /* 0x000070003c3e9a24 */ /* 0x000fe200078e02ff */
[----:B------:R-:W-:Y:S01]  /*d930*/  @!P3 MOV R64, R63 ;  /* 0x0000003f0040b202 */ /* 0x000fe20000000f00 */
[----:B------:R2:W-:Y:S01]  /*d940*/  STS [R21+0x8000], R88 ;  /* 0x0080005815007388 */ /* 0x0005e20000000800 */
[----:B------:R-:W-:Y:S01]  /*d950*/  @!P3 SHF.R.S32.HI R65, RZ, 0x1f, R63 ;  /* 0x0000001fff41b819 */ /* 0x000fe2000001143f */
[----:B------:R-:W-:Y:S01]  /*d960*/  IMAD R62, R7, R62, RZ ;  /* 0x0000003e073e7224 */ /* 0x000fe200078e02ff */
[----:B------:R-:W-:Y:S01]  /*d970*/  @P1 MOV R7, c[0x0][0x210] ;  /* 0x0000840000071a02 */ /* 0x000fe20000000f00 */
[----:B------:R2:W-:Y:S01]  /*d980*/  STS [R21+0x8400], R90 ;  /* 0x0084005a15007388 */ /* 0x0005e20000000800 */
[----:B------:R-:W-:Y:S01]  /*d990*/  @!P1 MOV R7, 0x1 ;  /* 0x0000000100079802 */ /* 0x000fe20000000f00 */
[----:B------:R-:W-:Y:S01]  /*d9a0*/  @P5 FMUL.FTZ R63, R2, 0.69314718246459960938 ;  /* 0x3f317218023f5820 */ /* 0x000fe20000410000 */
[----:B------:R-:W-:Y:S01]  /*d9b0*/  SEL R62, R62, RZ, P3 ;  /* 0x000000ff3e3e7207 */ /* 0x000fe20001800000 */
[----:B------:R2:W-:Y:S01]  /*d9c0*/  STS [R23+0x8000], R92 ;  /* 0x0080005c17007388 */ /* 0x0005e20000000800 */
[----:B------:R-:W-:Y:S01]  /*d9d0*/  LOP3.LUT R61, R61, 0xffffff8, RZ, 0xc0, !PT ;  /* 0x0ffffff83d3d7812 */ /* 0x000fe200078ec0ff */
[----:B------:R-:W-:-:S02]  /*d9e0*/  @P4 FMUL.FTZ R2, R0, 0.69314718246459960938 ;  /* 0x3f31721800024820 */ /* 0x000fc40000410000 */
[----:B------:R2:W-:Y:S01]  /*d9f0*/  STS [R23+0x8400], R94 ;  /* 0x0084005e17007388 */ /* 0x0005e20000000800 */
[----:B------:R-:W-:Y:S02]  /*da00*/  IADD3 R61, R8, -R61, RZ ;  /* 0x8000003d083d7210 */ /* 0x000fe40007ffe0ff */
[----:B------:R-:W-:Y:S01]  /*da10*/  MOV R8, 0x7f800000 ;  /* 0x7f80000000087802 */ /* 0x000fe20000000f00 */
[----:B------:R2:W-:Y:S01]  /*da20*/  STS [R25+0x8000], R96 ;  /* 0x0080006019007388 */ /* 0x0005e20000000800 */
[----:B------:R-:W-:Y:S01]  /*da30*/  @P5 FFMA.FTZ R8, R132, c[0x0][0x238], R63 ;  /* 0x00008e0084085a23 */ /* 0x000fe2000001003f */
[----:B------:R-:W-:Y:S02]  /*da40*/  LEA R220, R61, R220, 0x4 ;  /* 0x000000dc3ddc7211 */ /* 0x000fe400078e20ff */
        /* <DEDUP_REMOVED lines=42> */
.L_x_46:
[----:B--2-4-:R-:W-:Y:S05]  /*dcf0*/  BSYNC B0 ;  /* 0x0000000000007941 */ /* 0x014fea0003800000 */
.L_x_45:
        /* <DEDUP_REMOVED lines=24> */
.L_x_48:
[----:B------:R-:W-:Y:S05]  /*de80*/  BSYNC B0 ;  /* 0x0000000000007941 */ /* 0x000fea0003800000 */
.L_x_47:
        /* <DEDUP_REMOVED lines=17> */
.L_x_50:
[----:B------:R-:W-:Y:S05]  /*dfa0*/  BSYNC B0 ;  /* 0x0000000000007941 */ /* 0x000fea0003800000 */
.L_x_49:
        /* <DEDUP_REMOVED lines=17> */
.L_x_52:
[----:B------:R-:W-:Y:S05]  /*e0c0*/  BSYNC B0 ;  /* 0x0000000000007941 */ /* 0x000fea0003800000 */
.L_x_51:
        /* <DEDUP_REMOVED lines=15> */
.L_x_33:
        /* <DEDUP_REMOVED lines=64> */
.L_x_54:
[----:B------:R-:W-:Y:S05]  /*e5c0*/  BSYNC B0 ;  /* 0x0000000000007941 */ /* 0x000fea0003800000 */
.L_x_53:
        /* <DEDUP_REMOVED lines=17> */
.L_x_56:
[----:B------:R-:W-:Y:S05]  /*e6e0*/  BSYNC B0 ;  /* 0x0000000000007941 */ /* 0x000fea0003800000 */
.L_x_55:
        /* <DEDUP_REMOVED lines=17> */
.L_x_58:
[----:B------:R-:W-:Y:S05]  /*e800*/  BSYNC B0 ;  /* 0x0000000000007941 */ /* 0x000fea0003800000 */
.L_x_57:
        /* <DEDUP_REMOVED lines=17> */
.L_x_60:
[----:B------:R-:W-:Y:S05]  /*e920*/  BSYNC B0 ;  /* 0x0000000000007941 */ /* 0x000fea0003800000 */
.L_x_59:
        /* <DEDUP_REMOVED lines=35> */
.L_x_61:
        /* <DEDUP_REMOVED lines=10> */
.L_x_683:


//--------------------- .text._ZN5flash16flash_fwd_kernelI23Flash_fwd_kernel_traitsILi192ELi128ELi64ELi8ELb0ELb0EN7cutlass10bfloat16_tE19Flash_kernel_traitsILi192ELi128ELi64ELi8ES3_EELb0ELb1ELb0ELb0ELb0ELb0ELb0ELb0EEEvNS_16Flash_fwd_paramsE --------------------------
	.section	.text._ZN5flash16flash_fwd_kernelI23Flash_fwd_kernel_traitsILi192ELi128ELi64ELi8ELb0ELb0EN7cutlass10bfloat16_tE19Flash_kernel_traitsILi192ELi128ELi64ELi8ES3_EELb0ELb1ELb0ELb0ELb0ELb0ELb0ELb0EEEvNS_16Flash_fwd_paramsE,"ax",@progbits
	.sectioninfo	@"SHI_REGISTERS=237"
	.align	128
        .global         _ZN5flash16flash_fwd_kernelI23Flash_fwd_kernel_traitsILi192ELi128ELi64ELi8ELb0ELb0EN7cutlass10bfloat16_tE19Flash_kernel_traitsILi192ELi128ELi64ELi8ES3_EELb0ELb1ELb0ELb0ELb0ELb0ELb0ELb0EEEvNS_16Flash_fwd_paramsE
        .type           _ZN5flash16flash_fwd_kernelI23Flash_fwd_kernel_traitsILi192ELi128ELi64ELi8ELb0ELb0EN7cutlass10bfloat16_tE19Flash_kernel_traitsILi192ELi128ELi64ELi8ES3_EELb0ELb1ELb0ELb0ELb0ELb0ELb0ELb0EEEvNS_16Flash_fwd_paramsE,@function
        .size           _ZN5flash16flash_fwd_kernelI23Flash_fwd_kernel_traitsILi192ELi128ELi64ELi8ELb0ELb0EN7cutlass10bfloat16_tE19Flash_kernel_traitsILi192ELi128ELi64ELi8ES3_EELb0ELb1ELb0ELb0ELb0ELb0ELb0ELb0EEEvNS_16Flash_fwd_paramsE,(.L_x_684 - _ZN5flash16flash_fwd_kernelI23Flash_fwd_kernel_traitsILi192ELi128ELi64ELi8ELb0ELb0EN7cutlass10bfloat16_tE19Flash_kernel_traitsILi192ELi128ELi64ELi8ES3_EELb0ELb1ELb0ELb0ELb0ELb0ELb0ELb0EEEvNS_16Flash_fwd_paramsE)
        .other          _ZN5flash16flash_fwd_kernelI23Flash_fwd_kernel_traitsILi192ELi128ELi64ELi8ELb0ELb0EN7cutlass10bfloat16_tE19Flash_kernel_traitsILi192ELi128ELi64ELi8ES3_EELb0ELb1ELb0ELb0ELb0ELb0ELb0ELb0EEEvNS_16Flash_fwd_paramsE,@"STO_CUDA_ENTRY STV_DEFAULT"
_ZN5flash16flash_fwd_kernelI23Flash_fwd_kernel_traitsILi192ELi128ELi64ELi8ELb0ELb0EN7cutlass10bfloat16_tE19Flash_kernel_traitsILi192ELi128ELi64ELi8ES3_EELb0ELb1ELb0ELb0ELb0ELb0ELb0ELb0EEEvNS_16Flash_fwd_paramsE:
.text._ZN5flash16flash_fwd_kernelI23Flash_fwd_kernel_traitsILi192ELi128ELi64ELi8ELb0ELb0EN7cutlass10bfloat16_tE19Flash_kernel_traitsILi192ELi128ELi64ELi8ES3_EELb0ELb1ELb0ELb0ELb0ELb0ELb0ELb0EEEvNS_16Flash_fwd_paramsE:
        /* <DEDUP_REMOVED lines=24> */
[----:B------:R-:W4:Y:S01]  /*0180*/  S2R R14, SR_CTAID.Z ;  /* 0x00000000000e7919 */ /* 0x000f220000002700 */
[----:B------:R-:W-:Y:S01]  /*0190*/  ISETP.NE.AND.EX P0, PT, RZ, c[0x0][0x24c], PT, P0 ;  /* 0x00009300ff007a0c */ /* 0x000fe20003f05300 */
[----:B--2---:R-:W-:Y:S02]  /*01a0*/  @P2 IMAD.IADD R205, R205, 0x1, -R200 ;  /* 0x00000001cdcd2824 */ /* 0x004fe400078e0ac8 */
[----:B------:R-:W-:-:S10]  /*01b0*/  @!P2 IMAD.MOV.U32 R205, RZ, RZ, c[0x0][0x214] ;  /* 0x00008500ffcda624 */ /* 0x000fd400078e00ff */
[----:B------:R-:W-:Y:S05]  /*01c0*/  @!P0 BRA `(.L_x_62) ;  /* 0x0000004000008947 */ /* 0x000fea0003800000 */
[----:B-1-34-:R-:W2:Y:S02]  /*01d0*/  @P3 LDG.E R4, [R6.64+0x4] ;  /* 0x0000040c06043981 */ /* 0x01aea4000c1e1900 */
[----:B--2--5:R-:W-:-:S06]  /*01e0*/  @P3 IADD3 R5, R4, -R9, RZ ;  /* 0x8000000904053210 */ /* 0x024fcc0007ffe0ff */
[----:B------:R1:W5:Y:S01]  /*01f0*/  @!P3 LDG.E R5, [R6.64] ;  /* 0x0000000c0605b981 */ /* 0x000362000c1e1900 */
[----:B------:R-:W-:Y:S05]  /*0200*/  BRA `(.L_x_63) ;  /* 0x0000001000007947 */ /* 0x000fea0003800000 */
.L_x_62:
[----:B-1-34-:R-:W-:Y:S02]  /*0210*/  MOV R5, c[0x0][0x218] ;  /* 0x0000860000057a02 */ /* 0x01afe40000000f00 */
.L_x_63:
[----:B------:R-:W-:-:S04]  /*0220*/  ISETP.NE.U32.AND P2, PT, RZ, c[0x0][0x258], PT ;  /* 0x00009600ff007a0c */ /* 0x000fc80003f45070 */
[----:B------:R-:W-:-:S13]  /*0230*/  ISETP.NE.AND.EX P2, PT, RZ, c[0x0][0x25c], PT, P2 ;  /* 0x00009700ff007a0c */ /* 0x000fda0003f45320 */
[----:B------:R-:W-:-:S05]  /*0240*/  @P2 IMAD.WIDE R10, R0, R3, c[0x0][0x258] ;  /* 0x00009600000a2625 */ /* 0x000fca00078e0203 */
[----:B-1----:R-:W2:Y:S01]  /*0250*/  @P2 LDG.E R7, [R10.64] ;  /* 0x0000000c0a072981 */ /* 0x002ea2000c1e1900 */
        /* <DEDUP_REMOVED lines=15> */
[----:B------:R-:W-:Y:S01]  /*0350*/  SHF.R.S32.HI R5, RZ, 0x6, R5 ;  /* 0x00000006ff057819 */ /* 0x000fe20000011405 */
[----:B------:R-:W1:Y:S01]  /*0360*/  S2R R3, SR_TID.X ;  /* 0x0000000000037919 */ /* 0x000e620000002100 */
        /* <DEDUP_REMOVED lines=10> */
[----:B------:R-:W-:-:S04]  /*0410*/  @!P1 IMAD.WIDE.U32 R12, R0, c[0x0][0x178], RZ ;  /* 0x00005e00000c9a25 */ /* 0x000fc800078e00ff */
[----:B------:R-:W-:Y:S01]  /*0420*/  @!P1 IMAD R5, R0, c[0x0][0x17c], R5 ;  /* 0x00005f0000059a24 */ /* 0x000fe200078e0205 */
[----:B------:R-:W-:Y:S01]  /*0430*/  @!P1 MOV R20, R12 ;  /* 0x0000000c00149202 */ /* 0x000fe20000000f00 */
[----:B------:R-:W-:-:S04]  /*0440*/  @P0 IMAD.WIDE.U32 R206, R16, c[0x0][0x198], RZ ;  /* 0x0000660010ce0a25 */ /* 0x000fc800078e00ff */
[----:B------:R-:W-:Y:S01]  /*0450*/  @P1 IMAD R11, R200, c[0x0][0x194], R21 ;  /* 0x00006500c80b1a24 */ /* 0x000fe200078e0215 */
[----:B------:R-:W-:Y:S01]  /*0460*/  @!P1 IADD3 R11, R13, R5, RZ ;  /* 0x000000050d0b9210 */ /* 0x000fe20007ffe0ff */
[----:B------:R-:W-:Y:S01]  /*0470*/  @P0 IMAD R16, R16, c[0x0][0x19c], R207 ;  /* 0x0000670010100a24 */ /* 0x000fe200078e02cf */
        /* <DEDUP_REMOVED lines=11> */
.L_x_65:
[----:B------:R-:W-:Y:S01]  /*0530*/  IABS R8, c[0x0][0x1c8] ;  /* 0x0000720000087a13 */ /* 0x000fe20000000000 */
[----:B------:R-:W-:Y:S01]  /*0540*/  IMAD.MOV.U32 R12, RZ, RZ, RZ ;  /* 0x000000ffff0c7224 */ /* 0x000fe200078e00ff */
[----:B------:R-:W-:Y:S01]  /*0550*/  SHF.R.S32.HI R17, RZ, 0x1f, R14 ;  /* 0x0000001fff117819 */ /* 0x000fe2000001140e */
[----:B------:R-:W-:Y:S01]  /*0560*/  @P0 IMAD.IADD R9, R2, 0x1, R9 ;  /* 0x0000000102090824 */ /* 0x000fe200078e0209 */
[----:B------:R-:W2:Y:S08]  /*0570*/  I2F.RP R10, R8 ;  /* 0x00000008000a7306 */ /* 0x000eb00000209400 */
[----:B--2---:R-:W2:Y:S02]  /*0580*/  MUFU.RCP R13, R10 ;  /* 0x0000000a000d7308 */ /* 0x004ea40000001000 */
[----:B--2---:R-:W-:-:S06]  /*0590*/  IADD3 R13, R13, 0xffffffe, RZ ;  /* 0x0ffffffe0d0d7810 */ /* 0x004fcc0007ffe0ff */
[----:B------:R-:W2:Y:S02]  /*05a0*/  F2I.FTZ.U32.TRUNC.NTZ R13, R13 ;  /* 0x0000000d000d7305 */ /* 0x000ea4000021f000 */
[----:B--2---:R-:W-:-:S04]  /*05b0*/  IMAD.MOV R5, RZ, RZ, -R13 ;  /* 0x000000ffff057224 */ /* 0x004fc800078e0a0d */
[----:B------:R-:W-:Y:S01]  /*05c0*/  IMAD R7, R5, R8, RZ ;  /* 0x0000000805077224 */ /* 0x000fe200078e02ff */
[----:B------:R-:W-:-:S03]  /*05d0*/  IABS R5, R14 ;  /* 0x0000000e00057213 */ /* 0x000fc60000000000 */
[----:B------:R-:W-:-:S04]  /*05e0*/  IMAD.HI.U32 R12, R13, R7, R12 ;  /* 0x000000070d0c7227 */ /* 0x000fc800078e000c */
[----:B------:R-:W-:-:S04]  /*05f0*/  IMAD.MOV.U32 R7, RZ, RZ, R5 ;  /* 0x000000ffff077224 */ /* 0x000fc800078e0005 */
[----:B------:R-:W-:-:S04]  /*0600*/  IMAD.HI.U32 R214, R12, R7, RZ ;  /* 0x000000070cd67227 */ /* 0x000fc800078e00ff */
[----:B------:R-:W-:Y:S02]  /*0610*/  IMAD.MOV R5, RZ, RZ, -R214 ;  /* 0x000000ffff057224 */ /* 0x000fe400078e0ad6 */
[----:B------:R-:W-:-:S04]  /*0620*/  @P0 IMAD.WIDE.U32 R12, R9, c[0x0][0x1a0], RZ ;  /* 0x00006800090c0a25 */ /* 0x000fc800078e00ff */
[----:B------:R-:W-:Y:S02]  /*0630*/  IMAD R5, R8, R5, R7 ;  /* 0x0000000508057224 */ /* 0x000fe400078e0207 */
[----:B------:R-:W-:-:S03]  /*0640*/  @P0 IMAD R9, R9, c[0x0][0x1a4], R13 ;  /* 0x0000690009090a24 */ /* 0x000fc600078e020d */
[----:B------:R-:W-:-:S13]  /*0650*/  ISETP.GT.U32.AND P2, PT, R8, R5, PT ;  /* 0x000000050800720c */ /* 0x000fda0003f44070 */
[-C--:B------:R-:W-:Y:S02]  /*0660*/  @!P2 IADD3 R5, R5, -R8.reuse, RZ ;  /* 0x800000080505a210 */ /* 0x080fe40007ffe0ff */
[----:B------:R-:W-:Y:S02]  /*0670*/  @!P2 IADD3 R214, R214, 0x1, RZ ;  /* 0x00000001d6d6a810 */ /* 0x000fe40007ffe0ff */
[----:B------:R-:W-:Y:S02]  /*0680*/  ISETP.GE.U32.AND P3, PT, R5, R8, PT ;  /* 0x000000080500720c */ /* 0x000fe40003f66070 */
[----:B------:R-:W-:Y:S02]  /*0690*/  LOP3.LUT R5, R14, c[0x0][0x1c8], RZ, 0x3c, !PT ;  /* 0x000072000e057a12 */ /* 0x000fe400078e3cff */
[----:B------:R-:W-:Y:S02]  /*06a0*/  ISETP.NE.AND P2, PT, RZ, c[0x0][0x1c8], PT ;  /* 0x00007200ff007a0c */ /* 0x000fe40003f45270 */
[----:B------:R-:W-:-:S02]  /*06b0*/  ISETP.GE.AND P1, PT, R5, RZ, PT ;  /* 0x000000ff0500720c */ /* 0x000fc40003f26270 */
[----:B------:R-:W-:-:S05]  /*06c0*/  @P0 MOV R8, R12 ;  /* 0x0000000c00080202 */ /* 0x000fca0000000f00 */
[----:B------:R-:W-:-:S06]  /*06d0*/  @P3 IADD3 R214, R214, 0x1, RZ ;  /* 0x00000001d6d63810 */ /* 0x000fcc0007ffe0ff */
        /* <DEDUP_REMOVED lines=13> */
.L_x_66:
[----:B-1----:R-:W-:Y:S01]  /*07b0*/  SHF.R.S32.HI R10, RZ, 0x1f, R3 ;  /* 0x0000001fff0a7819 */ /* 0x002fe20000011403 */
[----:B------:R-:W-:Y:S01]  /*07c0*/  IMAD R17, R17, c[0x0][0x1a8], RZ ;  /* 0x00006a0011117a24 */ /* 0x000fe200078e02ff */
[----:B------:R-:W-:Y:S01]  /*07d0*/  BSSY B0, `(.L_x_67) ;  /* 0x000006a000007945 */ /* 0x000fe20003800000 */
[----:B------:R-:W-:Y:S01]  /*07e0*/  IMAD.IADD R199, R205, 0x1, -R6 ;  /* 0x00000001cdc77824 */ /* 0x000fe200078e0a06 */
[-C--:B------:R-:W-:Y:S01]  /*07f0*/  LEA.HI R2, R10, R3.reuse, RZ, 0x3 ;  /* 0x000000030a027211 */ /* 0x080fe200078f18ff */
[----:B------:R-:W-:Y:S01]  /*0800*/  IMAD R17, R14, c[0x0][0x1ac], R17 ;  /* 0x00006b000e117a24 */ /* 0x000fe200078e0211 */
[----:B------:R-:W-:Y:S02]  /*0810*/  LEA.HI R197, R10, R3, RZ, 0x4 ;  /* 0x000000030ac57211 */ /* 0x000fe400078f20ff */
[----:B------:R-:W-:Y:S02]  /*0820*/  SHF.R.S32.HI R12, RZ, 0x3, R2 ;  /* 0x00000003ff0c7819 */ /* 0x000fe40000011402 */
[----:B------:R-:W-:-:S02]  /*0830*/  LOP3.LUT R2, R2, 0xfffffff8, RZ, 0xc0, !PT ;  /* 0xfffffff802027812 */ /* 0x000fc400078ec0ff */
[----:B------:R-:W-:Y:S01]  /*0840*/  LOP3.LUT R0, R197, 0xfffffff0, RZ, 0xc0, !PT ;  /* 0xfffffff0c5007812 */ /* 0x000fe200078ec0ff */
[----:B------:R-:W-:Y:S01]  /*0850*/  IMAD.SHL.U32 R5, R12, 0x40, RZ ;  /* 0x000000400c057824 */ /* 0x000fe200078e00ff */
[----:B------:R-:W-:Y:S01]  /*0860*/  SHF.R.S32.HI R18, RZ, 0x4, R197 ;  /* 0x00000004ff127819 */ /* 0x000fe200000114c5 */
[C---:B------:R-:W-:Y:S01]  /*0870*/  IMAD.IADD R2, R3.reuse, 0x1, -R2 ;  /* 0x0000000103027824 */ /* 0x040fe200078e0a02 */
[----:B------:R-:W-:Y:S01]  /*0880*/  SHF.R.S32.HI R13, RZ, 0x1f, R12 ;  /* 0x0000001fff0d7819 */ /* 0x000fe2000001140c */
[----:B------:R-:W-:Y:S01]  /*0890*/  IMAD.IADD R0, R3, 0x1, -R0 ;  /* 0x0000000103007824 */ /* 0x000fe200078e0a00 */
[----:B------:R-:W-:Y:S01]  /*08a0*/  LOP3.LUT R5, R5, 0x1c0, RZ, 0xc0, !PT ;  /* 0x000001c005057812 */ /* 0x000fe200078ec0ff */
[----:B------:R-:W-:Y:S01]  /*08b0*/  IMAD.SHL.U32 R210, R2, 0x8, RZ ;  /* 0x0000000802d27824 */ /* 0x000fe200078e00ff */
[----:B------:R-:W-:Y:S02]  /*08c0*/  LEA.HI R197, R197, R18, RZ, 0x1 ;  /* 0x00000012c5c57211 */ /* 0x000fe400078f08ff */
[----:B------:R-:W-:-:S02]  /*08d0*/  SHF.R.U32.HI R202, RZ, 0x3, R5 ;  /* 0x00000003ffca7819 */ /* 0x000fc40000011605 */
[----:B------:R-:W-:Y:S02]  /*08e0*/  LOP3.LUT R7, R5, 0x38, R210, 0xf8, !PT ;  /* 0x0000003805077812 */ /* 0x000fe400078ef8d2 */
[----:B------:R-:W-:Y:S02]  /*08f0*/  SHF.R.S32.HI R5, RZ, 0x1f, R0 ;  /* 0x0000001fff057819 */ /* 0x000fe40000011400 */
[----:B------:R-:W-:Y:S02]  /*0900*/  IADD3 R20, P0, R210, R20, RZ ;  /* 0x00000014d2147210 */ /* 0x000fe40007f1e0ff */
[----:B------:R-:W-:Y:S02]  /*0910*/  LEA.HI R5, R5, R0, RZ, 0x3 ;  /* 0x0000000005057211 */ /* 0x000fe400078f18ff */
[----:B------:R-:W-:Y:S02]  /*0920*/  SHF.R.S32.HI R211, RZ, 0x1f, R210 ;  /* 0x0000001fffd37819 */ /* 0x000fe400000114d2 */
[C---:B------:R-:W-:Y:S01]  /*0930*/  LOP3.LUT R19, R5.reuse, 0xfffffff8, RZ, 0xc0, !PT ;  /* 0xfffffff805137812 */ /* 0x040fe200078ec0ff */
[----:B------:R-:W-:Y:S01]  /*0940*/  IMAD.SHL.U32 R5, R5, 0x40, RZ ;  /* 0x0000004005057824 */ /* 0x000fe200078e00ff */
[----:B------:R-:W-:Y:S01]  /*0950*/  LOP3.LUT R202, R7, R202, RZ, 0x3c, !PT ;  /* 0x000000ca07ca7212 */ /* 0x000fe200078e3cff */
[----:B------:R-:W-:Y:S01]  /*0960*/  IMAD.X R21, R211, 0x1, R11, P0 ;  /* 0x00000001d3157824 */ /* 0x000fe200000e060b */
[----:B------:R-:W-:Y:S01]  /*0970*/  LEA.HI R7, R10, R3, RZ, 0x6 ;  /* 0x000000030a077211 */ /* 0x000fe200078f30ff */
[----:B------:R-:W-:Y:S01]  /*0980*/  IMAD.IADD R19, R0, 0x1, -R19 ;  /* 0x0000000100137824 */ /* 0x000fe200078e0a13 */
[----:B------:R-:W-:Y:S01]  /*0990*/  LOP3.LUT R197, R197, 0xfffffffe, RZ, 0xc0, !PT ;  /* 0xfffffffec5c57812 */ /* 0x000fe200078ec0ff */
[----:B------:R-:W-:Y:S01]  /*09a0*/  IMAD.WIDE.U32 R14, R14, c[0x0][0x1a8], R20 ;  /* 0x00006a000e0e7a25 */ /* 0x000fe200078e0014 */
[----:B------:R-:W-:-:S02]  /*09b0*/  SHF.R.S32.HI R11, RZ, 0x1f, R214 ;  /* 0x0000001fff0b7819 */ /* 0x000fc400000114d6 */
[----:B------:R-:W-:Y:S01]  /*09c0*/  LOP3.LUT P3, RZ, R19, 0x4, RZ, 0xc0, !PT ;  /* 0x0000000413ff7812 */ /* 0x000fe2000786c0ff */
[----:B------:R-:W-:Y:S01]  /*09d0*/  IMAD.SHL.U32 R7, R7, 0x8, RZ ;  /* 0x0000000807077824 */ /* 0x000fe200078e00ff */
[----:B------:R-:W-:Y:S01]  /*09e0*/  LOP3.LUT P2, RZ, R19, 0x2, RZ, 0xc0, !PT ;  /* 0x0000000213ff7812 */ /* 0x000fe2000784c0ff */
[----:B------:R-:W-:Y:S01]  /*09f0*/  IMAD R21, R13, c[0x0][0x1a0], RZ ;  /* 0x000068000d157a24 */ /* 0x000fe200078e02ff */
[----:B------:R-:W-:Y:S01]  /*0a00*/  LEA.HI R85, R10, R3, RZ, 0x5 ;  /* 0x000000030a557211 */ /* 0x000fe200078f28ff */
[----:B------:R-:W-:Y:S01]  /*0a10*/  IMAD.WIDE.U32 R22, R12, c[0x0][0x1a0], R210 ;  /* 0x000068000c167a25 */ /* 0x000fe200078e00d2 */
[----:B------:R-:W-:Y:S02]  /*0a20*/  LOP3.LUT R202, R202, 0xfffffe00, R7, 0xf8, !PT ;  /* 0xfffffe00caca7812 */ /* 0x000fe400078ef807 */
[----:B------:R-:W-:Y:S01]  /*0a30*/  IADD3 R204, R210, 0x40, RZ ;  /* 0x00000040d2cc7810 */ /* 0x000fe20007ffe0ff */
[----:B------:R-:W-:Y:S01]  /*0a40*/  IMAD.IADD R197, R18, 0x1, -R197 ;  /* 0x0000000112c57824 */ /* 0x000fe200078e0ac5 */
[----:B------:R-:W-:Y:S01]  /*0a50*/  IADD3 R8, P0, R8, R22, RZ ;  /* 0x0000001608087210 */ /* 0x000fe20007f1e0ff */
[----:B------:R-:W-:Y:S01]  /*0a60*/  IMAD.SHL.U32 R19, R19, 0x40, RZ ;  /* 0x0000004013137824 */ /* 0x000fe200078e00ff */
[----:B------:R-:W-:Y:S01]  /*0a70*/  IADD3 R203, R210, 0x80, RZ ;  /* 0x00000080d2cb7810 */ /* 0x000fe20007ffe0ff */
[----:B------:R-:W-:-:S02]  /*0a80*/  IMAD R7, R13, c[0x0][0x198], RZ ;  /* 0x000066000d077a24 */ /* 0x000fc400078e02ff */
[----:B------:R-:W-:Y:S01]  /*0a90*/  IMAD.WIDE.U32 R24, R12, c[0x0][0x198], R210 ;  /* 0x000066000c187a25 */ /* 0x000fe200078e00d2 */
[----:B------:R-:W-:-:S03]  /*0aa0*/  LOP3.LUT R19, R19, 0x1c0, RZ, 0xc0, !PT ;  /* 0x000001c013137812 */ /* 0x000fc600078ec0ff */
[----:B------:R-:W-:Y:S01]  /*0ab0*/  IMAD R0, R12, c[0x0][0x1a4], R21 ;  /* 0x000069000c007a24 */ /* 0x000fe200078e0215 */
[----:B------:R-:W-:Y:S01]  /*0ac0*/  IADD3 R206, P1, R206, R24, RZ ;  /* 0x00000018cece7210 */ /* 0x000fe20007f3e0ff */
[----:B------:R-:W-:Y:S02]  /*0ad0*/  IMAD.SHL.U32 R18, R197, 0x8, RZ ;  /* 0x00000008c5127824 */ /* 0x000fe400078e00ff */
[C---:B------:R-:W-:Y:S01]  /*0ae0*/  IMAD R7, R12.reuse, c[0x0][0x19c], R7 ;  /* 0x000067000c077a24 */ /* 0x040fe200078e0207 */
[----:B------:R-:W-:Y:S01]  /*0af0*/  IADD3.X R9, R9, R23, R0, P0, !PT ;  /* 0x0000001709097210 */ /* 0x000fe200007fe400 */
[----:B------:R-:W-:Y:S01]  /*0b00*/  IMAD R209, R11, c[0x0][0x1b0], RZ ;  /* 0x00006c000bd17a24 */ /* 0x000fe200078e02ff */
[----:B------:R-:W-:Y:S01]  /*0b10*/  LOP3.LUT R18, R19, 0x8, R18, 0xf8, !PT ;  /* 0x0000000813127812 */ /* 0x000fe200078ef812 */
[----:B------:R-:W-:Y:S01]  /*0b20*/  IMAD R219, R11, c[0x0][0x1b8], RZ ;  /* 0x00006e000bdb7a24 */ /* 0x000fe200078e02ff */
[----:B------:R-:W-:Y:S01]  /*0b30*/  ISETP.GE.AND P0, PT, R12, R199, PT ;  /* 0x000000c70c00720c */ /* 0x000fe20003f06270 */
[C---:B------:R-:W-:Y:S01]  /*0b40*/  IMAD R209, R214.reuse, c[0x0][0x1b4], R209 ;  /* 0x00006d00d6d17a24 */ /* 0x040fe200078e02d1 */
[----:B------:R-:W-:Y:S01]  /*0b50*/  SHF.R.U32.HI R19, RZ, 0x3, R19 ;  /* 0x00000003ff137819 */ /* 0x000fe20000011613 */
[----:B------:R-:W-:Y:S01]  /*0b60*/  IMAD R219, R214, c[0x0][0x1bc], R219 ;  /* 0x00006f00d6db7a24 */ /* 0x000fe200078e02db */
[----:B------:R-:W-:Y:S01]  /*0b70*/  IADD3.X R207, R16, R25, R7, P1, !PT ;  /* 0x0000001910cf7210 */ /* 0x000fe20000ffe407 */
[----:B------:R-:W-:Y:S01]  /*0b80*/  IMAD.MOV.U32 R7, RZ, RZ, 0x10 ;  /* 0x00000010ff077424 */ /* 0x000fe200078e00ff */
[----:B------:R-:W-:Y:S01]  /*0b90*/  LOP3.LUT R0, R18, R19, RZ, 0x3c, !PT ;  /* 0x0000001312007212 */ /* 0x000fe200078e3cff */
[----:B------:R-:W-:-:S03]  /*0ba0*/  IMAD.WIDE R18, R201, 0x80, R12 ;  /* 0x00000080c9127825 */ /* 0x000fc600078e020c */
[----:B------:R-:W-:Y:S01]  /*0bb0*/  LOP3.LUT R0, R0, 0xfffffe00, R5, 0xf8, !PT ;  /* 0xfffffe0000007812 */ /* 0x000fe200078ef805 */
[----:B------:R-:W-:Y:S01]  /*0bc0*/  IMAD.WIDE.U32 R206, R214, c[0x0][0x1b0], R206 ;  /* 0x00006c00d6ce7a25 */ /* 0x000fe200078e00ce */
[----:B------:R-:W-:-:S03]  /*0bd0*/  SEL R7, R7, 0xfffffff0, !P2 ;  /* 0xfffffff007077807 */ /* 0x000fc60005000000 */
[----:B------:R-:W-:Y:S01]  /*0be0*/  IMAD.WIDE.U32 R214, R214, c[0x0][0x1b8], R8 ;  /* 0x00006e00d6d67a25 */ /* 0x000fe200078e0008 */
[----:B------:R-:W-:Y:S02]  /*0bf0*/  LOP3.LUT R8, R85, 0xffffffe0, RZ, 0xc0, !PT ;  /* 0xffffffe055087812 */ /* 0x000fe400078ec0ff */
[----:B------:R-:W-:Y:S01]  /*0c00*/  SHF.R.S32.HI R85, RZ, 0x5, R85 ;  /* 0x00000005ff557819 */ /* 0x000fe20000011455 */
[----:B------:R-:W-:Y:S02]  /*0c10*/  IMAD.MOV.U32 R5, RZ, RZ, 0x20 ;  /* 0x00000020ff057424 */ /* 0x000fe400078e00ff */
[----:B------:R-:W-:Y:S02]  /*0c20*/  IMAD.IADD R9, R3, 0x1, -R8 ;  /* 0x0000000103097824 */ /* 0x000fe400078e0a08 */
[----:B------:R-:W-:Y:S01]  /*0c30*/  IMAD.SHL.U32 R202, R202, 0x2, RZ ;  /* 0x00000002caca7824 */ /* 0x000fe200078e00ff */
[----:B------:R-:W-:Y:S01]  /*0c40*/  SEL R5, R5, 0xffffffe0, !P3 ;  /* 0xffffffe005057807 */ /* 0x000fe20005800000 */
[----:B------:R-:W-:-:S02]  /*0c50*/  IMAD.IADD R17, R15, 0x1, R17 ;  /* 0x000000010f117824 */ /* 0x000fc400078e0211 */
[----:B------:R-:W-:Y:S02]  /*0c60*/  IMAD.IADD R209, R207, 0x1, R209 ;  /* 0x00000001cfd17824 */ /* 0x000fe400078e02d1 */
[----:B------:R-:W-:Y:S01]  /*0c70*/  IMAD.IADD R219, R215, 0x1, R219 ;  /* 0x00000001d7db7824 */ /* 0x000fe200078e02db */
[----:B------:R-:W-:Y:S05]  /*0c80*/  @P0 BRA `(.L_x_68) ;  /* 0x000001e000000947 */ /* 0x000fea0003800000 */
[----:B------:R-:W-:Y:S01]  /*0c90*/  ISETP.GE.AND P4, PT, R210, c[0x0][0x220], PT ;  /* 0x00008800d2007a0c */ /* 0x000fe20003f86270 */
[----:B------:R-:W-:Y:S01]  /*0ca0*/  IMAD R11, R19, c[0x0][0x190], RZ ;  /* 0x00006400130b7a24 */ /* 0x000fe200078e02ff */
[----:B------:R-:W-:Y:S01]  /*0cb0*/  ISETP.GE.AND P3, PT, R204, c[0x0][0x220], PT ;  /* 0x00008800cc007a0c */ /* 0x000fe20003f66270 */
[----:B------:R-:W-:Y:S01]  /*0cc0*/  IMAD.MOV.U32 R16, RZ, RZ, R14 ;  /* 0x000000ffff107224 */ /* 0x000fe200078e000e */
[----:B------:R-:W-:Y:S01]  /*0cd0*/  ISETP.GE.AND P2, PT, R203, c[0x0][0x220], PT ;  /* 0x00008800cb007a0c */ /* 0x000fe20003f46270 */
[C---:B------:R-:W-:Y:S02]  /*0ce0*/  IMAD R8, R18.reuse, c[0x0][0x194], R11 ;  /* 0x0000650012087a24 */ /* 0x040fe400078e020b */
[----:B------:R-:W-:-:S04]  /*0cf0*/  IMAD.WIDE.U32 R20, R18, c[0x0][0x190], R16 ;  /* 0x0000640012147a25 */ /* 0x000fc800078e0010 */
[----:B------:R-:W-:Y:S02]  /*0d00*/  IMAD.IADD R8, R21, 0x1, R8 ;  /* 0x0000000115087824 */ /* 0x000fe400078e0208 */
[C---:B------:R-:W-:Y:S01]  /*0d10*/  @!P4 LEA R22, P1, R20.reuse, c[0x0][0x160], 0x1 ;  /* 0x000058001416ca11 */ /* 0x040fe200078208ff */
[----:B------:R1:W-:Y:S01]  /*0d20*/  @P4 STS.128 [R202], RZ ;  /* 0x000000ffca004388 */ /* 0x0003e20000000c00 */
[C---:B------:R-:W-:Y:S02]  /*0d30*/  @!P3 LEA R10, P0, R20.reuse, c[0x0][0x160], 0x1 ;  /* 0x00005800140aba11 */ /* 0x040fe400078008ff */
[C-C-:B------:R-:W-:Y:S02]  /*0d40*/  @!P4 LEA.HI.X R23, R20.reuse, c[0x0][0x164], R8.reuse, 0x1, P1 ;  /* 0x000059001417ca11 */ /* 0x140fe400008f0c08 */
[----:B------:R-:W-:-:S03]  /*0d50*/  @!P3 LEA.HI.X R11, R20, c[0x0][0x164], R8, 0x1, P0 ;  /* 0x00005900140bba11 */ /* 0x000fc600000f0c08 */
[----:B------:R-:W-:Y:S01]  /*0d60*/  @!PT LDS RZ, [RZ] ;  /* 0x00000000fffff984 */ /* 0x000fe20000000800 */
[----:B------:R-:W-:Y:S01]  /*0d70*/  @!PT LDS RZ, [RZ] ;  /* 0x00000000fffff984 */ /* 0x000fe20000000800 */
[----:B------:R-:W-:Y:S01]  /*0d80*/  @!PT LDS RZ, [RZ] ;  /* 0x00000000fffff984 */ /* 0x000fe20000000800 */
[----:B------:R1:W-:Y:S04]  /*0d90*/  @!P4 LDGSTS.E.BYPASS.LTC128B.128 [R202], [R22.64] ;  /* 0x0000000016cacfae */ /* 0x0003e8000b901d4c */
[----:B------:R1:W-:Y:S04]  /*0da0*/  @P3 STS.128 [R202+0x4000], RZ ;  /* 0x004000ffca003388 */ /* 0x0003e80000000c00 */
[----:B------:R-:W-:Y:S01]  /*0db0*/  @!PT LDS RZ, [RZ] ;  /* 0x00000000fffff984 */ /* 0x000fe20000000800 */
[----:B------:R-:W-:Y:S01]  /*0dc0*/  @!PT LDS RZ, [RZ] ;  /* 0x00000000fffff984 */ /* 0x000fe20000000800 */
[----:B------:R-:W-:Y:S01]  /*0dd0*/  @!PT LDS RZ, [RZ] ;  /* 0x00000000fffff984 */ /* 0x000fe20000000800 */
[----:B------:R1:W-:Y:S04]  /*0de0*/  @!P3 LDGSTS.E.BYPASS.LTC128B.128 [R202+0x4000], [R10.64+0x80] ;  /* 0x040000800acabfae */ /* 0x0003e8000b901d4c */
[----:B------:R1:W-:Y:S01]  /*0df0*/  @P2 STS.128 [R202+0x8000], RZ ;  /* 0x008000ffca002388 */ /* 0x0003e20000000c00 */
[----:B------:R-:W-:Y:S05]  /*0e00*/  @P2 BRA `(.L_x_68) ;  /* 0x0000006000002947 */ /* 0x000fea0003800000 */
[----:B-1----:R-:W-:-:S04]  /*0e10*/  LEA R10, P0, R20, c[0x0][0x160], 0x1 ;  /* 0x00005800140a7a11 */ /* 0x002fc800078008ff */
[----:B------:R-:W-:-:S05]  /*0e20*/  LEA.HI.X R11, R20, c[0x0][0x164], R8, 0x1, P0 ;  /* 0x00005900140b7a11 */ /* 0x000fca00000f0c08 */
[----:B------:R-:W-:Y:S01]  /*0e30*/  @!PT LDS RZ, [RZ] ;  /* 0x00000000fffff984 */ /* 0x000fe20000000800 */
[----:B------:R-:W-:Y:S01]  /*0e40*/  @!PT LDS RZ, [RZ] ;  /* 0x00000000fffff984 */ /* 0x000fe20000000800 */
[----:B------:R-:W-:Y:S01]  /*0e50*/  @!PT LDS RZ, [RZ] ;  /* 0x00000000fffff984 */ /* 0x000fe20000000800 */
[----:B------:R1:W-:Y:S04]  /*0e60*/  LDGSTS.E.BYPASS.LTC128B.128 [R202+0x8000], [R10.64+0x100] ;  /* 0x080001000aca7fae */ /* 0x0003e8000b901d4c */
.L_x_68:
[----:B------:R-:W-:Y:S05]  /*0e70*/  BSYNC B0 ;  /* 0x0000000000007941 */ /* 0x000fea0003800000 */
.L_x_67:
[----:B------:R-:W-:Y:S01]  /*0e80*/  IADD3 R8, R12, 0x20, RZ ;  /* 0x000000200c087810 */ /* 0x000fe20007ffe0ff */
[----:B------:R-:W-:Y:S03]  /*0e90*/  BSSY B0, `(.L_x_69) ;  /* 0x0000024000007945 */ /* 0x000fe60003800000 */
[----:B------:R-:W-:-:S13]  /*0ea0*/  ISETP.GE.AND P0, PT, R8, R199, PT ;  /* 0x000000c70800720c */ /* 0x000fda0003f06270 */
[----:B------:R-:W-:Y:S05]  /*0eb0*/  @P0 BRA `(.L_x_70) ;  /* 0x0000021000000947 */ /* 0x000fea0003800000 */
[----:B-1----:R-:W-:Y:S01]  /*0ec0*/  IADD3 R11, P0, R18, 0x20, RZ ;  /* 0x00000020120b7810 */ /* 0x002fe20007f1e0ff */
[----:B------:R-:W-:Y:S01]  /*0ed0*/  IMAD.MOV.U32 R20, RZ, RZ, R14 ;  /* 0x000000ffff147224 */ /* 0x000fe200078e000e */
[----:B------:R-:W-:Y:S01]  /*0ee0*/  ISETP.GE.AND P3, PT, R210, c[0x0][0x220], PT ;  /* 0x00008800d2007a0c */ /* 0x000fe20003f66270 */
[----:B------:R-:W-:Y:S01]  /*0ef0*/  IMAD.MOV.U32 R21, RZ, RZ, R17 ;  /* 0x000000ffff157224 */ /* 0x000fe200078e0011 */
[----:B------:R-:W-:Y:S01]  /*0f00*/  ISETP.GE.AND P2, PT, R204, c[0x0][0x220], PT ;  /* 0x00008800cc007a0c */ /* 0x000fe20003f46270 */
[----:B------:R-:W-:Y:S01]  /*0f10*/  IMAD.X R10, RZ, RZ, R19, P0 ;  /* 0x000000ffff0a7224 */ /* 0x000fe200000e0613 */
[----:B------:R-:W-:Y:S01]  /*0f20*/  ISETP.GE.AND P0, PT, R203, c[0x0][0x220], PT ;  /* 0x00008800cb007a0c */ /* 0x000fe20003f06270 */
[----:B------:R-:W-:-:S04]  /*0f30*/  IMAD.WIDE.U32 R20, R11, c[0x0][0x190], R20 ;  /* 0x000064000b147a25 */ /* 0x000fc800078e0014 */
[----:B------:R-:W-:-:S04]  /*0f40*/  IMAD R10, R10, c[0x0][0x190], RZ ;  /* 0x000064000a0a7a24 */ /* 0x000fc800078e02ff */
[----:B------:R-:W-:Y:S01]  /*0f50*/  IMAD R10, R11, c[0x0][0x194], R10 ;  /* 0x000065000b0a7a24 */ /* 0x000fe200078e020a */
[C---:B------:R-:W-:Y:S01]  /*0f60*/  @!P3 LEA R22, P4, R20.reuse, c[0x0][0x160], 0x1 ;  /* 0x000058001416ba11 */ /* 0x040fe200078808ff */
[----:B------:R1:W-:Y:S01]  /*0f70*/  @P3 STS.128 [R202+0x1000], RZ ;  /* 0x001000ffca003388 */ /* 0x0003e20000000c00 */
[----:B------:R-:W-:Y:S01]  /*0f80*/  @!P2 LEA R24, P1, R20, c[0x0][0x160], 0x1 ;  /* 0x000058001418aa11 */ /* 0x000fe200078208ff */
[----:B------:R-:W-:-:S05]  /*0f90*/  IMAD.IADD R10, R21, 0x1, R10 ;  /* 0x00000001150a7824 */ /* 0x000fca00078e020a */
[C-C-:B------:R-:W-:Y:S02]  /*0fa0*/  @!P3 LEA.HI.X R23, R20.reuse, c[0x0][0x164], R10.reuse, 0x1, P4 ;  /* 0x000059001417ba11 */ /* 0x140fe400020f0c0a */
[----:B------:R-:W-:-:S03]  /*0fb0*/  @!P2 LEA.HI.X R25, R20, c[0x0][0x164], R10, 0x1, P1 ;  /* 0x000059001419aa11 */ /* 0x000fc600008f0c0a */
[----:B------:R-:W-:Y:S01]  /*0fc0*/  @!PT LDS RZ, [RZ] ;  /* 0x00000000fffff984 */ /* 0x000fe20000000800 */
[----:B------:R-:W-:Y:S01]  /*0fd0*/  @!PT LDS RZ, [RZ] ;  /* 0x00000000fffff984 */ /* 0x000fe20000000800 */
[----:B------:R-:W-:Y:S01]  /*0fe0*/  @!PT LDS RZ, [RZ] ;  /* 0x00000000fffff984 */ /* 0x000fe20000000800 */
[----:B------:R1:W-:Y:S04]  /*0ff0*/  @!P3 LDGSTS.E.BYPASS.LTC128B.128 [R202+0x1000], [R22.64] ;  /* 0x0100000016cabfae */ /* 0x0003e8000b901d4c */
        /* <DEDUP_REMOVED lines=13> */
.L_x_70:
[----:B------:R-:W-:Y:S05]  /*10d0*/  BSYNC B0 ;  /* 0x0000000000007941 */ /* 0x000fea0003800000 */
.L_x_69:
[----:B-1----:R-:W-:Y:S01]  /*10e0*/  IADD3 R10, R12, 0x40, RZ ;  /* 0x000000400c0a7810 */ /* 0x002fe20007ffe0ff */
[----:B------:R-:W-:Y:S03]  /*10f0*/  BSSY B0, `(.L_x_71) ;  /* 0x0000024000007945 */ /* 0x000fe60003800000 */
[----:B------:R-:W-:-:S13]  /*1100*/  ISETP.GE.AND P0, PT, R10, R199, PT ;  /* 0x000000c70a00720c */ /* 0x000fda0003f06270 */
[----:B------:R-:W-:Y:S05]  /*1110*/  @P0 BRA `(.L_x_72) ;  /* 0x0000021000000947 */ /* 0x000fea0003800000 */
[----:B------:R-:W-:Y:S01]  /*1120*/  IADD3 R11, P0, R18, 0x40, RZ ;  /* 0x00000040120b7810 */ /* 0x000fe20007f1e0ff */
        /* <DEDUP_REMOVED lines=32> */
.L_x_72:
[----:B------:R-:W-:Y:S05]  /*1330*/  BSYNC B0 ;  /* 0x0000000000007941 */ /* 0x000fea0003800000 */
.L_x_71:
[----:B------:R-:W-:Y:S01]  /*1340*/  IADD3 R10, R12, 0x60, RZ ;  /* 0x000000600c0a7810 */ /* 0x000fe20007ffe0ff */
[----:B------:R-:W-:Y:S01]  /*1350*/  UMOV UR8, 0x6 ;  /* 0x0000000600087882 */ /* 0x000fe20000000000 */
[----:B------:R-:W-:Y:S01]  /*1360*/  BSSY B0, `(.L_x_73) ;  /* 0x0000026000007945 */ /* 0x000fe20003800000 */
[----:B------:R-:W-:Y:S01]  /*1370*/  ULDC.64 UR6, c[0x0][0x198] ;  /* 0x0000660000067ab9 */ /* 0x000fe20000000a00 */
[----:B------:R-:W-:Y:S01]  /*1380*/  ISETP.GE.AND P0, PT, R10, R199, PT ;  /* 0x000000c70a00720c */ /* 0x000fe20003f06270 */
[----:B------:R-:W-:Y:S02]  /*1390*/  USHF.L.U64.HI UR9, UR6, UR8, UR7 ;  /* 0x0000000806097299 */ /* 0x000fe40008010207 */
[----:B------:R-:W-:-:S10]  /*13a0*/  USHF.L.U32 UR10, UR6, 0x6, URZ ;  /* 0x00000006060a7899 */ /* 0x000fd4000800063f */
[----:B------:R-:W-:Y:S05]  /*13b0*/  @P0 BRA `(.L_x_74) ;  /* 0x0000020000000947 */ /* 0x000fea0003800000 */
[----:B------:R-:W-:Y:S01]  /*13c0*/  IADD3 R10, P0, R18, 0x60, RZ ;  /* 0x00000060120a7810 */ /* 0x000fe20007f1e0ff */
[----:B------:R-:W-:Y:S01]  /*13d0*/  IMAD.MOV.U32 R15, RZ, RZ, R17 ;  /* 0x000000ffff0f7224 */ /* 0x000fe200078e0011 */
[----:B------:R-:W-:Y:S02]  /*13e0*/  ISETP.GE.AND P3, PT, R210, c[0x0][0x220], PT ;  /* 0x00008800d2007a0c */ /* 0x000fe40003f66270 */
        /* <DEDUP_REMOVED lines=23> */
[----:B--2---:R-:W-:-:S04]  /*1560*/  LEA R16, P0, R14, c[0x0][0x160], 0x1 ;  /* 0x000058000e107a11 */ /* 0x004fc800078008ff */
[----:B------:R-:W-:-:S05]  /*1570*/  LEA.HI.X R17, R14, c[0x0][0x164], R10, 0x1, P0 ;  /* 0x000059000e117a11 */ /* 0x000fca00000f0c0a */
[----:B------:R-:W-:Y:S01]  /*1580*/  @!PT LDS RZ, [RZ] ;  /* 0x00000000fffff984 */ /* 0x000fe20000000800 */
[----:B------:R-:W-:Y:S01]  /*1590*/  @!PT LDS RZ, [RZ] ;  /* 0x00000000fffff984 */ /* 0x000fe20000000800 */
[----:B------:R-:W-:Y:S01]  /*15a0*/  @!PT LDS RZ, [RZ] ;  /* 0x00000000fffff984 */ /* 0x000fe20000000800 */
[----:B------:R2:W-:Y:S04]  /*15b0*/  LDGSTS.E.BYPASS.LTC128B.128 [R202+0xb000], [R16.64+0x100] ;  /* 0x0b00010010ca7fae */ /* 0x0005e8000b901d4c */
.L_x_74:
[----:B------:R-:W-:Y:S05]  /*15c0*/  BSYNC B0 ;  /* 0x0000000000007941 */ /* 0x000fea0003800000 */
.L_x_73:
[----:B------:R-:W-:Y:S01]  /*15d0*/  IADD3 R133, R212, -0x1, RZ ;  /* 0xffffffffd4857810 */ /* 0x000fe20007ffe0ff */
[----:B------:R-:W-:Y:S01]  /*15e0*/  BSSY B0, `(.L_x_75) ;  /* 0x0000023000007945 */ /* 0x000fe20003800000 */
[----:B------:R-:W-:Y:S02]  /*15f0*/  MOV R208, R206 ;  /* 0x000000ce00d07202 */ /* 0x000fe40000000f00 */
[----:B------:R-:W-:Y:S01]  /*1600*/  SHF.R.S32.HI R14, RZ, 0x1f, R133 ;  /* 0x0000001fff0e7819 */ /* 0x000fe20000011485 */
[C---:B------:R-:W-:Y:S02]  /*1610*/  IMAD R11, R133.reuse, -0x40, R4 ;  /* 0xffffffc0850b7824 */ /* 0x040fe400078e0204 */
[C---:B------:R-:W-:Y:S02]  /*1620*/  IMAD R15, R133.reuse, UR9, RZ ;  /* 0x00000009850f7c24 */ /* 0x040fe4000f8e02ff */
[----:B--2---:R-:W-:Y:S01]  /*1630*/  IMAD.WIDE.U32 R16, R133, UR10, R208 ;  /* 0x0000000a85107c25 */ /* 0x004fe2000f8e00d0 */
[----:B------:R-:W-:-:S03]  /*1640*/  ISETP.GE.AND P0, PT, R12, R11, PT ;  /* 0x0000000b0c00720c */ /* 0x000fc60003f06270 */
[----:B------:R-:W-:-:S05]  /*1650*/  IMAD R10, R14, UR10, R15 ;  /* 0x0000000a0e0a7c24 */ /* 0x000fca000f8e020f */
[----:B------:R-:W-:-:S05]  /*1660*/  IADD3 R10, R17, R10, RZ ;  /* 0x0000000a110a7210 */ /* 0x000fca0007ffe0ff */
[----:B------:R-:W-:Y:S05]  /*1670*/  @P0 BRA `(.L_x_76) ;  /* 0x0000019000000947 */ /* 0x000fea0003800000 */
[----:B------:R-:W-:Y:S02]  /*1680*/  ISETP.GE.AND P3, PT, R210, c[0x0][0x220], PT ;  /* 0x00008800d2007a0c */ /* 0x000fe40003f66270 */
[----:B------:R-:W-:Y:S02]  /*1690*/  ISETP.GE.AND P2, PT, R204, c[0x0][0x220], PT ;  /* 0x00008800cc007a0c */ /* 0x000fe40003f46270 */
[----:B------:R-:W-:-:S09]  /*16a0*/  ISETP.GE.AND P0, PT, R203, c[0x0][0x220], PT ;  /* 0x00008800cb007a0c */ /* 0x000fd20003f06270 */
[C---:B------:R-:W-:Y:S01]  /*16b0*/  @!P3 LEA R20, P4, R16.reuse, c[0x0][0x168], 0x1 ;  /* 0x00005a001014ba11 */ /* 0x040fe200078808ff */
[----:B------:R2:W-:Y:S01]  /*16c0*/  @P3 STS.128 [R202+0xc000], RZ ;  /* 0x00c000ffca003388 */ /* 0x0005e20000000c00 */
[C---:B------:R-:W-:Y:S02]  /*16d0*/  @!P2 LEA R18, P1, R16.reuse, c[0x0][0x168], 0x1 ;  /* 0x00005a001012aa11 */ /* 0x040fe400078208ff */
        /* <DEDUP_REMOVED lines=19> */
.L_x_76:
[----:B------:R-:W-:Y:S05]  /*1810*/  BSYNC B0 ;  /* 0x0000000000007941 */ /* 0x000fea0003800000 */
.L_x_75:
[----:B------:R-:W-:Y:S01]  /*1820*/  ISETP.GE.AND P0, PT, R8, R11, PT ;  /* 0x0000000b0800720c */ /* 0x000fe20003f06270 */
[----:B------:R-:W-:Y:S01]  /*1830*/  UMOV UR7, 0x5 ;  /* 0x0000000500077882 */ /* 0x000fe20000000000 */
[----:B------:R-:W-:Y:S01]  /*1840*/  BSSY B0, `(.L_x_77) ;  /* 0x0000023000007945 */ /* 0x000fe20003800000 */
[----:B------:R-:W-:Y:S02]  /*1850*/  ULDC UR14, c[0x0][0x19c] ;  /* 0x00006700000e7ab9 */ /* 0x000fe40000000800 */
[----:B------:R-:W-:Y:S02]  /*1860*/  USHF.L.U32 UR11, UR6, 0x5, URZ ;  /* 0x00000005060b7899 */ /* 0x000fe4000800063f */
[----:B------:R-:W-:Y:S02]  /*1870*/  ULDC.64 UR4, c[0x0][0x1a0] ;  /* 0x0000680000047ab9 */ /* 0x000fe40000000a00 */
[----:B------:R-:W-:Y:S02]  /*1880*/  USHF.L.U64.HI UR6, UR6, UR7, UR14 ;  /* 0x0000000706067299 */ /* 0x000fe4000801020e */
[----:B------:R-:W-:-:S02]  /*1890*/  USHF.L.U64.HI UR8, UR4, UR8, UR5 ;  /* 0x0000000804087299 */ /* 0x000fc40008010205 */
[----:B------:R-:W-:Y:S01]  /*18a0*/  USHF.L.U32 UR14, UR4, 0x6, URZ ;  /* 0x00000006040e7899 */ /* 0x000fe2000800063f */
[----:B------:R-:W-:Y:S06]  /*18b0*/  @P0 BRA `(.L_x_78) ;  /* 0x000001b000000947 */ /* 0x000fec0003800000 */
[----:B------:R-:W-:Y:S02]  /*18c0*/  ISETP.GE.AND P3, PT, R210, c[0x0][0x220], PT ;  /* 0x00008800d2007a0c */ /* 0x000fe40003f66270 */
[----:B------:R-:W-:Y:S02]  /*18d0*/  ISETP.GE.AND P2, PT, R204, c[0x0][0x220], PT ;  /* 0x00008800cc007a0c */ /* 0x000fe40003f46270 */
[----:B------:R-:W-:Y:S02]  /*18e0*/  IADD3 R15, P1, R16, UR11, RZ ;  /* 0x0000000b100f7c10 */ /* 0x000fe4000ff3e0ff */
[----:B------:R-:W-:Y:S02]  /*18f0*/  ISETP.GE.AND P0, PT, R203, c[0x0][0x220], PT ;  /* 0x00008800cb007a0c */ /* 0x000fe40003f06270 */
[----:B------:R-:W-:-:S05]  /*1900*/  IADD3.X R10, R10, UR6, RZ, P1, !PT ;  /* 0x000000060a0a7c10 */ /* 0x000fca0008ffe4ff */
[C---:B--2---:R-:W-:Y:S01]  /*1910*/  @!P3 LEA R18, P4, R15.reuse, c[0x0][0x168], 0x1 ;  /* 0x00005a000f12ba11 */ /* 0x044fe200078808ff */
        /* <DEDUP_REMOVED lines=21> */
.L_x_78:
[----:B------:R-:W-:Y:S05]  /*1a70*/  BSYNC B0 ;  /* 0x0000000000007941 */ /* 0x000fea0003800000 */
.L_x_77:
[----:B------:R-:W0:Y:S01]  /*1a80*/  LDGDEPBAR ;  /* 0x00000000000079af */ /* 0x000e220000000000 */
[----:B------:R-:W-:Y:S01]  /*1a90*/  ISETP.GE.AND P0, PT, R12, R11, PT ;  /* 0x0000000b0c00720c */ /* 0x000fe20003f06270 */
[----:B------:R-:W-:Y:S01]  /*1aa0*/  IMAD R15, R133, UR8, RZ ;  /* 0x00000008850f7c24 */ /* 0x000fe2000f8e02ff */
[----:B------:R-:W-:Y:S01]  /*1ab0*/  MOV R218, R214 ;  /* 0x000000d600da7202 */ /* 0x000fe20000000f00 */
[----:B------:R-:W-:Y:S01]  /*1ac0*/  IMAD.SHL.U32 R216, R3, 0x2, RZ ;  /* 0x0000000203d87824 */ /* 0x000fe200078e00ff */
[----:B------:R-:W-:Y:S01]  /*1ad0*/  SHF.R.S32.HI R10, RZ, 0x1f, R9 ;  /* 0x0000001fff0a7819 */ /* 0x000fe20000011409 */
[----:B------:R-:W-:Y:S01]  /*1ae0*/  IMAD R14, R14, UR14, R15 ;  /* 0x0000000e0e0e7c24 */ /* 0x000fe2000f8e020f */
[----:B------:R-:W-:Y:S01]  /*1af0*/  BSSY B0, `(.L_x_79) ;  /* 0x0000025000007945 */ /* 0x000fe20003800000 */
[----:B--2---:R-:W-:Y:S01]  /*1b00*/  IMAD.WIDE.U32 R16, R133, UR14, R218 ;  /* 0x0000000e85107c25 */ /* 0x004fe2000f8e00da */
[----:B------:R-:W-:Y:S02]  /*1b10*/  LEA.HI R9, R10, R9, RZ, 0x2 ;  /* 0x000000090a097211 */ /* 0x000fe400078f10ff */
[----:B------:R-:W-:Y:S01]  /*1b20*/  LOP3.LUT R216, R216, 0x6, RZ, 0xc0, !PT ;  /* 0x00000006d8d87812 */ /* 0x000fe200078ec0ff */
[----:B------:R-:W-:Y:S01]  /*1b30*/  IMAD.IADD R14, R17, 0x1, R14 ;  /* 0x00000001110e7824 */ /* 0x000fe200078e020e */
[----:B------:R-:W-:Y:S01]  /*1b40*/  SHF.R.S32.HI R3, RZ, 0x2, R9 ;  /* 0x00000002ff037819 */ /* 0x000fe20000011409 */
[----:B------:R-:W-:-:S04]  /*1b50*/  DEPBAR.LE SB0, 0x0 ;  /* 0x000080000000791a */ /* 0x000fc80000000000 */
[----:B------:R-:W-:Y:S06]  /*1b60*/  BAR.SYNC.DEFER_BLOCKING 0x0 ;  /* 0x0000000000007b1d */ /* 0x000fec0000010000 */
[----:B------:R2:W-:Y:S04]  /*1b70*/  @P0 STS.128 [R202+0x12000], RZ ;  /* 0x012000ffca000388 */ /* 0x0005e80000000c00 */
[----:B------:R2:W-:Y:S04]  /*1b80*/  @P0 STS.128 [R202+0x14000], RZ ;  /* 0x014000ffca000388 */ /* 0x0005e80000000c00 */
[----:B------:R2:W-:Y:S01]  /*1b90*/  @P0 STS.128 [R202+0x16000], RZ ;  /* 0x016000ffca000388 */ /* 0x0005e20000000c00 */
[----:B------:R-:W-:Y:S05]  /*1ba0*/  @P0 BRA `(.L_x_80) ;  /* 0x0000019000000947 */ /* 0x000fea0003800000 */
[----:B------:R-:W-:Y:S02]  /*1bb0*/  ISETP.GE.AND P3, PT, R210, c[0x0][0x220], PT ;  /* 0x00008800d2007a0c */ /* 0x000fe40003f66270 */
[----:B------:R-:W-:-:S02]  /*1bc0*/  ISETP.GE.AND P2, PT, R204, c[0x0][0x220], PT ;  /* 0x00008800cc007a0c */ /* 0x000fc40003f46270 */
        /* <DEDUP_REMOVED lines=17> */
[----:B---3--:R-:W-:-:S04]  /*1ce0*/  LEA R18, P0, R16, c[0x0][0x170], 0x1 ;  /* 0x00005c0010127a11 */ /* 0x008fc800078008ff */
[----:B------:R-:W-:-:S05]  /*1cf0*/  LEA.HI.X R19, R16, c[0x0][0x174], R14, 0x1, P0 ;  /* 0x00005d0010137a11 */ /* 0x000fca00000f0c0e */
[----:B------:R-:W-:Y:S01]  /*1d00*/  @!PT LDS RZ, [RZ] ;  /* 0x00000000fffff984 */ /* 0x000fe20000000800 */
[----:B------:R-:W-:Y:S01]  /*1d10*/  @!PT LDS RZ, [RZ] ;  /* 0x00000000fffff984 */ /* 0x000fe20000000800 */
[----:B------:R-:W-:Y:S01]  /*1d20*/  @!PT LDS RZ, [RZ] ;  /* 0x00000000fffff984 */ /* 0x000fe20000000800 */
[----:B------:R3:W-:Y:S04]  /*1d30*/  LDGSTS.E.BYPASS.LTC128B.128 [R202+0x16000], [R18.64+0x100] ;  /* 0x1600010012ca7fae */ /* 0x0007e8000b901d4c */
.L_x_80:
[----:B------:R-:W-:Y:S05]  /*1d40*/  BSYNC B0 ;  /* 0x0000000000007941 */ /* 0x000fea0003800000 */
.L_x_79:
[----:B------:R-:W-:Y:S01]  /*1d50*/  ISETP.GE.AND P0, PT, R8, R11, PT ;  /* 0x0000000b0800720c */ /* 0x000fe20003f06270 */
[----:B------:R-:W-:Y:S01]  /*1d60*/  ULDC UR5, c[0x0][0x1a4] ;  /* 0x0000690000057ab9 */ /* 0x000fe20000000800 */
[----:B------:R-:W-:Y:S01]  /*1d70*/  BSSY B0, `(.L_x_81) ;  /* 0x0000022000007945 */ /* 0x000fe20003800000 */
[----:B------:R-:W-:Y:S02]  /*1d80*/  USHF.L.U32 UR15, UR4, 0x5, URZ ;  /* 0x00000005040f7899 */ /* 0x000fe4000800063f */
[----:B------:R-:W-:-:S08]  /*1d90*/  USHF.L.U64.HI UR5, UR4, UR7, UR5 ;  /* 0x0000000704057299 */ /* 0x000fd00008010205 */
[----:B------:R4:W-:Y:S04]  /*1da0*/  @P0 STS.128 [R202+0x13000], RZ ;  /* 0x013000ffca000388 */ /* 0x0009e80000000c00 */
[----:B------:R4:W-:Y:S04]  /*1db0*/  @P0 STS.128 [R202+0x15000], RZ ;  /* 0x015000ffca000388 */ /* 0x0009e80000000c00 */
[----:B------:R4:W-:Y:S01]  /*1dc0*/  @P0 STS.128 [R202+0x17000], RZ ;  /* 0x017000ffca000388 */ /* 0x0009e20000000c00 */
[----:B------:R-:W-:Y:S05]  /*1dd0*/  @P0 BRA `(.L_x_82) ;  /* 0x000001b000000947 */ /* 0x000fea0003800000 */
[----:B------:R-:W-:Y:S02]  /*1de0*/  ISETP.GE.AND P3, PT, R210, c[0x0][0x220], PT ;  /* 0x00008800d2007a0c */ /* 0x000fe40003f66270 */
[----:B------:R-:W-:-:S02]  /*1df0*/  ISETP.GE.AND P2, PT, R204, c[0x0][0x220], PT ;  /* 0x00008800cc007a0c */ /* 0x000fc40003f46270 */
[----:B------:R-:W-:Y:S02]  /*1e00*/  IADD3 R8, P1, R16, UR15, RZ ;  /* 0x0000000f10087c10 */ /* 0x000fe4000ff3e0ff */
[----:B------:R-:W-:Y:S02]  /*1e10*/  ISETP.GE.AND P0, PT, R203, c[0x0][0x220], PT ;  /* 0x00008800cb007a0c */ /* 0x000fe40003f06270 */
[----:B------:R-:W-:-:S05]  /*1e20*/  IADD3.X R9, R14, UR5, RZ, P1, !PT ;  /* 0x000000050e097c10 */ /* 0x000fca0008ffe4ff */
        /* <DEDUP_REMOVED lines=22> */
.L_x_82:
[----:B------:R-:W-:Y:S05]  /*1f90*/  BSYNC B0 ;  /* 0x0000000000007941 */ /* 0x000fea0003800000 */
.L_x_81:
[C---:B------:R-:W-:Y:S01]  /*1fa0*/  IMAD.SHL.U32 R8, R2.reuse, 0x40, RZ ;  /* 0x0000004002087824 */ /* 0x040fe200078e00ff */
[----:B------:R-:W-:Y:S01]  /*1fb0*/  R2P PR, R2, 0x6 ;  /* 0x0000000602007804 */ /* 0x000fe20000000000 */
[----:B------:R-:W-:Y:S01]  /*1fc0*/  IMAD.SHL.U32 R12, R12, 0x8, RZ ;  /* 0x000000080c0c7824 */ /* 0x000fe200078e00ff */
[----:B------:R-:W0:Y:S01]  /*1fd0*/  LDGDEPBAR ;  /* 0x00000000000079af */ /* 0x000e220000000000 */
[C---:B------:R-:W-:Y:S01]  /*1fe0*/  IMAD R198, R85.reuse, 0x400, R0 ;  /* 0x0000040055c67824 */ /* 0x040fe200078e0200 */
[----:B------:R-:W-:Y:S01]  /*1ff0*/  LOP3.LUT R9, R8, 0x1c0, RZ, 0xc0, !PT ;  /* 0x000001c008097812 */ /* 0x000fe200078ec0ff */
[----:B------:R-:W-:Y:S02]  /*2000*/  IMAD R6, R85, 0x10, R6 ;  /* 0x0000001055067824 */ /* 0x000fe400078e0206 */
[----:B------:R-:W-:Y:S01]  /*2010*/  IMAD.SHL.U32 R198, R198, 0x2, RZ ;  /* 0x00000002c6c67824 */ /* 0x000fe200078e00ff */
[----:B------:R-:W-:Y:S02]  /*2020*/  LOP3.LUT R8, R9, 0x8, R12, 0xf8, !PT ;  /* 0x0000000809087812 */ /* 0x000fe400078ef80c */
[----:B------:R-:W-:Y:S01]  /*2030*/  SHF.R.U32.HI R9, RZ, 0x3, R9 ;  /* 0x00000003ff097819 */ /* 0x000fe20000011609 */
[--C-:B------:R-:W-:Y:S01]  /*2040*/  IMAD R196, R7, 0x2, R198.reuse ;  /* 0x0000000207c47824 */ /* 0x100fe200078e02c6 */
[----:B-1----:R-:W-:Y:S01]  /*2050*/  LDSM.16.M88.4 R24, [R198] ;  /* 0x00000000c618783b */ /* 0x002fe20000000200 */
[C---:B------:R-:W-:Y:S01]  /*2060*/  IMAD R194, R5.reuse, 0x2, R198 ;  /* 0x0000000205c27824 */ /* 0x040fe200078e02c6 */
[----:B------:R-:W-:Y:S01]  /*2070*/  LOP3.LUT R8, R8, R9, RZ, 0x3c, !PT ;  /* 0x0000000908087212 */ /* 0x000fe200078e3cff */
[----:B------:R-:W-:Y:S01]  /*2080*/  IMAD R193, R5, 0x2, R196 ;  /* 0x0000000205c17824 */ /* 0x000fe200078e02c4 */
[----:B------:R-:W-:Y:S01]  /*2090*/  LDSM.16.M88.4 R40, [R196] ;  /* 0x00000000c428783b */ /* 0x000fe20000000200 */
[----:B------:R-:W-:-:S02]  /*20a0*/  IADD3 R3, R6, 0x1, R3 ;  /* 0x0000000106037810 */ /* 0x000fc40007ffe003 */
[----:B------:R-:W-:Y:S01]  /*20b0*/  IMAD R197, R197, 0x200, R8 ;  /* 0x00000200c5c57824 */ /* 0x000fe200078e0208 */
[----:B------:R-:W-:Y:S01]  /*20c0*/  LDSM.16.M88.4 R44, [R194] ;  /* 0x00000000c22c783b */ /* 0x000fe20000000200 */
[----:B------:R-:W-:Y:S02]  /*20d0*/  IADD3 R3, R4, R3, -R205 ;  /* 0x0000000304037210 */ /* 0x000fe40007ffe8cd */
[----:B------:R-:W-:Y:S01]  /*20e0*/  IMAD.SHL.U32 R197, R197, 0x2, RZ ;  /* 0x00000002c5c57824 */ /* 0x000fe200078e00ff */
[----:B------:R-:W-:Y:S04]  /*20f0*/  LDSM.16.M88.4 R68, [R193] ;  /* 0x00000000c144783b */ /* 0x000fe80000000200 */
[----:B------:R-:W1:Y:S01]  /*2100*/  LDSM.16.M88.4 R60, [R197+0xc800] ;  /* 0x00c80000c53c783b */ /* 0x000e620000000200 */
[----:B------:R-:W-:-:S02]  /*2110*/  IADD3 R2, R197, 0xc000, RZ ;  /* 0x0000c000c5027810 */ /* 0x000fc40007ffe0ff */
[----:B------:R-:W-:Y:S01]  /*2120*/  IADD3 R195, R197, 0xc020, RZ ;  /* 0x0000c020c5c37810 */ /* 0x000fe20007ffe0ff */
[----:B---3--:R-:W3:Y:S01]  /*2130*/  LDSM.16.M88.4 R16, [R197+0xc000] ;  /* 0x00c00000c510783b */ /* 0x008ee20000000200 */
[----:B------:R-:W-:Y:S01]  /*2140*/  @P1 IADD3 R195, R2, -0x20, RZ ;  /* 0xffffffe002c31810 */ /* 0x000fe20007ffe0ff */
[----:B------:R-:W-:Y:S02]  /*2150*/  IMAD.MOV.U32 R2, RZ, RZ, 0x40 ;  /* 0x00000040ff027424 */ /* 0x000fe400078e00ff */
[----:B------:R-:W5:Y:S01]  /*2160*/  LDSM.16.M88.4 R52, [R197+0xd000] ;  /* 0x00d00000c534783b */ /* 0x000f620000000200 */
[C---:B------:R-:W-:Y:S02]  /*2170*/  IADD3 R187, R195.reuse, 0x800, RZ ;  /* 0x00000800c3bb7810 */ /* 0x040fe40007ffe0ff */
[----:B------:R-:W-:Y:S01]  /*2180*/  SEL R2, R2, 0xffffffc0, !P2 ;  /* 0xffffffc002027807 */ /* 0x000fe20005000000 */
[----:B------:R-:W2:Y:S01]  /*2190*/  LDSM.16.M88.4 R8, [R195+0x800] ;  /* 0x00080000c308783b */ /* 0x000ea20000000200 */
[----:B------:R-:W-:-:S02]  /*21a0*/  IADD3 R186, R195, 0x1000, RZ ;  /* 0x00001000c3ba7810 */ /* 0x000fc40007ffe0ff */
[----:B------:R-:W-:Y:S01]  /*21b0*/  IADD3 R185, R195, 0x1800, RZ ;  /* 0x00001800c3b97810 */ /* 0x000fe20007ffe0ff */
[----:B------:R-:W4:Y:S01]  /*21c0*/  LDSM.16.M88.4 R32, [R197+0xd800] ;  /* 0x00d80000c520783b */ /* 0x000f220000000200 */
[----:B------:R-:W-:Y:S01]  /*21d0*/  IMAD.IADD R191, R197, 0x1, R2 ;  /* 0x00000001c5bf7824 */ /* 0x000fe200078e0202 */
[C---:B------:R-:W-:Y:S01]  /*21e0*/  IADD3 R183, R195.reuse, 0x2000, RZ ;  /* 0x00002000c3b77810 */ /* 0x040fe20007ffe0ff */
[----:B------:R-:W-:Y:S01]  /*21f0*/  IMAD.IADD R184, R2, 0x1, R195 ;  /* 0x0000000102b87824 */ /* 0x000fe200078e02c3 */
[----:B------:R-:W2:Y:S01]  /*2200*/  LDSM.16.M88.4 R28, [R195] ;  /* 0x00000000c31c783b */ /* 0x000ea20000000200 */
[C---:B------:R-:W-:Y:S02]  /*2210*/  IADD3 R182, R195.reuse, 0x2800, RZ ;  /* 0x00002800c3b67810 */ /* 0x040fe40007ffe0ff */
[C---:B------:R-:W-:Y:S01]  /*2220*/  IADD3 R181, R195.reuse, 0x3000, RZ ;  /* 0x00003000c3b57810 */ /* 0x040fe20007ffe0ff */
[----:B------:R-:W2:Y:S01]  /*2230*/  LDSM.16.M88.4 R12, [R195+0x1000] ;  /* 0x00100000c30c783b */ /* 0x000ea20000000200 */
[----:B------:R-:W-:-:S02]  /*2240*/  IADD3 R180, R195, 0x3800, RZ ;  /* 0x00003800c3b47810 */ /* 0x000fc40007ffe0ff */
[C---:B------:R-:W-:Y:S01]  /*2250*/  IADD3 R179, R195.reuse, 0x4000, RZ ;  /* 0x00004000c3b37810 */ /* 0x040fe20007ffe0ff */
[----:B------:R-:W2:Y:S01]  /*2260*/  LDSM.16.M88.4 R72, [R195+0x1800] ;  /* 0x00180000c348783b */ /* 0x000ea20000000200 */
[C---:B------:R-:W-:Y:S02]  /*2270*/  IADD3 R178, R195.reuse, 0x4800, RZ ;  /* 0x00004800c3b27810 */ /* 0x040fe40007ffe0ff */
[C---:B------:R-:W-:Y:S01]  /*2280*/  IADD3 R177, R195.reuse, 0x5000, RZ ;  /* 0x00005000c3b17810 */ /* 0x040fe20007ffe0ff */
[----:B------:R-:W2:Y:S01]  /*2290*/  LDSM.16.M88.4 R36, [R191+0xc000] ;  /* 0x00c00000bf24783b */ /* 0x000ea20000000200 */
[----:B------:R-:W-:-:S03]  /*22a0*/  IADD3 R176, R195, 0x5800, RZ ;  /* 0x00005800c3b07810 */ /* 0x000fc60007ffe0ff */
[----:B------:R-:W-:Y:S01]  /*22b0*/  LDSM.16.M88.4 R76, [R195+0x2800] ;  /* 0x00280000c34c783b */ /* 0x000fe20000000200 */
[C---:B-1----:R-:W-:Y:S03]  /*22c0*/  HMMA.16816.F32.BF16 R64, R24.reuse, R60, RZ ;  /* 0x0000003c1840723c */ /* 0x042fe600000418ff */
[----:B------:R-:W-:Y:S05]  /*22d0*/  LDSM.16.M88.4 R80, [R193+0x4000] ;  /* 0x00400000c150783b */ /* 0x000fea0000000200 */
[C---:B------:R-:W-:Y:S08]  /*22e0*/  HMMA.16816.F32.BF16 R60, R24.reuse, R62, RZ ;  /* 0x0000003e183c723c */ /* 0x040ff000000418ff */
[C---:B---3--:R-:W-:Y:S08]  /*22f0*/  HMMA.16816.F32.BF16 R20, R24.reuse, R16, RZ ;  /* 0x000000101814723c */ /* 0x048ff000000418ff */
[C---:B------:R-:W-:Y:S08]  /*2300*/  HMMA.16816.F32.BF16 R16, R24.reuse, R18, RZ ;  /* 0x000000121810723c */ /* 0x040ff000000418ff */
[C---:B-----5:R-:W-:Y:S08]  /*2310*/  HMMA.16816.F32.BF16 R56, R24.reuse, R52, RZ ;  /* 0x000000341838723c */ /* 0x060ff000000418ff */
[----:B------:R-:W-:Y:S08]  /*2320*/  HMMA.16816.F32.BF16 R52, R24, R54, RZ ;  /* 0x000000361834723c */ /* 0x000ff000000418ff */
[C---:B--2---:R-:W-:Y:S08]  /*2330*/  HMMA.16816.F32.BF16 R64, R40.reuse, R8, R64 ;  /* 0x000000082840723c */ /* 0x044ff00000041840 */
[----:B------:R-:W-:Y:S01]  /*2340*/  HMMA.16816.F32.BF16 R60, R40, R10, R60 ;  /* 0x0000000a283c723c */ /* 0x000fe2000004183c */
[----:B------:R-:W1:Y:S07]  /*2350*/  LDSM.16.M88.4 R8, [R191+0xd000] ;  /* 0x00d00000bf08783b */ /* 0x000e6e0000000200 */
[C---:B----4-:R-:W-:Y:S08]  /*2360*/  HMMA.16816.F32.BF16 R48, R24.reuse, R32, RZ ;  /* 0x000000201830723c */ /* 0x050ff000000418ff */
[----:B------:R-:W-:Y:S01]  /*2370*/  HMMA.16816.F32.BF16 R24, R24, R34, RZ ;  /* 0x000000221818723c */ /* 0x000fe200000418ff */
[----:B------:R-:W2:Y:S07]  /*2380*/  LDSM.16.M88.4 R32, [R191+0xc800] ;  /* 0x00c80000bf20783b */ /* 0x000eae0000000200 */
[C---:B------:R-:W-:Y:S08]  /*2390*/  HMMA.16816.F32.BF16 R20, R40.reuse, R28, R20 ;  /* 0x0000001c2814723c */ /* 0x040ff00000041814 */
[C---:B------:R-:W-:Y:S01]  /*23a0*/  HMMA.16816.F32.BF16 R16, R40.reuse, R30, R16 ;  /* 0x0000001e2810723c */ /* 0x040fe20000041810 */
[----:B------:R-:W3:Y:S07]  /*23b0*/  LDSM.16.M88.4 R28, [R191+0xd800] ;  /* 0x00d80000bf1c783b */ /* 0x000eee0000000200 */
[C---:B------:R-:W-:Y:S08]  /*23c0*/  HMMA.16816.F32.BF16 R56, R40.reuse, R12, R56 ;  /* 0x0000000c2838723c */ /* 0x040ff00000041838 */
[C---:B------:R-:W-:Y:S01]  /*23d0*/  HMMA.16816.F32.BF16 R52, R40.reuse, R14, R52 ;  /* 0x0000000e2834723c */ /* 0x040fe20000041834 */
[----:B------:R-:W4:Y:S07]  /*23e0*/  LDSM.16.M88.4 R12, [R184] ;  /* 0x00000000b80c783b */ /* 0x000f2e0000000200 */
[C---:B------:R-:W-:Y:S08]  /*23f0*/  HMMA.16816.F32.BF16 R48, R40.reuse, R72, R48 ;  /* 0x000000482830723c */ /* 0x040ff00000041830 */
[----:B------:R-:W-:Y:S01]  /*2400*/  HMMA.16816.F32.BF16 R24, R40, R74, R24 ;  /* 0x0000004a2818723c */ /* 0x000fe20000041818 */
[----:B------:R-:W5:Y:S04]  /*2410*/  LDSM.16.M88.4 R72, [R184+0x1800] ;  /* 0x00180000b848783b */ /* 0x000f680000000200 */
[----:B------:R-:W3:Y:S03]  /*2420*/  LDSM.16.M88.4 R40, [R184+0x800] ;  /* 0x00080000b828783b */ /* 0x000ee60000000200 */
[C---:B------:R-:W-:Y:S08]  /*2430*/  HMMA.16816.F32.BF16 R20, R44.reuse, R36, R20 ;  /* 0x000000242c14723c */ /* 0x040ff00000041814 */
[C---:B------:R-:W-:Y:S01]  /*2440*/  HMMA.16816.F32.BF16 R16, R44.reuse, R38, R16 ;  /* 0x000000262c10723c */ /* 0x040fe20000041810 */
[----:B------:R-:W-:Y:S07]  /*2450*/  LDSM.16.M88.4 R36, [R197+0xe000] ;  /* 0x00e00000c524783b */ /* 0x000fee0000000200 */
[C---:B-1----:R-:W-:Y:S08]  /*2460*/  HMMA.16816.F32.BF16 R56, R44.reuse, R8, R56 ;  /* 0x000000082c38723c */ /* 0x042ff00000041838 */
[C---:B------:R-:W-:Y:S01]  /*2470*/  HMMA.16816.F32.BF16 R52, R44.reuse, R10, R52 ;  /* 0x0000000a2c34723c */ /* 0x040fe20000041834 */
[----:B------:R-:W1:Y:S07]  /*2480*/  LDSM.16.M88.4 R8, [R184+0x1000] ;  /* 0x00100000b808783b */ /* 0x000e6e0000000200 */
[C---:B--2---:R-:W-:Y:S08]  /*2490*/  HMMA.16816.F32.BF16 R64, R44.reuse, R32, R64 ;  /* 0x000000202c40723c */ /* 0x044ff00000041840 */
[C---:B------:R-:W-:Y:S01]  /*24a0*/  HMMA.16816.F32.BF16 R60, R44.reuse, R34, R60 ;  /* 0x000000222c3c723c */ /* 0x040fe2000004183c */
[----:B------:R-:W-:Y:S07]  /*24b0*/  LDSM.16.M88.4 R32, [R197+0xe800] ;  /* 0x00e80000c520783b */ /* 0x000fee0000000200 */
[C---:B---3--:R-:W-:Y:S08]  /*24c0*/  HMMA.16816.F32.BF16 R48, R44.reuse, R28, R48 ;  /* 0x0000001c2c30723c */ /* 0x048ff00000041830 */
[----:B------:R-:W-:Y:S01]  /*24d0*/  HMMA.16816.F32.BF16 R44, R44, R30, R24 ;  /* 0x0000001e2c2c723c */ /* 0x000fe20000041818 */
[----:B------:R-:W2:Y:S04]  /*24e0*/  LDSM.16.M88.4 R24, [R198+0x4000] ;  /* 0x00400000c618783b */ /* 0x000ea80000000200 */
[----:B------:R-:W3:Y:S03]  /*24f0*/  LDSM.16.M88.4 R28, [R197+0xf800] ;  /* 0x00f80000c51c783b */ /* 0x000ee60000000200 */
[C---:B----4-:R-:W-:Y:S08]  /*2500*/  HMMA.16816.F32.BF16 R20, R68.reuse, R12, R20 ;  /* 0x0000000c4414723c */ /* 0x050ff00000041814 */
[C---:B------:R-:W-:Y:S01]  /*2510*/  HMMA.16816.F32.BF16 R16, R68.reuse, R14, R16 ;  /* 0x0000000e4410723c */ /* 0x040fe20000041810 */
[----:B------:R-:W4:Y:S07]  /*2520*/  LDSM.16.M88.4 R12, [R197+0xf000] ;  /* 0x00f00000c50c783b */ /* 0x000f2e0000000200 */
[C---:B-----5:R-:W-:Y:S08]  /*2530*/  HMMA.16816.F32.BF16 R48, R68.reuse, R72, R48 ;  /* 0x000000484430723c */ /* 0x060ff00000041830 */
[C---:B------:R-:W-:Y:S08]  /*2540*/  HMMA.16816.F32.BF16 R64, R68.reuse, R40, R64 ;  /* 0x000000284440723c */ /* 0x040ff00000041840 */
[C---:B------:R-:W-:Y:S01]  /*2550*/  HMMA.16816.F32.BF16 R60, R68.reuse, R42, R60 ;  /* 0x0000002a443c723c */ /* 0x040fe2000004183c */
[----:B------:R-:W-:Y:S07]  /*2560*/  LDSM.16.M88.4 R40, [R196+0x4000] ;  /* 0x00400000c428783b */ /* 0x000fee0000000200 */
[C---:B-1----:R-:W-:Y:S08]  /*2570*/  HMMA.16816.F32.BF16 R56, R68.reuse, R8, R56 ;  /* 0x000000084438723c */ /* 0x042ff00000041838 */
[C---:B------:R-:W-:Y:S01]  /*2580*/  HMMA.16816.F32.BF16 R52, R68.reuse, R10, R52 ;  /* 0x0000000a4434723c */ /* 0x040fe20000041834 */
[----:B------:R-:W1:Y:S07]  /*2590*/  LDSM.16.M88.4 R8, [R195+0x2000] ;  /* 0x00200000c308783b */ /* 0x000e6e0000000200 */
[----:B------:R-:W-:Y:S01]  /*25a0*/  HMMA.16816.F32.BF16 R44, R68, R74, R44 ;  /* 0x0000004a442c723c */ /* 0x000fe2000004182c */
[----:B------:R-:W5:Y:S04]  /*25b0*/  LDSM.16.M88.4 R68, [R195+0x3800] ;  /* 0x00380000c344783b */ /* 0x000f680000000200 */
[----:B------:R-:W1:Y:S03]  /*25c0*/  LDSM.16.M88.4 R72, [R195+0x3000] ;  /* 0x00300000c348783b */ /* 0x000e660000000200 */
[C---:B--2---:R-:W-:Y:S08]  /*25d0*/  HMMA.16816.F32.BF16 R20, R24.reuse, R36, R20 ;  /* 0x000000241814723c */ /* 0x044ff00000041814 */
[C---:B------:R-:W-:Y:S01]  /*25e0*/  HMMA.16816.F32.BF16 R16, R24.reuse, R38, R16 ;  /* 0x000000261810723c */ /* 0x040fe20000041810 */
[----:B------:R-:W-:Y:S07]  /*25f0*/  LDSM.16.M88.4 R36, [R191+0xe000] ;  /* 0x00e00000bf24783b */ /* 0x000fee0000000200 */
[C---:B---3--:R-:W-:Y:S08]  /*2600*/  HMMA.16816.F32.BF16 R48, R24.reuse, R28, R48 ;  /* 0x0000001c1830723c */ /* 0x048ff00000041830 */
[C---:B------:R-:W-:Y:S08]  /*2610*/  HMMA.16816.F32.BF16 R64, R24.reuse, R32, R64 ;  /* 0x000000201840723c */ /* 0x040ff00000041840 */
[C---:B------:R-:W-:Y:S01]  /*2620*/  HMMA.16816.F32.BF16 R60, R24.reuse, R34, R60 ;  /* 0x00000022183c723c */ /* 0x040fe2000004183c */
[----:B------:R-:W-:Y:S07]  /*2630*/  LDSM.16.M88.4 R32, [R191+0xe800] ;  /* 0x00e80000bf20783b */ /* 0x000fee0000000200 */
[C---:B----4-:R-:W-:Y:S08]  /*2640*/  HMMA.16816.F32.BF16 R56, R24.reuse, R12, R56 ;  /* 0x0000000c1838723c */ /* 0x050ff00000041838 */
[C---:B------:R-:W-:Y:S01]  /*2650*/  HMMA.16816.F32.BF16 R52, R24.reuse, R14, R52 ;  /* 0x0000000e1834723c */ /* 0x040fe20000041834 */
[----:B------:R-:W2:Y:S07]  /*2660*/  LDSM.16.M88.4 R12, [R194+0x4000] ;  /* 0x00400000c20c783b */ /* 0x000eae0000000200 */
[----:B------:R-:W-:Y:S01]  /*2670*/  HMMA.16816.F32.BF16 R44, R24, R30, R44 ;  /* 0x0000001e182c723c */ /* 0x000fe2000004182c */
[----:B------:R-:W3:Y:S04]  /*2680*/  LDSM.16.M88.4 R24, [R191+0xf800] ;  /* 0x00f80000bf18783b */ /* 0x000ee80000000200 */
[----:B------:R-:W4:Y:S03]  /*2690*/  LDSM.16.M88.4 R28, [R191+0xf000] ;  /* 0x00f00000bf1c783b */ /* 0x000f260000000200 */
[C---:B-1----:R-:W-:Y:S08]  /*26a0*/  HMMA.16816.F32.BF16 R20, R40.reuse, R8, R20 ;  /* 0x000000082814723c */ /* 0x042ff00000041814 */
[C---:B------:R-:W-:Y:S01]  /*26b0*/  HMMA.16816.F32.BF16 R16, R40.reuse, R10, R16 ;  /* 0x0000000a2810723c */ /* 0x040fe20000041810 */
[----:B------:R-:W1:Y:S07]  /*26c0*/  LDSM.16.M88.4 R8, [R184+0x2000] ;  /* 0x00200000b808783b */ /* 0x000e6e0000000200 */
[C---:B-----5:R-:W-:Y:S08]  /*26d0*/  HMMA.16816.F32.BF16 R48, R40.reuse, R68, R48 ;  /* 0x000000442830723c */ /* 0x060ff00000041830 */
[C---:B------:R-:W-:Y:S08]  /*26e0*/  HMMA.16816.F32.BF16 R64, R40.reuse, R76, R64 ;  /* 0x0000004c2840723c */ /* 0x040ff00000041840 */
[C---:B------:R-:W-:Y:S01]  /*26f0*/  HMMA.16816.F32.BF16 R60, R40.reuse, R78, R60 ;  /* 0x0000004e283c723c */ /* 0x040fe2000004183c */
[----:B------:R-:W-:Y:S07]  /*2700*/  LDSM.16.M88.4 R76, [R184+0x2800] ;  /* 0x00280000b84c783b */ /* 0x000fee0000000200 */
[C---:B------:R-:W-:Y:S01]  /*2710*/  HMMA.16816.F32.BF16 R44, R40.reuse, R70, R44 ;  /* 0x00000046282c723c */ /* 0x040fe2000004182c */
[----:B------:R-:W5:Y:S07]  /*2720*/  LDSM.16.M88.4 R68, [R184+0x3800] ;  /* 0x00380000b844783b */ /* 0x000f6e0000000200 */
[C---:B------:R-:W-:Y:S08]  /*2730*/  HMMA.16816.F32.BF16 R56, R40.reuse, R72, R56 ;  /* 0x000000482838723c */ /* 0x040ff00000041838 */
[----:B------:R-:W-:Y:S01]  /*2740*/  HMMA.16816.F32.BF16 R52, R40, R74, R52 ;  /* 0x0000004a2834723c */ /* 0x000fe20000041834 */
[----:B------:R-:W1:Y:S04]  /*2750*/  LDSM.16.M88.4 R72, [R184+0x3000] ;  /* 0x00300000b848783b */ /* 0x000e680000000200 */
[----:B------:R-:W-:Y:S03]  /*2760*/  LDSM.16.M88.4 R40, [R198+0x8000] ;  /* 0x00800000c628783b */ /* 0x000fe60000000200 */
[C---:B--2---:R-:W-:Y:S08]  /*2770*/  HMMA.16816.F32.BF16 R20, R12.reuse, R36, R20 ;  /* 0x000000240c14723c */ /* 0x044ff00000041814 */
[C---:B------:R-:W-:Y:S01]  /*2780*/  HMMA.16816.F32.BF16 R16, R12.reuse, R38, R16 ;  /* 0x000000260c10723c */ /* 0x040fe20000041810 */
[----:B------:R-:W2:Y:S07]  /*2790*/  LDSM.16.M88.4 R36, [R197+0x10000] ;  /* 0x01000000c524783b */ /* 0x000eae0000000200 */
[C---:B---3--:R-:W-:Y:S08]  /*27a0*/  HMMA.16816.F32.BF16 R48, R12.reuse, R24, R48 ;  /* 0x000000180c30723c */ /* 0x048ff00000041830 */
[C---:B------:R-:W-:Y:S08]  /*27b0*/  HMMA.16816.F32.BF16 R64, R12.reuse, R32, R64 ;  /* 0x000000200c40723c */ /* 0x040ff00000041840 */
[C---:B------:R-:W-:Y:S01]  /*27c0*/  HMMA.16816.F32.BF16 R60, R12.reuse, R34, R60 ;  /* 0x000000220c3c723c */ /* 0x040fe2000004183c */
[----:B------:R-:W3:Y:S07]  /*27d0*/  LDSM.16.M88.4 R32, [R197+0x10800] ;  /* 0x01080000c520783b */ /* 0x000eee0000000200 */
[C---:B------:R-:W-:Y:S01]  /*27e0*/  HMMA.16816.F32.BF16 R44, R12.reuse, R26, R44 ;  /* 0x0000001a0c2c723c */ /* 0x040fe2000004182c */
[----:B------:R-:W2:Y:S07]  /*27f0*/  LDSM.16.M88.4 R24, [R197+0x11800] ;  /* 0x01180000c518783b */ /* 0x000eae0000000200 */
[C---:B----4-:R-:W-:Y:S08]  /*2800*/  HMMA.16816.F32.BF16 R56, R12.reuse, R28, R56 ;  /* 0x0000001c0c38723c */ /* 0x050ff00000041838 */
[----:B------:R-:W-:Y:S01]  /*2810*/  HMMA.16816.F32.BF16 R52, R12, R30, R52 ;  /* 0x0000001e0c34723c */ /* 0x000fe20000041834 */
[----:B------:R-:W4:Y:S04]  /*2820*/  LDSM.16.M88.4 R28, [R197+0x11000] ;  /* 0x01100000c51c783b */ /* 0x000f280000000200 */
[----:B------:R-:W-:Y:S03]  /*2830*/  LDSM.16.M88.4 R12, [R196+0x8000] ;  /* 0x00800000c40c783b */ /* 0x000fe60000000200 */
[C---:B-1----:R-:W-:Y:S08]  /*2840*/  HMMA.16816.F32.BF16 R20, R80.reuse, R8, R20 ;  /* 0x000000085014723c */ /* 0x042ff00000041814 */
[C---:B------:R-:W-:Y:S01]  /*2850*/  HMMA.16816.F32.BF16 R16, R80.reuse, R10, R16 ;  /* 0x0000000a5010723c */ /* 0x040fe20000041810 */
[----:B------:R-:W1:Y:S07]  /*2860*/  LDSM.16.M88.4 R8, [R195+0x4000] ;  /* 0x00400000c308783b */ /* 0x000e6e0000000200 */
[C---:B-----5:R-:W-:Y:S08]  /*2870*/  HMMA.16816.F32.BF16 R48, R80.reuse, R68, R48 ;  /* 0x000000445030723c */ /* 0x060ff00000041830 */
[C---:B------:R-:W-:Y:S08]  /*2880*/  HMMA.16816.F32.BF16 R64, R80.reuse, R76, R64 ;  /* 0x0000004c5040723c */ /* 0x040ff00000041840 */
[C---:B------:R-:W-:Y:S08]  /*2890*/  HMMA.16816.F32.BF16 R60, R80.reuse, R78, R60 ;  /* 0x0000004e503c723c */ /* 0x040ff0000004183c */
[C---:B------:R-:W-:Y:S01]  /*28a0*/  HMMA.16816.F32.BF16 R68, R80.reuse, R70, R44 ;  /* 0x000000465044723c */ /* 0x040fe2000004182c */
[----:B------:R-:W5:Y:S07]  /*28b0*/  LDSM.16.M88.4 R44, [R195+0x4800] ;  /* 0x00480000c32c783b */ /* 0x000f6e0000000200 */
[C---:B------:R-:W-:Y:S08]  /*28c0*/  HMMA.16816.F32.BF16 R56, R80.reuse, R72, R56 ;  /* 0x000000485038723c */ /* 0x040ff00000041838 */
[----:B------:R-:W-:Y:S08]  /*28d0*/  HMMA.16816.F32.BF16 R52, R80, R74, R52 ;  /* 0x0000004a5034723c */ /* 0x000ff00000041834 */
[C---:B--2---:R-:W-:Y:S08]  /*28e0*/  HMMA.16816.F32.BF16 R20, R40.reuse, R36, R20 ;  /* 0x000000242814723c */ /* 0x044ff00000041814 */
[C---:B------:R-:W-:Y:S01]  /*28f0*/  HMMA.16816.F32.BF16 R16, R40.reuse, R38, R16 ;  /* 0x000000262810723c */ /* 0x040fe20000041810 */
[----:B------:R-:W2:Y:S07]  /*2900*/  LDSM.16.M88.4 R36, [R195+0x5000] ;  /* 0x00500000c324783b */ /* 0x000eae0000000200 */
[C---:B---3--:R-:W-:Y:S08]  /*2910*/  HMMA.16816.F32.BF16 R64, R40.reuse, R32, R64 ;  /* 0x000000202840723c */ /* 0x048ff00000041840 */
[C---:B------:R-:W-:Y:S01]  /*2920*/  HMMA.16816.F32.BF16 R60, R40.reuse, R34, R60 ;  /* 0x00000022283c723c */ /* 0x040fe2000004183c */
[----:B------:R-:W-:Y:S07]  /*2930*/  LDSM.16.M88.4 R32, [R191+0x10000] ;  /* 0x01000000bf20783b */ /* 0x000fee0000000200 */
[C---:B------:R-:W-:Y:S08]  /*2940*/  HMMA.16816.F32.BF16 R48, R40.reuse, R24, R48 ;  /* 0x000000182830723c */ /* 0x040ff00000041830 */
[C---:B------:R-:W-:Y:S01]  /*2950*/  HMMA.16816.F32.BF16 R68, R40.reuse, R26, R68 ;  /* 0x0000001a2844723c */ /* 0x040fe20000041844 */
[----:B------:R-:W3:Y:S07]  /*2960*/  LDSM.16.M88.4 R24, [R195+0x5800] ;  /* 0x00580000c318783b */ /* 0x000eee0000000200 */
[C---:B----4-:R-:W-:Y:S08]  /*2970*/  HMMA.16816.F32.BF16 R56, R40.reuse, R28, R56 ;  /* 0x0000001c2838723c */ /* 0x050ff00000041838 */
[----:B------:R-:W-:Y:S01]  /*2980*/  HMMA.16816.F32.BF16 R52, R40, R30, R52 ;  /* 0x0000001e2834723c */ /* 0x000fe20000041834 */
[----:B------:R-:W-:Y:S04]  /*2990*/  LDSM.16.M88.4 R28, [R191+0x10800] ;  /* 0x01080000bf1c783b */ /* 0x000fe80000000200 */
[----:B------:R-:W-:Y:S03]  /*29a0*/  LDSM.16.M88.4 R40, [R191+0x11000] ;  /* 0x01100000bf28783b */ /* 0x000fe60000000200 */
[C---:B-1----:R-:W-:Y:S08]  /*29b0*/  HMMA.16816.F32.BF16 R20, R12.reuse, R8, R20 ;  /* 0x000000080c14723c */ /* 0x042ff00000041814 */
[C---:B------:R-:W-:Y:S01]  /*29c0*/  HMMA.16816.F32.BF16 R16, R12.reuse, R10, R16 ;  /* 0x0000000a0c10723c */ /* 0x040fe20000041810 */
[----:B------:R-:W1:Y:S07]  /*29d0*/  LDSM.16.M88.4 R8, [R194+0x8000] ;  /* 0x00800000c208783b */ /* 0x000e6e0000000200 */
[C---:B-----5:R-:W-:Y:S08]  /*29e0*/  HMMA.16816.F32.BF16 R64, R12.reuse, R44, R64 ;  /* 0x0000002c0c40723c */ /* 0x060ff00000041840 */
[C---:B------:R-:W-:Y:S01]  /*29f0*/  HMMA.16816.F32.BF16 R60, R12.reuse, R46, R60 ;  /* 0x0000002e0c3c723c */ /* 0x040fe2000004183c */
[----:B------:R-:W4:Y:S07]  /*2a00*/  LDSM.16.M88.4 R44, [R191+0x11800] ;  /* 0x01180000bf2c783b */ /* 0x000f2e0000000200 */
[C---:B--2---:R-:W-:Y:S08]  /*2a10*/  HMMA.16816.F32.BF16 R56, R12.reuse, R36, R56 ;  /* 0x000000240c38723c */ /* 0x044ff00000041838 */
[C---:B------:R-:W-:Y:S01]  /*2a20*/  HMMA.16816.F32.BF16 R72, R12.reuse, R38, R52 ;  /* 0x000000260c48723c */ /* 0x040fe20000041834 */
[----:B------:R-:W-:Y:S04]  /*2a30*/  LDSM.16.M88.4 R36, [R193+0x8000] ;  /* 0x00800000c124783b */ /* 0x000fe80000000200 */
[----:B------:R-:W2:Y:S03]  /*2a40*/  LDSM.16.M88.4 R52, [R184+0x4000] ;  /* 0x00400000b834783b */ /* 0x000ea60000000200 */
[C---:B---3--:R-:W-:Y:S08]  /*2a50*/  HMMA.16816.F32.BF16 R48, R12.reuse, R24, R48 ;  /* 0x000000180c30723c */ /* 0x048ff00000041830 */
[----:B------:R-:W-:Y:S01]  /*2a60*/  HMMA.16816.F32.BF16 R68, R12, R26, R68 ;  /* 0x0000001a0c44723c */ /* 0x000fe20000041844 */
[----:B------:R-:W3:Y:S04]  /*2a70*/  LDSM.16.M88.4 R12, [R184+0x4800] ;  /* 0x00480000b80c783b */ /* 0x000ee80000000200 */
[----:B------:R-:W5:Y:S03]  /*2a80*/  LDSM.16.M88.4 R24, [R184+0x5000] ;  /* 0x00500000b818783b */ /* 0x000f660000000200 */
[C---:B-1----:R-:W-:Y:S07]  /*2a90*/  HMMA.16816.F32.BF16 R64, R8.reuse, R28, R64 ;  /* 0x0000001c0840723c */ /* 0x042fee0000041840 */
[----:B------:R-:W-:Y:S01]  /*2aa0*/  IADD3 R29, R3, c[0x0][0x2e8], RZ ;  /* 0x0000ba00031d7a10 */ /* 0x000fe20007ffe0ff */
[----:B------:R-:W-:Y:S01]  /*2ab0*/  HMMA.16816.F32.BF16 R20, R8, R32, R20 ;  /* 0x000000200814723c */ /* 0x000fe20000041814 */
[----:B------:R-:W-:-:S02]  /*2ac0*/  IMAD R3, R133, 0x40, R216 ;  /* 0x0000004085037824 */ /* 0x000fc400078e02d8 */
[----:B------:R-:W-:-:S05]  /*2ad0*/  IMNMX R228, R29, R4, PT ;  /* 0x000000041de47217 */ /* 0x000fca0003800200 */
[C---:B------:R-:W-:Y:S07]  /*2ae0*/  HMMA.16816.F32.BF16 R60, R8.reuse, R30, R60 ;  /* 0x0000001e083c723c */ /* 0x040fee000004183c */
[----:B------:R-:W-:Y:S01]  /*2af0*/  IADD3 R31, R29, 0x8, RZ ;  /* 0x000000081d1f7810 */ /* 0x000fe20007ffe0ff */
[----:B------:R-:W-:Y:S01]  /*2b00*/  HMMA.16816.F32.BF16 R16, R8, R34, R16 ;  /* 0x000000220810723c */ /* 0x000fe20000041810 */
[----:B------:R-:W-:Y:S02]  /*2b10*/  IADD3 R29, R3, 0x1, RZ ;  /* 0x00000001031d7810 */ /* 0x000fe40007ffe0ff */
[----:B------:R-:W-:-:S02]  /*2b20*/  IMNMX R2, R31, R4, PT ;  /* 0x000000041f027217 */ /* 0x000fc40003800200 */
[C---:B------:R-:W-:Y:S02]  /*2b30*/  ISETP.GE.AND P0, PT, R29.reuse, R228, PT ;  /* 0x000000e41d00720c */ /* 0x040fe40003f06270 */
[----:B------:R-:W-:Y:S01]  /*2b40*/  ISETP.GE.AND P3, PT, R29, R2, PT ;  /* 0x000000021d00720c */ /* 0x000fe20003f66270 */
[----:B------:R-:W-:Y:S01]  /*2b50*/  HMMA.16816.F32.BF16 R56, R8, R40, R56 ;  /* 0x000000280838723c */ /* 0x000fe20000041838 */
[----:B------:R-:W-:-:S04]  /*2b60*/  IADD3 R29, R3, 0x9, RZ ;  /* 0x00000009031d7810 */ /* 0x000fc80007ffe0ff */
[C---:B------:R-:W-:Y:S02]  /*2b70*/  ISETP.GE.AND P2, PT, R29.reuse, R228, PT ;  /* 0x000000e41d00720c */ /* 0x040fe40003f46270 */
[----:B------:R-:W-:Y:S01]  /*2b80*/  ISETP.GE.AND P5, PT, R29, R2, PT ;  /* 0x000000021d00720c */ /* 0x000fe20003fa6270 */
[C---:B------:R-:W-:Y:S08]  /*2b90*/  HMMA.16816.F32.BF16 R72, R8.reuse, R42, R72 ;  /* 0x0000002a0848723c */ /* 0x040ff00000041848 */
[C---:B----4-:R-:W-:Y:S08]  /*2ba0*/  HMMA.16816.F32.BF16 R48, R8.reuse, R44, R48 ;  /* 0x0000002c0830723c */ /* 0x050ff00000041830 */
[----:B------:R-:W-:Y:S07]  /*2bb0*/  HMMA.16816.F32.BF16 R68, R8, R46, R68 ;  /* 0x0000002e0844723c */ /* 0x000fee0000041844 */
[----:B------:R-:W-:Y:S01]  /*2bc0*/  IADD3 R9, R3, 0x8, RZ ;  /* 0x0000000803097810 */ /* 0x000fe20007ffe0ff */
[----:B--2---:R-:W-:Y:S03]  /*2bd0*/  HMMA.16816.F32.BF16 R20, R36, R52, R20 ;  /* 0x000000342414723c */ /* 0x004fe60000041814 */
[----:B------:R-:W-:-:S02]  /*2be0*/  ISETP.GE.AND P4, PT, R9, R228, PT ;  /* 0x000000e40900720c */ /* 0x000fc40003f86270 */
[----:B------:R-:W-:Y:S02]  /*2bf0*/  ISETP.GE.AND P6, PT, R9, R2, PT ;  /* 0x000000020900720c */ /* 0x000fe40003fc6270 */
[----:B------:R-:W1:Y:S01]  /*2c00*/  LDSM.16.M88.4 R8, [R184+0x5800] ;  /* 0x00580000b808783b */ /* 0x000e620000000200 */
[----:B------:R-:W-:Y:S01]  /*2c10*/  HMMA.16816.F32.BF16 R16, R36, R54, R16 ;  /* 0x000000362410723c */ /* 0x000fe20000041810 */
[----:B------:R-:W-:-:S07]  /*2c20*/  DEPBAR.LE SB0, 0x0 ;  /* 0x000080000000791a */ /* 0x000fce0000000000 */
[C---:B---3--:R-:W-:Y:S07]  /*2c30*/  HMMA.16816.F32.BF16 R64, R36.reuse, R12, R64 ;  /* 0x0000000c2440723c */ /* 0x048fee0000041840 */
[----:B------:R-:W-:Y:S01]  /*2c40*/  IADD3 R13, R3, 0x10, RZ ;  /* 0x00000010030d7810 */ /* 0x000fe20007ffe0ff */
[----:B------:R-:W-:Y:S01]  /*2c50*/  HMMA.16816.F32.BF16 R60, R36, R14, R60 ;  /* 0x0000000e243c723c */ /* 0x000fe2000004183c */
[----:B------:R-:W-:Y:S02]  /*2c60*/  FSEL R21, R21, -INF , !P0 ;  /* 0xff80000015157808 */ /* 0x000fe40004000000 */
[----:B------:R-:W-:-:S02]  /*2c70*/  ISETP.GE.AND P1, PT, R13, R228, PT ;  /* 0x000000e40d00720c */ /* 0x000fc40003f26270 */
[----:B------:R-:W-:Y:S02]  /*2c80*/  ISETP.GE.AND P0, PT, R13, R2, PT ;  /* 0x000000020d00720c */ /* 0x000fe40003f06270 */
[C---:B------:R-:W-:Y:S01]  /*2c90*/  IADD3 R13, R3.reuse, 0x11, RZ ;  /* 0x00000011030d7810 */ /* 0x040fe20007ffe0ff */
[C---:B-----5:R-:W-:Y:S01]  /*2ca0*/  HMMA.16816.F32.BF16 R72, R36.reuse, R26, R72 ;  /* 0x0000001a2448723c */ /* 0x060fe20000041848 */
[----:B------:R-:W-:Y:S02]  /*2cb0*/  IADD3 R15, R3, 0x18, RZ ;  /* 0x00000018030f7810 */ /* 0x000fe40007ffe0ff */
[----:B------:R-:W-:Y:S02]  /*2cc0*/  FSEL R6, R23, -INF , !P3 ;  /* 0xff80000017067808 */ /* 0x000fe40005800000 */
[----:B------:R-:W-:Y:S02]  /*2cd0*/  FSEL R29, R16, -INF , !P4 ;  /* 0xff800000101d7808 */ /* 0x000fe40006000000 */
[C---:B------:R-:W-:Y:S01]  /*2ce0*/  ISETP.GE.AND P3, PT, R13.reuse, R228, PT ;  /* 0x000000e40d00720c */ /* 0x040fe20003f66270 */
[----:B------:R-:W-:Y:S01]  /*2cf0*/  HMMA.16816.F32.BF16 R56, R36, R24, R56 ;  /* 0x000000182438723c */ /* 0x000fe20000041838 */
[----:B------:R-:W-:-:S02]  /*2d00*/  ISETP.GE.AND P4, PT, R13, R2, PT ;  /* 0x000000020d00720c */ /* 0x000fc40003f86270 */
[----:B------:R-:W-:Y:S02]  /*2d10*/  IADD3 R13, R3, 0x19, RZ ;  /* 0x00000019030d7810 */ /* 0x000fe40007ffe0ff */
[----:B------:R-:W-:Y:S02]  /*2d20*/  FSEL R18, R18, -INF , !P6 ;  /* 0xff80000012127808 */ /* 0x000fe40007000000 */
[----:B------:R-:W-:Y:S01]  /*2d30*/  FSEL R23, R17, -INF , !P2 ;  /* 0xff80000011177808 */ /* 0x000fe20005000000 */
[----:B-1----:R-:W-:Y:S01]  /*2d40*/  HMMA.16816.F32.BF16 R68, R36, R10, R68 ;  /* 0x0000000a2444723c */ /* 0x002fe20000041844 */
[C---:B------:R-:W-:Y:S02]  /*2d50*/  ISETP.GE.AND P6, PT, R15.reuse, R228, PT ;  /* 0x000000e40f00720c */ /* 0x040fe40003fc6270 */
[----:B------:R-:W-:Y:S02]  /*2d60*/  ISETP.GE.AND P2, PT, R15, R2, PT ;  /* 0x000000020f00720c */ /* 0x000fe40003f46270 */
[----:B------:R-:W-:-:S02]  /*2d70*/  FSEL R4, R19, -INF , !P5 ;  /* 0xff80000013047808 */ /* 0x000fc40006800000 */
[----:B------:R-:W-:Y:S01]  /*2d80*/  IADD3 R15, R3, 0x20, RZ ;  /* 0x00000020030f7810 */ /* 0x000fe20007ffe0ff */
[----:B------:R-:W-:Y:S01]  /*2d90*/  HMMA.16816.F32.BF16 R48, R36, R8, R48 ;  /* 0x000000082430723c */ /* 0x000fe20000041830 */
[----:B------:R-:W-:Y:S02]  /*2da0*/  FSEL R19, R64, -INF , !P1 ;  /* 0xff80000040137808 */ /* 0x000fe40004800000 */
[C---:B------:R-:W-:Y:S02]  /*2db0*/  ISETP.GE.AND P5, PT, R13.reuse, R228, PT ;  /* 0x000000e40d00720c */ /* 0x040fe40003fa6270 */
[----:B------:R-:W-:Y:S02]  /*2dc0*/  ISETP.GE.AND P1, PT, R13, R2, PT ;  /* 0x000000020d00720c */ /* 0x000fe40003f26270 */
[----:B------:R-:W-:Y:S02]  /*2dd0*/  IADD3 R13, R3, 0x21, RZ ;  /* 0x00000021030d7810 */ /* 0x000fe40007ffe0ff */
[----:B------:R-:W-:-:S02]  /*2de0*/  FSEL R14, R66, -INF , !P0 ;  /* 0xff800000420e7808 */ /* 0x000fc40004000000 */
[----:B------:R-:W-:Y:S02]  /*2df0*/  FSEL R17, R65, -INF , !P3 ;  /* 0xff80000041117808 */ /* 0x000fe40005800000 */
[C---:B------:R-:W-:Y:S02]  /*2e00*/  ISETP.GE.AND P0, PT, R15.reuse, R228, PT ;  /* 0x000000e40f00720c */ /* 0x040fe40003f06270 */
[----:B------:R-:W-:Y:S02]  /*2e10*/  ISETP.GE.AND P3, PT, R15, R2, PT ;  /* 0x000000020f00720c */ /* 0x000fe40003f66270 */
[----:B------:R-:W-:Y:S02]  /*2e20*/  IADD3 R25, R3, 0x28, RZ ;  /* 0x0000002803197810 */ /* 0x000fe40007ffe0ff */
[----:B------:R-:W-:Y:S02]  /*2e30*/  FSEL R16, R67, -INF , !P4 ;  /* 0xff80000043107808 */ /* 0x000fe40006000000 */
[----:B------:R-:W-:-:S02]  /*2e40*/  FSEL R15, R60, -INF , !P6 ;  /* 0xff8000003c0f7808 */ /* 0x000fc40007000000 */
[C---:B------:R-:W-:Y:S02]  /*2e50*/  ISETP.GE.AND P4, PT, R13.reuse, R228, PT ;  /* 0x000000e40d00720c */ /* 0x040fe40003f86270 */
[-C--:B------:R-:W-:Y:S02]  /*2e60*/  ISETP.GE.AND P6, PT, R13, R2.reuse, PT ;  /* 0x000000020d00720c */ /* 0x080fe40003fc6270 */
[----:B------:R-:W-:Y:S02]  /*2e70*/  FSEL R13, R61, -INF , !P5 ;  /* 0xff8000003d0d7808 */ /* 0x000fe40006800000 */
[----:B------:R-:W-:Y:S02]  /*2e80*/  ISETP.GE.AND P5, PT, R25, R2, PT ;  /* 0x000000021900720c */ /* 0x000fe40003fa6270 */
[----:B------:R-:W-:Y:S02]  /*2e90*/  IADD3 R11, R3, 0x38, RZ ;  /* 0x00000038030b7810 */ /* 0x000fe40007ffe0ff */
[----:B------:R-:W-:-:S02]  /*2ea0*/  FSEL R166, R74, -INF , !P5 ;  /* 0xff8000004aa67808 */ /* 0x000fc40006800000 */
[----:B------:R-:W-:Y:S02]  /*2eb0*/  FSEL R12, R62, -INF , !P2 ;  /* 0xff8000003e0c7808 */ /* 0x000fe40005000000 */
[-C--:B------:R-:W-:Y:S02]  /*2ec0*/  ISETP.GE.AND P5, PT, R11, R228.reuse, PT ;  /* 0x000000e40b00720c */ /* 0x080fe40003fa6270 */
[----:B------:R-:W-:Y:S02]  /*2ed0*/  ISETP.GE.AND P2, PT, R25, R228, PT ;  /* 0x000000e41900720c */ /* 0x000fe40003f46270 */
[C---:B------:R-:W-:Y:S02]  /*2ee0*/  IADD3 R25, R3.reuse, 0x29, RZ ;  /* 0x0000002903197810 */ /* 0x040fe40007ffe0ff */
[----:B------:R-:W-:Y:S02]  /*2ef0*/  IADD3 R9, R3, 0x30, RZ ;  /* 0x0000003003097810 */ /* 0x000fe40007ffe0ff */
[----:B------:R-:W-:-:S02]  /*2f00*/  FSEL R143, R68, -INF , !P5 ;  /* 0xff800000448f7808 */ /* 0x000fc40006800000 */
[----:B------:R-:W-:Y:S02]  /*2f10*/  FSEL R167, R56, -INF , !P0 ;  /* 0xff80000038a77808 */ /* 0x000fe40004000000 */
[----:B------:R-:W-:Y:S02]  /*2f20*/  FSEL R162, R58, -INF , !P3 ;  /* 0xff8000003aa27808 */ /* 0x000fe40005800000 */
[----:B------:R-:W-:Y:S01]  /*2f30*/  FSEL R159, R57, -INF , !P4 ;  /* 0xff800000399f7808 */ /* 0x000fe20006000000 */
[----:B------:R-:W-:Y:S01]  /*2f40*/  BAR.SYNC.DEFER_BLOCKING 0x0 ;  /* 0x0000000000007b1d */ /* 0x000fe20000010000 */
[----:B------:R-:W-:Y:S02]  /*2f50*/  ISETP.GE.AND P5, PT, R212, 0x2, PT ;  /* 0x00000002d400780c */ /* 0x000fe40003fa6270 */
[----:B------:R-:W-:Y:S02]  /*2f60*/  ISETP.GE.AND P0, PT, R25, R2, PT ;  /* 0x000000021900720c */ /* 0x000fe40003f06270 */
[----:B------:R-:W-:-:S02]  /*2f70*/  ISETP.GE.AND P3, PT, R9, R228, PT ;  /* 0x000000e40900720c */ /* 0x000fc40003f66270 */
[----:B------:R-:W-:Y:S02]  /*2f80*/  ISETP.GE.AND P4, PT, R9, R2, PT ;  /* 0x000000020900720c */ /* 0x000fe40003f86270 */
[----:B------:R-:W-:Y:S02]  /*2f90*/  IADD3 R9, R3, 0x31, RZ ;  /* 0x0000003103097810 */ /* 0x000fe40007ffe0ff */
[----:B------:R-:W-:Y:S02]  /*2fa0*/  FSEL R8, R63, -INF , !P1 ;  /* 0xff8000003f087808 */ /* 0x000fe40004800000 */
[----:B------:R-:W-:Y:S02]  /*2fb0*/  FSEL R172, R59, -INF , !P6 ;  /* 0xff8000003bac7808 */ /* 0x000fe40007000000 */
[----:B------:R-:W-:Y:S02]  /*2fc0*/  FSEL R165, R72, -INF , !P2 ;  /* 0xff80000048a57808 */ /* 0x000fe40005000000 */
[----:B------:R-:W-:-:S02]  /*2fd0*/  FSEL R170, R75, -INF , !P0 ;  /* 0xff8000004baa7808 */ /* 0x000fc40004000000 */
[-C--:B------:R-:W-:Y:S02]  /*2fe0*/  ISETP.GE.AND P1, PT, R25, R228.reuse, PT ;  /* 0x000000e41900720c */ /* 0x080fe40003f26270 */
[C---:B------:R-:W-:Y:S02]  /*2ff0*/  ISETP.GE.AND P6, PT, R9.reuse, R228, PT ;  /* 0x000000e40900720c */ /* 0x040fe40003fc6270 */
[----:B------:R-:W-:Y:S02]  /*3000*/  ISETP.GE.AND P2, PT, R9, R2, PT ;  /* 0x000000020900720c */ /* 0x000fe40003f46270 */
[C---:B------:R-:W-:Y:S02]  /*3010*/  ISETP.GE.AND P0, PT, R3.reuse, R228, PT ;  /* 0x000000e40300720c */ /* 0x040fe40003f06270 */
[----:B------:R-:W-:Y:S02]  /*3020*/  IADD3 R9, R3, 0x39, RZ ;  /* 0x0000003903097810 */ /* 0x000fe40007ffe0ff */
[----:B------:R-:W-:-:S02]  /*3030*/  FSEL R161, R73, -INF , !P1 ;  /* 0xff80000049a17808 */ /* 0x000fc40004800000 */
[----:B------:R-:W-:Y:S02]  /*3040*/  FSEL R171, R48, -INF , !P3 ;  /* 0xff80000030ab7808 */ /* 0x000fe40005800000 */
[----:B------:R-:W-:Y:S02]  /*3050*/  FSEL R164, R50, -INF , !P4 ;  /* 0xff80000032a47808 */ /* 0x000fe40006000000 */
[----:B------:R-:W-:Y:S02]  /*3060*/  FSEL R20, R20, -INF , !P0 ;  /* 0xff80000014147808 */ /* 0x000fe40004000000 */
[-C--:B------:R-:W-:Y:S02]  /*3070*/  ISETP.GE.AND P1, PT, R11, R2.reuse, PT ;  /* 0x000000020b00720c */ /* 0x080fe40003f26270 */
        /* <DEDUP_REMOVED lines=10> */
[----:B------:R-:W-:Y:S01]  /*3120*/  IADD3 R25, R212, -0x2, RZ ;  /* 0xfffffffed4197810 */ /* 0x000fe20007ffe0ff */
[----:B------:R-:W-:Y:S01]  /*3130*/  BSSY B0, `(.L_x_84) ;  /* 0x0000036000007945 */ /* 0x000fe20003800000 */
[----:B------:R-:W-:Y:S02]  /*3140*/  ISETP.GE.AND P4, PT, R210, c[0x0][0x220], PT ;  /* 0x00008800d2007a0c */ /* 0x000fe40003f86270 */
[----:B------:R-:W-:Y:S01]  /*3150*/  SHF.R.S32.HI R10, RZ, 0x1f, R25 ;  /* 0x0000001fff0a7819 */ /* 0x000fe20000011419 */
[C---:B------:R-:W-:Y:S01]  /*3160*/  IMAD R3, R25.reuse, UR9, RZ ;  /* 0x0000000919037c24 */ /* 0x040fe2000f8e02ff */
[----:B------:R-:W-:Y:S01]  /*3170*/  ISETP.GE.AND P3, PT, R204, c[0x0][0x220], PT ;  /* 0x00008800cc007a0c */ /* 0x000fe20003f66270 */
[----:B------:R-:W-:Y:S01]  /*3180*/  IMAD.WIDE.U32 R24, R25, UR10, R208 ;  /* 0x0000000a19187c25 */ /* 0x000fe2000f8e00d0 */
[----:B------:R-:W-:-:S03]  /*3190*/  ISETP.GE.AND P1, PT, R203, c[0x0][0x220], PT ;  /* 0x00008800cb007a0c */ /* 0x000fc60003f26270 */
[----:B------:R-:W-:-:S04]  /*31a0*/  IMAD R3, R10, UR10, R3 ;  /* 0x0000000a0a037c24 */ /* 0x000fc8000f8e0203 */
[----:B------:R-:W-:Y:S01]  /*31b0*/  IMAD.IADD R3, R25, 0x1, R3 ;  /* 0x0000000119037824 */ /* 0x000fe200078e0203 */
[C---:B------:R-:W-:Y:S01]  /*31c0*/  @!P4 LEA R26, P6, R24.reuse, c[0x0][0x168], 0x1 ;  /* 0x00005a00181aca11 */ /* 0x040fe200078c08ff */
[----:B------:R1:W-:Y:S02]  /*31d0*/  @P4 STS.128 [R202+0xc000], RZ ;  /* 0x00c000ffca004388 */ /* 0x0003e40000000c00 */
[C---:B------:R-:W-:Y:S02]  /*31e0*/  @!P3 LEA R32, P2, R24.reuse, c[0x0][0x168], 0x1 ;  /* 0x00005a001820ba11 */ /* 0x040fe400078408ff */
[C---:B------:R-:W-:Y:S02]  /*31f0*/  @!P1 LEA R30, P0, R24.reuse, c[0x0][0x168], 0x1 ;  /* 0x00005a00181e9a11 */ /* 0x040fe400078008ff */
[C---:B------:R-:W-:Y:S02]  /*3200*/  @!P4 LEA.HI.X R27, R24.reuse, c[0x0][0x16c], R3, 0x1, P6 ;  /* 0x00005b00181bca11 */ /* 0x040fe400030f0c03 */
[----:B------:R-:W-:-:S02]  /*3210*/  IADD3 R10, P6, R24, UR11, RZ ;  /* 0x0000000b180a7c10 */ /* 0x000fc4000ffde0ff */
[C-C-:B------:R-:W-:Y:S01]  /*3220*/  @!P3 LEA.HI.X R33, R24.reuse, c[0x0][0x16c], R3.reuse, 0x1, P2 ;  /* 0x00005b001821ba11 */ /* 0x140fe200010f0c03 */
[----:B------:R-:W-:Y:S01]  /*3230*/  @!PT LDS RZ, [RZ] ;  /* 0x00000000fffff984 */ /* 0x000fe20000000800 */
[----:B------:R-:W-:Y:S01]  /*3240*/  @!PT LDS RZ, [RZ] ;  /* 0x00000000fffff984 */ /* 0x000fe20000000800 */
[----:B------:R-:W-:Y:S01]  /*3250*/  @!PT LDS RZ, [RZ] ;  /* 0x00000000fffff984 */ /* 0x000fe20000000800 */
[----:B------:R1:W-:Y:S01]  /*3260*/  @!P4 LDGSTS.E.BYPASS.LTC128B.128 [R202+0xc000], [R26.64] ;  /* 0x0c0000001acacfae */ /* 0x0003e2000b901d4c */
[----:B------:R-:W-:Y:S02]  /*3270*/  @!P1 LEA.HI.X R31, R24, c[0x0][0x16c], R3, 0x1, P0 ;  /* 0x00005b00181f9a11 */ /* 0x000fe400000f0c03 */
[C---:B------:R-:W-:Y:S01]  /*3280*/  @!P4 LEA R34, P2, R10.reuse, c[0x0][0x168], 0x1 ;  /* 0x00005a000a22ca11 */ /* 0x040fe200078408ff */
[----:B------:R1:W-:Y:S01]  /*3290*/  @P3 STS.128 [R202+0xe000], RZ ;  /* 0x00e000ffca003388 */ /* 0x0003e20000000c00 */
[----:B------:R-:W-:Y:S02]  /*32a0*/  IADD3.X R3, R3, UR6, RZ, P6, !PT ;  /* 0x0000000603037c10 */ /* 0x000fe4000b7fe4ff */
[C---:B------:R-:W-:Y:S01]  /*32b0*/  @!P3 LEA R24, P0, R10.reuse, c[0x0][0x168], 0x1 ;  /* 0x00005a000a18ba11 */ /* 0x040fe200078008ff */
[----:B------:R-:W-:Y:S01]  /*32c0*/  @!PT LDS RZ, [RZ] ;  /* 0x00000000fffff984 */ /* 0x000fe20000000800 */
[----:B------:R-:W-:Y:S01]  /*32d0*/  @!PT LDS RZ, [RZ] ;  /* 0x00000000fffff984 */ /* 0x000fe20000000800 */
[----:B------:R-:W-:Y:S01]  /*32e0*/  @!PT LDS RZ, [RZ] ;  /* 0x00000000fffff984 */ /* 0x000fe20000000800 */
[----:B------:R1:W-:Y:S01]  /*32f0*/  @!P3 LDGSTS.E.BYPASS.LTC128B.128 [R202+0xe000], [R32.64+0x80] ;  /* 0x0e00008020cabfae */ /* 0x0003e2000b901d4c */
[----:B------:R-:W-:-:S02]  /*3300*/  @!P4 LEA.HI.X R35, R10, c[0x0][0x16c], R3, 0x1, P2 ;  /* 0x00005b000a23ca11 */ /* 0x000fc400010f0c03 */
[----:B------:R-:W-:Y:S01]  /*3310*/  @!P3 LEA.HI.X R25, R10, c[0x0][0x16c], R3, 0x1, P0 ;  /* 0x00005b000a19ba11 */ /* 0x000fe200000f0c03 */
[----:B------:R1:W-:Y:S04]  /*3320*/  @P1 STS.128 [R202+0x10000], RZ ;  /* 0x010000ffca001388 */ /* 0x0003e80000000c00 */
[----:B------:R-:W-:Y:S01]  /*3330*/  @!PT LDS RZ, [RZ] ;  /* 0x00000000fffff984 */ /* 0x000fe20000000800 */
[----:B------:R-:W-:Y:S01]  /*3340*/  @!PT LDS RZ, [RZ] ;  /* 0x00000000fffff984 */ /* 0x000fe20000000800 */
[----:B------:R-:W-:Y:S01]  /*3350*/  @!PT LDS RZ, [RZ] ;  /* 0x00000000fffff984 */ /* 0x000fe20000000800 */
[----:B------:R1:W-:Y:S04]  /*3360*/  @!P1 LDGSTS.E.BYPASS.LTC128B.128 [R202+0x10000], [R30.64+0x100] ;  /* 0x100001001eca9fae */ /* 0x0003e8000b901d4c */
[----:B------:R1:W-:Y:S04]  /*3370*/  @P4 STS.128 [R202+0xd000], RZ ;  /* 0x00d000ffca004388 */ /* 0x0003e80000000c00 */
        /* <DEDUP_REMOVED lines=17> */
.L_x_85:
[----:B------:R-:W-:Y:S05]  /*3490*/  BSYNC B0 ;  /* 0x0000000000007941 */ /* 0x000fea0003800000 */
.L_x_84:
[----:B------:R-:W0:Y:S02]  /*34a0*/  LDGDEPBAR ;  /* 0x00000000000079af */ /* 0x000e240000000000 */
.L_x_83:
[----:B-1----:R-:W-:Y:S02]  /*34b0*/  FMNMX.FTZ R24, R20, R21, !PT ;  /* 0x0000001514187209 */ /* 0x002fe40007810000 */
        /* <DEDUP_REMOVED lines=83> */
[----:B------:R-:W2:Y:S01]  /*39f0*/  LDSM.16.MT88.4 R16, [R189+0x14800] ;  /* 0x01480000bd10783b */ /* 0x000ea20000004200 */
        /* <DEDUP_REMOVED lines=219> */
[----:B------:R-:W-:-:S04]  /*47b0*/  DEPBAR.LE SB0, 0x0 ;  /* 0x000080000000791a */ /* 0x000fc80000000000 */
[----:B------:R-:W-:Y:S01]  /*47c0*/  IADD3 R133, R212, -0x2, RZ ;  /* 0xfffffffed4857810 */ /* 0x000fe20007ffe0ff */
[----:B------:R-:W-:Y:S01]  /*47d0*/  BAR.SYNC.DEFER_BLOCKING 0x0 ;  /* 0x0000000000007b1d */ /* 0x000fe20000010000 */
[----:B------:R-:W-:Y:S02]  /*47e0*/  ISETP.GE.AND P3, PT, R210, c[0x0][0x220], PT ;  /* 0x00008800d2007a0c */ /* 0x000fe40003f66270 */
[----:B------:R-:W-:Y:S01]  /*47f0*/  ISETP.GE.AND P2, PT, R204, c[0x0][0x220], PT ;  /* 0x00008800cc007a0c */ /* 0x000fe20003f46270 */
[----:B------:R-:W-:Y:S01]  /*4800*/  IMAD R0, R133, UR8, RZ ;  /* 0x0000000885007c24 */ /* 0x000fe2000f8e02ff */
[----:B------:R-:W-:Y:S01]  /*4810*/  ISETP.GE.AND P1, PT, R203, c[0x0][0x220], PT ;  /* 0x00008800cb007a0c */ /* 0x000fe20003f26270 */
[----:B------:R-:W-:Y:S01]  /*4820*/  IMAD.WIDE.U32 R6, R133, UR14, R218 ;  /* 0x0000000e85067c25 */ /* 0x000fe2000f8e00da */
[----:B------:R-:W-:-:S05]  /*4830*/  SHF.R.S32.HI R5, RZ, 0x1f, R133 ;  /* 0x0000001fff057819 */ /* 0x000fca0000011485 */
[----:B------:R-:W-:Y:S01]  /*4840*/  IMAD R0, R5, UR14, R0 ;  /* 0x0000000e05007c24 */ /* 0x000fe2000f8e0200 */
[C---:B------:R-:W-:Y:S02]  /*4850*/  IADD3 R5, P5, R6.reuse, UR15, RZ ;  /* 0x0000000f06057c10 */ /* 0x040fe4000ffbe0ff */
[C---:B------:R-:W-:Y:S01]  /*4860*/  @!P3 LEA R8, P6, R6.reuse, c[0x0][0x170], 0x1 ;  /* 0x00005c000608ba11 */ /* 0x040fe200078c08ff */
[----:B------:R-:W-:Y:S01]  /*4870*/  IMAD.IADD R0, R7, 0x1, R0 ;  /* 0x0000000107007824 */ /* 0x000fe200078e0200 */
[C---:B------:R-:W-:Y:S02]  /*4880*/  @!P2 LEA R12, P4, R6.reuse, c[0x0][0x170], 0x1 ;  /* 0x00005c00060caa11 */ /* 0x040fe400078808ff */
[C---:B------:R-:W-:Y:S02]  /*4890*/  @!P1 LEA R10, P0, R6.reuse, c[0x0][0x170], 0x1 ;  /* 0x00005c00060a9a11 */ /* 0x040fe400078008ff */
[C-C-:B------:R-:W-:Y:S02]  /*48a0*/  @!P3 LEA.HI.X R9, R6.reuse, c[0x0][0x174], R0.reuse, 0x1, P6 ;  /* 0x00005d000609ba11 */ /* 0x140fe400030f0c00 */
[C-C-:B------:R-:W-:Y:S01]  /*48b0*/  @!P2 LEA.HI.X R13, R6.reuse, c[0x0][0x174], R0.reuse, 0x1, P4 ;  /* 0x00005d00060daa11 */ /* 0x140fe200020f0c00 */
[----:B------:R-:W-:Y:S01]  /*48c0*/  @P3 STS.128 [R202+0x12000], RZ ;  /* 0x012000ffca003388 */ /* 0x000fe20000000c00 */
[----:B------:R-:W-:-:S02]  /*48d0*/  @!P1 LEA.HI.X R11, R6, c[0x0][0x174], R0, 0x1, P0 ;  /* 0x00005d00060b9a11 */ /* 0x000fc400000f0c00 */
[C---:B------:R-:W-:Y:S01]  /*48e0*/  @!P3 LEA R6, P0, R5.reuse, c[0x0][0x170], 0x1 ;  /* 0x00005c000506ba11 */ /* 0x040fe200078008ff */
[----:B------:R-:W-:Y:S01]  /*48f0*/  @!PT LDS RZ, [RZ] ;  /* 0x00000000fffff984 */ /* 0x000fe20000000800 */
[----:B------:R-:W-:Y:S01]  /*4900*/  @!PT LDS RZ, [RZ] ;  /* 0x00000000fffff984 */ /* 0x000fe20000000800 */
[----:B------:R-:W-:Y:S01]  /*4910*/  @!PT LDS RZ, [RZ] ;  /* 0x00000000fffff984 */ /* 0x000fe20000000800 */
[----:B------:R1:W-:Y:S01]  /*4920*/  @!P3 LDGSTS.E.BYPASS.LTC128B.128 [R202+0x12000], [R8.64] ;  /* 0x1200000008cabfae */ /* 0x0003e2000b901d4c */
[----:B------:R-:W-:Y:S02]  /*4930*/  IADD3.X R0, R0, UR5, RZ, P5, !PT ;  /* 0x0000000500007c10 */ /* 0x000fe4000affe4ff */
[C---:B------:R-:W-:Y:S01]  /*4940*/  @!P2 LEA R16, P5, R5.reuse, c[0x0][0x170], 0x1 ;  /* 0x00005c000510aa11 */ /* 0x040fe200078a08ff */
[----:B------:R-:W-:Y:S01]  /*4950*/  @P2 STS.128 [R202+0x14000], RZ ;  /* 0x014000ffca002388 */ /* 0x000fe20000000c00 */
[C---:B------:R-:W-:Y:S02]  /*4960*/  @!P1 LEA R14, P4, R5.reuse, c[0x0][0x170], 0x1 ;  /* 0x00005c00050e9a11 */ /* 0x040fe400078808ff */
[C-C-:B------:R-:W-:Y:S01]  /*4970*/  @!P3 LEA.HI.X R7, R5.reuse, c[0x0][0x174], R0.reuse, 0x1, P0 ;  /* 0x00005d000507ba11 */ /* 0x140fe200000f0c00 */
[----:B------:R-:W-:Y:S01]  /*4980*/  @!PT LDS RZ, [RZ] ;  /* 0x00000000fffff984 */ /* 0x000fe20000000800 */
[----:B------:R-:W-:Y:S01]  /*4990*/  @!PT LDS RZ, [RZ] ;  /* 0x00000000fffff984 */ /* 0x000fe20000000800 */
[----:B------:R-:W-:Y:S01]  /*49a0*/  @!PT LDS RZ, [RZ] ;  /* 0x00000000fffff984 */ /* 0x000fe20000000800 */
[----:B------:R2:W-:Y:S01]  /*49b0*/  @!P2 LDGSTS.E.BYPASS.LTC128B.128 [R202+0x14000], [R12.64+0x80] ;  /* 0x140000800ccaafae */ /* 0x0005e2000b901d4c */
[----:B------:R-:W-:-:S02]  /*49c0*/  @!P2 LEA.HI.X R17, R5, c[0x0][0x174], R0, 0x1, P5 ;  /* 0x00005d000511aa11 */ /* 0x000fc400028f0c00 */
[----:B------:R-:W-:Y:S01]  /*49d0*/  @!P1 LEA.HI.X R15, R5, c[0x0][0x174], R0, 0x1, P4 ;  /* 0x00005d00050f9a11 */ /* 0x000fe200020f0c00 */
[----:B------:R-:W-:Y:S04]  /*49e0*/  @P1 STS.128 [R202+0x16000], RZ ;  /* 0x016000ffca001388 */ /* 0x000fe80000000c00 */
[----:B------:R-:W-:Y:S01]  /*49f0*/  @!PT LDS RZ, [RZ] ;  /* 0x00000000fffff984 */ /* 0x000fe20000000800 */
[----:B------:R-:W-:Y:S01]  /*4a00*/  @!PT LDS RZ, [RZ] ;  /* 0x00000000fffff984 */ /* 0x000fe20000000800 */
[----:B------:R-:W-:Y:S01]  /*4a10*/  @!PT LDS RZ, [RZ] ;  /* 0x00000000fffff984 */ /* 0x000fe20000000800 */
[----:B------:R1:W-:Y:S04]  /*4a20*/  @!P1 LDGSTS.E.BYPASS.LTC128B.128 [R202+0x16000], [R10.64+0x100] ;  /* 0x160001000aca9fae */ /* 0x0003e8000b901d4c */
[----:B------:R-:W-:Y:S04]  /*4a30*/  @P3 STS.128 [R202+0x13000], RZ ;  /* 0x013000ffca003388 */ /* 0x000fe80000000c00 */
[----:B------:R-:W-:Y:S01]  /*4a40*/  @!PT LDS RZ, [RZ] ;  /* 0x00000000fffff984 */ /* 0x000fe20000000800 */
[----:B------:R-:W-:Y:S01]  /*4a50*/  @!PT LDS RZ, [RZ] ;  /* 0x00000000fffff984 */ /* 0x000fe20000000800 */
[----:B------:R-:W-:Y:S01]  /*4a60*/  @!PT LDS RZ, [RZ] ;  /* 0x00000000fffff984 */ /* 0x000fe20000000800 */
[----:B------:R3:W-:Y:S04]  /*4a70*/  @!P3 LDGSTS.E.BYPASS.LTC128B.128 [R202+0x13000], [R6.64] ;  /* 0x1300000006cabfae */ /* 0x0007e8000b901d4c */
        /* <DEDUP_REMOVED lines=9> */
[----:B------:R2:W-:Y:S04]  /*4b10*/  @!P1 LDGSTS.E.BYPASS.LTC128B.128 [R202+0x17000], [R14.64+0x100] ;  /* 0x170001000eca9fae */ /* 0x0005e8000b901d4c */
[----:B------:R-:W-:Y:S04]  /*4b20*/  LDSM.16.M88.4 R164, [R198] ;  /* 0x00000000c6a4783b */ /* 0x000fe80000000200 */
[----:B------:R-:W5:Y:S04]  /*4b30*/  LDSM.16.M88.4 R28, [R197+0xc800] ;  /* 0x00c80000c51c783b */ /* 0x000f680000000200 */
[----:B------:R-:W4:Y:S04]  /*4b40*/  LDSM.16.M88.4 R136, [R197+0xc000] ;  /* 0x00c00000c588783b */ /* 0x000f280000000200 */
[----:B------:R-:W4:Y:S04]  /*4b50*/  LDSM.16.M88.4 R20, [R197+0xd000] ;  /* 0x00d00000c514783b */ /* 0x000f280000000200 */
[----:B------:R-:W-:Y:S04]  /*4b60*/  LDSM.16.M88.4 R144, [R196] ;  /* 0x00000000c490783b */ /* 0x000fe80000000200 */
[----:B---3--:R-:W3:Y:S04]  /*4b70*/  LDSM.16.M88.4 R4, [R187] ;  /* 0x00000000bb04783b */ /* 0x008ee80000000200 */
[----:B------:R-:W3:Y:S04]  /*4b80*/  LDSM.16.M88.4 R148, [R197+0xd800] ;  /* 0x00d80000c594783b */ /* 0x000ee80000000200 */
[----:B-1----:R-:W1:Y:S04]  /*4b90*/  LDSM.16.M88.4 R8, [R195] ;  /* 0x00000000c308783b */ /* 0x002e680000000200 */
[----:B------:R-:W1:Y:S04]  /*4ba0*/  LDSM.16.M88.4 R224, [R186] ;  /* 0x00000000bae0783b */ /* 0x000e680000000200 */
[----:B------:R-:W-:Y:S04]  /*4bb0*/  LDSM.16.M88.4 R156, [R194] ;  /* 0x00000000c29c783b */ /* 0x000fe80000000200 */
[----:B--2---:R-:W2:Y:S01]  /*4bc0*/  LDSM.16.M88.4 R12, [R191+0xc800] ;  /* 0x00c80000bf0c783b */ /* 0x004ea20000000200 */
[C---:B-----5:R-:W-:Y:S03]  /*4bd0*/  HMMA.16816.F32.BF16 R32, R164.reuse, R28, RZ ;  /* 0x0000001ca420723c */ /* 0x060fe600000418ff */
[----:B------:R-:W5:Y:S04]  /*4be0*/  LDSM.16.M88.4 R152, [R185] ;  /* 0x00000000b998783b */ /* 0x000f680000000200 */
[----:B----4-:R-:W4:Y:S01]  /*4bf0*/  LDSM.16.M88.4 R16, [R191+0xc000] ;  /* 0x00c00000bf10783b */ /* 0x010f220000000200 */
[C---:B------:R-:W-:Y:S03]  /*4c00*/  HMMA.16816.F32.BF16 R28, R164.reuse, R30, RZ ;  /* 0x0000001ea41c723c */ /* 0x040fe600000418ff */
[----:B------:R-:W1:Y:S04]  /*4c10*/  LDSM.16.M88.4 R220, [R191+0xd000] ;  /* 0x00d00000bfdc783b */ /* 0x000e680000000200 */
[----:B------:R-:W-:Y:S01]  /*4c20*/  LDSM.16.M88.4 R172, [R191+0xd800] ;  /* 0x00d80000bfac783b */ /* 0x000fe20000000200 */
[C---:B------:R-:W-:Y:S03]  /*4c30*/  HMMA.16816.F32.BF16 R140, R164.reuse, R136, RZ ;  /* 0x00000088a48c723c */ /* 0x040fe600000418ff */
[----:B------:R-:W-:Y:S04]  /*4c40*/  LDSM.16.M88.4 R160, [R184+0x1000] ;  /* 0x00100000b8a0783b */ /* 0x000fe80000000200 */
[----:B------:R-:W0:Y:S01]  /*4c50*/  LDGDEPBAR ;  /* 0x00000000000079af */ /* 0x000e220000000000 */
[C---:B------:R-:W-:Y:S08]  /*4c60*/  HMMA.16816.F32.BF16 R136, R164.reuse, R138, RZ ;  /* 0x0000008aa488723c */ /* 0x040ff000000418ff */
[C---:B------:R-:W-:Y:S08]  /*4c70*/  HMMA.16816.F32.BF16 R24, R164.reuse, R20, RZ ;  /* 0x00000014a418723c */ /* 0x040ff000000418ff */
[----:B------:R-:W-:Y:S08]  /*4c80*/  HMMA.16816.F32.BF16 R20, R164, R22, RZ ;  /* 0x00000016a414723c */ /* 0x000ff000000418ff */
[C---:B---3--:R-:W-:Y:S08]  /*4c90*/  HMMA.16816.F32.BF16 R32, R144.reuse, R4, R32 ;  /* 0x000000049020723c */ /* 0x048ff00000041820 */
[----:B------:R-:W-:Y:S01]  /*4ca0*/  HMMA.16816.F32.BF16 R28, R144, R6, R28 ;  /* 0x00000006901c723c */ /* 0x000fe2000004181c */
[----:B------:R-:W-:Y:S07]  /*4cb0*/  LDSM.16.M88.4 R4, [R184+0x800] ;  /* 0x00080000b804783b */ /* 0x000fee0000000200 */
[C---:B------:R-:W-:Y:S08]  /*4cc0*/  HMMA.16816.F32.BF16 R168, R164.reuse, R148, RZ ;  /* 0x00000094a4a8723c */ /* 0x040ff000000418ff */
[----:B------:R-:W-:Y:S01]  /*4cd0*/  HMMA.16816.F32.BF16 R164, R164, R150, RZ ;  /* 0x00000096a4a4723c */ /* 0x000fe200000418ff */
[----:B------:R-:W3:Y:S07]  /*4ce0*/  LDSM.16.M88.4 R148, [R193] ;  /* 0x00000000c194783b */ /* 0x000eee0000000200 */
[C---:B-1----:R-:W-:Y:S08]  /*4cf0*/  HMMA.16816.F32.BF16 R140, R144.reuse, R8, R140 ;  /* 0x00000008908c723c */ /* 0x042ff0000004188c */
[C---:B------:R-:W-:Y:S01]  /*4d00*/  HMMA.16816.F32.BF16 R136, R144.reuse, R10, R136 ;  /* 0x0000000a9088723c */ /* 0x040fe20000041888 */
[----:B------:R-:W1:Y:S07]  /*4d10*/  LDSM.16.M88.4 R8, [R184] ;  /* 0x00000000b808783b */ /* 0x000e6e0000000200 */
[C---:B------:R-:W-:Y:S08]  /*4d20*/  HMMA.16816.F32.BF16 R24, R144.reuse, R224, R24 ;  /* 0x000000e09018723c */ /* 0x040ff00000041818 */
[----:B------:R-:W-:Y:S01]  /*4d30*/  HMMA.16816.F32.BF16 R20, R144, R226, R20 ;  /* 0x000000e29014723c */ /* 0x000fe20000041814 */
[----:B------:R-:W-:Y:S07]  /*4d40*/  LDSM.16.M88.4 R224, [R197+0xf000] ;  /* 0x00f00000c5e0783b */ /* 0x000fee0000000200 */
[C---:B--2---:R-:W-:Y:S08]  /*4d50*/  HMMA.16816.F32.BF16 R32, R156.reuse, R12, R32 ;  /* 0x0000000c9c20723c */ /* 0x044ff00000041820 */
[----:B------:R-:W-:Y:S01]  /*4d60*/  HMMA.16816.F32.BF16 R28, R156, R14, R28 ;  /* 0x0000000e9c1c723c */ /* 0x000fe2000004181c */
[----:B------:R-:W-:Y:S07]  /*4d70*/  LDSM.16.M88.4 R12, [R197+0xe800] ;  /* 0x00e80000c50c783b */ /* 0x000fee0000000200 */
[C---:B-----5:R-:W-:Y:S08]  /*4d80*/  HMMA.16816.F32.BF16 R168, R144.reuse, R152, R168 ;  /* 0x0000009890a8723c */ /* 0x060ff000000418a8 */
[----:B------:R-:W-:Y:S01]  /*4d90*/  HMMA.16816.F32.BF16 R164, R144, R154, R164 ;  /* 0x0000009a90a4723c */ /* 0x000fe200000418a4 */
[----:B------:R-:W-:Y:S04]  /*4da0*/  LDSM.16.M88.4 R152, [R184+0x1800] ;  /* 0x00180000b898783b */ /* 0x000fe80000000200 */
[----:B------:R-:W-:Y:S03]  /*4db0*/  LDSM.16.M88.4 R144, [R197+0xe000] ;  /* 0x00e00000c590783b */ /* 0x000fe60000000200 */
[C---:B----4-:R-:W-:Y:S08]  /*4dc0*/  HMMA.16816.F32.BF16 R140, R156.reuse, R16, R140 ;  /* 0x000000109c8c723c */ /* 0x050ff0000004188c */
[C---:B------:R-:W-:Y:S01]  /*4dd0*/  HMMA.16816.F32.BF16 R136, R156.reuse, R18, R136 ;  /* 0x000000129c88723c */ /* 0x040fe20000041888 */
[----:B------:R-:W2:Y:S07]  /*4de0*/  LDSM.16.M88.4 R16, [R198+0x4000] ;  /* 0x00400000c610783b */ /* 0x000eae0000000200 */
[C---:B------:R-:W-:Y:S08]  /*4df0*/  HMMA.16816.F32.BF16 R24, R156.reuse, R220, R24 ;  /* 0x000000dc9c18723c */ /* 0x040ff00000041818 */
[----:B------:R-:W-:Y:S01]  /*4e00*/  HMMA.16816.F32.BF16 R20, R156, R222, R20 ;  /* 0x000000de9c14723c */ /* 0x000fe20000041814 */
[----:B------:R-:W-:Y:S07]  /*4e10*/  LDSM.16.M88.4 R220, [R197+0xf800] ;  /* 0x00f80000c5dc783b */ /* 0x000fee0000000200 */
[C---:B---3--:R-:W-:Y:S08]  /*4e20*/  HMMA.16816.F32.BF16 R32, R148.reuse, R4, R32 ;  /* 0x000000049420723c */ /* 0x048ff00000041820 */
[----:B------:R-:W-:Y:S01]  /*4e30*/  HMMA.16816.F32.BF16 R28, R148, R6, R28 ;  /* 0x00000006941c723c */ /* 0x000fe2000004181c */
[----:B------:R-:W-:Y:S07]  /*4e40*/  LDSM.16.M88.4 R4, [R182] ;  /* 0x00000000b604783b */ /* 0x000fee0000000200 */
[C---:B------:R-:W-:Y:S08]  /*4e50*/  HMMA.16816.F32.BF16 R168, R156.reuse, R172, R168 ;  /* 0x000000ac9ca8723c */ /* 0x040ff000000418a8 */
[----:B------:R-:W-:Y:S01]  /*4e60*/  HMMA.16816.F32.BF16 R164, R156, R174, R164 ;  /* 0x000000ae9ca4723c */ /* 0x000fe200000418a4 */
[----:B------:R-:W3:Y:S04]  /*4e70*/  LDSM.16.M88.4 R156, [R196+0x4000] ;  /* 0x00400000c49c783b */ /* 0x000ee80000000200 */
[----:B------:R-:W-:Y:S03]  /*4e80*/  LDSM.16.M88.4 R172, [R181] ;  /* 0x00000000b5ac783b */ /* 0x000fe60000000200 */
[C---:B-1----:R-:W-:Y:S08]  /*4e90*/  HMMA.16816.F32.BF16 R140, R148.reuse, R8, R140 ;  /* 0x00000008948c723c */ /* 0x042ff0000004188c */
[C---:B------:R-:W-:Y:S01]  /*4ea0*/  HMMA.16816.F32.BF16 R136, R148.reuse, R10, R136 ;  /* 0x0000000a9488723c */ /* 0x040fe20000041888 */
[----:B------:R-:W1:Y:S07]  /*4eb0*/  LDSM.16.M88.4 R8, [R183] ;  /* 0x00000000b708783b */ /* 0x000e6e0000000200 */
[C---:B------:R-:W-:Y:S08]  /*4ec0*/  HMMA.16816.F32.BF16 R24, R148.reuse, R160, R24 ;  /* 0x000000a09418723c */ /* 0x040ff00000041818 */
[----:B------:R-:W-:Y:S01]  /*4ed0*/  HMMA.16816.F32.BF16 R20, R148, R162, R20 ;  /* 0x000000a29414723c */ /* 0x000fe20000041814 */
[----:B------:R-:W-:Y:S07]  /*4ee0*/  LDSM.16.M88.4 R160, [R180] ;  /* 0x00000000b4a0783b */ /* 0x000fee0000000200 */
[C---:B--2---:R-:W-:Y:S08]  /*4ef0*/  HMMA.16816.F32.BF16 R32, R16.reuse, R12, R32 ;  /* 0x0000000c1020723c */ /* 0x044ff00000041820 */
[----:B------:R-:W-:Y:S01]  /*4f00*/  HMMA.16816.F32.BF16 R28, R16, R14, R28 ;  /* 0x0000000e101c723c */ /* 0x000fe2000004181c */
[----:B------:R-:W-:Y:S07]  /*4f10*/  LDSM.16.M88.4 R12, [R194+0x4000] ;  /* 0x00400000c20c783b */ /* 0x000fee0000000200 */
[C---:B------:R-:W-:Y:S08]  /*4f20*/  HMMA.16816.F32.BF16 R168, R148.reuse, R152, R168 ;  /* 0x0000009894a8723c */ /* 0x040ff000000418a8 */
[----:B------:R-:W-:Y:S01]  /*4f30*/  HMMA.16816.F32.BF16 R164, R148, R154, R164 ;  /* 0x0000009a94a4723c */ /* 0x000fe200000418a4 */
[----:B------:R-:W2:Y:S04]  /*4f40*/  LDSM.16.M88.4 R148, [R191+0xe800] ;  /* 0x00e80000bf94783b */ /* 0x000ea80000000200 */
[----:B------:R-:W4:Y:S03]  /*4f50*/  LDSM.16.M88.4 R152, [R191+0xe000] ;  /* 0x00e00000bf98783b */ /* 0x000f260000000200 */
[C---:B------:R-:W-:Y:S08]  /*4f60*/  HMMA.16816.F32.BF16 R140, R16.reuse, R144, R140 ;  /* 0x00000090108c723c */ /* 0x040ff0000004188c */
[C---:B------:R-:W-:Y:S01]  /*4f70*/  HMMA.16816.F32.BF16 R136, R16.reuse, R146, R136 ;  /* 0x000000921088723c */ /* 0x040fe20000041888 */
[----:B------:R-:W5:Y:S07]  /*4f80*/  LDSM.16.M88.4 R144, [R191+0xf000] ;  /* 0x00f00000bf90783b */ /* 0x000f6e0000000200 */
[C---:B------:R-:W-:Y:S08]  /*4f90*/  HMMA.16816.F32.BF16 R24, R16.reuse, R224, R24 ;  /* 0x000000e01018723c */ /* 0x040ff00000041818 */
[----:B------:R-:W-:Y:S01]  /*4fa0*/  HMMA.16816.F32.BF16 R20, R16, R226, R20 ;  /* 0x000000e21014723c */ /* 0x000fe20000041814 */
[----:B------:R-:W-:Y:S07]  /*4fb0*/  LDSM.16.M88.4 R224, [R184+0x3000] ;  /* 0x00300000b8e0783b */ /* 0x000fee0000000200 */
[C---:B---3--:R-:W-:Y:S08]  /*4fc0*/  HMMA.16816.F32.BF16 R32, R156.reuse, R4, R32 ;  /* 0x000000049c20723c */ /* 0x048ff00000041820 */
[----:B------:R-:W-:Y:S01]  /*4fd0*/  HMMA.16816.F32.BF16 R28, R156, R6, R28 ;  /* 0x000000069c1c723c */ /* 0x000fe2000004181c */
[----:B------:R-:W-:Y:S07]  /*4fe0*/  LDSM.16.M88.4 R4, [R184+0x2800] ;  /* 0x00280000b804783b */ /* 0x000fee0000000200 */
[C---:B------:R-:W-:Y:S08]  /*4ff0*/  HMMA.16816.F32.BF16 R168, R16.reuse, R220, R168 ;  /* 0x000000dc10a8723c */ /* 0x040ff000000418a8 */
[----:B------:R-:W-:Y:S01]  /*5000*/  HMMA.16816.F32.BF16 R164, R16, R222, R164 ;  /* 0x000000de10a4723c */ /* 0x000fe200000418a4 */
[----:B------:R-:W3:Y:S04]  /*5010*/  LDSM.16.M88.4 R220, [R193+0x4000] ;  /* 0x00400000c1dc783b */ /* 0x000ee80000000200 */
[----:B------:R-:W3:Y:S03]  /*5020*/  LDSM.16.M88.4 R16, [R191+0xf800] ;  /* 0x00f80000bf10783b */ /* 0x000ee60000000200 */
[C---:B-1----:R-:W-:Y:S08]  /*5030*/  HMMA.16816.F32.BF16 R140, R156.reuse, R8, R140 ;  /* 0x000000089c8c723c */ /* 0x042ff0000004188c */
[C---:B------:R-:W-:Y:S01]  /*5040*/  HMMA.16816.F32.BF16 R136, R156.reuse, R10, R136 ;  /* 0x0000000a9c88723c */ /* 0x040fe20000041888 */
[----:B------:R-:W1:Y:S07]  /*5050*/  LDSM.16.M88.4 R8, [R184+0x2000] ;  /* 0x00200000b808783b */ /* 0x000e6e0000000200 */
[C---:B------:R-:W-:Y:S08]  /*5060*/  HMMA.16816.F32.BF16 R24, R156.reuse, R172, R24 ;  /* 0x000000ac9c18723c */ /* 0x040ff00000041818 */
[----:B------:R-:W-:Y:S01]  /*5070*/  HMMA.16816.F32.BF16 R20, R156, R174, R20 ;  /* 0x000000ae9c14723c */ /* 0x000fe20000041814 */
[----:B------:R-:W-:Y:S07]  /*5080*/  LDSM.16.M88.4 R172, [R184+0x3800] ;  /* 0x00380000b8ac783b */ /* 0x000fee0000000200 */
[C---:B--2---:R-:W-:Y:S08]  /*5090*/  HMMA.16816.F32.BF16 R32, R12.reuse, R148, R32 ;  /* 0x000000940c20723c */ /* 0x044ff00000041820 */
[----:B------:R-:W-:Y:S01]  /*50a0*/  HMMA.16816.F32.BF16 R28, R12, R150, R28 ;  /* 0x000000960c1c723c */ /* 0x000fe2000004181c */
[----:B------:R-:W-:Y:S07]  /*50b0*/  LDSM.16.M88.4 R148, [R197+0x11000] ;  /* 0x01100000c594783b */ /* 0x000fee0000000200 */
[C---:B------:R-:W-:Y:S08]  /*50c0*/  HMMA.16816.F32.BF16 R168, R156.reuse, R160, R168 ;  /* 0x000000a09ca8723c */ /* 0x040ff000000418a8 */
[----:B------:R-:W-:Y:S01]  /*50d0*/  HMMA.16816.F32.BF16 R164, R156, R162, R164 ;  /* 0x000000a29ca4723c */ /* 0x000fe200000418a4 */
[----:B------:R-:W-:Y:S04]  /*50e0*/  LDSM.16.M88.4 R160, [R198+0x8000] ;  /* 0x00800000c6a0783b */ /* 0x000fe80000000200 */
[----:B------:R-:W-:Y:S03]  /*50f0*/  LDSM.16.M88.4 R156, [R197+0x10000] ;  /* 0x01000000c59c783b */ /* 0x000fe60000000200 */
[C---:B----4-:R-:W-:Y:S08]  /*5100*/  HMMA.16816.F32.BF16 R140, R12.reuse, R152, R140 ;  /* 0x000000980c8c723c */ /* 0x050ff0000004188c */
[C---:B------:R-:W-:Y:S01]  /*5110*/  HMMA.16816.F32.BF16 R136, R12.reuse, R154, R136 ;  /* 0x0000009a0c88723c */ /* 0x040fe20000041888 */
[----:B------:R-:W2:Y:S07]  /*5120*/  LDSM.16.M88.4 R152, [R197+0x10800] ;  /* 0x01080000c598783b */ /* 0x000eae0000000200 */
[C---:B-----5:R-:W-:Y:S08]  /*5130*/  HMMA.16816.F32.BF16 R24, R12.reuse, R144, R24 ;  /* 0x000000900c18723c */ /* 0x060ff00000041818 */
[----:B------:R-:W-:Y:S01]  /*5140*/  HMMA.16816.F32.BF16 R20, R12, R146, R20 ;  /* 0x000000920c14723c */ /* 0x000fe20000041814 */
[----:B------:R-:W-:Y:S07]  /*5150*/  LDSM.16.M88.4 R144, [R197+0x11800] ;  /* 0x01180000c590783b */ /* 0x000fee0000000200 */
[C---:B---3--:R-:W-:Y:S08]  /*5160*/  HMMA.16816.F32.BF16 R32, R220.reuse, R4, R32 ;  /* 0x00000004dc20723c */ /* 0x048ff00000041820 */
[----:B------:R-:W-:Y:S01]  /*5170*/  HMMA.16816.F32.BF16 R28, R220, R6, R28 ;  /* 0x00000006dc1c723c */ /* 0x000fe2000004181c */
[----:B------:R-:W-:Y:S07]  /*5180*/  LDSM.16.M88.4 R4, [R177] ;  /* 0x00000000b104783b */ /* 0x000fee0000000200 */
[C---:B------:R-:W-:Y:S08]  /*5190*/  HMMA.16816.F32.BF16 R168, R12.reuse, R16, R168 ;  /* 0x000000100ca8723c */ /* 0x040ff000000418a8 */
[----:B------:R-:W-:Y:S01]  /*51a0*/  HMMA.16816.F32.BF16 R164, R12, R18, R164 ;  /* 0x000000120ca4723c */ /* 0x000fe200000418a4 */
[----:B------:R-:W-:Y:S04]  /*51b0*/  LDSM.16.M88.4 R16, [R196+0x8000] ;  /* 0x00800000c410783b */ /* 0x000fe80000000200 */
[----:B------:R-:W-:Y:S03]  /*51c0*/  LDSM.16.M88.4 R12, [R179] ;  /* 0x00000000b30c783b */ /* 0x000fe60000000200 */
[C---:B-1----:R-:W-:Y:S08]  /*51d0*/  HMMA.16816.F32.BF16 R140, R220.reuse, R8, R140 ;  /* 0x00000008dc8c723c */ /* 0x042ff0000004188c */
[C---:B------:R-:W-:Y:S01]  /*51e0*/  HMMA.16816.F32.BF16 R136, R220.reuse, R10, R136 ;  /* 0x0000000adc88723c */ /* 0x040fe20000041888 */
[----:B------:R-:W1:Y:S07]  /*51f0*/  LDSM.16.M88.4 R8, [R178] ;  /* 0x00000000b208783b */ /* 0x000e6e0000000200 */
[C---:B------:R-:W-:Y:S08]  /*5200*/  HMMA.16816.F32.BF16 R24, R220.reuse, R224, R24 ;  /* 0x000000e0dc18723c */ /* 0x040ff00000041818 */
[----:B------:R-:W-:Y:S08]  /*5210*/  HMMA.16816.F32.BF16 R20, R220, R226, R20 ;  /* 0x000000e2dc14723c */ /* 0x000ff00000041814 */
[C---:B--2---:R-:W-:Y:S08]  /*5220*/  HMMA.16816.F32.BF16 R32, R160.reuse, R152, R32 ;  /* 0x00000098a020723c */ /* 0x044ff00000041820 */
[C---:B------:R-:W-:Y:S01]  /*5230*/  HMMA.16816.F32.BF16 R28, R160.reuse, R154, R28 ;  /* 0x0000009aa01c723c */ /* 0x040fe2000004181c */
[----:B------:R-:W-:Y:S07]  /*5240*/  LDSM.16.M88.4 R152, [R194+0x8000] ;  /* 0x00800000c298783b */ /* 0x000fee0000000200 */
[C---:B------:R-:W-:Y:S08]  /*5250*/  HMMA.16816.F32.BF16 R140, R160.reuse, R156, R140 ;  /* 0x0000009ca08c723c */ /* 0x040ff0000004188c */
[C---:B------:R-:W-:Y:S08]  /*5260*/  HMMA.16816.F32.BF16 R136, R160.reuse, R158, R136 ;  /* 0x0000009ea088723c */ /* 0x040ff00000041888 */
[C---:B------:R-:W-:Y:S01]  /*5270*/  HMMA.16816.F32.BF16 R156, R160.reuse, R148, R24 ;  /* 0x00000094a09c723c */ /* 0x040fe20000041818 */
[----:B------:R-:W2:Y:S07]  /*5280*/  LDSM.16.M88.4 R24, [R191+0x10000] ;  /* 0x01000000bf18783b */ /* 0x000eae0000000200 */
[----:B------:R-:W-:Y:S08]  /*5290*/  HMMA.16816.F32.BF16 R20, R160, R150, R20 ;  /* 0x00000096a014723c */ /* 0x000ff00000041814 */
[C---:B------:R-:W-:Y:S08]  /*52a0*/  HMMA.16816.F32.BF16 R168, R220.reuse, R172, R168 ;  /* 0x000000acdca8723c */ /* 0x040ff000000418a8 */
[----:B------:R-:W-:Y:S01]  /*52b0*/  HMMA.16816.F32.BF16 R164, R220, R174, R164 ;  /* 0x000000aedca4723c */ /* 0x000fe200000418a4 */
[----:B------:R-:W-:Y:S07]  /*52c0*/  LDSM.16.M88.4 R172, [R176] ;  /* 0x00000000b0ac783b */ /* 0x000fee0000000200 */
[C---:B-1----:R-:W-:Y:S08]  /*52d0*/  HMMA.16816.F32.BF16 R32, R16.reuse, R8, R32 ;  /* 0x000000081020723c */ /* 0x042ff00000041820 */
[C---:B------:R-:W-:Y:S01]  /*52e0*/  HMMA.16816.F32.BF16 R28, R16.reuse, R10, R28 ;  /* 0x0000000a101c723c */ /* 0x040fe2000004181c */
[----:B------:R-:W1:Y:S07]  /*52f0*/  LDSM.16.M88.4 R8, [R191+0x10800] ;  /* 0x01080000bf08783b */ /* 0x000e6e0000000200 */
[C---:B------:R-:W-:Y:S08]  /*5300*/  HMMA.16816.F32.BF16 R140, R16.reuse, R12, R140 ;  /* 0x0000000c108c723c */ /* 0x040ff0000004188c */
[C---:B------:R-:W-:Y:S01]  /*5310*/  HMMA.16816.F32.BF16 R136, R16.reuse, R14, R136 ;  /* 0x0000000e1088723c */ /* 0x040fe20000041888 */
[----:B------:R-:W-:Y:S07]  /*5320*/  LDSM.16.M88.4 R12, [R191+0x11800] ;  /* 0x01180000bf0c783b */ /* 0x000fee0000000200 */
[C---:B------:R-:W-:Y:S08]  /*5330*/  HMMA.16816.F32.BF16 R156, R16.reuse, R4, R156 ;  /* 0x00000004109c723c */ /* 0x040ff0000004189c */
[----:B------:R-:W-:Y:S01]  /*5340*/  HMMA.16816.F32.BF16 R148, R16, R6, R20 ;  /* 0x000000061094723c */ /* 0x000fe20000041814 */
[----:B------:R-:W-:Y:S04]  /*5350*/  LDSM.16.M88.4 R20, [R193+0x8000] ;  /* 0x00800000c114783b */ /* 0x000fe80000000200 */
[----:B------:R-:W3:Y:S03]  /*5360*/  LDSM.16.M88.4 R4, [R184+0x4000] ;  /* 0x00400000b804783b */ /* 0x000ee60000000200 */
[C---:B------:R-:W-:Y:S08]  /*5370*/  HMMA.16816.F32.BF16 R168, R160.reuse, R144, R168 ;  /* 0x00000090a0a8723c */ /* 0x040ff000000418a8 */
[----:B------:R-:W-:Y:S01]  /*5380*/  HMMA.16816.F32.BF16 R164, R160, R146, R164 ;  /* 0x00000092a0a4723c */ /* 0x000fe200000418a4 */
[----:B------:R-:W4:Y:S04]  /*5390*/  LDSM.16.M88.4 R144, [R191+0x11000] ;  /* 0x01100000bf90783b */ /* 0x000f280000000200 */
[----:B------:R-:W5:Y:S03]  /*53a0*/  LDSM.16.M88.4 R160, [R184+0x4800] ;  /* 0x00480000b8a0783b */ /* 0x000f660000000200 */
[C---:B--2---:R-:W-:Y:S08]  /*53b0*/  HMMA.16816.F32.BF16 R140, R152.reuse, R24, R140 ;  /* 0x00000018988c723c */ /* 0x044ff0000004188c */
[C---:B------:R-:W-:Y:S08]  /*53c0*/  HMMA.16816.F32.BF16 R136, R152.reuse, R26, R136 ;  /* 0x0000001a9888723c */ /* 0x040ff00000041888 */
[C---:B-1----:R-:W-:Y:S08]  /*53d0*/  HMMA.16816.F32.BF16 R32, R152.reuse, R8, R32 ;  /* 0x000000089820723c */ /* 0x042ff00000041820 */
[----:B------:R-:W-:Y:S01]  /*53e0*/  HMMA.16816.F32.BF16 R28, R152, R10, R28 ;  /* 0x0000000a981c723c */ /* 0x000fe2000004181c */
[----:B------:R-:W1:Y:S07]  /*53f0*/  LDSM.16.M88.4 R8, [R184+0x5000] ;  /* 0x00500000b808783b */ /* 0x000e6e0000000200 */
[C---:B------:R-:W-:Y:S08]  /*5400*/  HMMA.16816.F32.BF16 R168, R16.reuse, R172, R168 ;  /* 0x000000ac10a8723c */ /* 0x040ff000000418a8 */
[----:B------:R-:W-:Y:S08]  /*5410*/  HMMA.16816.F32.BF16 R164, R16, R174, R164 ;  /* 0x000000ae10a4723c */ /* 0x000ff000000418a4 */
[C---:B---3--:R-:W-:Y:S08]  /*5420*/  HMMA.16816.F32.BF16 R140, R20.reuse, R4, R140 ;  /* 0x00000004148c723c */ /* 0x048ff0000004188c */
[----:B------:R-:W-:Y:S01]  /*5430*/  HMMA.16816.F32.BF16 R136, R20, R6, R136 ;  /* 0x000000061488723c */ /* 0x000fe20000041888 */
[----:B------:R-:W2:Y:S01]  /*5440*/  LDSM.16.M88.4 R4, [R184+0x5800] ;  /* 0x00580000b804783b */ /* 0x000ea20000000200 */
[----:B------:R-:W-:-:S06]  /*5450*/  DEPBAR.LE SB0, 0x0 ;  /* 0x000080000000791a */ /* 0x000fcc0000000000 */
[C---:B----4-:R-:W-:Y:S08]  /*5460*/  HMMA.16816.F32.BF16 R156, R152.reuse, R144, R156 ;  /* 0x00000090989c723c */ /* 0x050ff0000004189c */
[C---:B------:R-:W-:Y:S08]  /*5470*/  HMMA.16816.F32.BF16 R148, R152.reuse, R146, R148 ;  /* 0x000000929894723c */ /* 0x040ff00000041894 */
[----:B------:R-:W-:Y:S07]  /*5480*/  HMMA.16816.F32.BF16 R168, R152, R12, R168 ;  /* 0x0000000c98a8723c */ /* 0x000fee00000418a8 */
[----:B------:R-:W-:Y:S01]  /*5490*/  IMAD R13, R133, 0x40, R216 ;  /* 0x00000040850d7824 */ /* 0x000fe200078e02d8 */
[----:B-----5:R-:W-:Y:S04]  /*54a0*/  HMMA.16816.F32.BF16 R32, R20, R160, R32 ;  /* 0x000000a01420723c */ /* 0x020fe80000041820 */
[----:B------:R-:W-:-:S04]  /*54b0*/  IADD3 R17, R13, 0x1, RZ ;  /* 0x000000010d117810 */ /* 0x000fc80007ffe0ff */
[----:B------:R-:W-:Y:S01]  /*54c0*/  HMMA.16816.F32.BF16 R164, R152, R14, R164 ;  /* 0x0000000e98a4723c */ /* 0x000fe200000418a4 */
[C---:B------:R-:W-:Y:S02]  /*54d0*/  ISETP.GE.AND P4, PT, R17.reuse, R228, PT ;  /* 0x000000e41100720c */ /* 0x040fe40003f86270 */
[----:B------:R-:W-:Y:S02]  /*54e0*/  ISETP.GE.AND P5, PT, R17, R2, PT ;  /* 0x000000021100720c */ /* 0x000fe40003fa6270 */
[----:B------:R-:W-:Y:S02]  /*54f0*/  FSEL R18, R141, -INF , !P4 ;  /* 0xff8000008d127808 */ /* 0x000fe40006000000 */
[C---:B------:R-:W-:Y:S01]  /*5500*/  IADD3 R15, R13.reuse, 0x8, RZ ;  /* 0x000000080d0f7810 */ /* 0x040fe20007ffe0ff */
[----:B------:R-:W-:Y:S01]  /*5510*/  HMMA.16816.F32.BF16 R28, R20, R162, R28 ;  /* 0x000000a2141c723c */ /* 0x000fe2000004181c */
[----:B------:R-:W-:Y:S01]  /*5520*/  IADD3 R17, R13, 0x10, RZ ;  /* 0x000000100d117810 */ /* 0x000fe20007ffe0ff */
[----:B------:R-:W-:Y:S01]  /*5530*/  BAR.SYNC.DEFER_BLOCKING 0x0 ;  /* 0x0000000000007b1d */ /* 0x000fe20000010000 */
[----:B------:R-:W-:-:S02]  /*5540*/  ISETP.GE.AND P6, PT, R15, R228, PT ;  /* 0x000000e40f00720c */ /* 0x000fc40003fc6270 */
[----:B------:R-:W-:Y:S02]  /*5550*/  ISETP.GE.AND P0, PT, R15, R2, PT ;  /* 0x000000020f00720c */ /* 0x000fe40003f06270 */
[----:B------:R-:W-:Y:S01]  /*5560*/  IADD3 R15, R13, 0x9, RZ ;  /* 0x000000090d0f7810 */ /* 0x000fe20007ffe0ff */
[C---:B-1----:R-:W-:Y:S01]  /*5570*/  HMMA.16816.F32.BF16 R156, R20.reuse, R8, R156 ;  /* 0x00000008149c723c */ /* 0x042fe2000004189c */
[----:B------:R-:W-:Y:S02]  /*5580*/  FSEL R16, R136, -INF , !P6 ;  /* 0xff80000088107808 */ /* 0x000fe40007000000 */
[C---:B------:R-:W-:Y:S02]  /*5590*/  ISETP.GE.AND P4, PT, R15.reuse, R228, PT ;  /* 0x000000e40f00720c */ /* 0x040fe40003f86270 */
[----:B------:R-:W-:Y:S02]  /*55a0*/  ISETP.GE.AND P6, PT, R15, R2, PT ;  /* 0x000000020f00720c */ /* 0x000fe40003fc6270 */
[----:B------:R-:W-:Y:S01]  /*55b0*/  IADD3 R15, R13, 0x11, RZ ;  /* 0x000000110d0f7810 */ /* 0x000fe20007ffe0ff */
[----:B------:R-:W-:Y:S01]  /*55c0*/  HMMA.16816.F32.BF16 R148, R20, R10, R148 ;  /* 0x0000000a1494723c */ /* 0x000fe20000041894 */
[----:B------:R-:W-:-:S02]  /*55d0*/  FSEL R12, R138, -INF , !P0 ;  /* 0xff8000008a0c7808 */ /* 0x000fc40004000000 */
[----:B------:R-:W-:Y:S02]  /*55e0*/  FSEL R14, R137, -INF , !P4 ;  /* 0xff800000890e7808 */ /* 0x000fe40006000000 */
[----:B------:R-:W-:Y:S02]  /*55f0*/  FSEL R8, R139, -INF , !P6 ;  /* 0xff8000008b087808 */ /* 0x000fe40007000000 */
[C---:B------:R-:W-:Y:S01]  /*5600*/  ISETP.GE.AND P0, PT, R17.reuse, R228, PT ;  /* 0x000000e41100720c */ /* 0x040fe20003f06270 */
[----:B--2---:R-:W-:Y:S01]  /*5610*/  HMMA.16816.F32.BF16 R168, R20, R4, R168 ;  /* 0x0000000414a8723c */ /* 0x004fe200000418a8 */
[----:B------:R-:W-:Y:S02]  /*5620*/  ISETP.GE.AND P4, PT, R17, R2, PT ;  /* 0x000000021100720c */ /* 0x000fe40003f86270 */
[----:B------:R-:W-:Y:S02]  /*5630*/  ISETP.GE.AND P6, PT, R15, R228, PT ;  /* 0x000000e40f00720c */ /* 0x000fe40003fc6270 */
[----:B------:R-:W-:-:S02]  /*5640*/  IADD3 R9, R13, 0x18, RZ ;  /* 0x000000180d097810 */ /* 0x000fc40007ffe0ff */
[----:B------:R-:W-:Y:S01]  /*5650*/  FSEL R138, R32, -INF , !P0 ;  /* 0xff800000208a7808 */ /* 0x000fe20004000000 */
[----:B------:R-:W-:Y:S01]  /*5660*/  HMMA.16816.F32.BF16 R164, R20, R6, R164 ;  /* 0x0000000614a4723c */ /* 0x000fe200000418a4 */
[----:B------:R-:W-:Y:S02]  /*5670*/  FSEL R34, R34, -INF , !P4 ;  /* 0xff80000022227808 */ /* 0x000fe40006000000 */
[----:B------:R-:W-:Y:S02]  /*5680*/  FSEL R136, R33, -INF , !P6 ;  /* 0xff80000021887808 */ /* 0x000fe40007000000 */
[----:B------:R-:W-:Y:S02]  /*5690*/  ISETP.GE.AND P0, PT, R15, R2, PT ;  /* 0x000000020f00720c */ /* 0x000fe40003f06270 */
[C---:B------:R-:W-:Y:S02]  /*56a0*/  ISETP.GE.AND P4, PT, R9.reuse, R228, PT ;  /* 0x000000e40900720c */ /* 0x040fe40003f86270 */
[----:B------:R-:W-:-:S02]  /*56b0*/  ISETP.GE.AND P6, PT, R9, R2, PT ;  /* 0x000000020900720c */ /* 0x000fc40003fc6270 */
[----:B------:R-:W-:Y:S02]  /*56c0*/  IADD3 R9, R13, 0x19, RZ ;  /* 0x000000190d097810 */ /* 0x000fe40007ffe0ff */
[----:B------:R-:W-:Y:S02]  /*56d0*/  FSEL R26, R35, -INF , !P0 ;  /* 0xff800000231a7808 */ /* 0x000fe40004000000 */
[----:B------:R-:W-:Y:S02]  /*56e0*/  ISETP.GE.AND P0, PT, R9, R228, PT ;  /* 0x000000e40900720c */ /* 0x000fe40003f06270 */
[----:B------:R-:W-:Y:S02]  /*56f0*/  IADD3 R11, R13, 0x20, RZ ;  /* 0x000000200d0b7810 */ /* 0x000fe40007ffe0ff */
[----:B------:R-:W-:Y:S02]  /*5700*/  FSEL R32, R28, -INF , !P4 ;  /* 0xff8000001c207808 */ /* 0x000fe40006000000 */
[----:B------:R-:W-:-:S02]  /*5710*/  FSEL R30, R30, -INF , !P6 ;  /* 0xff8000001e1e7808 */ /* 0x000fc40007000000 */
[----:B------:R-:W-:Y:S02]  /*5720*/  FSEL R28, R29, -INF , !P0 ;  /* 0xff8000001d1c7808 */ /* 0x000fe40004000000 */
[----:B------:R-:W-:Y:S02]  /*5730*/  ISETP.GE.AND P4, PT, R9, R2, PT ;  /* 0x000000020900720c */ /* 0x000fe40003f86270 */
[C---:B------:R-:W-:Y:S02]  /*5740*/  ISETP.GE.AND P6, PT, R11.reuse, R228, PT ;  /* 0x000000e40b00720c */ /* 0x040fe40003fc6270 */
[----:B------:R-:W-:Y:S02]  /*5750*/  ISETP.GE.AND P0, PT, R11, R2, PT ;  /* 0x000000020b00720c */ /* 0x000fe40003f06270 */
[C---:B------:R-:W-:Y:S02]  /*5760*/  IADD3 R9, R13.reuse, 0x21, RZ ;  /* 0x000000210d097810 */ /* 0x040fe40007ffe0ff */
[----:B------:R-:W-:-:S02]  /*5770*/  IADD3 R11, R13, 0x28, RZ ;  /* 0x000000280d0b7810 */ /* 0x000fc40007ffe0ff */
[----:B------:R-:W-:Y:S02]  /*5780*/  FSEL R24, R31, -INF , !P4 ;  /* 0xff8000001f187808 */ /* 0x000fe40006000000 */
[----:B------:R-:W-:Y:S02]  /*5790*/  FSEL R226, R156, -INF , !P6 ;  /* 0xff8000009ce27808 */ /* 0x000fe40007000000 */
[----:B------:R-:W-:Y:S02]  /*57a0*/  FSEL R220, R158, -INF , !P0 ;  /* 0xff8000009edc7808 */ /* 0x000fe40004000000 */
[C---:B------:R-:W-:Y:S02]  /*57b0*/  ISETP.GE.AND P4, PT, R9.reuse, R228, PT ;  /* 0x000000e40900720c */ /* 0x040fe40003f86270 */
[----:B------:R-:W-:Y:S02]  /*57c0*/  ISETP.GE.AND P6, PT, R9, R2, PT ;  /* 0x000000020900720c */ /* 0x000fe40003fc6270 */
[----:B------:R-:W-:-:S02]  /*57d0*/  ISETP.GE.AND P0, PT, R11, R228, PT ;  /* 0x000000e40b00720c */ /* 0x000fc40003f06270 */
        /* <DEDUP_REMOVED lines=9> */
[----:B------:R-:W-:Y:S02]  /*5870*/  ISETP.GE.AND P4, PT, R5, R228, PT ;  /* 0x000000e40500720c */ /* 0x000fe40003f86270 */
[----:B------:R-:W-:Y:S02]  /*5880*/  IADD3 R7, R13, 0x31, RZ ;  /* 0x000000310d077810 */ /* 0x000fe40007ffe0ff */
[----:B------:R-:W-:-:S02]  /*5890*/  FSEL R162, R168, -INF , !P4 ;  /* 0xff800000a8a27808 */ /* 0x000fc40006000000 */
[----:B------:R-:W-:Y:S02]  /*58a0*/  ISETP.GE.AND P4, PT, R7, R2, PT ;  /* 0x000000020700720c */ /* 0x000fe40003f86270 */
[----:B------:R-:W-:Y:S02]  /*58b0*/  FSEL R234, R149, -INF , !P6 ;  /* 0xff80000095ea7808 */ /* 0x000fe40007000000 */
[----:B------:R-:W-:Y:S02]  /*58c0*/  FSEL R152, R171, -INF , !P4 ;  /* 0xff800000ab987808 */ /* 0x000fe40006000000 */
[----:B------:R-:W-:Y:S02]  /*58d0*/  ISETP.GE.AND P4, PT, R13, R228, PT ;  /* 0x000000e40d00720c */ /* 0x000fe40003f86270 */
[----:B------:R-:W-:Y:S02]  /*58e0*/  FSEL R172, R151, -INF , !P0 ;  /* 0xff80000097ac7808 */ /* 0x000fe40004000000 */
[----:B------:R-:W-:-:S02]  /*58f0*/  FSEL R0, R140, -INF , !P4 ;  /* 0xff8000008c007808 */ /* 0x000fc40006000000 */
[----:B------:R-:W-:Y:S02]  /*5900*/  ISETP.GE.AND P4, PT, R212, 0x3, PT ;  /* 0x00000003d400780c */ /* 0x000fe40003f86270 */
[----:B------:R-:W-:Y:S02]  /*5910*/  ISETP.GE.AND P6, PT, R5, R2, PT ;  /* 0x000000020500720c */ /* 0x000fe40003fc6270 */
[----:B------:R-:W-:Y:S02]  /*5920*/  ISETP.GE.AND P0, PT, R7, R228, PT ;  /* 0x000000e40700720c */ /* 0x000fe40003f06270 */
[----:B------:R-:W-:Y:S02]  /*5930*/  IADD3 R5, R13, 0x38, RZ ;  /* 0x000000380d057810 */ /* 0x000fe40007ffe0ff */
[----:B------:R-:W-:Y:S02]  /*5940*/  FSEL R156, R170, -INF , !P6 ;  /* 0xff800000aa9c7808 */ /* 0x000fe40007000000 */
[----:B------:R-:W-:-:S02]  /*5950*/  FSEL R160, R169, -INF , !P0 ;  /* 0xff800000a9a07808 */ /* 0x000fc40004000000 */
[C---:B------:R-:W-:Y:S02]  /*5960*/  ISETP.GE.AND P6, PT, R5.reuse, R228, PT ;  /* 0x000000e40500720c */ /* 0x040fe40003fc6270 */
[----:B------:R-:W-:Y:S02]  /*5970*/  ISETP.GE.AND P0, PT, R5, R2, PT ;  /* 0x000000020500720c */ /* 0x000fe40003f06270 */
[----:B------:R-:W-:Y:S02]  /*5980*/  IADD3 R5, R13, 0x39, RZ ;  /* 0x000000390d057810 */ /* 0x000fe40007ffe0ff */
[----:B------:R-:W-:Y:S02]  /*5990*/  FSEL R4, R143, -INF , !P5 ;  /* 0xff8000008f047808 */ /* 0x000fe40006800000 */
[----:B------:R-:W-:Y:S02]  /*59a0*/  FSEL R158, R164, -INF , !P6 ;  /* 0xff800000a49e7808 */ /* 0x000fe40007000000 */
[----:B------:R-:W-:-:S02]  /*59b0*/  FSEL R154, R166, -INF , !P0 ;  /* 0xff800000a69a7808 */ /* 0x000fc40004000000 */
[----:B------:R-:W-:Y:S02]  /*59c0*/  ISETP.GE.AND P5, PT, R13, R2, PT ;  /* 0x000000020d00720c */ /* 0x000fe40003fa6270 */
[C---:B------:R-:W-:Y:S02]  /*59d0*/  ISETP.GE.AND P6, PT, R5.reuse, R228, PT ;  /* 0x000000e40500720c */ /* 0x040fe40003fc6270 */
[----:B------:R-:W-:Y:S02]  /*59e0*/  ISETP.GE.AND P0, PT, R5, R2, PT ;  /* 0x000000020500720c */ /* 0x000fe40003f06270 */
[----:B------:R-:W-:Y:S02]  /*59f0*/  FSEL R142, R142, -INF , !P5 ;  /* 0xff8000008e8e7808 */ /* 0x000fe40006800000 */
[----:B------:R-:W-:Y:S02]  /*5a00*/  FSEL R140, R165, -INF , !P6 ;  /* 0xff800000a58c7808 */ /* 0x000fe40007000000 */
[----:B------:R-:W-:Y:S01]  /*5a10*/  FSEL R150, R167, -INF , !P0 ;  /* 0xff800000a7967808 */ /* 0x000fe20004000000 */
[----:B------:R-:W-:Y:S05]  /*5a20*/  @!P4 BRA `(.L_x_87) ;  /* 0x000003800000c947 */ /* 0x000fea0003800000 */
[----:B------:R-:W-:Y:S01]  /*5a30*/  IADD3 R6, R212, -0x3, RZ ;  /* 0xfffffffdd4067810 */ /* 0x000fe20007ffe0ff */
[----:B------:R1:W-:Y:S01]  /*5a40*/  @P3 STS.128 [R202+0xc000], RZ ;  /* 0x00c000ffca003388 */ /* 0x0003e20000000c00 */
[----:B------:R-:W-:Y:S02]  /*5a50*/  BSSY B0, `(.L_x_88) ;  /* 0x0000034000007945 */ /* 0x000fe40003800000 */
[----:B------:R-:W-:Y:S01]  /*5a60*/  SHF.R.S32.HI R5, RZ, 0x1f, R6 ;  /* 0x0000001fff057819 */ /* 0x000fe20000011406 */
[----:B------:R-:W-:-:S04]  /*5a70*/  IMAD.WIDE.U32 R20, R6, c[0x0][0x198], RZ ;  /* 0x0000660006147a25 */ /* 0x000fc800078e00ff */
[----:B------:R-:W-:Y:S01]  /*5a80*/  IMAD R5, R5, c[0x0][0x198], RZ ;  /* 0x0000660005057a24 */ /* 0x000fe200078e02ff */
[----:B------:R-:W-:-:S03]  /*5a90*/  LEA R7, P5, R20, R206, 0x6 ;  /* 0x000000ce14077211 */ /* 0x000fc600078a30ff */
[----:B------:R-:W-:Y:S01]  /*5aa0*/  IMAD R5, R6, c[0x0][0x19c], R5 ;  /* 0x0000670006057a24 */ /* 0x000fe200078e0205 */
[----:B------:R-:W-:-:S03]  /*5ab0*/  @!P3 LEA R10, P0, R7, c[0x0][0x168], 0x1 ;  /* 0x00005a00070aba11 */ /* 0x000fc600078008ff */
[----:B------:R-:W-:-:S05]  /*5ac0*/  IMAD.IADD R5, R21, 0x1, R5 ;  /* 0x0000000115057824 */ /* 0x000fca00078e0205 */
[----:B------:R-:W-:Y:S02]  /*5ad0*/  LEA.HI.X R6, R20, R209, R5, 0x6, P5 ;  /* 0x000000d114067211 */ /* 0x000fe400028f3405 */
[C---:B------:R-:W-:Y:S02]  /*5ae0*/  @!P2 LEA R22, P5, R7.reuse, c[0x0][0x168], 0x1 ;  /* 0x00005a000716aa11 */ /* 0x040fe400078a08ff */
[C-C-:B------:R-:W-:Y:S02]  /*5af0*/  @!P3 LEA.HI.X R11, R7.reuse, c[0x0][0x16c], R6.reuse, 0x1, P0 ;  /* 0x00005b00070bba11 */ /* 0x140fe400000f0c06 */
[C---:B------:R-:W-:Y:S02]  /*5b00*/  @!P1 LEA R20, P0, R7.reuse, c[0x0][0x168], 0x1 ;  /* 0x00005a0007149a11 */ /* 0x040fe400078008ff */
[C---:B------:R-:W-:Y:S01]  /*5b10*/  IADD3 R5, P6, R7.reuse, UR11, RZ ;  /* 0x0000000b07057c10 */ /* 0x040fe2000ffde0ff */
[----:B------:R-:W-:Y:S01]  /*5b20*/  @!PT LDS RZ, [RZ] ;  /* 0x00000000fffff984 */ /* 0x000fe20000000800 */
[----:B------:R-:W-:Y:S01]  /*5b30*/  @!PT LDS RZ, [RZ] ;  /* 0x00000000fffff984 */ /* 0x000fe20000000800 */
[----:B------:R-:W-:Y:S01]  /*5b40*/  @!PT LDS RZ, [RZ] ;  /* 0x00000000fffff984 */ /* 0x000fe20000000800 */
[----:B------:R1:W-:Y:S01]  /*5b50*/  @!P3 LDGSTS.E.BYPASS.LTC128B.128 [R202+0xc000], [R10.64] ;  /* 0x0c0000000acabfae */ /* 0x0003e2000b901d4c */
[----:B------:R-:W-:-:S02]  /*5b60*/  @!P2 LEA.HI.X R23, R7, c[0x0][0x16c], R6, 0x1, P5 ;  /* 0x00005b000717aa11 */ /* 0x000fc400028f0c06 */
[----:B------:R-:W-:Y:S01]  /*5b70*/  @!P1 LEA.HI.X R21, R7, c[0x0][0x16c], R6, 0x1, P0 ;  /* 0x00005b0007159a11 */ /* 0x000fe200000f0c06 */
[----:B------:R1:W-:Y:S01]  /*5b80*/  @P2 STS.128 [R202+0xe000], RZ ;  /* 0x00e000ffca002388 */ /* 0x0003e20000000c00 */
[C---:B------:R-:W-:Y:S02]  /*5b90*/  @!P3 LEA R134, P5, R5.reuse, c[0x0][0x168], 0x1 ;  /* 0x00005a000586ba11 */ /* 0x040fe400078a08ff */
[----:B------:R-:W-:Y:S01]  /*5ba0*/  IADD3.X R6, R6, UR6, RZ, P6, !PT ;  /* 0x0000000606067c10 */ /* 0x000fe2000b7fe4ff */
[----:B------:R-:W-:Y:S01]  /*5bb0*/  @!PT LDS RZ, [RZ] ;  /* 0x00000000fffff984 */ /* 0x000fe20000000800 */
[----:B------:R-:W-:Y:S01]  /*5bc0*/  @!PT LDS RZ, [RZ] ;  /* 0x00000000fffff984 */ /* 0x000fe20000000800 */
[----:B------:R-:W-:Y:S01]  /*5bd0*/  @!PT LDS RZ, [RZ] ;  /* 0x00000000fffff984 */ /* 0x000fe20000000800 */
[----:B------:R1:W-:Y:S01]  /*5be0*/  @!P2 LDGSTS.E.BYPASS.LTC128B.128 [R202+0xe000], [R22.64+0x80] ;  /* 0x0e00008016caafae */ /* 0x0003e2000b901d4c */
[C---:B------:R-:W-:Y:S02]  /*5bf0*/  @!P2 LEA R144, P0, R5.reuse, c[0x0][0x168], 0x1 ;  /* 0x00005a000590aa11 */ /* 0x040fe400078008ff */
[C-C-:B------:R-:W-:Y:S01]  /*5c00*/  @!P3 LEA.HI.X R135, R5.reuse, c[0x0][0x16c], R6.reuse, 0x1, P5 ;  /* 0x00005b000587ba11 */ /* 0x140fe200028f0c06 */
[----:B------:R1:W-:Y:S01]  /*5c10*/  @P1 STS.128 [R202+0x10000], RZ ;  /* 0x010000ffca001388 */ /* 0x0003e20000000c00 */
[----:B------:R-:W-:-:S03]  /*5c20*/  @!P2 LEA.HI.X R145, R5, c[0x0][0x16c], R6, 0x1, P0 ;  /* 0x00005b000591aa11 */ /* 0x000fc600000f0c06 */
        /* <DEDUP_REMOVED lines=22> */
.L_x_89:
[----:B------:R-:W-:Y:S05]  /*5d90*/  BSYNC B0 ;  /* 0x0000000000007941 */ /* 0x000fea0003800000 */
.L_x_88:
[----:B------:R-:W0:Y:S02]  /*5da0*/  LDGDEPBAR ;  /* 0x00000000000079af */ /* 0x000e240000000000 */
.L_x_87:
[----:B------:R-:W-:Y:S01]  /*5db0*/  FMNMX.FTZ R5, R132, R0, !PT ;  /* 0x0000000084057209 */ /* 0x000fe20007810000 */
[----:B-1----:R-:W-:Y:S01]  /*5dc0*/  LDSM.16.MT88.4 R20, [R190+0x14800] ;  /* 0x01480000be14783b */ /* 0x002fe20000004200 */
        /* <DEDUP_REMOVED lines=49> */
[--C-:B------:R-:W-:Y:S01]  /*60e0*/  FFMA.FTZ R146, R16, c[0x0][0x23c], -R141.reuse ;  /* 0x00008f0010927a23 */ /* 0x100fe2000001088d */
[----:B------:R-:W-:Y:S01]  /*60f0*/  FSEL R6, R0, RZ, P0 ;  /* 0x000000ff00067208 */ /* 0x000fe20000000000 */
[----:B------:R-:W-:Y:S01]  /*6100*/  LDSM.16.MT88.4 R16, [R192+0x12000] ;  /* 0x01200000c010783b */ /* 0x000fe20000004200 */
[----:B------:R-:W-:Y:S01]  /*6110*/  FSEL R151, R151, RZ, P0 ;  /* 0x000000ff97977208 */ /* 0x000fe20000000000 */
[----:B------:R-:W-:-:S02]  /*6120*/  FFMA.FTZ R153, R138, c[0x0][0x23c], -R141 ;  /* 0x00008f008a997a23 */ /* 0x000fc4000001088d */
[----:B------:R-:W-:Y:S01]  /*6130*/  FADD.FTZ R6, R3, -R6 ;  /* 0x8000000603067221 */ /* 0x000fe20000010000 */
[----:B------:R-:W1:Y:S01]  /*6140*/  MUFU.EX2 R147, R147 ;  /* 0x0000009300937308 */ /* 0x000e620000000800 */
[--C-:B------:R-:W-:Y:S02]  /*6150*/  FFMA.FTZ R134, R12, c[0x0][0x23c], -R151.reuse ;  /* 0x00008f000c867a23 */ /* 0x100fe40000010897 */
[----:B------:R-:W2:Y:S01]  /*6160*/  LDSM.16.MT88.4 R12, [R190+0x12000] ;  /* 0x01200000be0c783b */ /* 0x000ea20000004200 */
[----:B------:R-:W-:Y:S02]  /*6170*/  FFMA.FTZ R135, R4, c[0x0][0x23c], -R151 ;  /* 0x00008f0004877a23 */ /* 0x000fe40000010897 */
[----:B------:R-:W-:Y:S02]  /*6180*/  FADD.FTZ R4, R132, -R5 ;  /* 0x8000000584047221 */ /* 0x000fe40000010000 */
[--C-:B------:R-:W-:Y:S01]  /*6190*/  FFMA.FTZ R144, R142, c[0x0][0x23c], -R151.reuse ;  /* 0x00008f008e907a23 */ /* 0x100fe20000010897 */
[----:B------:R-:W-:Y:S01]  /*61a0*/  MUFU.EX2 R146, R146 ;  /* 0x0000009200927308 */ /* 0x000fe20000000800 */
[----:B------:R-:W-:-:S02]  /*61b0*/  FFMA.FTZ R149, R8, c[0x0][0x23c], -R151 ;  /* 0x00008f0008957a23 */ /* 0x000fc40000010897 */
[----:B------:R-:W-:Y:S01]  /*61c0*/  FMUL.FTZ R132, R4, c[0x0][0x23c] ;  /* 0x00008f0004847a20 */ /* 0x000fe20000410000 */
[----:B------:R-:W3:Y:S01]  /*61d0*/  LDSM.16.MT88.4 R8, [R189+0x12000] ;  /* 0x01200000bd08783b */ /* 0x000ee20000004200 */
[----:B------:R-:W-:Y:S01]  /*61e0*/  FMUL.FTZ R3, R6, c[0x0][0x23c] ;  /* 0x00008f0006037a20 */ /* 0x000fe20000410000 */
[----:B-1----:R-:W-:Y:S02]  /*61f0*/  F2FP.BF16.PACK_AB R4, R147, R148 ;  /* 0x000000949304723e */ /* 0x002fe400000010ff */
[----:B------:R-:W1:Y:S01]  /*6200*/  MUFU.EX2 R145, R145 ;  /* 0x0000009100917308 */ /* 0x000e620000000800 */
[--C-:B------:R-:W-:Y:S02]  /*6210*/  FFMA.FTZ R164, R136, c[0x0][0x23c], -R141.reuse ;  /* 0x00008f0088a47a23 */ /* 0x100fe4000001088d */
[--C-:B------:R-:W-:Y:S01]  /*6220*/  FFMA.FTZ R155, R32, c[0x0][0x23c], -R141.reuse ;  /* 0x00008f00209b7a23 */ /* 0x100fe2000001088d */
[----:B------:R-:W-:Y:S01]  /*6230*/  LDSM.16.MT88.4 R136, [R190+0x12800] ;  /* 0x01280000be88783b */ /* 0x000fe20000004200 */
[----:B------:R-:W-:-:S02]  /*6240*/  FFMA.FTZ R166, R28, c[0x0][0x23c], -R141 ;  /* 0x00008f001ca67a23 */ /* 0x000fc4000001088d */
[--C-:B------:R-:W-:Y:S01]  /*6250*/  FFMA.FTZ R157, R34, c[0x0][0x23c], -R151.reuse ;  /* 0x00008f00229d7a23 */ /* 0x100fe20000010897 */
[----:B------:R-:W-:Y:S01]  /*6260*/  MUFU.EX2 R144, R144 ;  /* 0x0000009000907308 */ /* 0x000fe20000000800 */
[--C-:B------:R-:W-:Y:S01]  /*6270*/  FFMA.FTZ R168, R26, c[0x0][0x23c], -R151.reuse ;  /* 0x00008f001aa87a23 */ /* 0x100fe20000010897 */
[----:B------:R-:W-:Y:S01]  /*6280*/  LDSM.16.MT88.4 R32, [R189+0x12800] ;  /* 0x01280000bd20783b */ /* 0x000fe20000004200 */
[--C-:B------:R-:W-:Y:S02]  /*6290*/  FFMA.FTZ R159, R30, c[0x0][0x23c], -R151.reuse ;  /* 0x00008f001e9f7a23 */ /* 0x100fe40000010897 */
[----:B------:R-:W-:Y:S01]  /*62a0*/  FFMA.FTZ R170, R24, c[0x0][0x23c], -R151 ;  /* 0x00008f0018aa7a23 */ /* 0x000fe20000010897 */
[----:B------:R-:W-:Y:S01]  /*62b0*/  LDSM.16.MT88.4 R28, [R188+0x12800] ;  /* 0x01280000bc1c783b */ /* 0x000fe20000004200 */
[--C-:B------:R-:W-:Y:S01]  /*62c0*/  FFMA.FTZ R161, R226, c[0x0][0x23c], -R141.reuse ;  /* 0x00008f00e2a17a23 */ /* 0x100fe2000001088d */
[----:B------:R-:W4:Y:S01]  /*62d0*/  MUFU.EX2 R135, R135 ;  /* 0x0000008700877308 */ /* 0x000f220000000800 */
[----:B-1----:R-:W-:Y:S01]  /*62e0*/  F2FP.BF16.PACK_AB R6, R145, R146 ;  /* 0x000000929106723e */ /* 0x002fe200000010ff */
[----:B------:R-:W-:Y:S01]  /*62f0*/  LDSM.16.MT88.4 R24, [R192+0x14800] ;  /* 0x01480000c018783b */ /* 0x000fe20000004200 */
[----:B------:R-:W-:-:S02]  /*6300*/  FFMA.FTZ R163, R224, c[0x0][0x23c], -R141 ;  /* 0x00008f00e0a37a23 */ /* 0x000fc4000001088d */
[--C-:B------:R-:W-:Y:S02]  /*6310*/  FFMA.FTZ R226, R232, c[0x0][0x23c], -R141.reuse ;  /* 0x00008f00e8e27a23 */ /* 0x100fe4000001088d */
[----:B------:R-:W-:Y:S01]  /*6320*/  FFMA.FTZ R224, R234, c[0x0][0x23c], -R141 ;  /* 0x00008f00eae07a23 */ /* 0x000fe2000001088d */
[----:B------:R-:W-:Y:S01]  /*6330*/  MUFU.EX2 R134, R134 ;  /* 0x0000008600867308 */ /* 0x000fe20000000800 */
[--C-:B------:R-:W-:Y:S02]  /*6340*/  FFMA.FTZ R165, R220, c[0x0][0x23c], -R151.reuse ;  /* 0x00008f00dca57a23 */ /* 0x100fe40000010897 */
[--C-:B------:R-:W-:Y:S02]  /*6350*/  FFMA.FTZ R174, R174, c[0x0][0x23c], -R151.reuse ;  /* 0x00008f00aeae7a23 */ /* 0x100fe40000010897 */
[--C-:B------:R-:W-:Y:S02]  /*6360*/  FFMA.FTZ R167, R222, c[0x0][0x23c], -R151.reuse ;  /* 0x00008f00dea77a23 */ /* 0x100fe40000010897 */
[--C-:B------:R-:W-:Y:S01]  /*6370*/  FFMA.FTZ R172, R172, c[0x0][0x23c], -R151.reuse ;  /* 0x00008f00acac7a23 */ /* 0x100fe20000010897 */
[----:B------:R-:W1:Y:S01]  /*6380*/  MUFU.EX2 R149, R149 ;  /* 0x0000009500957308 */ /* 0x000e620000000800 */
[----:B----4-:R-:W-:Y:S01]  /*6390*/  F2FP.BF16.PACK_AB R5, R135, R144 ;  /* 0x000000908705723e */ /* 0x010fe200000010ff */
[----:B------:R-:W-:-:S02]  /*63a0*/  FFMA.FTZ R173, R152, c[0x0][0x23c], -R151 ;  /* 0x00008f0098ad7a23 */ /* 0x000fc40000010897 */
[--C-:B------:R-:W-:Y:S02]  /*63b0*/  FFMA.FTZ R156, R156, c[0x0][0x23c], -R151.reuse ;  /* 0x00008f009c9c7a23 */ /* 0x100fe40000010897 */
[----:B------:R-:W-:Y:S02]  /*63c0*/  FFMA.FTZ R152, R154, c[0x0][0x23c], -R151 ;  /* 0x00008f009a987a23 */ /* 0x000fe40000010897 */
[----:B------:R-:W4:Y:S01]  /*63d0*/  MUFU.EX2 R132, R132 ;  /* 0x0000008400847308 */ /* 0x000f220000000800 */
[--C-:B------:R-:W-:Y:S02]  /*63e0*/  FFMA.FTZ R162, R162, c[0x0][0x23c], -R141.reuse ;  /* 0x00008f00a2a27a23 */ /* 0x100fe4000001088d */
[--C-:B------:R-:W-:Y:S02]  /*63f0*/  FFMA.FTZ R169, R160, c[0x0][0x23c], -R141.reuse ;  /* 0x00008f00a0a97a23 */ /* 0x100fe4000001088d */
[--C-:B------:R-:W-:Y:S02]  /*6400*/  FFMA.FTZ R158, R158, c[0x0][0x23c], -R141.reuse ;  /* 0x00008f009e9e7a23 */ /* 0x100fe4000001088d */
[----:B------:R-:W-:Y:S01]  /*6410*/  FFMA.FTZ R171, R140, c[0x0][0x23c], -R141 ;  /* 0x00008f008cab7a23 */ /* 0x000fe2000001088d */
[----:B------:R-:W5:Y:S01]  /*6420*/  MUFU.EX2 R3, R3 ;  /* 0x0000000300037308 */ /* 0x000f620000000800 */
[----:B-1----:R-:W-:Y:S01]  /*6430*/  F2FP.BF16.PACK_AB R7, R149, R134 ;  /* 0x000000869507723e */ /* 0x002fe200000010ff */
[----:B------:R-:W-:Y:S01]  /*6440*/  FFMA.FTZ R151, R150, c[0x0][0x23c], -R151 ;  /* 0x00008f0096977a23 */ /* 0x000fe20000010897 */
[----:B------:R-:W-:Y:S01]  /*6450*/  LDSM.16.MT88.4 R140, [R190+0x13800] ;  /* 0x01380000be8c783b */ /* 0x000fe20000004200 */
[----:B----4-:R-:W-:-:S04]  /*6460*/  FMUL.FTZ R40, R40, R132 ;  /* 0x0000008428287220 */ /* 0x010fc80000410000 */
        /* <DEDUP_REMOVED lines=8> */
[-C--:B------:R-:W-:Y:S02]  /*64f0*/  FMUL.FTZ R47, R47, R3.reuse ;  /* 0x000000032f2f7220 */ /* 0x080fe40000410000 */
[-C--:B------:R-:W-:Y:S01]  /*6500*/  FMUL.FTZ R128, R128, R132.reuse ;  /* 0x0000008480807220 */ /* 0x080fe20000410000 */
[C---:B--2---:R-:W-:Y:S01]  /*6510*/  HMMA.16816.F32.BF16 R40, R4.reuse, R12, R40 ;  /* 0x0000000c0428723c */ /* 0x044fe20000041828 */
[-C--:B------:R-:W-:Y:S01]  /*6520*/  FMUL.FTZ R129, R129, R132.reuse ;  /* 0x0000008481817220 */ /* 0x080fe20000410000 */
[----:B------:R-:W-:Y:S01]  /*6530*/  MUFU.EX2 R155, R155 ;  /* 0x0000009b009b7308 */ /* 0x000fe20000000800 */
[-C--:B------:R-:W-:Y:S02]  /*6540*/  FMUL.FTZ R130, R130, R3.reuse ;  /* 0x0000000382827220 */ /* 0x080fe40000410000 */
[-C--:B------:R-:W-:Y:S02]  /*6550*/  FMUL.FTZ R131, R131, R3.reuse ;  /* 0x0000000383837220 */ /* 0x080fe40000410000 */
[-C--:B------:R-:W-:Y:S01]  /*6560*/  FMUL.FTZ R36, R36, R132.reuse ;  /* 0x0000008424247220 */ /* 0x080fe20000410000 */
[----:B------:R-:W-:Y:S01]  /*6570*/  HMMA.16816.F32.BF16 R44, R4, R14, R44 ;  /* 0x0000000e042c723c */ /* 0x000fe2000004182c */
[----:B------:R-:W2:Y:S01]  /*6580*/  LDSM.16.MT88.4 R12, [R192+0x14000] ;  /* 0x01400000c00c783b */ /* 0x000ea20000004200 */
        /* <DEDUP_REMOVED lines=19> */
[-C--:B------:R-:W-:Y:S02]  /*66c0*/  FMUL.FTZ R65, R65, R132.reuse ;  /* 0x0000008441417220 */ /* 0x080fe40000410000 */
        /* <DEDUP_REMOVED lines=9> */
[-C--:B------:R-:W-:Y:S02]  /*6760*/  FMUL.FTZ R71, R71, R3.reuse ;  /* 0x0000000347477220 */ /* 0x080fe40000410000 */
[C---:B--2---:R-:W-:Y:S01]  /*6770*/  HMMA.16816.F32.BF16 R64, R4.reuse, R12, R64 ;  /* 0x0000000c0440723c */ /* 0x044fe20000041840 */
[-C--:B------:R-:W-:Y:S02]  /*6780*/  FMUL.FTZ R56, R56, R132.reuse ;  /* 0x0000008438387220 */ /* 0x080fe40000410000 */
[-C--:B------:R-:W-:Y:S02]  /*6790*/  FMUL.FTZ R57, R57, R132.reuse ;  /* 0x0000008439397220 */ /* 0x080fe40000410000 */
[-C--:B------:R-:W-:Y:S01]  /*67a0*/  FMUL.FTZ R58, R58, R3.reuse ;  /* 0x000000033a3a7220 */ /* 0x080fe20000410000 */
[----:B------:R-:W-:Y:S01]  /*67b0*/  MUFU.EX2 R161, R161 ;  /* 0x000000a100a17308 */ /* 0x000fe20000000800 */
[----:B------:R-:W-:Y:S01]  /*67c0*/  FMUL.FTZ R59, R59, R3 ;  /* 0x000000033b3b7220 */ /* 0x000fe20000410000 */
[----:B------:R-:W-:Y:S01]  /*67d0*/  HMMA.16816.F32.BF16 R68, R4, R14, R68 ;  /* 0x0000000e0444723c */ /* 0x000fe20000041844 */
[----:B------:R-:W2:Y:S01]  /*67e0*/  LDSM.16.MT88.4 R12, [R188+0x14000] ;  /* 0x01400000bc0c783b */ /* 0x000ea20000004200 */
        /* <DEDUP_REMOVED lines=23> */
[-C--:B------:R-:W-:Y:S02]  /*6960*/  FMUL.FTZ R91, R91, R3.reuse ;  /* 0x000000035b5b7220 */ /* 0x080fe40000410000 */
        /* <DEDUP_REMOVED lines=71> */
[-C--:B------:R-:W-:Y:S02]  /*6de0*/  FMUL.FTZ R119, R119, R3.reuse ;  /* 0x0000000377777220 */ /* 0x080fe40000410000 */
[----:B------:R-:W-:Y:S01]  /*6df0*/  FFMA.FTZ R132, R217, R132, R148 ;  /* 0x00000084d9847223 */ /* 0x000fe20000010094 */
[----:B---3--:R-:W-:Y:S01]  /*6e00*/  HMMA.16816.F32.BF16 R120, R4, R8, R120 ;  /* 0x000000080478723c */ /* 0x008fe20000041878 */
[----:B------:R-:W-:-:S02]  /*6e10*/  FFMA.FTZ R144, R213, R3, R144 ;  /* 0x00000003d5907223 */ /* 0x000fc40000010090 */
[----:B------:R-:W-:Y:S01]  /*6e20*/  FADD.FTZ R147, R147, R132 ;  /* 0x0000008493937221 */ /* 0x000fe20000010000 */
[----:B------:R-:W-:Y:S01]  /*6e30*/  MOV R132, R230 ;  /* 0x000000e600847202 */ /* 0x000fe20000000f00 */
[----:B------:R-:W-:-:S03]  /*6e40*/  FADD.FTZ R135, R135, R144 ;  /* 0x0000009087877221 */ /* 0x000fc60000010000 */
[----:B------:R-:W-:Y:S01]  /*6e50*/  HMMA.16816.F32.BF16 R116, R4, R10, R116 ;  /* 0x0000000a0474723c */ /* 0x000fe20000041874 */
[----:B------:R-:W-:Y:S06]  /*6e60*/  LDSM.16.MT88.4 R8, [R188+0x14800] ;  /* 0x01480000bc08783b */ /* 0x000fec0000004200 */
[----:B-1----:R-:W-:Y:S02]  /*6e70*/  F2FP.BF16.PACK_AB R4, R164, R153 ;  /* 0x00000099a404723e */ /* 0x002fe400000010ff */
[----:B-----5:R-:W-:Y:S02]  /*6e80*/  F2FP.BF16.PACK_AB R5, R168, R157 ;  /* 0x0000009da805723e */ /* 0x020fe400000010ff */
[----:B------:R-:W-:-:S02]  /*6e90*/  F2FP.BF16.PACK_AB R6, R166, R155 ;  /* 0x0000009ba606723e */ /* 0x000fc400000010ff */
[----:B------:R-:W-:-:S07]  /*6ea0*/  F2FP.BF16.PACK_AB R7, R170, R159 ;  /* 0x0000009faa07723e */ /* 0x000fce00000010ff */
        /* <DEDUP_REMOVED lines=69> */
[----:B------:R-:W-:Y:S07]  /*7300*/  LDSM.16.MT88.4 R24, [R192+0x15800] ;  /* 0x01580000c018783b */ /* 0x000fee0000004200 */
[C---:B---3--:R-:W-:Y:S08]  /*7310*/  HMMA.16816.F32.BF16 R108, R4.reuse, R16, R108 ;  /* 0x00000010046c723c */ /* 0x048ff0000004186c */
[C---:B------:R-:W-:Y:S01]  /*7320*/  HMMA.16816.F32.BF16 R112, R4.reuse, R18, R112 ;  /* 0x000000120470723c */ /* 0x040fe20000041870 */
[----:B------:R-:W2:Y:S07]  /*7330*/  LDSM.16.MT88.4 R16, [R188+0x15800] ;  /* 0x01580000bc10783b */ /* 0x000eae0000004200 */
        /* <DEDUP_REMOVED lines=10> */
[C---:B--2---:R-:W-:Y:S07]  /*73e0*/  HMMA.16816.F32.BF16 R88, R4.reuse, R16, R88 ;  /* 0x000000100458723c */ /* 0x044fee0000041858 */
[----:B------:R-:W-:Y:S01]  /*73f0*/  FADD.FTZ R16, R134, R135 ;  /* 0x0000008786107221 */ /* 0x000fe20000010000 */
[----:B------:R-:W-:Y:S03]  /*7400*/  HMMA.16816.F32.BF16 R64, R4, R24, R64 ;  /* 0x000000180440723c */ /* 0x000fe60000041840 */
[----:B------:R-:W-:-:S04]  /*7410*/  FADD.FTZ R16, R149, R16 ;  /* 0x0000001095107221 */ /* 0x000fc80000010000 */
[----:B------:R-:W-:Y:S01]  /*7420*/  FADD.FTZ R157, R157, R16 ;  /* 0x000000109d9d7221 */ /* 0x000fe20000010000 */
[----:B------:R-:W-:Y:S01]  /*7430*/  HMMA.16816.F32.BF16 R68, R4, R26, R68 ;  /* 0x0000001a0444723c */ /* 0x000fe20000041844 */
[----:B------:R-:W2:Y:S02]  /*7440*/  LDSM.16.MT88.4 R24, [R189+0x17800] ;  /* 0x01780000bd18783b */ /* 0x000ea40000004200 */
[----:B------:R-:W-:-:S04]  /*7450*/  FADD.FTZ R168, R168, R157 ;  /* 0x0000009da8a87221 */ /* 0x000fc80000010000 */
[----:B------:R-:W-:Y:S01]  /*7460*/  FADD.FTZ R159, R159, R168 ;  /* 0x000000a89f9f7221 */ /* 0x000fe20000010000 */
[----:B-1----:R-:W-:Y:S03]  /*7470*/  HMMA.16816.F32.BF16 R96, R4, R12, R96 ;  /* 0x0000000c0460723c */ /* 0x002fe60000041860 */
[----:B------:R-:W-:-:S04]  /*7480*/  FADD.FTZ R170, R170, R159 ;  /* 0x0000009faaaa7221 */ /* 0x000fc80000010000 */
[----:B------:R-:W-:Y:S01]  /*7490*/  FADD.FTZ R165, R165, R170 ;  /* 0x000000aaa5a57221 */ /* 0x000fe20000010000 */
[----:B------:R-:W-:Y:S01]  /*74a0*/  HMMA.16816.F32.BF16 R100, R4, R14, R100 ;  /* 0x0000000e0464723c */ /* 0x000fe20000041864 */
[----:B------:R-:W1:Y:S02]  /*74b0*/  LDSM.16.MT88.4 R12, [R188+0x17800] ;  /* 0x01780000bc0c783b */ /* 0x000e640000004200 */
[----:B------:R-:W-:-:S05]  /*74c0*/  FADD.FTZ R174, R174, R165 ;  /* 0x000000a5aeae7221 */ /* 0x000fca0000010000 */
[C---:B---3--:R-:W-:Y:S07]  /*74d0*/  HMMA.16816.F32.BF16 R104, R4.reuse, R8, R104 ;  /* 0x000000080468723c */ /* 0x048fee0000041868 */
[----:B------:R-:W-:Y:S01]  /*74e0*/  FADD.FTZ R8, R146, R147 ;  /* 0x0000009392087221 */ /* 0x000fe20000010000 */
[----:B------:R-:W-:Y:S01]  /*74f0*/  HMMA.16816.F32.BF16 R40, R4, R140, R40 ;  /* 0x0000008c0428723c */ /* 0x000fe20000041828 */
[----:B------:R-:W-:Y:S02]  /*7500*/  FADD.FTZ R9, R167, R174 ;  /* 0x000000aea7097221 */ /* 0x000fe40000010000 */
[----:B------:R-:W-:-:S02]  /*7510*/  FADD.FTZ R8, R145, R8 ;  /* 0x0000000891087221 */ /* 0x000fc40000010000 */
[----:B------:R-:W-:Y:S02]  /*7520*/  FADD.FTZ R9, R172, R9 ;  /* 0x00000009ac097221 */ /* 0x000fe40000010000 */
        /* <DEDUP_REMOVED lines=11> */
[----:B------:R-:W-:Y:S03]  /*75e0*/  HMMA.16816.F32.BF16 R52, R4, R138, R52 ;  /* 0x0000008a0434723c */ /* 0x000fe60000041834 */
[----:B------:R-:W-:-:S04]  /*75f0*/  FADD.FTZ R226, R226, R161 ;  /* 0x000000a1e2e27221 */ /* 0x000fc80000010000 */
[----:B------:R-:W-:Y:S01]  /*7600*/  FADD.FTZ R3, R163, R226 ;  /* 0x000000e2a3037221 */ /* 0x000fe20000010000 */
[----:B------:R-:W-:Y:S03]  /*7610*/  HMMA.16816.F32.BF16 R56, R4, R32, R56 ;  /* 0x000000200438723c */ /* 0x000fe60000041838 */
[----:B------:R-:W-:-:S04]  /*7620*/  FADD.FTZ R3, R224, R3 ;  /* 0x00000003e0037221 */ /* 0x000fc80000010000 */
[----:B------:R-:W-:Y:S01]  /*7630*/  FADD.FTZ R162, R162, R3 ;  /* 0x00000003a2a27221 */ /* 0x000fe20000010000 */
[----:B------:R-:W-:Y:S01]  /*7640*/  HMMA.16816.F32.BF16 R60, R4, R34, R60 ;  /* 0x00000022043c723c */ /* 0x000fe2000004183c */
[----:B------:R-:W-:Y:S02]  /*7650*/  MOV R3, R0 ;  /* 0x0000000000037202 */ /* 0x000fe40000000f00 */
[----:B------:R-:W-:-:S04]  /*7660*/  FADD.FTZ R169, R169, R162 ;  /* 0x000000a2a9a97221 */ /* 0x000fc80000010000 */
        /* <DEDUP_REMOVED lines=17> */
[----:B------:R-:W-:Y:S01]  /*7780*/  BAR.SYNC.DEFER_BLOCKING 0x0 ;  /* 0x0000000000007b1d */ /* 0x000fe20000010000 */
[----:B------:R-:W-:-:S04]  /*7790*/  IMAD.WIDE.U32 R8, R229, c[0x0][0x1a0], RZ ;  /* 0x00006800e5087a25 */ /* 0x000fc800078e00ff */
[----:B------:R-:W-:Y:S01]  /*77a0*/  IMAD R4, R4, c[0x0][0x1a0], RZ ;  /* 0x0000680004047a24 */ /* 0x000fe200078e02ff */
[----:B------:R-:W-:-:S03]  /*77b0*/  LEA R5, P0, R8, R214, 0x6 ;  /* 0x000000d608057211 */ /* 0x000fc600078030ff */
[----:B------:R-:W-:Y:S01]  /*77c0*/  IMAD R3, R229, c[0x0][0x1a4], R4 ;  /* 0x00006900e5037a24 */ /* 0x000fe200078e0204 */
[C---:B------:R-:W-:Y:S02]  /*77d0*/  @!P3 LEA R6, P5, R5.reuse, c[0x0][0x170], 0x1 ;  /* 0x00005c000506ba11 */ /* 0x040fe400078a08ff */
[----:B------:R-:W-:Y:S01]  /*77e0*/  @!P2 LEA R10, P4, R5, c[0x0][0x170], 0x1 ;  /* 0x00005c00050aaa11 */ /* 0x000fe200078808ff */
[----:B------:R-:W-:-:S05]  /*77f0*/  IMAD.IADD R3, R9, 0x1, R3 ;  /* 0x0000000109037824 */ /* 0x000fca00078e0203 */
[----:B------:R-:W-:Y:S02]  /*7800*/  LEA.HI.X R4, R8, R219, R3, 0x6, P0 ;  /* 0x000000db08047211 */ /* 0x000fe400000f3403 */
[C---:B------:R-:W-:Y:S02]  /*7810*/  @!P1 LEA R8, P0, R5.reuse, c[0x0][0x170], 0x1 ;  /* 0x00005c0005089a11 */ /* 0x040fe400078008ff */
[C---:B------:R-:W-:Y:S02]  /*7820*/  IADD3 R3, P6, R5.reuse, UR15, RZ ;  /* 0x0000000f05037c10 */ /* 0x040fe4000ffde0ff */
[C-C-:B------:R-:W-:Y:S01]  /*7830*/  @!P3 LEA.HI.X R7, R5.reuse, c[0x0][0x174], R4.reuse, 0x1, P5 ;  /* 0x00005d000507ba11 */ /* 0x140fe200028f0c04 */
[----:B------:R-:W-:Y:S01]  /*7840*/  @P3 STS.128 [R202+0x12000], RZ ;  /* 0x012000ffca003388 */ /* 0x000fe20000000c00 */
[C-C-:B------:R-:W-:Y:S02]  /*7850*/  @!P2 LEA.HI.X R11, R5.reuse, c[0x0][0x174], R4.reuse, 0x1, P4 ;  /* 0x00005d00050baa11 */ /* 0x140fe400020f0c04 */
[----:B------:R-:W-:Y:S01]  /*7860*/  @!P1 LEA.HI.X R9, R5, c[0x0][0x174], R4, 0x1, P0 ;  /* 0x00005d0005099a11 */ /* 0x000fe200000f0c04 */
[----:B------:R-:W-:Y:S01]  /*7870*/  @!PT LDS RZ, [RZ] ;  /* 0x00000000fffff984 */ /* 0x000fe20000000800 */
[----:B------:R-:W-:Y:S01]  /*7880*/  @!PT LDS RZ, [RZ] ;  /* 0x00000000fffff984 */ /* 0x000fe20000000800 */
[----:B------:R-:W-:Y:S01]  /*7890*/  @!PT LDS RZ, [RZ] ;  /* 0x00000000fffff984 */ /* 0x000fe20000000800 */
[----:B------:R1:W-:Y:S01]  /*78a0*/  @!P3 LDGSTS.E.BYPASS.LTC128B.128 [R202+0x12000], [R6.64] ;  /* 0x1200000006cabfae */ /* 0x0003e2000b901d4c */
[----:B------:R-:W-:-:S02]  /*78b0*/  @!P3 LEA R16, P5, R3, c[0x0][0x170], 0x1 ;  /* 0x00005c000310ba11 */ /* 0x000fc400078a08ff */
[----:B------:R-:W-:Y:S01]  /*78c0*/  IADD3.X R4, R4, UR5, RZ, P6, !PT ;  /* 0x0000000504047c10 */ /* 0x000fe2000b7fe4ff */
[----:B------:R-:W-:Y:S01]  /*78d0*/  @P2 STS.128 [R202+0x14000], RZ ;  /* 0x014000ffca002388 */ /* 0x000fe20000000c00 */
[C---:B------:R-:W-:Y:S02]  /*78e0*/  @!P2 LEA R22, P4, R3.reuse, c[0x0][0x170], 0x1 ;  /* 0x00005c000316aa11 */ /* 0x040fe400078808ff */
[C---:B------:R-:W-:Y:S01]  /*78f0*/  @!P1 LEA R20, P0, R3.reuse, c[0x0][0x170], 0x1 ;  /* 0x00005c0003149a11 */ /* 0x040fe200078008ff */
[----:B------:R-:W-:Y:S01]  /*7900*/  @!PT LDS RZ, [RZ] ;  /* 0x00000000fffff984 */ /* 0x000fe20000000800 */
[----:B------:R-:W-:Y:S01]  /*7910*/  @!PT LDS RZ, [RZ] ;  /* 0x00000000fffff984 */ /* 0x000fe20000000800 */
[----:B------:R-:W-:Y:S01]  /*7920*/  @!PT LDS RZ, [RZ] ;  /* 0x00000000fffff984 */ /* 0x000fe20000000800 */
[----:B------:R2:W-:Y:S01]  /*7930*/  @!P2 LDGSTS.E.BYPASS.LTC128B.128 [R202+0x14000], [R10.64+0x80] ;  /* 0x140000800acaafae */ /* 0x0005e2000b901d4c */
[C-C-:B------:R-:W-:Y:S02]  /*7940*/  @!P3 LEA.HI.X R17, R3.reuse, c[0x0][0x174], R4.reuse, 0x1, P5 ;  /* 0x00005d000311ba11 */ /* 0x140fe400028f0c04 */
[C-C-:B------:R-:W-:Y:S01]  /*7950*/  @!P2 LEA.HI.X R23, R3.reuse, c[0x0][0x174], R4.reuse, 0x1, P4 ;  /* 0x00005d000317aa11 */ /* 0x140fe200020f0c04 */
[----:B------:R-:W-:Y:S01]  /*7960*/  @P1 STS.128 [R202+0x16000], RZ ;  /* 0x016000ffca001388 */ /* 0x000fe20000000c00 */
[----:B------:R-:W-:Y:S01]  /*7970*/  @!P1 LEA.HI.X R21, R3, c[0x0][0x174], R4, 0x1, P0 ;  /* 0x00005d0003159a11 */ /* 0x000fe200000f0c04 */
[----:B------:R-:W-:-:S02]  /*7980*/  IMAD R3, R229, 0x40, R216 ;  /* 0x00000040e5037824 */ /* 0x000fc400078e02d8 */
[----:B------:R-:W-:Y:S01]  /*7990*/  @!PT LDS RZ, [RZ] ;  /* 0x00000000fffff984 */ /* 0x000fe20000000800 */
[----:B------:R-:W-:Y:S01]  /*79a0*/  @!PT LDS RZ, [RZ] ;  /* 0x00000000fffff984 */ /* 0x000fe20000000800 */
[----:B------:R-:W-:Y:S01]  /*79b0*/  @!PT LDS RZ, [RZ] ;  /* 0x00000000fffff984 */ /* 0x000fe20000000800 */
[----:B------:R2:W-:Y:S03]  /*79c0*/  @!P1 LDGSTS.E.BYPASS.LTC128B.128 [R202+0x16000], [R8.64+0x100] ;  /* 0x1600010008ca9fae */ /* 0x0005e6000b901d4c */
[C---:B------:R-:W-:Y:S01]  /*79d0*/  ISETP.GE.AND P6, PT, R3.reuse, R228, PT ;  /* 0x000000e40300720c */ /* 0x040fe20003fc6270 */
        /* <DEDUP_REMOVED lines=16> */
[----:B------:R-:W3:Y:S04]  /*7ae0*/  LDSM.16.M88.4 R12, [R197+0xc000] ;  /* 0x00c00000c50c783b */ /* 0x000ee80000000200 */
[----:B------:R-:W5:Y:S04]  /*7af0*/  LDSM.16.M88.4 R140, [R197+0xd000] ;  /* 0x00d00000c58c783b */ /* 0x000f680000000200 */
[----:B------:R-:W2:Y:S04]  /*7b00*/  LDSM.16.M88.4 R148, [R197+0xc800] ;  /* 0x00c80000c594783b */ /* 0x000ea80000000200 */
[----:B------:R-:W-:Y:S04]  /*7b10*/  LDSM.16.M88.4 R168, [R196] ;  /* 0x00000000c4a8783b */ /* 0x000fe80000000200 */
[----:B-1----:R-:W1:Y:S04]  /*7b20*/  LDSM.16.M88.4 R4, [R195] ;  /* 0x00000000c304783b */ /* 0x002e680000000200 */
[----:B------:R-:W1:Y:S04]  /*7b30*/  LDSM.16.M88.4 R156, [R197+0xd800] ;  /* 0x00d80000c59c783b */ /* 0x000e680000000200 */
[----:B------:R-:W1:Y:S04]  /*7b40*/  LDSM.16.M88.4 R132, [R187] ;  /* 0x00000000bb84783b */ /* 0x000e680000000200 */
[----:B------:R-:W1:Y:S04]  /*7b50*/  LDSM.16.M88.4 R32, [R186] ;  /* 0x00000000ba20783b */ /* 0x000e680000000200 */
[----:B------:R-:W-:Y:S04]  /*7b60*/  LDSM.16.M88.4 R160, [R194] ;  /* 0x00000000c2a0783b */ /* 0x000fe80000000200 */
[----:B------:R-:W1:Y:S01]  /*7b70*/  LDSM.16.M88.4 R28, [R191+0xc000] ;  /* 0x00c00000bf1c783b */ /* 0x000e620000000200 */
[C---:B---3--:R-:W-:Y:S03]  /*7b80*/  HMMA.16816.F32.BF16 R16, R172.reuse, R12, RZ ;  /* 0x0000000cac10723c */ /* 0x048fe600000418ff */
[----:B------:R-:W3:Y:S04]  /*7b90*/  LDSM.16.M88.4 R220, [R185] ;  /* 0x00000000b9dc783b */ /* 0x000ee80000000200 */
[----:B----4-:R-:W4:Y:S01]  /*7ba0*/  LDSM.16.M88.4 R20, [R191+0xc800] ;  /* 0x00c80000bf14783b */ /* 0x010f220000000200 */
[C---:B------:R-:W-:Y:S03]  /*7bb0*/  HMMA.16816.F32.BF16 R12, R172.reuse, R14, RZ ;  /* 0x0000000eac0c723c */ /* 0x040fe600000418ff */
[----:B--2---:R-:W2:Y:S04]  /*7bc0*/  LDSM.16.M88.4 R8, [R191+0xd000] ;  /* 0x00d00000bf08783b */ /* 0x004ea80000000200 */
[----:B------:R-:W-:Y:S01]  /*7bd0*/  LDSM.16.M88.4 R24, [R193] ;  /* 0x00000000c118783b */ /* 0x000fe20000000200 */
[C---:B-----5:R-:W-:Y:S03]  /*7be0*/  HMMA.16816.F32.BF16 R144, R172.reuse, R140, RZ ;  /* 0x0000008cac90723c */ /* 0x060fe600000418ff */
[----:B------:R-:W-:Y:S04]  /*7bf0*/  LDSM.16.M88.4 R224, [R191+0xd800] ;  /* 0x00d80000bfe0783b */ /* 0x000fe80000000200 */
[----:B------:R-:W-:Y:S01]  /*7c00*/  LDSM.16.M88.4 R164, [R184+0x1800] ;  /* 0x00180000b8a4783b */ /* 0x000fe20000000200 */
[C---:B------:R-:W-:Y:S03]  /*7c10*/  HMMA.16816.F32.BF16 R152, R172.reuse, R148, RZ ;  /* 0x00000094ac98723c */ /* 0x040fe600000418ff */
[----:B------:R-:W0:Y:S05]  /*7c20*/  LDGDEPBAR ;  /* 0x00000000000079af */ /* 0x000e2a0000000000 */
[C---:B------:R-:W-:Y:S08]  /*7c30*/  HMMA.16816.F32.BF16 R140, R172.reuse, R142, RZ ;  /* 0x0000008eac8c723c */ /* 0x040ff000000418ff */
[----:B------:R-:W-:Y:S08]  /*7c40*/  HMMA.16816.F32.BF16 R148, R172, R150, RZ ;  /* 0x00000096ac94723c */ /* 0x000ff000000418ff */
[C---:B-1----:R-:W-:Y:S08]  /*7c50*/  HMMA.16816.F32.BF16 R16, R168.reuse, R4, R16 ;  /* 0x00000004a810723c */ /* 0x042ff00000041810 */
[----:B------:R-:W-:Y:S01]  /*7c60*/  HMMA.16816.F32.BF16 R12, R168, R6, R12 ;  /* 0x00000006a80c723c */ /* 0x000fe2000004180c */
[----:B------:R-:W1:Y:S07]  /*7c70*/  LDSM.16.M88.4 R4, [R184] ;  /* 0x00000000b804783b */ /* 0x000e6e0000000200 */
[----:B------:R-:W-:Y:S08]  /*7c80*/  HMMA.16816.F32.BF16 R136, R172, R156, RZ ;  /* 0x0000009cac88723c */ /* 0x000ff000000418ff */
[C---:B------:R-:W-:Y:S08]  /*7c90*/  HMMA.16816.F32.BF16 R152, R168.reuse, R132, R152 ;  /* 0x00000084a898723c */ /* 0x040ff00000041898 */
[C---:B------:R-:W-:Y:S08]  /*7ca0*/  HMMA.16816.F32.BF16 R144, R168.reuse, R32, R144 ;  /* 0x00000020a890723c */ /* 0x040ff00000041890 */
[----:B------:R-:W-:Y:S01]  /*7cb0*/  HMMA.16816.F32.BF16 R140, R168, R34, R140 ;  /* 0x00000022a88c723c */ /* 0x000fe2000004188c */
[----:B------:R-:W-:Y:S07]  /*7cc0*/  LDSM.16.M88.4 R32, [R184+0x1000] ;  /* 0x00100000b820783b */ /* 0x000fee0000000200 */
[----:B------:R-:W-:Y:S01]  /*7cd0*/  HMMA.16816.F32.BF16 R172, R172, R158, RZ ;  /* 0x0000009eacac723c */ /* 0x000fe200000418ff */
[----:B------:R-:W-:Y:S07]  /*7ce0*/  LDSM.16.M88.4 R156, [R198+0x4000] ;  /* 0x00400000c69c783b */ /* 0x000fee0000000200 */
[----:B------:R-:W-:Y:S01]  /*7cf0*/  HMMA.16816.F32.BF16 R148, R168, R134, R148 ;  /* 0x00000086a894723c */ /* 0x000fe20000041894 */
[----:B------:R-:W5:Y:S07]  /*7d00*/  LDSM.16.M88.4 R132, [R184+0x800] ;  /* 0x00080000b884783b */ /* 0x000f6e0000000200 */
[C---:B------:R-:W-:Y:S08]  /*7d10*/  HMMA.16816.F32.BF16 R16, R160.reuse, R28, R16 ;  /* 0x0000001ca010723c */ /* 0x040ff00000041810 */
[----:B------:R-:W-:Y:S01]  /*7d20*/  HMMA.16816.F32.BF16 R12, R160, R30, R12 ;  /* 0x0000001ea00c723c */ /* 0x000fe2000004180c */
[----:B------:R-:W1:Y:S07]  /*7d30*/  LDSM.16.M88.4 R28, [R197+0xe000] ;  /* 0x00e00000c51c783b */ /* 0x000e6e0000000200 */
[----:B---3--:R-:W-:Y:S08]  /*7d40*/  HMMA.16816.F32.BF16 R136, R168, R220, R136 ;  /* 0x000000dca888723c */ /* 0x008ff00000041888 */
[C---:B----4-:R-:W-:Y:S08]  /*7d50*/  HMMA.16816.F32.BF16 R152, R160.reuse, R20, R152 ;  /* 0x00000014a098723c */ /* 0x050ff00000041898 */
[C---:B--2---:R-:W-:Y:S08]  /*7d60*/  HMMA.16816.F32.BF16 R144, R160.reuse, R8, R144 ;  /* 0x00000008a090723c */ /* 0x044ff00000041890 */
[----:B------:R-:W-:Y:S01]  /*7d70*/  HMMA.16816.F32.BF16 R140, R160, R10, R140 ;  /* 0x0000000aa08c723c */ /* 0x000fe2000004188c */
[----:B------:R-:W-:Y:S07]  /*7d80*/  LDSM.16.M88.4 R8, [R197+0xf000] ;  /* 0x00f00000c508783b */ /* 0x000fee0000000200 */
[----:B------:R-:W-:Y:S01]  /*7d90*/  HMMA.16816.F32.BF16 R172, R168, R222, R172 ;  /* 0x000000dea8ac723c */ /* 0x000fe200000418ac */
[----:B------:R-:W-:Y:S04]  /*7da0*/  LDSM.16.M88.4 R168, [R196+0x4000] ;  /* 0x00400000c4a8783b */ /* 0x000fe80000000200 */
[----:B------:R-:W-:Y:S03]  /*7db0*/  LDSM.16.M88.4 R220, [R197+0xf800] ;  /* 0x00f80000c5dc783b */ /* 0x000fe60000000200 */
[----:B------:R-:W-:Y:S01]  /*7dc0*/  HMMA.16816.F32.BF16 R148, R160, R22, R148 ;  /* 0x00000016a094723c */ /* 0x000fe20000041894 */
[----:B------:R-:W2:Y:S07]  /*7dd0*/  LDSM.16.M88.4 R20, [R197+0xe800] ;  /* 0x00e80000c514783b */ /* 0x000eae0000000200 */
[C---:B-1----:R-:W-:Y:S08]  /*7de0*/  HMMA.16816.F32.BF16 R16, R24.reuse, R4, R16 ;  /* 0x000000041810723c */ /* 0x042ff00000041810 */
[----:B------:R-:W-:Y:S01]  /*7df0*/  HMMA.16816.F32.BF16 R12, R24, R6, R12 ;  /* 0x00000006180c723c */ /* 0x000fe2000004180c */
[----:B------:R-:W1:Y:S07]  /*7e00*/  LDSM.16.M88.4 R4, [R183] ;  /* 0x00000000b704783b */ /* 0x000e6e0000000200 */
[----:B------:R-:W-:Y:S08]  /*7e10*/  HMMA.16816.F32.BF16 R136, R160, R224, R136 ;  /* 0x000000e0a088723c */ /* 0x000ff00000041888 */
[C---:B-----5:R-:W-:Y:S08]  /*7e20*/  HMMA.16816.F32.BF16 R152, R24.reuse, R132, R152 ;  /* 0x000000841898723c */ /* 0x060ff00000041898 */
[C---:B------:R-:W-:Y:S08]  /*7e30*/  HMMA.16816.F32.BF16 R144, R24.reuse, R32, R144 ;  /* 0x000000201890723c */ /* 0x040ff00000041890 */
[----:B------:R-:W-:Y:S01]  /*7e40*/  HMMA.16816.F32.BF16 R140, R24, R34, R140 ;  /* 0x00000022188c723c */ /* 0x000fe2000004188c */
[----:B------:R-:W-:Y:S07]  /*7e50*/  LDSM.16.M88.4 R32, [R181] ;  /* 0x00000000b520783b */ /* 0x000fee0000000200 */
[----:B------:R-:W-:Y:S01]  /*7e60*/  HMMA.16816.F32.BF16 R172, R160, R226, R172 ;  /* 0x000000e2a0ac723c */ /* 0x000fe200000418ac */
[----:B------:R-:W-:Y:S04]  /*7e70*/  LDSM.16.M88.4 R160, [R194+0x4000] ;  /* 0x00400000c2a0783b */ /* 0x000fe80000000200 */
[----:B------:R-:W-:Y:S03]  /*7e80*/  LDSM.16.M88.4 R224, [R180] ;  /* 0x00000000b4e0783b */ /* 0x000fe60000000200 */
[----:B------:R-:W-:Y:S01]  /*7e90*/  HMMA.16816.F32.BF16 R148, R24, R134, R148 ;  /* 0x000000861894723c */ /* 0x000fe20000041894 */
[----:B------:R-:W3:Y:S07]  /*7ea0*/  LDSM.16.M88.4 R132, [R182] ;  /* 0x00000000b684783b */ /* 0x000eee0000000200 */
[C---:B------:R-:W-:Y:S08]  /*7eb0*/  HMMA.16816.F32.BF16 R16, R156.reuse, R28, R16 ;  /* 0x0000001c9c10723c */ /* 0x040ff00000041810 */
[----:B------:R-:W-:Y:S01]  /*7ec0*/  HMMA.16816.F32.BF16 R12, R156, R30, R12 ;  /* 0x0000001e9c0c723c */ /* 0x000fe2000004180c */
[----:B------:R-:W4:Y:S07]  /*7ed0*/  LDSM.16.M88.4 R28, [R191+0xe000] ;  /* 0x00e00000bf1c783b */ /* 0x000f2e0000000200 */
[----:B------:R-:W-:Y:S08]  /*7ee0*/  HMMA.16816.F32.BF16 R136, R24, R164, R136 ;  /* 0x000000a41888723c */ /* 0x000ff00000041888 */
[C---:B--2---:R-:W-:Y:S08]  /*7ef0*/  HMMA.16816.F32.BF16 R152, R156.reuse, R20, R152 ;  /* 0x000000149c98723c */ /* 0x044ff00000041898 */
[C---:B------:R-:W-:Y:S08]  /*7f00*/  HMMA.16816.F32.BF16 R144, R156.reuse, R8, R144 ;  /* 0x000000089c90723c */ /* 0x040ff00000041890 */
        /* <DEDUP_REMOVED lines=9> */
[----:B------:R-:W1:Y:S07]  /*7fa0*/  LDSM.16.M88.4 R4, [R184+0x2000] ;  /* 0x00200000b804783b */ /* 0x000e6e0000000200 */
[----:B------:R-:W-:Y:S08]  /*7fb0*/  HMMA.16816.F32.BF16 R136, R156, R220, R136 ;  /* 0x000000dc9c88723c */ /* 0x000ff00000041888 */
[C---:B---3--:R-:W-:Y:S08]  /*7fc0*/  HMMA.16816.F32.BF16 R152, R168.reuse, R132, R152 ;  /* 0x00000084a898723c */ /* 0x048ff00000041898 */
[C---:B------:R-:W-:Y:S08]  /*7fd0*/  HMMA.16816.F32.BF16 R144, R168.reuse, R32, R144 ;  /* 0x00000020a890723c */ /* 0x040ff00000041890 */
[----:B------:R-:W-:Y:S01]  /*7fe0*/  HMMA.16816.F32.BF16 R140, R168, R34, R140 ;  /* 0x00000022a88c723c */ /* 0x000fe2000004188c */
[----:B------:R-:W-:Y:S07]  /*7ff0*/  LDSM.16.M88.4 R32, [R197+0x10000] ;  /* 0x01000000c520783b */ /* 0x000fee0000000200 */
[----:B------:R-:W-:Y:S01]  /*8000*/  HMMA.16816.F32.BF16 R172, R156, R222, R172 ;  /* 0x000000de9cac723c */ /* 0x000fe200000418ac */
[----:B------:R-:W3:Y:S04]  /*8010*/  LDSM.16.M88.4 R156, [R184+0x2800] ;  /* 0x00280000b89c783b */ /* 0x000ee80000000200 */
[----:B------:R-:W-:Y:S03]  /*8020*/  LDSM.16.M88.4 R220, [R198+0x8000] ;  /* 0x00800000c6dc783b */ /* 0x000fe60000000200 */
[----:B------:R-:W-:Y:S01]  /*8030*/  HMMA.16816.F32.BF16 R148, R168, R134, R148 ;  /* 0x00000086a894723c */ /* 0x000fe20000041894 */
[----:B------:R-:W5:Y:S07]  /*8040*/  LDSM.16.M88.4 R132, [R184+0x3000] ;  /* 0x00300000b884783b */ /* 0x000f6e0000000200 */
[C---:B----4-:R-:W-:Y:S08]  /*8050*/  HMMA.16816.F32.BF16 R16, R160.reuse, R28, R16 ;  /* 0x0000001ca010723c */ /* 0x050ff00000041810 */
        /* <DEDUP_REMOVED lines=16> */
[C---:B---3--:R-:W-:Y:S08]  /*8160*/  HMMA.16816.F32.BF16 R152, R24.reuse, R156, R152 ;  /* 0x0000009c1898723c */ /* 0x048ff00000041898 */
[C---:B-----5:R-:W-:Y:S08]  /*8170*/  HMMA.16816.F32.BF16 R144, R24.reuse, R132, R144 ;  /* 0x000000841890723c */ /* 0x060ff00000041890 */
[----:B------:R-:W-:Y:S01]  /*8180*/  HMMA.16816.F32.BF16 R140, R24, R134, R140 ;  /* 0x00000086188c723c */ /* 0x000fe2000004188c */
[----:B------:R-:W-:Y:S07]  /*8190*/  LDSM.16.M88.4 R132, [R194+0x8000] ;  /* 0x00800000c284783b */ /* 0x000fee0000000200 */
[----:B------:R-:W-:Y:S01]  /*81a0*/  HMMA.16816.F32.BF16 R172, R160, R166, R172 ;  /* 0x000000a6a0ac723c */ /* 0x000fe200000418ac */
[----:B------:R-:W3:Y:S04]  /*81b0*/  LDSM.16.M88.4 R164, [R178] ;  /* 0x00000000b2a4783b */ /* 0x000ee80000000200 */
[----:B------:R-:W5:Y:S03]  /*81c0*/  LDSM.16.M88.4 R160, [R177] ;  /* 0x00000000b1a0783b */ /* 0x000f660000000200 */
[----:B------:R-:W-:Y:S01]  /*81d0*/  HMMA.16816.F32.BF16 R148, R24, R158, R148 ;  /* 0x0000009e1894723c */ /* 0x000fe20000041894 */
[----:B------:R-:W-:Y:S07]  /*81e0*/  LDSM.16.M88.4 R156, [R176] ;  /* 0x00000000b09c783b */ /* 0x000fee0000000200 */
[C---:B------:R-:W-:Y:S08]  /*81f0*/  HMMA.16816.F32.BF16 R16, R220.reuse, R32, R16 ;  /* 0x00000020dc10723c */ /* 0x040ff00000041810 */
[----:B------:R-:W-:Y:S01]  /*8200*/  HMMA.16816.F32.BF16 R12, R220, R34, R12 ;  /* 0x00000022dc0c723c */ /* 0x000fe2000004180c */
[----:B------:R-:W1:Y:S07]  /*8210*/  LDSM.16.M88.4 R32, [R191+0x10000] ;  /* 0x01000000bf20783b */ /* 0x000e6e0000000200 */
[----:B----4-:R-:W-:Y:S08]  /*8220*/  HMMA.16816.F32.BF16 R136, R24, R28, R136 ;  /* 0x0000001c1888723c */ /* 0x010ff00000041888 */
[C---:B--2---:R-:W-:Y:S08]  /*8230*/  HMMA.16816.F32.BF16 R152, R220.reuse, R20, R152 ;  /* 0x00000014dc98723c */ /* 0x044ff00000041898 */
[C---:B------:R-:W-:Y:S08]  /*8240*/  HMMA.16816.F32.BF16 R144, R220.reuse, R8, R144 ;  /* 0x00000008dc90723c */ /* 0x040ff00000041890 */
[----:B------:R-:W-:Y:S01]  /*8250*/  HMMA.16816.F32.BF16 R140, R220, R10, R140 ;  /* 0x0000000adc8c723c */ /* 0x000fe2000004188c */
[----:B------:R-:W-:Y:S07]  /*8260*/  LDSM.16.M88.4 R8, [R193+0x8000] ;  /* 0x00800000c108783b */ /* 0x000fee0000000200 */
[----:B------:R-:W-:Y:S01]  /*8270*/  HMMA.16816.F32.BF16 R172, R24, R30, R172 ;  /* 0x0000001e18ac723c */ /* 0x000fe200000418ac */
[----:B------:R-:W2:Y:S04]  /*8280*/  LDSM.16.M88.4 R28, [R191+0x10800] ;  /* 0x01080000bf1c783b */ /* 0x000ea80000000200 */
[----:B------:R-:W4:Y:S03]  /*8290*/  LDSM.16.M88.4 R24, [R191+0x11000] ;  /* 0x01100000bf18783b */ /* 0x000f260000000200 */
[----:B------:R-:W-:Y:S01]  /*82a0*/  HMMA.16816.F32.BF16 R148, R220, R22, R148 ;  /* 0x00000016dc94723c */ /* 0x000fe20000041894 */
[----:B------:R-:W-:Y:S07]  /*82b0*/  LDSM.16.M88.4 R20, [R191+0x11800] ;  /* 0x01180000bf14783b */ /* 0x000fee0000000200 */
[C---:B-1----:R-:W-:Y:S08]  /*82c0*/  HMMA.16816.F32.BF16 R16, R168.reuse, R4, R16 ;  /* 0x00000004a810723c */ /* 0x042ff00000041810 */
[----:B------:R-:W-:Y:S01]  /*82d0*/  HMMA.16816.F32.BF16 R12, R168, R6, R12 ;  /* 0x00000006a80c723c */ /* 0x000fe2000004180c */
[----:B------:R-:W1:Y:S07]  /*82e0*/  LDSM.16.M88.4 R4, [R184+0x4000] ;  /* 0x00400000b804783b */ /* 0x000e6e0000000200 */
[----:B------:R-:W-:Y:S08]  /*82f0*/  HMMA.16816.F32.BF16 R136, R220, R224, R136 ;  /* 0x000000e0dc88723c */ /* 0x000ff00000041888 */
[C---:B---3--:R-:W-:Y:S08]  /*8300*/  HMMA.16816.F32.BF16 R152, R168.reuse, R164, R152 ;  /* 0x000000a4a898723c */ /* 0x048ff00000041898 */
[C---:B-----5:R-:W-:Y:S08]  /*8310*/  HMMA.16816.F32.BF16 R144, R168.reuse, R160, R144 ;  /* 0x000000a0a890723c */ /* 0x060ff00000041890 */
[----:B------:R-:W-:Y:S01]  /*8320*/  HMMA.16816.F32.BF16 R140, R168, R162, R140 ;  /* 0x000000a2a88c723c */ /* 0x000fe2000004188c */
[----:B------:R-:W3:Y:S07]  /*8330*/  LDSM.16.M88.4 R160, [R184+0x4800] ;  /* 0x00480000b8a0783b */ /* 0x000eee0000000200 */
[----:B------:R-:W-:Y:S08]  /*8340*/  HMMA.16816.F32.BF16 R172, R220, R226, R172 ;  /* 0x000000e2dcac723c */ /* 0x000ff000000418ac */
[----:B------:R-:W-:Y:S08]  /*8350*/  HMMA.16816.F32.BF16 R148, R168, R166, R148 ;  /* 0x000000a6a894723c */ /* 0x000ff00000041894 */
[C---:B------:R-:W-:Y:S08]  /*8360*/  HMMA.16816.F32.BF16 R16, R132.reuse, R32, R16 ;  /* 0x000000208410723c */ /* 0x040ff00000041810 */
[----:B------:R-:W-:Y:S08]  /*8370*/  HMMA.16816.F32.BF16 R12, R132, R34, R12 ;  /* 0x00000022840c723c */ /* 0x000ff0000004180c */
[----:B------:R-:W-:Y:S08]  /*8380*/  HMMA.16816.F32.BF16 R136, R168, R156, R136 ;  /* 0x0000009ca888723c */ /* 0x000ff00000041888 */
[C---:B--2---:R-:W-:Y:S07]  /*8390*/  HMMA.16816.F32.BF16 R152, R132.reuse, R28, R152 ;  /* 0x0000001c8498723c */ /* 0x044fee0000041898 */
[----:B------:R-:W-:Y:S01]  /*83a0*/  IADD3 R29, R3, 0x21, RZ ;  /* 0x00000021031d7810 */ /* 0x000fe20007ffe0ff */
[C---:B----4-:R-:W-:Y:S08]  /*83b0*/  HMMA.16816.F32.BF16 R144, R132.reuse, R24, R144 ;  /* 0x000000188490723c */ /* 0x050ff00000041890 */
[----:B------:R-:W-:Y:S01]  /*83c0*/  HMMA.16816.F32.BF16 R140, R132, R26, R140 ;  /* 0x0000001a848c723c */ /* 0x000fe2000004188c */
[----:B------:R-:W2:Y:S07]  /*83d0*/  LDSM.16.M88.4 R24, [R184+0x5000] ;  /* 0x00500000b818783b */ /* 0x000eae0000000200 */
[----:B------:R-:W-:Y:S08]  /*83e0*/  HMMA.16816.F32.BF16 R172, R168, R158, R172 ;  /* 0x0000009ea8ac723c */ /* 0x000ff000000418ac */
[----:B------:R-:W-:Y:S08]  /*83f0*/  HMMA.16816.F32.BF16 R148, R132, R30, R148 ;  /* 0x0000001e8494723c */ /* 0x000ff00000041894 */
[C---:B-1----:R-:W-:Y:S08]  /*8400*/  HMMA.16816.F32.BF16 R16, R8.reuse, R4, R16 ;  /* 0x000000040810723c */ /* 0x042ff00000041810 */
[----:B------:R-:W-:Y:S01]  /*8410*/  HMMA.16816.F32.BF16 R12, R8, R6, R12 ;  /* 0x00000006080c723c */ /* 0x000fe2000004180c */
[----:B------:R-:W1:Y:S01]  /*8420*/  LDSM.16.M88.4 R4, [R184+0x5800] ;  /* 0x00580000b804783b */ /* 0x000e620000000200 */
[----:B------:R-:W-:-:S06]  /*8430*/  DEPBAR.LE SB0, 0x0 ;  /* 0x000080000000791a */ /* 0x000fcc0000000000 */
[----:B------:R-:W-:Y:S07]  /*8440*/  HMMA.16816.F32.BF16 R136, R132, R20, R136 ;  /* 0x000000148488723c */ /* 0x000fee0000041888 */
[----:B------:R-:W-:Y:S01]  /*8450*/  IADD3 R21, R3, 0x1, RZ ;  /* 0x0000000103157810 */ /* 0x000fe20007ffe0ff */
[----:B---3--:R-:W-:Y:S01]  /*8460*/  HMMA.16816.F32.BF16 R152, R8, R160, R152 ;  /* 0x000000a00898723c */ /* 0x008fe20000041898 */
[----:B------:R-:W-:Y:S01]  /*8470*/  FSEL R16, R16, -INF , !P6 ;  /* 0xff80000010107808 */ /* 0x000fe20007000000 */
[----:B------:R-:W-:Y:S01]  /*8480*/  BAR.SYNC.DEFER_BLOCKING 0x0 ;  /* 0x0000000000007b1d */ /* 0x000fe20000010000 */
[----:B------:R-:W-:-:S02]  /*8490*/  ISETP.GE.AND P4, PT, R21, R228, PT ;  /* 0x000000e41500720c */ /* 0x000fc40003f86270 */
[-C--:B------:R-:W-:Y:S02]  /*84a0*/  ISETP.GE.AND P0, PT, R21, R2.reuse, PT ;  /* 0x000000021500720c */ /* 0x080fe40003f06270 */
[----:B------:R-:W-:Y:S01]  /*84b0*/  FSEL R30, R17, -INF , !P4 ;  /* 0xff800000111e7808 */ /* 0x000fe20006000000 */
[----:B------:R-:W-:Y:S01]  /*84c0*/  HMMA.16816.F32.BF16 R172, R132, R22, R172 ;  /* 0x0000001684ac723c */ /* 0x000fe200000418ac */
[C---:B------:R-:W-:Y:S02]  /*84d0*/  ISETP.GE.AND P4, PT, R3.reuse, R2, PT ;  /* 0x000000020300720c */ /* 0x040fe40003f86270 */
[C---:B------:R-:W-:Y:S02]  /*84e0*/  IADD3 R21, R3.reuse, 0x10, RZ ;  /* 0x0000001003157810 */ /* 0x040fe40007ffe0ff */
[----:B------:R-:W-:Y:S02]  /*84f0*/  FSEL R17, R18, -INF , !P4 ;  /* 0xff80000012117808 */ /* 0x000fe40006000000 */
[----:B------:R-:W-:Y:S01]  /*8500*/  IADD3 R23, R3, 0x8, RZ ;  /* 0x0000000803177810 */ /* 0x000fe20007ffe0ff */
[----:B------:R-:W-:Y:S01]  /*8510*/  HMMA.16816.F32.BF16 R148, R8, R162, R148 ;  /* 0x000000a20894723c */ /* 0x000fe20000041894 */
[----:B------:R-:W-:-:S02]  /*8520*/  FSEL R19, R19, -INF , !P0 ;  /* 0xff80000013137808 */ /* 0x000fc40004000000 */
[C---:B------:R-:W-:Y:S02]  /*8530*/  ISETP.GE.AND P5, PT, R23.reuse, R228, PT ;  /* 0x000000e41700720c */ /* 0x040fe40003fa6270 */
[----:B------:R-:W-:Y:S02]  /*8540*/  ISETP.GE.AND P6, PT, R23, R2, PT ;  /* 0x000000021700720c */ /* 0x000fe40003fc6270 */
[----:B------:R-:W-:Y:S01]  /*8550*/  IADD3 R23, R3, 0x9, RZ ;  /* 0x0000000903177810 */ /* 0x000fe20007ffe0ff */
[----:B--2---:R-:W-:Y:S01]  /*8560*/  HMMA.16816.F32.BF16 R144, R8, R24, R144 ;  /* 0x000000180890723c */ /* 0x004fe20000041890 */
[----:B------:R-:W-:Y:S02]  /*8570*/  FSEL R12, R12, -INF , !P5 ;  /* 0xff8000000c0c7808 */ /* 0x000fe40006800000 */
[C---:B------:R-:W-:Y:S02]  /*8580*/  ISETP.GE.AND P5, PT, R23.reuse, R228, PT ;  /* 0x000000e41700720c */ /* 0x040fe40003fa6270 */
[----:B------:R-:W-:-:S02]  /*8590*/  ISETP.GE.AND P4, PT, R23, R2, PT ;  /* 0x000000021700720c */ /* 0x000fc40003f86270 */
[----:B------:R-:W-:Y:S01]  /*85a0*/  IADD3 R23, R3, 0x11, RZ ;  /* 0x0000001103177810 */ /* 0x000fe20007ffe0ff */
[C---:B------:R-:W-:Y:S01]  /*85b0*/  HMMA.16816.F32.BF16 R140, R8.reuse, R26, R140 ;  /* 0x0000001a088c723c */ /* 0x040fe2000004188c */
[----:B------:R-:W-:Y:S02]  /*85c0*/  FSEL R18, R13, -INF , !P5 ;  /* 0xff8000000d127808 */ /* 0x000fe40006800000 */
[----:B------:R-:W-:Y:S02]  /*85d0*/  FSEL R13, R14, -INF , !P6 ;  /* 0xff8000000e0d7808 */ /* 0x000fe40007000000 */
[C---:B------:R-:W-:Y:S02]  /*85e0*/  ISETP.GE.AND P5, PT, R21.reuse, R228, PT ;  /* 0x000000e41500720c */ /* 0x040fe40003fa6270 */
[----:B------:R-:W-:Y:S01]  /*85f0*/  ISETP.GE.AND P0, PT, R21, R2, PT ;  /* 0x000000021500720c */ /* 0x000fe20003f06270 */
[----:B-1----:R-:W-:Y:S01]  /*8600*/  HMMA.16816.F32.BF16 R136, R8, R4, R136 ;  /* 0x000000040888723c */ /* 0x002fe20000041888 */
[----:B------:R-:W-:-:S02]  /*8610*/  ISETP.GE.AND P6, PT, R23, R228, PT ;  /* 0x000000e41700720c */ /* 0x000fc40003fc6270 */
[----:B------:R-:W-:Y:S02]  /*8620*/  IADD3 R21, R3, 0x18, RZ ;  /* 0x0000001803157810 */ /* 0x000fe40007ffe0ff */
[----:B------:R-:W-:Y:S02]  /*8630*/  FSEL R28, R152, -INF , !P5 ;  /* 0xff800000981c7808 */ /* 0x000fe40006800000 */
[----:B------:R-:W-:Y:S01]  /*8640*/  FSEL R24, R153, -INF , !P6 ;  /* 0xff80000099187808 */ /* 0x000fe20007000000 */
[----:B------:R-:W-:Y:S01]  /*8650*/  HMMA.16816.F32.BF16 R172, R8, R6, R172 ;  /* 0x0000000608ac723c */ /* 0x000fe200000418ac */
[C---:B------:R-:W-:Y:S02]  /*8660*/  ISETP.GE.AND P5, PT, R21.reuse, R228, PT ;  /* 0x000000e41500720c */ /* 0x040fe40003fa6270 */
[----:B------:R-:W-:Y:S02]  /*8670*/  ISETP.GE.AND P6, PT, R21, R2, PT ;  /* 0x000000021500720c */ /* 0x000fe40003fc6270 */
[----:B------:R-:W-:-:S02]  /*8680*/  IADD3 R21, R3, 0x19, RZ ;  /* 0x0000001903157810 */ /* 0x000fc40007ffe0ff */
[----:B------:R-:W-:Y:S02]  /*8690*/  FSEL R15, R15, -INF , !P4 ;  /* 0xff8000000f0f7808 */ /* 0x000fe40006000000 */
[----:B------:R-:W-:Y:S02]  /*86a0*/  FSEL R22, R148, -INF , !P5 ;  /* 0xff80000094167808 */ /* 0x000fe40006800000 */
[----:B------:R-:W-:Y:S02]  /*86b0*/  ISETP.GE.AND P4, PT, R23, R2, PT ;  /* 0x000000021700720c */ /* 0x000fe40003f86270 */
[----:B------:R-:W-:Y:S02]  /*86c0*/  ISETP.GE.AND P5, PT, R21, R228, PT ;  /* 0x000000e41500720c */ /* 0x000fe40003fa6270 */
[----:B------:R-:W-:Y:S02]  /*86d0*/  IADD3 R23, R3, 0x20, RZ ;  /* 0x0000002003177810 */ /* 0x000fe40007ffe0ff */
[----:B------:R-:W-:-:S02]  /*86e0*/  FSEL R25, R155, -INF , !P4 ;  /* 0xff8000009b197808 */ /* 0x000fc40006000000 */
[----:B------:R-:W-:Y:S02]  /*86f0*/  FSEL R20, R149, -INF , !P5 ;  /* 0xff80000095147808 */ /* 0x000fe40006800000 */
[C---:B------:R-:W-:Y:S02]  /*8700*/  ISETP.GE.AND P4, PT, R23.reuse, R228, PT ;  /* 0x000000e41700720c */ /* 0x040fe40003f86270 */
[----:B------:R-:W-:Y:S02]  /*8710*/  ISETP.GE.AND P5, PT, R23, R2, PT ;  /* 0x000000021700720c */ /* 0x000fe40003fa6270 */
[----:B------:R-:W-:Y:S02]  /*8720*/  FSEL R23, R150, -INF , !P6 ;  /* 0xff80000096177808 */ /* 0x000fe40007000000 */
[----:B------:R-:W-:Y:S02]  /*8730*/  ISETP.GE.AND P6, PT, R29, R228, PT ;  /* 0x000000e41d00720c */ /* 0x000fe40003fc6270 */
[----:B------:R-:W-:-:S02]  /*8740*/  IADD3 R5, R3, 0x28, RZ ;  /* 0x0000002803057810 */ /* 0x000fc40007ffe0ff */
[----:B------:R-:W-:Y:S02]  /*8750*/  FSEL R164, R144, -INF , !P4 ;  /* 0xff80000090a47808 */ /* 0x000fe40006000000 */
[----:B------:R-:W-:Y:S02]  /*8760*/  FSEL R166, R145, -INF , !P6 ;  /* 0xff80000091a67808 */ /* 0x000fe40007000000 */
[C---:B------:R-:W-:Y:S02]  /*8770*/  ISETP.GE.AND P4, PT, R5.reuse, R228, PT ;  /* 0x000000e40500720c */ /* 0x040fe40003f86270 */
[----:B------:R-:W-:Y:S02]  /*8780*/  ISETP.GE.AND P6, PT, R5, R2, PT ;  /* 0x000000020500720c */ /* 0x000fe40003fc6270 */
[----:B------:R-:W-:Y:S02]  /*8790*/  IADD3 R5, R3, 0x29, RZ ;  /* 0x0000002903057810 */ /* 0x000fe40007ffe0ff */
[----:B------:R-:W-:-:S02]  /*87a0*/  FSEL R27, R154, -INF , !P0 ;  /* 0xff8000009a1b7808 */ /* 0x000fc40004000000 */
[----:B------:R-:W-:Y:S02]  /*87b0*/  FSEL R170, R140, -INF , !P4 ;  /* 0xff8000008caa7808 */ /* 0x000fe40006000000 */
[----:B------:R-:W-:Y:S02]  /*87c0*/  ISETP.GE.AND P0, PT, R21, R2, PT ;  /* 0x000000021500720c */ /* 0x000fe40003f06270 */
[----:B------:R-:W-:Y:S02]  /*87d0*/  ISETP.GE.AND P4, PT, R5, R228, PT ;  /* 0x000000e40500720c */ /* 0x000fe40003f86270 */
[----:B------:R-:W-:Y:S02]  /*87e0*/  IADD3 R7, R3, 0x30, RZ ;  /* 0x0000003003077810 */ /* 0x000fe40007ffe0ff */
[----:B------:R-:W-:Y:S02]  /*87f0*/  FSEL R21, R151, -INF , !P0 ;  /* 0xff80000097157808 */ /* 0x000fe40004000000 */
[----:B------:R-:W-:-:S02]  /*8800*/  FSEL R168, R141, -INF , !P4 ;  /* 0xff8000008da87808 */ /* 0x000fc40006000000 */
[-C--:B------:R-:W-:Y:S02]  /*8810*/  ISETP.GE.AND P0, PT, R29, R2.reuse, PT ;  /* 0x000000021d00720c */ /* 0x080fe40003f06270 */
[-C--:B------:R-:W-:Y:S02]  /*8820*/  ISETP.GE.AND P4, PT, R7, R2.reuse, PT ;  /* 0x000000020700720c */ /* 0x080fe40003f86270 */
[----:B------:R-:W-:Y:S02]  /*8830*/  FSEL R169, R146, -INF , !P5 ;  /* 0xff80000092a97808 */ /* 0x000fe40006800000 */
[----:B------:R-:W-:Y:S02]  /*8840*/  FSEL R167, R147, -INF , !P0 ;  /* 0xff80000093a77808 */ /* 0x000fe40004000000 */
[----:B------:R-:W-:Y:S02]  /*8850*/  FSEL R151, R138, -INF , !P4 ;  /* 0xff8000008a977808 */ /* 0x000fe40006000000 */
[----:B------:R-:W-:-:S02]  /*8860*/  ISETP.GE.AND P5, PT, R5, R2, PT ;  /* 0x000000020500720c */ /* 0x000fc40003fa6270 */
[----:B------:R-:W-:Y:S02]  /*8870*/  ISETP.GE.AND P0, PT, R7, R228, PT ;  /* 0x000000e40700720c */ /* 0x000fe40003f06270 */
[----:B------:R-:W-:Y:S02]  /*8880*/  ISETP.GE.AND P4, PT, R212, 0x4, PT ;  /* 0x00000004d400780c */ /* 0x000fe40003f86270 */
[C---:B------:R-:W-:Y:S02]  /*8890*/  IADD3 R5, R3.reuse, 0x31, RZ ;  /* 0x0000003103057810 */ /* 0x040fe40007ffe0ff */
[C---:B------:R-:W-:Y:S02]  /*88a0*/  IADD3 R7, R3.reuse, 0x38, RZ ;  /* 0x0000003803077810 */ /* 0x040fe40007ffe0ff */
[----:B------:R-:W-:Y:S02]  /*88b0*/  IADD3 R3, R3, 0x39, RZ ;  /* 0x0000003903037810 */ /* 0x000fe40007ffe0ff */
[----:B------:R-:W-:-:S02]  /*88c0*/  FSEL R165, R142, -INF , !P6 ;  /* 0xff8000008ea57808 */ /* 0x000fc40007000000 */
[----:B------:R-:W-:Y:S02]  /*88d0*/  FSEL R163, R143, -INF , !P5 ;  /* 0xff8000008fa37808 */ /* 0x000fe40006800000 */
[----:B------:R-:W-:Y:S02]  /*88e0*/  FSEL R154, R136, -INF , !P0 ;  /* 0xff800000889a7808 */ /* 0x000fe40004000000 */
[-C--:B------:R-:W-:Y:S02]  /*88f0*/  ISETP.GE.AND P6, PT, R5, R228.reuse, PT ;  /* 0x000000e40500720c */ /* 0x080fe40003fc6270 */
[-C--:B------:R-:W-:Y:S02]  /*8900*/  ISETP.GE.AND P5, PT, R7, R228.reuse, PT ;  /* 0x000000e40700720c */ /* 0x080fe40003fa6270 */
[----:B------:R-:W-:Y:S02]  /*8910*/  ISETP.GE.AND P0, PT, R3, R228, PT ;  /* 0x000000e40300720c */ /* 0x000fe40003f06270 */
        /* <DEDUP_REMOVED lines=18> */
[C---:B------:R-:W-:Y:S02]  /*8a40*/  @!P3 LEA R6, P0, R4.reuse, c[0x0][0x168], 0x1 ;  /* 0x00005a000406ba11 */ /* 0x040fe400078008ff */
[----:B------:R-:W-:Y:S01]  /*8a50*/  IADD3 R2, P6, R4, UR11, RZ ;  /* 0x0000000b04027c10 */ /* 0x000fe2000ffde0ff */
[----:B------:R-:W-:-:S05]  /*8a60*/  IMAD.IADD R3, R9, 0x1, R3 ;  /* 0x0000000109037824 */ /* 0x000fca00078e0203 */
[----:B------:R-:W-:Y:S02]  /*8a70*/  LEA.HI.X R3, R8, R209, R3, 0x6, P5 ;  /* 0x000000d108037211 */ /* 0x000fe400028f3403 */
[C---:B------:R-:W-:Y:S02]  /*8a80*/  @!P2 LEA R10, P5, R4.reuse, c[0x0][0x168], 0x1 ;  /* 0x00005a00040aaa11 */ /* 0x040fe400078a08ff */
[C-C-:B------:R-:W-:Y:S02]  /*8a90*/  @!P3 LEA.HI.X R7, R4.reuse, c[0x0][0x16c], R3.reuse, 0x1, P0 ;  /* 0x00005b000407ba11 */ /* 0x140fe400000f0c03 */
[C---:B------:R-:W-:Y:S02]  /*8aa0*/  @!P1 LEA R8, P0, R4.reuse, c[0x0][0x168], 0x1 ;  /* 0x00005a0004089a11 */ /* 0x040fe400078008ff */
[C-C-:B------:R-:W-:Y:S01]  /*8ab0*/  @!P2 LEA.HI.X R11, R4.reuse, c[0x0][0x16c], R3.reuse, 0x1, P5 ;  /* 0x00005b00040baa11 */ /* 0x140fe200028f0c03 */
[----:B------:R-:W-:Y:S01]  /*8ac0*/  @!PT LDS RZ, [RZ] ;  /* 0x00000000fffff984 */ /* 0x000fe20000000800 */
[----:B------:R-:W-:Y:S01]  /*8ad0*/  @!PT LDS RZ, [RZ] ;  /* 0x00000000fffff984 */ /* 0x000fe20000000800 */
[----:B------:R-:W-:Y:S01]  /*8ae0*/  @!PT LDS RZ, [RZ] ;  /* 0x00000000fffff984 */ /* 0x000fe20000000800 */
[----:B------:R1:W-:Y:S01]  /*8af0*/  @!P3 LDGSTS.E.BYPASS.LTC128B.128 [R202+0xc000], [R6.64] ;  /* 0x0c00000006cabfae */ /* 0x0003e2000b901d4c */
[----:B------:R-:W-:-:S02]  /*8b00*/  @!P1 LEA.HI.X R9, R4, c[0x0][0x16c], R3, 0x1, P0 ;  /* 0x00005b0004099a11 */ /* 0x000fc400000f0c03 */
        /* <DEDUP_REMOVED lines=8> */
[C-C-:B------:R-:W-:Y:S02]  /*8b90*/  @!P3 LEA.HI.X R33, R2.reuse, c[0x0][0x16c], R3.reuse, 0x1, P5 ;  /* 0x00005b000221ba11 */ /* 0x140fe400028f0c03 */
        /* <DEDUP_REMOVED lines=24> */
.L_x_92:
[----:B------:R-:W-:Y:S05]  /*8d20*/  BSYNC B0 ;  /* 0x0000000000007941 */ /* 0x000fea0003800000 */
.L_x_91:
[----:B------:R-:W0:Y:S02]  /*8d30*/  LDGDEPBAR ;  /* 0x00000000000079af */ /* 0x000e240000000000 */
.L_x_90:
[----:B------:R-:W-:Y:S01]  /*8d40*/  FMNMX.FTZ R3, R230, R16, !PT ;  /* 0x00000010e6037209 */ /* 0x000fe20007810000 */
[----:B-1----:R-:W-:Y:S01]  /*8d50*/  LDSM.16.MT88.4 R8, [R189+0x12000] ;  /* 0x01200000bd08783b */ /* 0x002fe20000004200 */
        /* <DEDUP_REMOVED lines=33> */
[----:B------:R-:W-:Y:S01]  /*8f70*/  @P4 IADD3 R212, R212, -0x4, RZ ;  /* 0xfffffffcd4d44810 */ /* 0x000fe20007ffe0ff */
[----:B------:R-:W1:Y:S04]  /*8f80*/  SHFL.BFLY PT, R5, R4, 0x2, 0x1f ;  /* 0x0c401f0004057f89 */ /* 0x000e6800000e0000 */
[----:B------:R-:W2:Y:S01]  /*8f90*/  SHFL.BFLY PT, R2, R7, 0x2, 0x1f ;  /* 0x0c401f0007027f89 */ /* 0x000ea200000e0000 */
[----:B-1----:R-:W-:-:S02]  /*8fa0*/  FMNMX.FTZ R5, R4, R5, !PT ;  /* 0x0000000504057209 */ /* 0x002fc40007810000 */
[----:B--2---:R-:W-:-:S03]  /*8fb0*/  FMNMX.FTZ R2, R7, R2, !PT ;  /* 0x0000000207027209 */ /* 0x004fc60007810000 */
[----:B------:R-:W1:Y:S04]  /*8fc0*/  SHFL.BFLY PT, R132, R5, 0x1, 0x1f ;  /* 0x0c201f0005847f89 */ /* 0x000e6800000e0000 */
[----:B------:R-:W2:Y:S01]  /*8fd0*/  SHFL.BFLY PT, R3, R2, 0x1, 0x1f ;  /* 0x0c201f0002037f89 */ /* 0x000ea200000e0000 */
[----:B-1----:R-:W-:Y:S02]  /*8fe0*/  FMNMX.FTZ R132, R5, R132, !PT ;  /* 0x0000008405847209 */ /* 0x002fe40007810000 */
[----:B--2---:R-:W-:-:S03]  /*8ff0*/  FMNMX.FTZ R3, R2, R3, !PT ;  /* 0x0000000302037209 */ /* 0x004fc60007810000 */
[C---:B------:R-:W-:Y:S01]  /*9000*/  FMUL.FTZ R153, R132.reuse, c[0x0][0x23c] ;  /* 0x00008f0084997a20 */ /* 0x040fe20000410000 */
[C---:B------:R-:W-:Y:S02]  /*9010*/  FSETP.NEU.FTZ.AND P1, PT, R132.reuse, -INF , PT ;  /* 0xff8000008400780b */ /* 0x040fe40003f3d000 */
[C---:B------:R-:W-:Y:S01]  /*9020*/  FSETP.NEU.FTZ.AND P0, PT, R3.reuse, -INF , PT ;  /* 0xff8000000300780b */ /* 0x040fe20003f1d000 */
[----:B------:R-:W-:Y:S01]  /*9030*/  FMUL.FTZ R150, R3, c[0x0][0x23c] ;  /* 0x00008f0003967a20 */ /* 0x000fe20000410000 */
[----:B------:R-:W-:Y:S02]  /*9040*/  FSEL R153, R153, RZ, P1 ;  /* 0x000000ff99997208 */ /* 0x000fe40000800000 */
[----:B------:R-:W-:Y:S02]  /*9050*/  FSEL R5, R132, RZ, P1 ;  /* 0x000000ff84057208 */ /* 0x000fe40000800000 */
[----:B------:R-:W-:Y:S01]  /*9060*/  FSEL R150, R150, RZ, P0 ;  /* 0x000000ff96967208 */ /* 0x000fe20000000000 */
[----:B------:R-:W-:-:S02]  /*9070*/  FFMA.FTZ R144, R12, c[0x0][0x23c], -R153 ;  /* 0x00008f000c907a23 */ /* 0x000fc40000010899 */
[----:B------:R-:W-:Y:S01]  /*9080*/  FADD.FTZ R4, R230, -R5 ;  /* 0x80000005e6047221 */ /* 0x000fe20000010000 */
[----:B------:R-:W-:Y:S01]  /*9090*/  FSEL R5, R3, RZ, P0 ;  /* 0x000000ff03057208 */ /* 0x000fe20000000000 */
[--C-:B------:R-:W-:Y:S02]  /*90a0*/  FFMA.FTZ R2, R13, c[0x0][0x23c], -R150.reuse ;  /* 0x00008f000d027a23 */ /* 0x100fe40000010896 */
[----:B------:R-:W-:Y:S01]  /*90b0*/  FFMA.FTZ R147, R15, c[0x0][0x23c], -R150 ;  /* 0x00008f000f937a23 */ /* 0x000fe20000010896 */
[----:B------:R-:W-:Y:S01]  /*90c0*/  MUFU.EX2 R144, R144 ;  /* 0x0000009000907308 */ /* 0x000fe20000000800 */
[----:B------:R-:W1:Y:S01]  /*90d0*/  LDSM.16.MT88.4 R12, [R190+0x12000] ;  /* 0x01200000be0c783b */ /* 0x000e620000004200 */
[----:B------:R-:W-:Y:S02]  /*90e0*/  FADD.FTZ R5, R0, -R5 ;  /* 0x8000000500057221 */ /* 0x000fe40000010000 */
[--C-:B------:R-:W-:Y:S02]  /*90f0*/  FFMA.FTZ R146, R16, c[0x0][0x23c], -R153.reuse ;  /* 0x00008f0010927a23 */ /* 0x100fe40000010899 */
[----:B------:R-:W-:-:S02]  /*9100*/  FFMA.FTZ R145, R30, c[0x0][0x23c], -R153 ;  /* 0x00008f001e917a23 */ /* 0x000fc40000010899 */
[--C-:B------:R-:W-:Y:S01]  /*9110*/  FFMA.FTZ R135, R18, c[0x0][0x23c], -R153.reuse ;  /* 0x00008f0012877a23 */ /* 0x100fe20000010899 */
[----:B------:R-:W-:Y:S01]  /*9120*/  MUFU.EX2 R2, R2 ;  /* 0x0000000200027308 */ /* 0x000fe20000000800 */
[--C-:B------:R-:W-:Y:S02]  /*9130*/  FFMA.FTZ R134, R17, c[0x0][0x23c], -R150.reuse ;  /* 0x00008f0011867a23 */ /* 0x100fe40000010896 */
[----:B------:R-:W-:Y:S02]  /*9140*/  FFMA.FTZ R133, R19, c[0x0][0x23c], -R150 ;  /* 0x00008f0013857a23 */ /* 0x000fe40000010896 */
[----:B------:R-:W-:Y:S01]  /*9150*/  FMUL.FTZ R148, R4, c[0x0][0x23c] ;  /* 0x00008f0004947a20 */ /* 0x000fe20000410000 */
[----:B------:R-:W2:Y:S01]  /*9160*/  LDSM.16.MT88.4 R16, [R192+0x12000] ;  /* 0x01200000c010783b */ /* 0x000ea20000004200 */
[----:B------:R-:W-:Y:S01]  /*9170*/  FMUL.FTZ R0, R5, c[0x0][0x23c] ;  /* 0x00008f0005007a20 */ /* 0x000fe20000410000 */
[----:B------:R-:W-:Y:S01]  /*9180*/  MUFU.EX2 R146, R146 ;  /* 0x0000009200927308 */ /* 0x000fe20000000800 */
[----:B------:R-:W-:-:S02]  /*9190*/  FFMA.FTZ R155, R28, c[0x0][0x23c], -R153 ;  /* 0x00008f001c9b7a23 */ /* 0x000fc40000010899 */
[--C-:B------:R-:W-:Y:S01]  /*91a0*/  FFMA.FTZ R156, R24, c[0x0][0x23c], -R153.reuse ;  /* 0x00008f00189c7a23 */ /* 0x100fe20000010899 */
[----:B------:R-:W-:Y:S01]  /*91b0*/  LDSM.16.MT88.4 R28, [R188+0x12800] ;  /* 0x01280000bc1c783b */ /* 0x000fe20000004200 */
[--C-:B------:R-:W-:Y:S02]  /*91c0*/  FFMA.FTZ R157, R22, c[0x0][0x23c], -R153.reuse ;  /* 0x00008f00169d7a23 */ /* 0x100fe40000010899 */
[--C-:B------:R-:W-:Y:S01]  /*91d0*/  FFMA.FTZ R158, R20, c[0x0][0x23c], -R153.reuse ;  /* 0x00008f00149e7a23 */ /* 0x100fe20000010899 */
[----:B------:R-:W3:Y:S01]  /*91e0*/  MUFU.EX2 R145, R145 ;  /* 0x0000009100917308 */ /* 0x000ee20000000800 */
[--C-:B------:R-:W-:Y:S02]  /*91f0*/  FFMA.FTZ R159, R27, c[0x0][0x23c], -R150.reuse ;  /* 0x00008f001b9f7a23 */ /* 0x100fe40000010896 */
[--C-:B------:R-:W-:Y:S02]  /*9200*/  FFMA.FTZ R162, R25, c[0x0][0x23c], -R150.reuse ;  /* 0x00008f0019a27a23 */ /* 0x100fe40000010896 */
[--C-:B------:R-:W-:Y:S01]  /*9210*/  FFMA.FTZ R160, R23, c[0x0][0x23c], -R150.reuse ;  /* 0x00008f0017a07a23 */ /* 0x100fe20000010896 */
[----:B------:R-:W-:Y:S01]  /*9220*/  LDSM.16.MT88.4 R24, [R192+0x14800] ;  /* 0x01480000c018783b */ /* 0x000fe20000004200 */
[----:B------:R-:W-:Y:S01]  /*9230*/  FFMA.FTZ R161, R21, c[0x0][0x23c], -R150 ;  /* 0x00008f0015a17a23 */ /* 0x000fe20000010896 */
[----:B------:R-:W4:Y:S01]  /*9240*/  MUFU.EX2 R135, R135 ;  /* 0x0000008700877308 */ /* 0x000f220000000800 */
[--C-:B------:R-:W-:Y:S01]  /*9250*/  FFMA.FTZ R171, R166, c[0x0][0x23c], -R153.reuse ;  /* 0x00008f00a6ab7a23 */ /* 0x100fe20000010899 */
[----:B------:R-:W-:Y:S01]  /*9260*/  LDSM.16.MT88.4 R20, [R190+0x14800] ;  /* 0x01480000be14783b */ /* 0x000fe20000004200 */
[----:B------:R-:W-:-:S02]  /*9270*/  FFMA.FTZ R166, R170, c[0x0][0x23c], -R153 ;  /* 0x00008f00aaa67a23 */ /* 0x000fc40000010899 */
[--C-:B------:R-:W-:Y:S02]  /*9280*/  FFMA.FTZ R173, R168, c[0x0][0x23c], -R153.reuse ;  /* 0x00008f00a8ad7a23 */ /* 0x100fe40000010899 */
[----:B------:R-:W-:Y:S01]  /*9290*/  FFMA.FTZ R164, R164, c[0x0][0x23c], -R153 ;  /* 0x00008f00a4a47a23 */ /* 0x000fe20000010899 */
[----:B------:R-:W-:Y:S01]  /*92a0*/  MUFU.EX2 R134, R134 ;  /* 0x0000008600867308 */ /* 0x000fe20000000800 */
[----:B---3--:R-:W-:Y:S01]  /*92b0*/  F2FP.BF16.PACK_AB R4, R145, R146 ;  /* 0x000000929104723e */ /* 0x008fe200000010ff */
[--C-:B------:R-:W-:Y:S02]  /*92c0*/  FFMA.FTZ R168, R169, c[0x0][0x23c], -R150.reuse ;  /* 0x00008f00a9a87a23 */ /* 0x100fe40000010896 */
[--C-:B------:R-:W-:Y:S02]  /*92d0*/  FFMA.FTZ R167, R167, c[0x0][0x23c], -R150.reuse ;  /* 0x00008f00a7a77a23 */ /* 0x100fe40000010896 */
[--C-:B------:R-:W-:Y:S02]  /*92e0*/  FFMA.FTZ R165, R165, c[0x0][0x23c], -R150.reuse ;  /* 0x00008f00a5a57a23 */ /* 0x100fe40000010896 */
[----:B------:R-:W3:Y:S01]  /*92f0*/  MUFU.EX2 R133, R133 ;  /* 0x0000008500857308 */ /* 0x000ee20000000800 */
[----:B----4-:R-:W-:Y:S01]  /*9300*/  F2FP.BF16.PACK_AB R6, R135, R144 ;  /* 0x000000908706723e */ /* 0x010fe200000010ff */
[----:B------:R-:W-:-:S02]  /*9310*/  FFMA.FTZ R170, R163, c[0x0][0x23c], -R150 ;  /* 0x00008f00a3aa7a23 */ /* 0x000fc40000010896 */
[--C-:B------:R-:W-:Y:S02]  /*9320*/  FFMA.FTZ R163, R152, c[0x0][0x23c], -R153.reuse ;  /* 0x00008f0098a37a23 */ /* 0x100fe40000010899 */
[--C-:B------:R-:W-:Y:S02]  /*9330*/  FFMA.FTZ R154, R154, c[0x0][0x23c], -R153.reuse ;  /* 0x00008f009a9a7a23 */ /* 0x100fe40000010899 */
[----:B------:R-:W4:Y:S01]  /*9340*/  MUFU.EX2 R147, R147 ;  /* 0x0000009300937308 */ /* 0x000f220000000800 */
[--C-:B------:R-:W-:Y:S02]  /*9350*/  FFMA.FTZ R152, R142, c[0x0][0x23c], -R153.reuse ;  /* 0x00008f008e987a23 */ /* 0x100fe40000010899 */
[--C-:B------:R-:W-:Y:S02]  /*9360*/  FFMA.FTZ R151, R151, c[0x0][0x23c], -R150.reuse ;  /* 0x00008f0097977a23 */ /* 0x100fe40000010896 */
[--C-:B------:R-:W-:Y:S02]  /*9370*/  FFMA.FTZ R172, R143, c[0x0][0x23c], -R150.reuse ;  /* 0x00008f008fac7a23 */ /* 0x100fe40000010896 */
[----:B------:R-:W-:Y:S01]  /*9380*/  FFMA.FTZ R169, R141, c[0x0][0x23c], -R150 ;  /* 0x00008f008da97a23 */ /* 0x000fe20000010896 */
[----:B------:R-:W5:Y:S01]  /*9390*/  MUFU.EX2 R148, R148 ;  /* 0x0000009400947308 */ /* 0x000f620000000800 */
[----:B---3--:R-:W-:Y:S01]  /*93a0*/  F2FP.BF16.PACK_AB R5, R133, R134 ;  /* 0x000000868505723e */ /* 0x008fe200000010ff */
[----:B------:R-:W-:-:S02]  /*93b0*/  FFMA.FTZ R153, R140, c[0x0][0x23c], -R153 ;  /* 0x00008f008c997a23 */ /* 0x000fc40000010899 */
[----:B------:R-:W-:Y:S01]  /*93c0*/  FFMA.FTZ R150, R149, c[0x0][0x23c], -R150 ;  /* 0x00008f0095967a23 */ /* 0x000fe20000010896 */
[----:B------:R-:W-:Y:S03]  /*93d0*/  LDSM.16.MT88.4 R140, [R190+0x13800] ;  /* 0x01380000be8c783b */ /* 0x000fe60000004200 */
[----:B------:R-:W3:Y:S01]  /*93e0*/  MUFU.EX2 R0, R0 ;  /* 0x0000000000007308 */ /* 0x000ee20000000800 */
[----:B----4-:R-:W-:Y:S01]  /*93f0*/  F2FP.BF16.PACK_AB R7, R147, R2 ;  /* 0x000000029307723e */ /* 0x010fe200000010ff */
[----:B-----5:R-:W-:-:S06]  /*9400*/  FMUL.FTZ R40, R40, R148 ;  /* 0x0000009428287220 */ /* 0x020fcc0000410000 */
[----:B------:R-:W-:Y:S01]  /*9410*/  MUFU.EX2 R155, R155 ;  /* 0x0000009b009b7308 */ /* 0x000fe20000000800 */
[-C--:B------:R-:W-:Y:S02]  /*9420*/  FMUL.FTZ R41, R41, R148.reuse ;  /* 0x0000009429297220 */ /* 0x080fe40000410000 */
[-C--:B------:R-:W-:Y:S02]  /*9430*/  FMUL.FTZ R44, R44, R148.reuse ;  /* 0x000000942c2c7220 */ /* 0x080fe40000410000 */
[----:B------:R-:W-:Y:S02]  /*9440*/  FMUL.FTZ R45, R45, R148 ;  /* 0x000000942d2d7220 */ /* 0x000fe40000410000 */
[-C--:B---3--:R-:W-:Y:S01]  /*9450*/  FMUL.FTZ R42, R42, R0.reuse ;  /* 0x000000002a2a7220 */ /* 0x088fe20000410000 */
[----:B------:R-:W3:Y:S01]  /*9460*/  MUFU.EX2 R156, R156 ;  /* 0x0000009c009c7308 */ /* 0x000ee20000000800 */
[-C--:B------:R-:W-:Y:S02]  /*9470*/  FMUL.FTZ R43, R43, R0.reuse ;  /* 0x000000002b2b7220 */ /* 0x080fe40000410000 */
[----:B------:R-:W-:-:S02]  /*9480*/  FMUL.FTZ R46, R46, R0 ;  /* 0x000000002e2e7220 */ /* 0x000fc40000410000 */
[----:B------:R-:W-:Y:S02]  /*9490*/  FMUL.FTZ R47, R47, R0 ;  /* 0x000000002f2f7220 */ /* 0x000fe40000410000 */
[-C--:B------:R-:W-:Y:S01]  /*94a0*/  FMUL.FTZ R128, R128, R148.reuse ;  /* 0x0000009480807220 */ /* 0x080fe20000410000 */
[C---:B-1----:R-:W-:Y:S01]  /*94b0*/  HMMA.16816.F32.BF16 R40, R4.reuse, R12, R40 ;  /* 0x0000000c0428723c */ /* 0x042fe20000041828 */
[----:B------:R-:W-:Y:S01]  /*94c0*/  FMUL.FTZ R129, R129, R148 ;  /* 0x0000009481817220 */ /* 0x000fe20000410000 */
[----:B------:R-:W-:Y:S01]  /*94d0*/  MUFU.EX2 R157, R157 ;  /* 0x0000009d009d7308 */ /* 0x000fe20000000800 */
[-C--:B------:R-:W-:Y:S02]  /*94e0*/  FMUL.FTZ R130, R130, R0.reuse ;  /* 0x0000000082827220 */ /* 0x080fe40000410000 */
[----:B------:R-:W-:Y:S02]  /*94f0*/  FMUL.FTZ R131, R131, R0 ;  /* 0x0000000083837220 */ /* 0x000fe40000410000 */
[-C--:B------:R-:W-:Y:S01]  /*9500*/  FMUL.FTZ R36, R36, R148.reuse ;  /* 0x0000009424247220 */ /* 0x080fe20000410000 */
[----:B------:R-:W-:Y:S01]  /*9510*/  HMMA.16816.F32.BF16 R44, R4, R14, R44 ;  /* 0x0000000e042c723c */ /* 0x000fe2000004182c */
[----:B------:R-:W1:Y:S01]  /*9520*/  LDSM.16.MT88.4 R12, [R192+0x14000] ;  /* 0x01400000c00c783b */ /* 0x000e620000004200 */
[----:B------:R-:W-:Y:S01]  /*9530*/  FMUL.FTZ R37, R37, R148 ;  /* 0x0000009425257220 */ /* 0x000fe20000410000 */
[----:B------:R-:W-:Y:S01]  /*9540*/  MUFU.EX2 R158, R158 ;  /* 0x0000009e009e7308 */ /* 0x000fe20000000800 */
        /* <DEDUP_REMOVED lines=10> */
[----:B------:R-:W-:Y:S01]  /*95f0*/  FMUL.FTZ R53, R53, R148 ;  /* 0x0000009435357220 */ /* 0x000fe20000410000 */
[----:B------:R-:W2:Y:S01]  /*9600*/  LDSM.16.MT88.4 R16, [R188+0x12000] ;  /* 0x01200000bc10783b */ /* 0x000ea20000004200 */
[-C--:B------:R-:W-:Y:S01]  /*9610*/  FMUL.FTZ R54, R54, R0.reuse ;  /* 0x0000000036367220 */ /* 0x080fe20000410000 */
[----:B------:R-:W4:Y:S01]  /*9620*/  MUFU.EX2 R162, R162 ;  /* 0x000000a200a27308 */ /* 0x000f220000000800 */
[----:B------:R-:W-:-:S02]  /*9630*/  FMUL.FTZ R55, R55, R0 ;  /* 0x0000000037377220 */ /* 0x000fc40000410000 */
[-C--:B------:R-:W-:Y:S01]  /*9640*/  FMUL.FTZ R64, R64, R148.reuse ;  /* 0x0000009440407220 */ /* 0x080fe20000410000 */
[C---:B------:R-:W-:Y:S01]  /*9650*/  HMMA.16816.F32.BF16 R48, R4.reuse, R8, R48 ;  /* 0x000000080430723c */ /* 0x040fe20000041830 */
[----:B------:R-:W-:Y:S02]  /*9660*/  FMUL.FTZ R65, R65, R148 ;  /* 0x0000009441417220 */ /* 0x000fe40000410000 */
        /* <DEDUP_REMOVED lines=9> */
[----:B------:R-:W-:Y:S02]  /*9700*/  FMUL.FTZ R71, R71, R0 ;  /* 0x0000000047477220 */ /* 0x000fe40000410000 */
[C---:B-1----:R-:W-:Y:S01]  /*9710*/  HMMA.16816.F32.BF16 R64, R4.reuse, R12, R64 ;  /* 0x0000000c0440723c */ /* 0x042fe20000041840 */
[-C--:B------:R-:W-:Y:S02]  /*9720*/  FMUL.FTZ R56, R56, R148.reuse ;  /* 0x0000009438387220 */ /* 0x080fe40000410000 */
[----:B------:R-:W-:Y:S02]  /*9730*/  FMUL.FTZ R57, R57, R148 ;  /* 0x0000009439397220 */ /* 0x000fe40000410000 */
[-C--:B------:R-:W-:Y:S01]  /*9740*/  FMUL.FTZ R58, R58, R0.reuse ;  /* 0x000000003a3a7220 */ /* 0x080fe20000410000 */
[----:B------:R-:W-:Y:S01]  /*9750*/  MUFU.EX2 R164, R164 ;  /* 0x000000a400a47308 */ /* 0x000fe20000000800 */
[----:B------:R-:W-:Y:S01]  /*9760*/  FMUL.FTZ R59, R59, R0 ;  /* 0x000000003b3b7220 */ /* 0x000fe20000410000 */
[----:B------:R-:W-:Y:S01]  /*9770*/  HMMA.16816.F32.BF16 R68, R4, R14, R68 ;  /* 0x0000000e0444723c */ /* 0x000fe20000041844 */
[----:B------:R-:W1:Y:S01]  /*9780*/  LDSM.16.MT88.4 R12, [R188+0x14000] ;  /* 0x01400000bc0c783b */ /* 0x000e620000004200 */
[----:B------:R-:W-:-:S02]  /*9790*/  FMUL.FTZ R60, R60, R148 ;  /* 0x000000943c3c7220 */ /* 0x000fc40000410000 */
[----:B------:R-:W-:Y:S02]  /*97a0*/  FMUL.FTZ R61, R61, R148 ;  /* 0x000000943d3d7220 */ /* 0x000fe40000410000 */
[-C--:B------:R-:W-:Y:S01]  /*97b0*/  FMUL.FTZ R62, R62, R0.reuse ;  /* 0x000000003e3e7220 */ /* 0x080fe20000410000 */
[----:B------:R-:W1:Y:S01]  /*97c0*/  MUFU.EX2 R171, R171 ;  /* 0x000000ab00ab7308 */ /* 0x000e620000000800 */
[----:B------:R-:W-:Y:S02]  /*97d0*/  FMUL.FTZ R63, R63, R0 ;  /* 0x000000003f3f7220 */ /* 0x000fe40000410000 */
[-C--:B------:R-:W-:Y:S01]  /*97e0*/  FMUL.FTZ R72, R72, R148.reuse ;  /* 0x0000009448487220 */ /* 0x080fe20000410000 */
[----:B--2---:R-:W-:Y:S01]  /*97f0*/  HMMA.16816.F32.BF16 R56, R4, R16, R56 ;  /* 0x000000100438723c */ /* 0x004fe20000041838 */
[----:B------:R-:W-:Y:S02]  /*9800*/  FMUL.FTZ R73, R73, R148 ;  /* 0x0000009449497220 */ /* 0x000fe40000410000 */
[-C--:B------:R-:W-:Y:S01]  /*9810*/  FMUL.FTZ R74, R74, R0.reuse ;  /* 0x000000004a4a7220 */ /* 0x080fe20000410000 */
[----:B------:R-:W-:Y:S01]  /*9820*/  MUFU.EX2 R166, R166 ;  /* 0x000000a600a67308 */ /* 0x000fe20000000800 */
[----:B------:R-:W-:-:S02]  /*9830*/  FMUL.FTZ R75, R75, R0 ;  /* 0x000000004b4b7220 */ /* 0x000fc40000410000 */
[-C--:B------:R-:W-:Y:S01]  /*9840*/  FMUL.FTZ R76, R76, R148.reuse ;  /* 0x000000944c4c7220 */ /* 0x080fe20000410000 */
[C---:B------:R-:W-:Y:S01]  /*9850*/  HMMA.16816.F32.BF16 R60, R4.reuse, R18, R60 ;  /* 0x00000012043c723c */ /* 0x040fe2000004183c */
[----:B------:R-:W-:Y:S01]  /*9860*/  FMUL.FTZ R77, R77, R148 ;  /* 0x000000944d4d7220 */ /* 0x000fe20000410000 */
[----:B------:R-:W2:Y:S01]  /*9870*/  LDSM.16.MT88.4 R16, [R189+0x14000] ;  /* 0x01400000bd10783b */ /* 0x000ea20000004200 */
        /* <DEDUP_REMOVED lines=8> */
[----:B------:R-:W-:Y:S02]  /*9900*/  FMUL.FTZ R91, R91, R0 ;  /* 0x000000005b5b7220 */ /* 0x000fe40000410000 */
        /* <DEDUP_REMOVED lines=72> */
[----:B------:R-:W-:Y:S01]  /*9d90*/  FFMA.FTZ R146, R217, R148, R146 ;  /* 0x00000094d9927223 */ /* 0x000fe20000010092 */
[----:B-----5:R-:W-:Y:S01]  /*9da0*/  HMMA.16816.F32.BF16 R120, R4, R8, R120 ;  /* 0x000000080478723c */ /* 0x020fe20000041878 */
[----:B------:R-:W-:-:S02]  /*9db0*/  FFMA.FTZ R0, R213, R0, R134 ;  /* 0x00000000d5007223 */ /* 0x000fc40000010086 */
[----:B------:R-:W-:Y:S02]  /*9dc0*/  FADD.FTZ R145, R145, R146 ;  /* 0x0000009291917221 */ /* 0x000fe40000010000 */
[----:B------:R-:W-:Y:S02]  /*9dd0*/  FADD.FTZ R133, R133, R0 ;  /* 0x0000000085857221 */ /* 0x000fe40000010000 */
[----:B------:R-:W-:Y:S01]  /*9de0*/  FADD.FTZ R0, R144, R145 ;  /* 0x0000009190007221 */ /* 0x000fe20000010000 */
[----:B------:R-:W-:Y:S01]  /*9df0*/  HMMA.16816.F32.BF16 R116, R4, R10, R116 ;  /* 0x0000000a0474723c */ /* 0x000fe20000041874 */
[----:B------:R-:W-:Y:S01]  /*9e00*/  LDSM.16.MT88.4 R8, [R188+0x14800] ;  /* 0x01480000bc08783b */ /* 0x000fe20000004200 */
[----:B------:R-:W-:Y:S01]  /*9e10*/  FADD.FTZ R2, R2, R133 ;  /* 0x0000008502027221 */ /* 0x000fe20000010000 */
[----:B------:R-:W-:Y:S01]  /*9e20*/  MOV R133, R229 ;  /* 0x000000e500857202 */ /* 0x000fe20000000f00 */
[----:B------:R-:W-:Y:S02]  /*9e30*/  FADD.FTZ R0, R135, R0 ;  /* 0x0000000087007221 */ /* 0x000fe40000010000 */
[----:B------:R-:W-:Y:S01]  /*9e40*/  FADD.FTZ R2, R147, R2 ;  /* 0x0000000293027221 */ /* 0x000fe20000010000 */
[----:B---3--:R-:W-:Y:S01]  /*9e50*/  F2FP.BF16.PACK_AB R4, R156, R155 ;  /* 0x0000009b9c04723e */ /* 0x008fe200000010ff */
        /* <DEDUP_REMOVED lines=33> */
[C---:B---3--:R-:W-:Y:S08]  /*a070*/  HMMA.16816.F32.BF16 R104, R4.reuse, R24, R104 ;  /* 0x000000180468723c */ /* 0x048ff00000041868 */
[C---:B------:R-:W-:Y:S01]  /*a080*/  HMMA.16816.F32.BF16 R124, R4.reuse, R26, R124 ;  /* 0x0000001a047c723c */ /* 0x040fe2000004187c */
[----:B------:R-:W3:Y:S07]  /*a090*/  LDSM.16.MT88.4 R24, [R192+0x15000] ;  /* 0x01500000c018783b */ /* 0x000eee0000004200 */
[C---:B----4-:R-:W-:Y:S08]  /*a0a0*/  HMMA.16816.F32.BF16 R108, R4.reuse, R20, R108 ;  /* 0x00000014046c723c */ /* 0x050ff0000004186c */
[C---:B------:R-:W-:Y:S01]  /*a0b0*/  HMMA.16816.F32.BF16 R112, R4.reuse, R22, R112 ;  /* 0x000000160470723c */ /* 0x040fe20000041870 */
[----:B------:R-:W-:Y:S07]  /*a0c0*/  LDSM.16.MT88.4 R20, [R190+0x15000] ;  /* 0x01500000be14783b */ /* 0x000fee0000004200 */
[C---:B--2---:R-:W-:Y:S08]  /*a0d0*/  HMMA.16816.F32.BF16 R120, R4.reuse, R16, R120 ;  /* 0x000000100478723c */ /* 0x044ff00000041878 */
[----:B------:R-:W-:Y:S01]  /*a0e0*/  HMMA.16816.F32.BF16 R116, R4, R18, R116 ;  /* 0x000000120474723c */ /* 0x000fe20000041874 */
[----:B------:R-:W2:Y:S06]  /*a0f0*/  LDSM.16.MT88.4 R16, [R189+0x15000] ;  /* 0x01500000bd10783b */ /* 0x000eac0000004200 */
        /* <DEDUP_REMOVED lines=10> */
[C---:B---3--:R-:W-:Y:S08]  /*a1a0*/  HMMA.16816.F32.BF16 R64, R4.reuse, R24, R64 ;  /* 0x000000180440723c */ /* 0x048ff00000041840 */
        /* <DEDUP_REMOVED lines=23> */
[C---:B--2---:R-:W-:Y:S08]  /*a320*/  HMMA.16816.F32.BF16 R108, R4.reuse, R16, R108 ;  /* 0x00000010046c723c */ /* 0x044ff0000004186c */
        /* <DEDUP_REMOVED lines=18> */
[C---:B------:R-:W-:Y:S08]  /*a450*/  HMMA.16816.F32.BF16 R40, R4.reuse, R140, R40 ;  /* 0x0000008c0428723c */ /* 0x040ff00000041828 */
[C---:B--2---:R-:W-:Y:S07]  /*a460*/  HMMA.16816.F32.BF16 R104, R4.reuse, R8, R104 ;  /* 0x000000080468723c */ /* 0x044fee0000041868 */
        /* <DEDUP_REMOVED lines=33> */
[C---:B---3--:R-:W-:Y:S08]  /*a680*/  HMMA.16816.F32.BF16 R108, R4.reuse, R24, R108 ;  /* 0x00000018046c723c */ /* 0x048ff0000004186c */
[C---:B------:R-:W-:Y:S08]  /*a690*/  HMMA.16816.F32.BF16 R112, R4.reuse, R26, R112 ;  /* 0x0000001a0470723c */ /* 0x040ff00000041870 */
[C---:B-1----:R-:W-:Y:S08]  /*a6a0*/  HMMA.16816.F32.BF16 R120, R4.reuse, R12, R120 ;  /* 0x0000000c0478723c */ /* 0x042ff00000041878 */
[----:B------:R-:W-:Y:S01]  /*a6b0*/  HMMA.16816.F32.BF16 R116, R4, R14, R116 ;  /* 0x0000000e0474723c */ /* 0x000fe20000041874 */
[----:B------:R-:W-:Y:S05]  /*a6c0*/  @!UPT UIADD3 URZ, URZ, URZ, URZ ;  /* 0x0000003f3f3ff290 */ /* 0x000fea000fffe03f */
[----:B------:R-:W-:Y:S11]  /*a6d0*/  @P4 BRA `(.L_x_93) ;  /* 0x0000001000004947 */ /* 0x000ff60003800000 */
.L_x_86:
[----:B------:R-:W-:-:S07]  /*a6e0*/  IADD3 R212, R133, -0x1, RZ ;  /* 0xffffffff85d47810 */ /* 0x000fce0007ffe0ff */
.L_x_93:
[----:B------:R-:W-:-:S13]  /*a6f0*/  ISETP.GE.AND P0, PT, R212, RZ, PT ;  /* 0x000000ffd400720c */ /* 0x000fda0003f06270 */
[----:B------:R-:W-:Y:S05]  /*a700*/  @!P0 BRA `(.L_x_94) ;  /* 0x00002a9000008947 */ /* 0x000fea0003800000 */
[----:B------:R-:W-:Y:S01]  /*a710*/  IMAD.MOV.U32 R0, RZ, RZ, R3 ;  /* 0x000000ffff007224 */ /* 0x000fe200078e0003 */
[----:B------:R-:W-:Y:S01]  /*a720*/  ISETP.GE.AND P4, PT, R210, c[0x0][0x220], PT ;  /* 0x00008800d2007a0c */ /* 0x000fe20003f86270 */
[----:B------:R-:W-:Y:S01]  /*a730*/  IMAD.MOV.U32 R133, RZ, RZ, R132 ;  /* 0x000000ffff857224 */ /* 0x000fe200078e0084 */
[----:B------:R-:W-:Y:S01]  /*a740*/  ISETP.GE.AND P3, PT, R204, c[0x0][0x220], PT ;  /* 0x00008800cc007a0c */ /* 0x000fe20003f66270 */
[----:B------:R-:W-:Y:S01]  /*a750*/  IMAD.MOV.U32 R215, RZ, RZ, R219 ;  /* 0x000000ffffd77224 */ /* 0x000fe200078e00db */
[----:B------:R-:W-:Y:S01]  /*a760*/  ISETP.GE.AND P2, PT, R203, c[0x0][0x220], PT ;  /* 0x00008800cb007a0c */ /* 0x000fe20003f46270 */
[----:B------:R-:W-:Y:S05]  /*a770*/  BRA `(.L_x_95) ;  /* 0x0000036000007947 */ /* 0x000fea0003800000 */
.L_x_97:
[----:B------:R1:W-:Y:S01]  /*a780*/  @P4 STS.128 [R202+0xc000], RZ ;  /* 0x00c000ffca004388 */ /* 0x0003e20000000c00 */
[----:B------:R-:W-:Y:S04]  /*a790*/  IADD3 R2, R212, -0x1, RZ ;  /* 0xffffffffd4027810 */ /* 0x000fe80007ffe0ff */
[----:B------:R-:W-:Y:S01]  /*a7a0*/  SHF.R.S32.HI R3, RZ, 0x1f, R2 ;  /* 0x0000001fff037819 */ /* 0x000fe20000011402 */
[----:B------:R-:W-:Y:S04]  /*a7b0*/  IMAD.WIDE.U32 R134, R2, c[0x0][0x198], RZ ;  /* 0x0000660002867a25 */ /* 0x000fe800078e00ff */
[----:B------:R-:W-:Y:S01]  /*a7c0*/  IMAD R3, R3, c[0x0][0x198], RZ ;  /* 0x0000660003037a24 */ /* 0x000fe200078e02ff */
[----:B------:R-:W-:Y:S03]  /*a7d0*/  LEA R132, P1, R134, R206, 0x6 ;  /* 0x000000ce86847211 */ /* 0x000fe600078230ff */
[----:B------:R-:W-:Y:S01]  /*a7e0*/  IMAD R3, R2, c[0x0][0x19c], R3 ;  /* 0x0000670002037a24 */ /* 0x000fe200078e0203 */
[C---:B------:R-:W-:Y:S02]  /*a7f0*/  @!P4 LEA R140, P0, R132.reuse, c[0x0][0x168], 0x1 ;  /* 0x00005a00848cca11 */ /* 0x040fe400078008ff */
[----:B------:R-:W-:Y:S01]  /*a800*/  @!P3 LEA R136, P6, R132, c[0x0][0x168], 0x1 ;  /* 0x00005a008488ba11 */ /* 0x000fe200078c08ff */
[----:B------:R-:W-:Y:S05]  /*a810*/  IMAD.IADD R3, R135, 0x1, R3 ;  /* 0x0000000187037824 */ /* 0x000fea00078e0203 */
[----:B------:R-:W-:Y:S02]  /*a820*/  LEA.HI.X R3, R134, R209, R3, 0x6, P1 ;  /* 0x000000d186037211 */ /* 0x000fe400008f3403 */
[C---:B------:R-:W-:Y:S02]  /*a830*/  IADD3 R2, P1, R132.reuse, UR11, RZ ;  /* 0x0000000b84027c10 */ /* 0x040fe4000ff3e0ff */
[C-C-:B------:R-:W-:Y:S02]  /*a840*/  @!P4 LEA.HI.X R141, R132.reuse, c[0x0][0x16c], R3.reuse, 0x1, P0 ;  /* 0x00005b00848dca11 */ /* 0x140fe400000f0c03 */
[C-C-:B------:R-:W-:Y:S02]  /*a850*/  @!P3 LEA.HI.X R137, R132.reuse, c[0x0][0x16c], R3.reuse, 0x1, P6 ;  /* 0x00005b008489ba11 */ /* 0x140fe400030f0c03 */
[----:B------:R-:W-:Y:S01]  /*a860*/  @!P2 LEA R134, P0, R132, c[0x0][0x168], 0x1 ;  /* 0x00005a008486aa11 */ /* 0x000fe200078008ff */
[----:B------:R-:W-:Y:S01]  /*a870*/  @!PT LDS RZ, [RZ] ;  /* 0x00000000fffff984 */ /* 0x000fe20000000800 */
[----:B------:R-:W-:Y:S01]  /*a880*/  @!PT LDS RZ, [RZ] ;  /* 0x00000000fffff984 */ /* 0x000fe20000000800 */
[----:B------:R-:W-:Y:S01]  /*a890*/  @!PT LDS RZ, [RZ] ;  /* 0x00000000fffff984 */ /* 0x000fe20000000800 */
[----:B------:R1:W-:Y:S01]  /*a8a0*/  @!P4 LDGSTS.E.BYPASS.LTC128B.128 [R202+0xc000], [R140.64] ;  /* 0x0c0000008ccacfae */ /* 0x0003e2000b901d4c */
[----:B------:R-:W-:Y:S02]  /*a8b0*/  @!P4 LEA R138, P6, R2, c[0x0][0x168], 0x1 ;  /* 0x00005a00028aca11 */ /* 0x000fe400078c08ff */
        /* <DEDUP_REMOVED lines=11> */
[C-C-:B------:R-:W-:Y:S02]  /*a970*/  @!P3 LEA.HI.X R145, R2.reuse, c[0x0][0x16c], R3.reuse, 0x1, P1 ;  /* 0x00005b000291ba11 */ /* 0x140fe400008f0c03 */
[----:B------:R-:W-:Y:S01]  /*a980*/  @!P2 LEA.HI.X R143, R2, c[0x0][0x16c], R3, 0x1, P0 ;  /* 0x00005b00028faa11 */ /* 0x000fe200000f0c03 */
        /* <DEDUP_REMOVED lines=18> */
[----:B------:R1:W-:Y:S04]  /*aab0*/  @!P2 LDGSTS.E.BYPASS.LTC128B.128 [R202+0x11000], [R142.64+0x100] ;  /* 0x110001008ecaafae */ /* 0x0003e8000b901d4c */
[----:B------:R-:W0:Y:S01]  /*aac0*/  LDGDEPBAR ;  /* 0x00000000000079af */ /* 0x000e220000000000 */
[----:B------:R-:W-:-:S05]  /*aad0*/  BRA `(.L_x_96) ;  /* 0x00000d4000007947 */ /* 0x000fca0003800000 */
.L_x_95:
[----:B------:R-:W-:Y:S04]  /*aae0*/  DEPBAR.LE SB0, 0x0 ;  /* 0x000080000000791a */ /* 0x000fe80000000000 */
[----:B------:R-:W-:Y:S01]  /*aaf0*/  BAR.SYNC.DEFER_BLOCKING 0x0 ;  /* 0x0000000000007b1d */ /* 0x000fe20000010000 */
[----:B------:R-:W-:Y:S01]  /*ab00*/  SHF.R.S32.HI R2, RZ, 0x1f, R212 ;  /* 0x0000001fff027819 */ /* 0x000fe200000114d4 */
[C---:B------:R-:W-:Y:S02]  /*ab10*/  IMAD R135, R212.reuse, UR8, RZ ;  /* 0x00000008d4877c24 */ /* 0x040fe4000f8e02ff */
[----:B------:R-:W-:Y:S04]  /*ab20*/  IMAD.WIDE.U32 R224, R212, UR14, R214 ;  /* 0x0000000ed4e07c25 */ /* 0x000fe8000f8e00d6 */
[----:B------:R-:W-:Y:S01]  /*ab30*/  IMAD R135, R2, UR14, R135 ;  /* 0x0000000e02877c24 */ /* 0x000fe2000f8e0287 */
[C---:B------:R-:W-:Y:S02]  /*ab40*/  @!P4 LEA R228, P1, R224.reuse, c[0x0][0x170], 0x1 ;  /* 0x00005c00e0e4ca11 */ /* 0x040fe400078208ff */
[C---:B------:R-:W-:Y:S01]  /*ab50*/  @!P3 LEA R222, P0, R224.reuse, c[0x0][0x170], 0x1 ;  /* 0x00005c00e0deba11 */ /* 0x040fe200078008ff */
[----:B------:R-:W-:Y:S01]  /*ab60*/  IMAD.IADD R132, R225, 0x1, R135 ;  /* 0x00000001e1847824 */ /* 0x000fe200078e0287 */
[C---:B------:R-:W-:Y:S02]  /*ab70*/  @!P2 LEA R220, P5, R224.reuse, c[0x0][0x170], 0x1 ;  /* 0x00005c00e0dcaa11 */ /* 0x040fe400078a08ff */
[C---:B------:R-:W-:Y:S02]  /*ab80*/  IADD3 R3, P6, R224.reuse, UR15, RZ ;  /* 0x0000000fe0037c10 */ /* 0x040fe4000ffde0ff */
[C-C-:B------:R-:W-:Y:S02]  /*ab90*/  @!P4 LEA.HI.X R229, R224.reuse, c[0x0][0x174], R132.reuse, 0x1, P1 ;  /* 0x00005d00e0e5ca11 */ /* 0x140fe400008f0c84 */
[C-C-:B------:R-:W-:Y:S02]  /*aba0*/  @!P3 LEA.HI.X R223, R224.reuse, c[0x0][0x174], R132.reuse, 0x1, P0 ;  /* 0x00005d00e0dfba11 */ /* 0x140fe400000f0c84 */
[----:B------:R-:W-:Y:S02]  /*abb0*/  @!P2 LEA.HI.X R221, R224, c[0x0][0x174], R132, 0x1, P5 ;  /* 0x00005d00e0ddaa11 */ /* 0x000fe400028f0c84 */
[----:B------:R-:W-:Y:S01]  /*abc0*/  IADD3.X R2, R132, UR5, RZ, P6, !PT ;  /* 0x0000000584027c10 */ /* 0x000fe2000b7fe4ff */
[----:B------:R-:W-:Y:S01]  /*abd0*/  @P4 STS.128 [R202+0x12000], RZ ;  /* 0x012000ffca004388 */ /* 0x000fe20000000c00 */
[C---:B------:R-:W-:Y:S02]  /*abe0*/  @!P4 LEA R226, P6, R3.reuse, c[0x0][0x170], 0x1 ;  /* 0x00005c0003e2ca11 */ /* 0x040fe400078c08ff */
[C---:B------:R-:W-:Y:S01]  /*abf0*/  @!P3 LEA R218, P1, R3.reuse, c[0x0][0x170], 0x1 ;  /* 0x00005c0003daba11 */ /* 0x040fe200078208ff */
[----:B------:R-:W-:Y:S01]  /*ac00*/  @!PT LDS RZ, [RZ] ;  /* 0x00000000fffff984 */ /* 0x000fe20000000800 */
[----:B------:R-:W-:Y:S01]  /*ac10*/  @!PT LDS RZ, [RZ] ;  /* 0x00000000fffff984 */ /* 0x000fe20000000800 */
[----:B------:R-:W-:Y:S01]  /*ac20*/  @!PT LDS RZ, [RZ] ;  /* 0x00000000fffff984 */ /* 0x000fe20000000800 */
[----:B------:R1:W-:Y:S01]  /*ac30*/  @!P4 LDGSTS.E.BYPASS.LTC128B.128 [R202+0x12000], [R228.64] ;  /* 0x12000000e4cacfae */ /* 0x0003e2000b901d4c */
[C-C-:B------:R-:W-:Y:S02]  /*ac40*/  @!P4 LEA.HI.X R227, R3.reuse, c[0x0][0x174], R2.reuse, 0x1, P6 ;  /* 0x00005d0003e3ca11 */ /* 0x140fe400030f0c02 */
[C-C-:B------:R-:W-:Y:S01]  /*ac50*/  @!P3 LEA.HI.X R219, R3.reuse, c[0x0][0x174], R2.reuse, 0x1, P1 ;  /* 0x00005d0003dbba11 */ /* 0x140fe200008f0c02 */
[----:B------:R-:W-:Y:S01]  /*ac60*/  @P3 STS.128 [R202+0x14000], RZ ;  /* 0x014000ffca003388 */ /* 0x000fe20000000c00 */
[C---:B------:R-:W-:Y:S02]  /*ac70*/  @!P2 LEA R134, P0, R3.reuse, c[0x0][0x170], 0x1 ;  /* 0x00005c000386aa11 */ /* 0x040fe400078008ff */
[----:B------:R-:W-:Y:S01]  /*ac80*/  ISETP.GT.AND P5, PT, R212, RZ, PT ;  /* 0x000000ffd400720c */ /* 0x000fe20003fa4270 */
[----:B------:R-:W-:Y:S01]  /*ac90*/  @!PT LDS RZ, [RZ] ;  /* 0x00000000fffff984 */ /* 0x000fe20000000800 */
[----:B------:R-:W-:Y:S01]  /*aca0*/  @!PT LDS RZ, [RZ] ;  /* 0x00000000fffff984 */ /* 0x000fe20000000800 */
[----:B------:R-:W-:Y:S01]  /*acb0*/  @!PT LDS RZ, [RZ] ;  /* 0x00000000fffff984 */ /* 0x000fe20000000800 */
[----:B------:R1:W-:Y:S01]  /*acc0*/  @!P3 LDGSTS.E.BYPASS.LTC128B.128 [R202+0x14000], [R222.64+0x80] ;  /* 0x14000080decabfae */ /* 0x0003e2000b901d4c */
[----:B------:R-:W-:Y:S03]  /*acd0*/  @!P2 LEA.HI.X R135, R3, c[0x0][0x174], R2, 0x1, P0 ;  /* 0x00005d000387aa11 */ /* 0x000fe600000f0c02 */
        /* <DEDUP_REMOVED lines=180> */
.L_x_96:
[----:B------:R-:W-:Y:S01]  /*b820*/  FMNMX.FTZ R2, R4, R133, !PT ;  /* 0x0000008504027209 */ /* 0x000fe20007810000 */
[----:B-1----:R-:W-:Y:S01]  /*b830*/  LDSM.16.MT88.4 R140, [R190+0x12000] ;  /* 0x01200000be8c783b */ /* 0x002fe20000004200 */
        /* <DEDUP_REMOVED lines=34> */
[----:B------:R-:W-:Y:S02]  /*ba60*/  FMNMX.FTZ R136, R33, R2, !PT ;  /* 0x0000000221887209 */ /* 0x000fe40007810000 */
        /* <DEDUP_REMOVED lines=371> */
.L_x_94:
[----:B------:R-:W1:Y:S01]  /*d1a0*/  SHFL.BFLY PT, R2, R217, 0x2, 0x1f ;  /* 0x0c401f00d9027f89 */ /* 0x000e6200000e0000 */
[C---:B------:R-:W-:Y:S01]  /*d1b0*/  ISETP.NE.AND P0, PT, R200.reuse, -0x1, PT ;  /* 0xffffffffc800780c */ /* 0x040fe20003f05270 */
[----:B------:R-:W-:Y:S01]  /*d1c0*/  BSSY B0, `(.L_x_98) ;  /* 0x000014c000007945 */ /* 0x000fe20003800000 */
[----:B------:R-:W-:Y:S01]  /*d1d0*/  MOV R12, 0x3f800000 ;  /* 0x3f800000000c7802 */ /* 0x000fe20000000f00 */
[----:B------:R-:W2:Y:S04]  /*d1e0*/  SHFL.BFLY PT, R0, R213, 0x2, 0x1f ;  /* 0x0c401f00d5007f89 */ /* 0x000ea800000e0000 */
[----:B------:R-:W3:Y:S06]  /*d1f0*/  S2R R6, SR_TID.X ;  /* 0x0000000000067919 */ /* 0x000eec0000002100 */
[----:B------:R-:W-:-:S04]  /*d200*/  @P0 IMAD.WIDE.U32 R14, R200, c[0x0][0x1e8], RZ ;  /* 0x00007a00c80e0a25 */ /* 0x000fc800078e00ff */
[----:B------:R-:W-:Y:S01]  /*d210*/  @P0 IMAD R10, R200, c[0x0][0x1ec], R15 ;  /* 0x00007b00c80a0a24 */ /* 0x000fe200078e020f */
[----:B------:R-:W-:Y:S01]  /*d220*/  @P0 MOV R11, R14 ;  /* 0x0000000e000b0202 */ /* 0x000fe20000000f00 */
[----:B-1----:R-:W-:Y:S02]  /*d230*/  FADD.FTZ R9, R2, R217 ;  /* 0x000000d902097221 */ /* 0x002fe40000010000 */
[----:B------:R-:W1:Y:S01]  /*d240*/  S2R R2, SR_CTAID.Y ;  /* 0x0000000000027919 */ /* 0x000e620000002600 */
[----:B--2---:R-:W-:-:S03]  /*d250*/  FADD.FTZ R0, R0, R213 ;  /* 0x000000d500007221 */ /* 0x004fc60000010000 */
[----:B------:R-:W2:Y:S01]  /*d260*/  SHFL.BFLY PT, R8, R9, 0x1, 0x1f ;  /* 0x0c201f0009087f89 */ /* 0x000ea200000e0000 */
[----:B---3--:R-:W-:-:S03]  /*d270*/  SHF.R.S32.HI R5, RZ, 0x1f, R6 ;  /* 0x0000001fff057819 */ /* 0x008fc60000011406 */
[----:B------:R-:W3:Y:S01]  /*d280*/  SHFL.BFLY PT, R7, R0, 0x1, 0x1f ;  /* 0x0c201f0000077f89 */ /* 0x000ee200000e0000 */
[----:B------:R-:W-:-:S04]  /*d290*/  LEA.HI R4, R5, R6, RZ, 0x5 ;  /* 0x0000000605047211 */ /* 0x000fc800078f28ff */
[----:B------:R-:W-:Y:S01]  /*d2a0*/  LOP3.LUT R13, R4, 0xffffffe0, RZ, 0xc0, !PT ;  /* 0xffffffe0040d7812 */ /* 0x000fe200078ec0ff */
[----:B-1----:R-:W-:-:S04]  /*d2b0*/  @!P0 IMAD.WIDE.U32 R14, R2, c[0x0][0x1e0], RZ ;  /* 0x00007800020e8a25 */ /* 0x002fc800078e00ff */
[----:B--2---:R-:W-:Y:S01]  /*d2c0*/  FADD.FTZ R8, R9, R8 ;  /* 0x0000000809087221 */ /* 0x004fe20000010000 */
[----:B------:R-:W-:Y:S02]  /*d2d0*/  @!P0 SHF.R.S32.HI R9, RZ, 0x1f, R2 ;  /* 0x0000001fff098819 */ /* 0x000fe40000011402 */
[----:B------:R-:W-:Y:S01]  /*d2e0*/  @!P0 MOV R11, R14 ;  /* 0x0000000e000b8202 */ /* 0x000fe20000000f00 */
[----:B---3--:R-:W-:Y:S01]  /*d2f0*/  FADD.FTZ R7, R0, R7 ;  /* 0x0000000700077221 */ /* 0x008fe20000010000 */
[----:B------:R-:W-:Y:S01]  /*d300*/  FSETP.NE.FTZ.AND P5, PT, R8, RZ, PT ;  /* 0x000000ff0800720b */ /* 0x000fe20003fb5000 */
[----:B------:R-:W-:Y:S01]  /*d310*/  @!P0 IMAD R9, R9, c[0x0][0x1e0], RZ ;  /* 0x0000780009098a24 */ /* 0x000fe200078e02ff */
[----:B------:R-:W-:Y:S01]  /*d320*/  IADD3 R0, -R13, R6, RZ ;  /* 0x000000060d007210 */ /* 0x000fe20007ffe1ff */
[----:B------:R-:W1:Y:S01]  /*d330*/  LDC.U8 R14, c[0x0][0x329] ;  /* 0x0000ca40ff0e7b82 */ /* 0x000e620000000000 */
[----:B------:R-:W-:Y:S01]  /*d340*/  FSETP.NE.FTZ.AND P4, PT, R7, RZ, PT ;  /* 0x000000ff0700720b */ /* 0x000fe20003f95000 */
[----:B------:R-:W-:Y:S01]  /*d350*/  @!P0 IMAD R9, R2, c[0x0][0x1e4], R9 ;  /* 0x0000790002098a24 */ /* 0x000fe200078e0209 */
[----:B------:R-:W-:-:S02]  /*d360*/  MOV R13, 0x3f800000 ;  /* 0x3f800000000d7802 */ /* 0x000fc40000000f00 */
[----:B------:R-:W-:Y:S02]  /*d370*/  LOP3.LUT P6, RZ, R0, 0x3, RZ, 0xc0, !PT ;  /* 0x0000000300ff7812 */ /* 0x000fe400078cc0ff */
[----:B------:R-:W-:Y:S02]  /*d380*/  LEA.HI R0, R5, R6, RZ, 0x2 ;  /* 0x0000000605007211 */ /* 0x000fe400078f10ff */
[----:B------:R-:W-:Y:S01]  /*d390*/  @!P0 IADD3 R10, R15, R9, RZ ;  /* 0x000000090f0a8210 */ /* 0x000fe20007ffe0ff */
[----:B------:R-:W2:Y:S01]  /*d3a0*/  @P5 MUFU.RCP R12, R8 ;  /* 0x00000008000c5308 */ /* 0x000ea20000001000 */
[----:B------:R-:W-:-:S07]  /*d3b0*/  SHF.R.S32.HI R9, RZ, 0x1f, R0 ;  /* 0x0000001fff097819 */ /* 0x000fce0000011400 */
[----:B------:R-:W3:Y:S01]  /*d3c0*/  @P4 MUFU.RCP R13, R7 ;  /* 0x00000007000d4308 */ /* 0x000ee20000001000 */
[----:B--2---:R-:W-:-:S07]  /*d3d0*/  FMUL.FTZ R128, R12, R128 ;  /* 0x000000800c807220 */ /* 0x004fce0000410000 */
[----:B------:R-:W2:Y:S01]  /*d3e0*/  @P5 MUFU.LG2 R8, R8 ;  /* 0x0000000800085308 */ /* 0x000ea20000000c00 */
[C---:B------:R-:W-:Y:S02]  /*d3f0*/  FMUL.FTZ R129, R12.reuse, R129 ;  /* 0x000000810c817220 */ /* 0x040fe40000410000 */
[C---:B------:R-:W-:Y:S02]  /*d400*/  FMUL.FTZ R36, R12.reuse, R36 ;  /* 0x000000240c247220 */ /* 0x040fe40000410000 */
[C---:B------:R-:W-:Y:S01]  /*d410*/  FMUL.FTZ R37, R12.reuse, R37 ;  /* 0x000000250c257220 */ /* 0x040fe20000410000 */
[----:B------:R-:W-:Y:S01]  /*d420*/  F2FP.BF16.PACK_AB R128, R129, R128 ;  /* 0x000000808180723e */ /* 0x000fe200000010ff */
[C---:B------:R-:W-:Y:S01]  /*d430*/  FMUL.FTZ R40, R12.reuse, R40 ;  /* 0x000000280c287220 */ /* 0x040fe20000410000 */
[----:B------:R-:W4:Y:S01]  /*d440*/  @P4 MUFU.LG2 R7, R7 ;  /* 0x0000000700074308 */ /* 0x000f220000000c00 */
        /* <DEDUP_REMOVED lines=64> */
[----:B------:R-:W-:Y:S01]  /*d850*/  SHF.R.S32.HI R12, RZ, 0x2, R0 ;  /* 0x00000002ff0c7819 */ /* 0x000fe20000011400 */
[----:B---3--:R-:W-:Y:S01]  /*d860*/  FMUL.FTZ R131, R13, R131 ;  /* 0x000000830d837220 */ /* 0x008fe20000410000 */
[----:B------:R-:W-:Y:S01]  /*d870*/  F2FP.BF16.PACK_AB R120, R121, R120 ;  /* 0x000000787978723e */ /* 0x000fe200000010ff */
[----:B------:R-:W-:Y:S01]  /*d880*/  FMUL.FTZ R130, R13, R130 ;  /* 0x000000820d827220 */ /* 0x000fe20000410000 */
[----:B------:R-:W-:Y:S01]  /*d890*/  LEA.HI R9, R9, R12, RZ, 0x3 ;  /* 0x0000000c09097211 */ /* 0x000fe200078f18ff */
[----:B------:R-:W-:Y:S01]  /*d8a0*/  FMUL.FTZ R39, R13, R39 ;  /* 0x000000270d277220 */ /* 0x000fe20000410000 */
[----:B------:R-:W-:Y:S01]  /*d8b0*/  F2FP.BF16.PACK_AB R116, R117, R116 ;  /* 0x000000747574723e */ /* 0x000fe200000010ff */
[----:B------:R-:W-:Y:S01]  /*d8c0*/  FMUL.FTZ R38, R13, R38 ;  /* 0x000000260d267220 */ /* 0x000fe20000410000 */
[----:B------:R-:W-:Y:S01]  /*d8d0*/  LOP3.LUT R9, R9, 0xfffffff8, RZ, 0xc0, !PT ;  /* 0xfffffff809097812 */ /* 0x000fe200078ec0ff */
[----:B------:R-:W-:Y:S01]  /*d8e0*/  FMUL.FTZ R43, R13, R43 ;  /* 0x0000002b0d2b7220 */ /* 0x000fe20000410000 */
[----:B------:R-:W-:Y:S01]  /*d8f0*/  F2FP.BF16.PACK_AB R130, R131, R130 ;  /* 0x000000828382723e */ /* 0x000fe200000010ff */
[C---:B------:R-:W-:Y:S01]  /*d900*/  FMUL.FTZ R42, R13.reuse, R42 ;  /* 0x0000002a0d2a7220 */ /* 0x040fe20000410000 */
[----:B------:R-:W-:Y:S01]  /*d910*/  IADD3 R9, R12, -R9, RZ ;  /* 0x800000090c097210 */ /* 0x000fe20007ffe0ff */
        /* <DEDUP_REMOVED lines=63> */
[----:B------:R-:W-:Y:S01]  /*dd10*/  LOP3.LUT R13, R0, 0x3ffffffc, RZ, 0xc0, !PT ;  /* 0x3ffffffc000d7812 */ /* 0x000fe200078ec0ff */
[----:B------:R-:W-:Y:S01]  /*dd20*/  IMAD.SHL.U32 R12, R9, 0x40, RZ ;  /* 0x00000040090c7824 */ /* 0x000fe200078e00ff */
[----:B------:R-:W-:Y:S02]  /*dd30*/  SHF.R.S32.HI R0, RZ, 0x5, R4 ;  /* 0x00000005ff007819 */ /* 0x000fe40000011404 */
[----:B------:R-:W-:Y:S02]  /*dd40*/  IADD3 R13, -R13, R6, RZ ;  /* 0x000000060d0d7210 */ /* 0x000fe40007ffe1ff */
[----:B------:R-:W-:-:S02]  /*dd50*/  LOP3.LUT R12, R12, 0x1c0, RZ, 0xc0, !PT ;  /* 0x000001c00c0c7812 */ /* 0x000fc400078ec0ff */
[----:B------:R-:W-:Y:S02]  /*dd60*/  LOP3.LUT R4, R9, 0x1, RZ, 0xc0, !PT ;  /* 0x0000000109047812 */ /* 0x000fe400078ec0ff */
[----:B------:R-:W-:Y:S02]  /*dd70*/  LEA R13, R0, R13, 0x9 ;  /* 0x0000000d000d7211 */ /* 0x000fe400078e48ff */
[----:B------:R-:W-:Y:S02]  /*dd80*/  LEA.HI R12, R12, R12, RZ, 0x1d ;  /* 0x0000000c0c0c7211 */ /* 0x000fe400078fe8ff */
[----:B------:R-:W-:Y:S02]  /*dd90*/  ISETP.NE.U32.AND P3, PT, R4, 0x1, PT ;  /* 0x000000010400780c */ /* 0x000fe40003f65070 */
[----:B------:R-:W-:Y:S02]  /*dda0*/  LEA R12, R13, R12, 0x1 ;  /* 0x0000000c0d0c7211 */ /* 0x000fe400078e08ff */
[----:B------:R-:W-:-:S02]  /*ddb0*/  R2P PR, R9, 0x6 ;  /* 0x0000000609007804 */ /* 0x000fc40000000000 */
[----:B------:R-:W-:Y:S01]  /*ddc0*/  SHF.L.U32 R13, R12, 0x1, RZ ;  /* 0x000000010c0d7819 */ /* 0x000fe200000006ff */
[----:B------:R-:W-:Y:S01]  /*ddd0*/  IMAD.MOV.U32 R12, RZ, RZ, 0x40 ;  /* 0x00000040ff0c7424 */ /* 0x000fe200078e00ff */
[----:B------:R-:W-:Y:S02]  /*dde0*/  MOV R4, 0x20 ;  /* 0x0000002000047802 */ /* 0x000fe40000000f00 */
[C---:B------:R-:W-:Y:S01]  /*ddf0*/  IADD3 R9, R13.reuse, -0x10, RZ ;  /* 0xfffffff00d097810 */ /* 0x040fe20007ffe0ff */
[----:B------:R-:W-:Y:S01]  /*de00*/  STS [R13], R128 ;  /* 0x000000800d007388 */ /* 0x000fe20000000800 */
[----:B------:R-:W-:Y:S02]  /*de10*/  SEL R4, R4, 0xffffffe0, !P1 ;  /* 0xffffffe004047807 */ /* 0x000fe40004800000 */
[----:B------:R-:W-:Y:S01]  /*de20*/  @P3 IADD3 R9, R13, 0x10, RZ ;  /* 0x000000100d093810 */ /* 0x000fe20007ffe0ff */
[----:B------:R-:W-:Y:S01]  /*de30*/  STS [R13+0x400], R130 ;  /* 0x000400820d007388 */ /* 0x000fe20000000800 */
[----:B------:R-:W-:-:S02]  /*de40*/  SEL R12, R12, 0xffffffc0, !P2 ;  /* 0xffffffc00c0c7807 */ /* 0x000fc40005000000 */
[C---:B------:R-:W-:Y:S01]  /*de50*/  IADD3 R15, R13.reuse, R4, RZ ;  /* 0x000000040d0f7210 */ /* 0x040fe20007ffe0ff */
[----:B------:R-:W-:Y:S01]  /*de60*/  STS [R9], R36 ;  /* 0x0000002409007388 */ /* 0x000fe20000000800 */
[-C--:B------:R-:W-:Y:S02]  /*de70*/  IADD3 R17, R4, R9.reuse, RZ ;  /* 0x0000000904117210 */ /* 0x080fe40007ffe0ff */
[-C--:B------:R-:W-:Y:S01]  /*de80*/  IADD3 R19, R13, R12.reuse, RZ ;  /* 0x0000000c0d137210 */ /* 0x080fe20007ffe0ff */
[----:B------:R-:W-:Y:S01]  /*de90*/  STS [R9+0x400], R38 ;  /* 0x0004002609007388 */ /* 0x000fe20000000800 */
[----:B------:R-:W-:Y:S01]  /*dea0*/  IADD3 R23, R12, R9, RZ ;  /* 0x000000090c177210 */ /* 0x000fe20007ffe0ff */
[----:B------:R-:W-:Y:S01]  /*deb0*/  IMAD.IADD R25, R17, 0x1, R12 ;  /* 0x0000000111197824 */ /* 0x000fe200078e020c */
[----:B------:R-:W-:Y:S01]  /*dec0*/  IADD3 R21, R15, R12, RZ ;  /* 0x0000000c0f157210 */ /* 0x000fe20007ffe0ff */
[----:B------:R-:W-:Y:S01]  /*ded0*/  STS [R15], R40 ;  /* 0x000000280f007388 */ /* 0x000fe20000000800 */
[----:B------:R-:W-:Y:S01]  /*dee0*/  F2FP.BF16.PACK_AB R122, R123, R122 ;  /* 0x0000007a7b7a723e */ /* 0x000fe200000010ff */
[----:B------:R-:W3:Y:S01]  /*def0*/  LDC.U8 R12, c[0x0][0x328] ;  /* 0x0000ca00ff0c7b82 */ /* 0x000ee20000000000 */
[----:B------:R-:W-:Y:S01]  /*df00*/  F2FP.BF16.PACK_AB R118, R119, R118 ;  /* 0x000000767776723e */ /* 0x000fe200000010ff */
[----:B------:R-:W-:Y:S01]  /*df10*/  STS [R15+0x400], R42 ;  /* 0x0004002a0f007388 */ /* 0x000fe20000000800 */
[----:B-1----:R-:W-:-:S02]  /*df20*/  ISETP.NE.AND P1, PT, R14, RZ, PT ;  /* 0x000000ff0e00720c */ /* 0x002fc40003f25270 */
[----:B------:R-:W-:Y:S01]  /*df30*/  SHF.R.S32.HI R71, RZ, 0x1f, R0 ;  /* 0x0000001fff477819 */ /* 0x000fe20000011400 */
[----:B------:R-:W-:Y:S03]  /*df40*/  STS [R17], R44 ;  /* 0x0000002c11007388 */ /* 0x000fe60000000800 */
[----:B------:R-:W-:Y:S01]  /*df50*/  LEA.HI R71, R71, R0, RZ, 0x3 ;  /* 0x0000000047477211 */ /* 0x000fe200078f18ff */
[----:B------:R-:W-:Y:S03]  /*df60*/  STS [R17+0x400], R46 ;  /* 0x0004002e11007388 */ /* 0x000fe60000000800 */
[----:B------:R-:W-:Y:S01]  /*df70*/  LOP3.LUT R71, R71, 0xffffff8, RZ, 0xc0, !PT ;  /* 0x0ffffff847477812 */ /* 0x000fe200078ec0ff */
[----:B------:R-:W-:Y:S02]  /*df80*/  STS [R19], R48 ;  /* 0x0000003013007388 */ /* 0x000fe40000000800 */
[----:B------:R-:W-:-:S02]  /*df90*/  @P1 MOV R63, c[0x0][0x210] ;  /* 0x00008400003f1a02 */ /* 0x000fc40000000f00 */
[----:B------:R-:W-:Y:S01]  /*dfa0*/  STS [R19+0x400], R50 ;  /* 0x0004003213007388 */ /* 0x000fe20000000800 */
[----:B------:R-:W-:Y:S02]  /*dfb0*/  @P1 MOV R65, 0x1 ;  /* 0x0000000100411802 */ /* 0x000fe40000000f00 */
[----:B------:R-:W-:Y:S01]  /*dfc0*/  @P1 IMAD R63, R63, c[0x0][0x214], RZ ;  /* 0x000085003f3f1a24 */ /* 0x000fe200078e02ff */
[----:B------:R-:W-:Y:S01]  /*dfd0*/  STS [R23], R52 ;  /* 0x0000003417007388 */ /* 0x000fe20000000800 */
[----:B------:R-:W-:Y:S02]  /*dfe0*/  IADD3 R71, R0, -R71, RZ ;  /* 0x8000004700477210 */ /* 0x000fe40007ffe0ff */
[----:B---3--:R-:W-:Y:S01]  /*dff0*/  ISETP.NE.AND P2, PT, R12, RZ, PT ;  /* 0x000000ff0c00720c */ /* 0x008fe20003f45270 */
[----:B------:R-:W-:Y:S01]  /*e000*/  STS [R23+0x400], R54 ;  /* 0x0004003617007388 */ /* 0x000fe20000000800 */
[----:B------:R-:W-:Y:S02]  /*e010*/  MOV R0, 0x7f800000 ;  /* 0x7f80000000007802 */ /* 0x000fe40000000f00 */
[----:B------:R-:W-:Y:S01]  /*e020*/  ISETP.NE.OR P3, PT, R14, RZ, !P2 ;  /* 0x000000ff0e00720c */ /* 0x000fe20005765670 */
[----:B------:R-:W-:Y:S04]  /*e030*/  STS [R21], R56 ;  /* 0x0000003815007388 */ /* 0x000fe80000000800 */
[----:B------:R-:W-:Y:S04]  /*e040*/  STS [R21+0x400], R58 ;  /* 0x0004003a15007388 */ /* 0x000fe80000000800 */
[----:B------:R-:W-:Y:S04]  /*e050*/  STS [R25], R60 ;  /* 0x0000003c19007388 */ /* 0x000fe80000000800 */
[----:B------:R-:W-:Y:S01]  /*e060*/  STS [R25+0x400], R62 ;  /* 0x0004003e19007388 */ /* 0x000fe20000000800 */
[----:B------:R-:W-:-:S03]  /*e070*/  @!P3 IMAD R67, R2, c[0x0][0x214], RZ ;  /* 0x000085000243ba24 */ /* 0x000fc600078e02ff */
[----:B------:R-:W-:Y:S02]  /*e080*/  STS [R13+0x4000], R64 ;  /* 0x004000400d007388 */ /* 0x000fe40000000800 */
[----:B------:R-:W-:Y:S02]  /*e090*/  @!P3 SEL R67, R67, R200, !P0 ;  /* 0x000000c84343b207 */ /* 0x000fe40004000000 */
[----:B------:R-:W-:Y:S04]  /*e0a0*/  STS [R13+0x4400], R66 ;  /* 0x004400420d007388 */ /* 0x000fe80000000800 */
[----:B------:R-:W-:Y:S04]  /*e0b0*/  STS [R9+0x4000], R68 ;  /* 0x0040004409007388 */ /* 0x000fe80000000800 */
[----:B------:R-:W-:Y:S04]  /*e0c0*/  STS [R9+0x4400], R70 ;  /* 0x0044004609007388 */ /* 0x000fe80000000800 */
[----:B------:R1:W-:Y:S04]  /*e0d0*/  STS [R15+0x4000], R72 ;  /* 0x004000480f007388 */ /* 0x0003e80000000800 */
[----:B------:R-:W-:Y:S04]  /*e0e0*/  STS [R15+0x4400], R74 ;  /* 0x0044004a0f007388 */ /* 0x000fe80000000800 */
[----:B------:R-:W-:Y:S04]  /*e0f0*/  STS [R17+0x4000], R76 ;  /* 0x0040004c11007388 */ /* 0x000fe80000000800 */
[----:B------:R-:W-:Y:S04]  /*e100*/  STS [R17+0x4400], R78 ;  /* 0x0044004e11007388 */ /* 0x000fe80000000800 */
[----:B------:R-:W-:Y:S04]  /*e110*/  STS [R19+0x4000], R80 ;  /* 0x0040005013007388 */ /* 0x000fe80000000800 */
[----:B------:R-:W-:Y:S04]  /*e120*/  STS [R19+0x4400], R82 ;  /* 0x0044005213007388 */ /* 0x000fe80000000800 */
[----:B------:R-:W-:Y:S01]  /*e130*/  STS [R23+0x4000], R84 ;  /* 0x0040005417007388 */ /* 0x000fe20000000800 */
[----:B-1----:R-:W-:-:S02]  /*e140*/  CS2R R72, SRZ ;  /* 0x0000000000487805 */ /* 0x002fc4000001ff00 */
[----:B------:R-:W-:Y:S01]  /*e150*/  @!P3 SHF.R.S32.HI R73, RZ, 0x1f, R67 ;  /* 0x0000001fff49b819 */ /* 0x000fe20000011443 */
[----:B------:R-:W-:Y:S01]  /*e160*/  STS [R23+0x4400], R86 ;  /* 0x0044005617007388 */ /* 0x000fe20000000800 */
[----:B------:R-:W-:Y:S01]  /*e170*/  @!P3 MOV R72, R67 ;  /* 0x000000430048b202 */ /* 0x000fe20000000f00 */
[----:B--2---:R-:W-:Y:S02]  /*e180*/  @P5 FMUL.FTZ R67, R8, 0.69314718246459960938 ;  /* 0x3f31721808435820 */ /* 0x004fe40000410000 */
[----:B------:R-:W-:Y:S01]  /*e190*/  STS [R21+0x4000], R88 ;  /* 0x0040005815007388 */ /* 0x000fe20000000800 */
[----:B----4-:R-:W-:Y:S02]  /*e1a0*/  @P4 FMUL.FTZ R8, R7, 0.69314718246459960938 ;  /* 0x3f31721807084820 */ /* 0x010fe40000410000 */
[----:B------:R-:W-:Y:S01]  /*e1b0*/  @P5 FFMA.FTZ R0, R132, c[0x0][0x238], R67 ;  /* 0x00008e0084005a23 */ /* 0x000fe20000010043 */
[----:B------:R-:W-:Y:S04]  /*e1c0*/  STS [R21+0x4400], R90 ;  /* 0x0044005a15007388 */ /* 0x000fe80000000800 */
[----:B------:R-:W-:Y:S04]  /*e1d0*/  STS [R25+0x4000], R92 ;  /* 0x0040005c19007388 */ /* 0x000fe80000000800 */
[----:B------:R-:W-:Y:S04]  /*e1e0*/  STS [R25+0x4400], R94 ;  /* 0x0044005e19007388 */ /* 0x000fe80000000800 */
[----:B------:R-:W-:Y:S04]  /*e1f0*/  STS [R13+0x8000], R96 ;  /* 0x008000600d007388 */ /* 0x000fe80000000800 */
[----:B------:R-:W-:Y:S04]  /*e200*/  STS [R13+0x8400], R98 ;  /* 0x008400620d007388 */ /* 0x000fe80000000800 */
[----:B------:R-:W-:Y:S04]  /*e210*/  STS [R9+0x8000], R100 ;  /* 0x0080006409007388 */ /* 0x000fe80000000800 */
[----:B------:R1:W-:Y:S04]  /*e220*/  STS [R9+0x8400], R102 ;  /* 0x0084006609007388 */ /* 0x0003e80000000800 */
[----:B------:R2:W-:Y:S04]  /*e230*/  STS [R15+0x8000], R104 ;  /* 0x008000680f007388 */ /* 0x0005e80000000800 */
[----:B------:R2:W-:Y:S04]  /*e240*/  STS [R15+0x8400], R106 ;  /* 0x0084006a0f007388 */ /* 0x0005e80000000800 */
[----:B------:R2:W-:Y:S04]  /*e250*/  STS [R17+0x8000], R124 ;  /* 0x0080007c11007388 */ /* 0x0005e80000000800 */
[----:B------:R2:W-:Y:S04]  /*e260*/  STS [R17+0x8400], R126 ;  /* 0x0084007e11007388 */ /* 0x0005e80000000800 */
[----:B------:R2:W-:Y:S04]  /*e270*/  STS [R19+0x8000], R108 ;  /* 0x0080006c13007388 */ /* 0x0005e80000000800 */
[----:B------:R2:W-:Y:S01]  /*e280*/  STS [R19+0x8400], R110 ;  /* 0x0084006e13007388 */ /* 0x0005e20000000800 */
[----:B-1----:R-:W-:-:S03]  /*e290*/  @!P1 MOV R9, c[0x0][0x214] ;  /* 0x0000850000099a02 */ /* 0x002fc60000000f00 */
[----:B------:R2:W-:Y:S01]  /*e2a0*/  STS [R23+0x8000], R112 ;  /* 0x0080007017007388 */ /* 0x0005e20000000800 */
[----:B------:R-:W-:-:S03]  /*e2b0*/  @!P1 SEL R63, R9, c[0x0][0x234], !P2 ;  /* 0x00008d00093f9a07 */ /* 0x000fc60005000000 */
[----:B------:R2:W-:Y:S02]  /*e2c0*/  STS [R23+0x8400], R114 ;  /* 0x0084007217007388 */ /* 0x0005e40000000800 */
[----:B------:R-:W-:Y:S02]  /*e2d0*/  @!P1 IMAD R65, R63, c[0x0][0x1c0], RZ ;  /* 0x000070003f419a24 */ /* 0x000fe400078e02ff */
[----:B------:R2:W-:Y:S02]  /*e2e0*/  STS [R21+0x8000], R120 ;  /* 0x0080007815007388 */ /* 0x0005e40000000800 */
[----:B------:R-:W-:Y:S02]  /*e2f0*/  IMAD R65, R2, R65, RZ ;  /* 0x0000004102417224 */ /* 0x000fe400078e02ff */
[----:B------:R2:W-:Y:S03]  /*e300*/  STS [R21+0x8400], R122 ;  /* 0x0084007a15007388 */ /* 0x0005e60000000800 */
[----:B------:R-:W-:Y:S01]  /*e310*/  SEL R65, R65, RZ, P3 ;  /* 0x000000ff41417207 */ /* 0x000fe20001800000 */
[----:B------:R2:W-:Y:S04]  /*e320*/  STS [R25+0x8000], R116 ;  /* 0x0080007419007388 */ /* 0x0005e80000000800 */
[----:B------:R2:W-:Y:S04]  /*e330*/  STS [R25+0x8400], R118 ;  /* 0x0084007619007388 */ /* 0x0005e80000000800 */
[----:B------:R-:W-:Y:S06]  /*e340*/  BAR.SYNC.DEFER_BLOCKING 0x0 ;  /* 0x0000000000007b1d */ /* 0x000fec0000010000 */
[----:B------:R-:W1:Y:S04]  /*e350*/  S2R R4, SR_TID.X ;  /* 0x0000000000047919 */ /* 0x000e680000002100 */
[----:B------:R-:W3:Y:S04]  /*e360*/  S2R R60, SR_CTAID.X ;  /* 0x00000000003c7919 */ /* 0x000ee80000002500 */
[----:B------:R-:W4:Y:S04]  /*e370*/  S2R R62, SR_CTAID.Z ;  /* 0x00000000003e7919 */ /* 0x000f280000002700 */
[----:B------:R2:W2:Y:S04]  /*e380*/  LDS.128 R52, [R202] ;  /* 0x00000000ca347984 */ /* 0x0004a80000000c00 */
[----:B------:R2:W2:Y:S01]  /*e390*/  LDS.128 R48, [R202+0x1000] ;  /* 0x00100000ca307984 */ /* 0x0004a20000000c00 */
[----:B-1----:R-:W-:-:S03]  /*e3a0*/  SHF.R.S32.HI R61, RZ, 0x1f, R4 ;  /* 0x0000001fff3d7819 */ /* 0x002fc60000011404 */
[----:B------:R1:W1:Y:S01]  /*e3b0*/  LDS.128 R44, [R202+0x2000] ;  /* 0x00200000ca2c7984 */ /* 0x0002620000000c00 */
[----:B------:R-:W-:-:S03]  /*e3c0*/  LEA.HI R9, R61, R4, RZ, 0x5 ;  /* 0x000000043d097211 */ /* 0x000fc600078f28ff */
[----:B------:R1:W1:Y:S01]  /*e3d0*/  LDS.128 R40, [R202+0x3000] ;  /* 0x00300000ca287984 */ /* 0x0002620000000c00 */
[----:B------:R-:W-:Y:S01]  /*e3e0*/  LOP3.LUT R69, R9, 0xffffffe0, RZ, 0xc0, !PT ;  /* 0xffffffe009457812 */ /* 0x000fe200078ec0ff */
[----:B----4-:R-:W-:Y:S02]  /*e3f0*/  IMAD R65, R62, R63, R65 ;  /* 0x0000003f3e417224 */ /* 0x010fe400078e0241 */
[----:B------:R4:W1:Y:S01]  /*e400*/  LDS.128 R36, [R202+0x4000] ;  /* 0x00400000ca247984 */ /* 0x0008620000000c00 */
[----:B------:R-:W-:Y:S01]  /*e410*/  @P1 MOV R9, c[0x0][0x210] ;  /* 0x0000840000091a02 */ /* 0x000fe20000000f00 */
[----:B------:R-:W-:Y:S01]  /*e420*/  @!P1 IMAD.MOV.U32 R9, RZ, RZ, 0x1 ;  /* 0x00000001ff099424 */ /* 0x000fe200078e00ff */
[----:B------:R-:W-:Y:S01]  /*e430*/  IADD3 R2, -R69, R4, RZ ;  /* 0x0000000445027210 */ /* 0x000fe20007ffe1ff */
[----:B------:R4:W1:Y:S01]  /*e440*/  LDS.128 R32, [R202+0x5000] ;  /* 0x00500000ca207984 */ /* 0x0008620000000c00 */
[----:B------:R-:W-:Y:S02]  /*e450*/  SHF.R.S32.HI R66, RZ, 0x1f, R65 ;  /* 0x0000001fff427819 */ /* 0x000fe40000011441 */
[----:B------:R-:W-:Y:S01]  /*e460*/  SHF.R.S32.HI R69, RZ, 0x1f, R2 ;  /* 0x0000001fff457819 */ /* 0x000fe20000011402 */
[----:B------:R4:W1:Y:S01]  /*e470*/  LDS.128 R28, [R202+0x6000] ;  /* 0x00600000ca1c7984 */ /* 0x0008620000000c00 */
[----:B------:R-:W-:Y:S01]  /*e480*/  MOV R63, 0x7f800000 ;  /* 0x7f800000003f7802 */ /* 0x000fe20000000f00 */
[----:B------:R-:W-:Y:S01]  /*e490*/  @P4 FFMA.FTZ R63, R3, c[0x0][0x238], R8 ;  /* 0x00008e00033f4a23 */ /* 0x000fe20000010008 */
[----:B------:R-:W-:Y:S01]  /*e4a0*/  LEA.HI R69, R69, R2, RZ, 0x2 ;  /* 0x0000000245457211 */ /* 0x000fe200078f10ff */
[----:B------:R4:W1:Y:S01]  /*e4b0*/  LDS.128 R24, [R202+0x7000] ;  /* 0x00700000ca187984 */ /* 0x0008620000000c00 */
[----:B---3--:R-:W-:-:S02]  /*e4c0*/  IMAD R2, R60, R9, RZ ;  /* 0x000000093c027224 */ /* 0x008fc400078e02ff */
[----:B------:R-:W-:Y:S01]  /*e4d0*/  SHF.R.S32.HI R64, RZ, 0x2, R69 ;  /* 0x00000002ff407819 */ /* 0x000fe20000011445 */
[----:B------:R4:W3:Y:S02]  /*e4e0*/  LDS.128 R20, [R202+0x8000] ;  /* 0x00800000ca147984 */ /* 0x0008e40000000c00 */
[----:B------:R-:W-:Y:S02]  /*e4f0*/  SHF.L.U32 R2, R2, 0x7, RZ ;  /* 0x0000000702027819 */ /* 0x000fe400000006ff */
[----:B------:R4:W1:Y:S01]  /*e500*/  LDS.128 R16, [R202+0x9000] ;  /* 0x00900000ca107984 */ /* 0x0008620000000c00 */
[----:B------:R-:W-:Y:S02]  /*e510*/  LEA R64, R71, R64, 0x4 ;  /* 0x0000004047407211 */ /* 0x000fe400078e20ff */
[----:B------:R-:W-:Y:S01]  /*e520*/  SHF.R.S32.HI R7, RZ, 0x1f, R2 ;  /* 0x0000001fff077819 */ /* 0x000fe20000011402 */
[----:B------:R4:W1:Y:S01]  /*e530*/  LDS.128 R12, [R202+0xa000] ;  /* 0x00a00000ca0c7984 */ /* 0x0008620000000c00 */
[----:B------:R-:W-:-:S03]  /*e540*/  IADD3 R2, P1, P0, R2, R72, R65 ;  /* 0x0000004802027210 */ /* 0x000fc6000783e041 */
[----:B------:R4:W1:Y:S01]  /*e550*/  LDS.128 R56, [R202+0xb000] ;  /* 0x00b00000ca387984 */ /* 0x0008620000000c00 */
[----:B------:R-:W-:Y:S01]  /*e560*/  IADD3.X R7, R7, R73, R66, P1, P0 ;  /* 0x0000004907077210 */ /* 0x000fe20000fe0442 */
[----:B------:R-:W-:Y:S05]  /*e570*/  @P6 BRA `(.L_x_99) ;  /* 0x0000010000006947 */ /* 0x000fea0003800000 */
[----:B--2---:R-:W-:Y:S01]  /*e580*/  IMAD R3, R60, -0x80, R205 ;  /* 0xffffff803c037824 */ /* 0x004fe200078e02cd */
[----:B------:R-:W-:-:S04]  /*e590*/  IADD3 R8, R64, 0x8, RZ ;  /* 0x0000000840087810 */ /* 0x000fc80007ffe0ff */
[-C--:B------:R-:W-:Y:S02]  /*e5a0*/  ISETP.GE.AND P3, PT, R64, R3.reuse, PT ;  /* 0x000000034000720c */ /* 0x080fe40003f66270 */
[----:B------:R-:W-:-:S11]  /*e5b0*/  ISETP.GE.AND P2, PT, R8, R3, PT ;  /* 0x000000030800720c */ /* 0x000fd60003f46270 */
[-C--:B------:R-:W-:Y:S02]  /*e5c0*/  @!P3 IMAD R64, R64, R9.reuse, RZ ;  /* 0x000000094040b224 */ /* 0x080fe400078e02ff */
[----:B------:R-:W-:-:S03]  /*e5d0*/  @!P2 IMAD R8, R8, R9, RZ ;  /* 0x000000090808a224 */ /* 0x000fc600078e02ff */
[-C--:B------:R-:W-:Y:S02]  /*e5e0*/  @!P3 IADD3 R3, P1, R64, R2.reuse, RZ ;  /* 0x000000024003b210 */ /* 0x080fe40007f3e0ff */
[----:B------:R-:W-:Y:S02]  /*e5f0*/  @!P2 IADD3 R2, P0, R8, R2, RZ ;  /* 0x000000020802a210 */ /* 0x000fe40007f1e0ff */
        /* <DEDUP_REMOVED lines=8> */
.L_x_99:
[----:B--2---:R-:W-:Y:S05]  /*e680*/  BSYNC B0 ;  /* 0x0000000000007941 */ /* 0x004fea0003800000 */
.L_x_98:
[----:B------:R-:W-:Y:S01]  /*e690*/  LEA.HI R5, R5, R6, RZ, 0x3 ;  /* 0x0000000605057211 */ /* 0x000fe200078f18ff */
[----:B------:R-:W-:Y:S01]  /*e6a0*/  IMAD R60, R60, -0x80, R205 ;  /* 0xffffff803c3c7824 */ /* 0x000fe200078e02cd */
[----:B------:R-:W-:Y:S01]  /*e6b0*/  IADD3 R8, P0, R210, R11, RZ ;  /* 0x0000000bd2087210 */ /* 0x000fe20007f1e0ff */
[----:B------:R-:W-:Y:S01]  /*e6c0*/  BSSY B0, `(.L_x_100) ;  /* 0x000001c000007945 */ /* 0x000fe20003800000 */
[----:B------:R-:W-:Y:S02]  /*e6d0*/  SHF.R.S32.HI R3, RZ, 0x1f, R210 ;  /* 0x0000001fff037819 */ /* 0x000fe400000114d2 */
[----:B------:R-:W-:-:S02]  /*e6e0*/  SHF.R.S32.HI R5, RZ, 0x3, R5 ;  /* 0x00000003ff057819 */ /* 0x000fc40000011405 */
[----:B------:R-:W-:Y:S01]  /*e6f0*/  LEA.HI R4, R61, R4, RZ, 0x3 ;  /* 0x000000043d047211 */ /* 0x000fe200078f18ff */
[----:B------:R-:W-:Y:S01]  /*e700*/  IMAD.X R9, R3, 0x1, R10, P0 ;  /* 0x0000000103097824 */ /* 0x000fe200000e060a */
[----:B------:R-:W-:Y:S02]  /*e710*/  ISETP.GE.AND P0, PT, R5, R60, PT ;  /* 0x0000003c0500720c */ /* 0x000fe40003f06270 */
[----:B------:R-:W-:Y:S01]  /*e720*/  SHF.R.S32.HI R0, RZ, 0x1f, R62 ;  /* 0x0000001fff007819 */ /* 0x000fe2000001143e */
[----:B------:R-:W-:Y:S01]  /*e730*/  IMAD.WIDE.U32 R8, R62, c[0x0][0x1f0], R8 ;  /* 0x00007c003e087a25 */ /* 0x000fe200078e0008 */
[----:B------:R-:W-:-:S03]  /*e740*/  SHF.R.S32.HI R4, RZ, 0x3, R4 ;  /* 0x00000003ff047819 */ /* 0x000fc60000011404 */
[----:B------:R-:W-:Y:S01]  /*e750*/  IMAD R3, R0, c[0x0][0x1f0], RZ ;  /* 0x00007c0000037a24 */ /* 0x000fe200078e02ff */
[----:B------:R-:W-:-:S03]  /*e760*/  SHF.R.S32.HI R5, RZ, 0x1f, R4 ;  /* 0x0000001fff057819 */ /* 0x000fc60000011404 */
[----:B------:R-:W-:Y:S02]  /*e770*/  IMAD R3, R62, c[0x0][0x1f4], R3 ;  /* 0x00007d003e037a24 */ /* 0x000fe400078e0203 */
[----:B------:R-:W-:-:S04]  /*e780*/  IMAD.WIDE R6, R201, 0x80, R4 ;  /* 0x00000080c9067825 */ /* 0x000fc800078e0204 */
[----:B------:R-:W-:Y:S01]  /*e790*/  IMAD.IADD R11, R9, 0x1, R3 ;  /* 0x00000001090b7824 */ /* 0x000fe200078e0203 */
[----:B------:R-:W-:Y:S05]  /*e7a0*/  @P0 BRA `(.L_x_101) ;  /* 0x000000d000000947 */ /* 0x000fea0003800000 */
[----:B------:R-:W-:Y:S01]  /*e7b0*/  IMAD R0, R7, c[0x0][0x1e8], RZ ;  /* 0x00007a0007007a24 */ /* 0x000fe200078e02ff */
[----:B------:R-:W-:Y:S01]  /*e7c0*/  ISETP.GE.AND P3, PT, R210, c[0x0][0x220], PT ;  /* 0x00008800d2007a0c */ /* 0x000fe20003f66270 */
[----:B------:R-:W-:Y:S01]  /*e7d0*/  IMAD.MOV.U32 R10, RZ, RZ, R8 ;  /* 0x000000ffff0a7224 */ /* 0x000fe200078e0008 */
[----:B------:R-:W-:Y:S01]  /*e7e0*/  ISETP.GE.AND P2, PT, R204, c[0x0][0x220], PT ;  /* 0x00008800cc007a0c */ /* 0x000fe20003f46270 */
[C---:B------:R-:W-:Y:S01]  /*e7f0*/  IMAD R0, R6.reuse, c[0x0][0x1ec], R0 ;  /* 0x00007b0006007a24 */ /* 0x040fe200078e0200 */
[----:B------:R-:W-:Y:S01]  /*e800*/  ISETP.GE.AND P1, PT, R203, c[0x0][0x220], PT ;  /* 0x00008800cb007a0c */ /* 0x000fe20003f26270 */
[----:B------:R-:W-:-:S04]  /*e810*/  IMAD.WIDE.U32 R2, R6, c[0x0][0x1e8], R10 ;  /* 0x00007a0006027a25 */ /* 0x000fc800078e000a */
[----:B------:R-:W-:Y:S01]  /*e820*/  IMAD.IADD R0, R3, 0x1, R0 ;  /* 0x0000000103007824 */ /* 0x000fe200078e0200 */
[----:B------:R-:W-:-:S04]  /*e830*/  LEA R60, P0, R2, c[0x0][0x1d0], 0x1 ;  /* 0x00007400023c7a11 */ /* 0x000fc800078008ff */
[----:B------:R-:W-:-:S05]  /*e840*/  LEA.HI.X R61, R2, c[0x0][0x1d4], R0, 0x1, P0 ;  /* 0x00007500023d7a11 */ /* 0x000fca00000f0c00 */
[----:B------:R2:W-:Y:S04]  /*e850*/  @!P3 STG.E.128 [R60.64], R52 ;  /* 0x000000343c00b986 */ /* 0x0005e8000c101d0c */
[----:B-1----:R2:W-:Y:S04]  /*e860*/  @!P2 STG.E.128 [R60.64+0x80], R36 ;  /* 0x000080243c00a986 */ /* 0x0025e8000c101d0c */
[----:B---3--:R2:W-:Y:S02]  /*e870*/  @!P1 STG.E.128 [R60.64+0x100], R20 ;  /* 0x000100143c009986 */ /* 0x0085e4000c101d0c */
.L_x_101:
[----:B------:R-:W-:Y:S05]  /*e880*/  BSYNC B0 ;  /* 0x0000000000007941 */ /* 0x000fea0003800000 */
.L_x_100:
[----:B------:R-:W-:Y:S01]  /*e890*/  IADD3 R0, R4, 0x20, RZ ;  /* 0x0000002004007810 */ /* 0x000fe20007ffe0ff */
[----:B------:R-:W-:Y:S03]  /*e8a0*/  BSSY B0, `(.L_x_102) ;  /* 0x0000013000007945 */ /* 0x000fe60003800000 */
[----:B------:R-:W-:-:S13]  /*e8b0*/  ISETP.GE.AND P0, PT, R0, R199, PT ;  /* 0x000000c70000720c */ /* 0x000fda0003f06270 */
[----:B------:R-:W-:Y:S05]  /*e8c0*/  @P0 BRA `(.L_x_103) ;  /* 0x0000010000000947 */ /* 0x000fea0003800000 */
[----:B------:R-:W-:Y:S01]  /*e8d0*/  IADD3 R2, P0, R6, 0x20, RZ ;  /* 0x0000002006027810 */ /* 0x000fe20007f1e0ff */
[----:B--23--:R-:W-:Y:S01]  /*e8e0*/  IMAD.MOV.U32 R20, RZ, RZ, R8 ;  /* 0x000000ffff147224 */ /* 0x00cfe200078e0008 */
[----:B------:R-:W-:Y:S02]  /*e8f0*/  MOV R21, R11 ;  /* 0x0000000b00157202 */ /* 0x000fe40000000f00 */
[----:B------:R-:W-:Y:S01]  /*e900*/  ISETP.GE.AND P2, PT, R210, c[0x0][0x220], PT ;  /* 0x00008800d2007a0c */ /* 0x000fe20003f46270 */
[----:B------:R-:W-:Y:S01]  /*e910*/  IMAD.X R0, RZ, RZ, R7, P0 ;  /* 0x000000ffff007224 */ /* 0x000fe200000e0607 */
[----:B------:R-:W-:Y:S01]  /*e920*/  ISETP.GE.AND P1, PT, R204, c[0x0][0x220], PT ;  /* 0x00008800cc007a0c */ /* 0x000fe20003f26270 */
[----:B------:R-:W-:Y:S01]  /*e930*/  IMAD.WIDE.U32 R20, R2, c[0x0][0x1e8], R20 ;  /* 0x00007a0002147a25 */ /* 0x000fe200078e0014 */
[----:B------:R-:W-:-:S03]  /*e940*/  ISETP.GE.AND P0, PT, R203, c[0x0][0x220], PT ;  /* 0x00008800cb007a0c */ /* 0x000fc60003f06270 */
[----:B------:R-:W-:-:S04]  /*e950*/  IMAD R3, R0, c[0x0][0x1e8], RZ ;  /* 0x00007a0000037a24 */ /* 0x000fc800078e02ff */
[----:B------:R-:W-:Y:S01]  /*e960*/  IMAD R3, R2, c[0x0][0x1ec], R3 ;  /* 0x00007b0002037a24 */ /* 0x000fe200078e0203 */
[----:B------:R-:W-:-:S03]  /*e970*/  LEA R2, P3, R20, c[0x0][0x1d0], 0x1 ;  /* 0x0000740014027a11 */ /* 0x000fc600078608ff */
[----:B------:R-:W-:-:S05]  /*e980*/  IMAD.IADD R3, R21, 0x1, R3 ;  /* 0x0000000115037824 */ /* 0x000fca00078e0203 */
[----:B------:R-:W-:-:S05]  /*e990*/  LEA.HI.X R3, R20, c[0x0][0x1d4], R3, 0x1, P3 ;  /* 0x0000750014037a11 */ /* 0x000fca00018f0c03 */
[----:B------:R2:W-:Y:S04]  /*e9a0*/  @!P2 STG.E.128 [R2.64], R48 ;  /* 0x000000300200a986 */ /* 0x0005e8000c101d0c */
[----:B-1----:R2:W-:Y:S04]  /*e9b0*/  @!P1 STG.E.128 [R2.64+0x80], R32 ;  /* 0x0000802002009986 */ /* 0x0025e8000c101d0c */
[----:B------:R2:W-:Y:S02]  /*e9c0*/  @!P0 STG.E.128 [R2.64+0x100], R16 ;  /* 0x0001001002008986 */ /* 0x0005e4000c101d0c */
.L_x_103:
[----:B------:R-:W-:Y:S05]  /*e9d0*/  BSYNC B0 ;  /* 0x0000000000007941 */ /* 0x000fea0003800000 */
.L_x_102:
[----:B------:R-:W-:Y:S01]  /*e9e0*/  IADD3 R0, R4, 0x40, RZ ;  /* 0x0000004004007810 */ /* 0x000fe20007ffe0ff */
[----:B------:R-:W-:Y:S03]  /*e9f0*/  BSSY B0, `(.L_x_104) ;  /* 0x0000013000007945 */ /* 0x000fe60003800000 */
[----:B------:R-:W-:-:S13]  /*ea00*/  ISETP.GE.AND P0, PT, R0, R199, PT ;  /* 0x000000c70000720c */ /* 0x000fda0003f06270 */
[----:B------:R-:W-:Y:S05]  /*ea10*/  @P0 BRA `(.L_x_105) ;  /* 0x0000010000000947 */ /* 0x000fea0003800000 */
[----:B--2---:R-:W-:Y:S01]  /*ea20*/  IADD3 R2, P0, R6, 0x40, RZ ;  /* 0x0000004006027810 */ /* 0x004fe20007f1e0ff */
[----:B-1----:R-:W-:Y:S01]  /*ea30*/  IMAD.MOV.U32 R16, RZ, RZ, R8 ;  /* 0x000000ffff107224 */ /* 0x002fe200078e0008 */
        /* <DEDUP_REMOVED lines=12> */
[----:B------:R1:W-:Y:S04]  /*eb00*/  @!P1 STG.E.128 [R2.64+0x80], R28 ;  /* 0x0000801c02009986 */ /* 0x0003e8000c101d0c */
[----:B------:R1:W-:Y:S02]  /*eb10*/  @!P0 STG.E.128 [R2.64+0x100], R12 ;  /* 0x0001000c02008986 */ /* 0x0003e4000c101d0c */
.L_x_105:
[----:B------:R-:W-:Y:S05]  /*eb20*/  BSYNC B0 ;  /* 0x0000000000007941 */ /* 0x000fea0003800000 */
.L_x_104:
[----:B------:R-:W-:-:S04]  /*eb30*/  IADD3 R4, R4, 0x60, RZ ;  /* 0x0000006004047810 */ /* 0x000fc80007ffe0ff */
[----:B------:R-:W-:-:S13]  /*eb40*/  ISETP.GE.AND P0, PT, R4, R199, PT ;  /* 0x000000c70400720c */ /* 0x000fda0003f06270 */
[----:B------:R-:W-:Y:S05]  /*eb50*/  @P0 EXIT ;  /* 0x000000000000094d */ /* 0x000fea0003800000 */
[----:B------:R-:W-:Y:S01]  /*eb60*/  IADD3 R0, P0, R6, 0x60, RZ ;  /* 0x0000006006007810 */ /* 0x000fe20007f1e0ff */
[----:B------:R-:W-:Y:S01]  /*eb70*/  IMAD.MOV.U32 R4, RZ, RZ, R8 ;  /* 0x000000ffff047224 */ /* 0x000fe200078e0008 */
[----:B------:R-:W-:Y:S02]  /*eb80*/  MOV R5, R11 ;  /* 0x0000000b00057202 */ /* 0x000fe40000000f00 */
[----:B------:R-:W-:Y:S01]  /*eb90*/  ISETP.GE.AND P1, PT, R210, c[0x0][0x220], PT ;  /* 0x00008800d2007a0c */ /* 0x000fe20003f26270 */
[----:B------:R-:W-:Y:S01]  /*eba0*/  IMAD.X R6, RZ, RZ, R7, P0 ;  /* 0x000000ffff067224 */ /* 0x000fe200000e0607 */
[----:B------:R-:W-:Y:S01]  /*ebb0*/  ISETP.GE.AND P0, PT, R204, c[0x0][0x220], PT ;  /* 0x00008800cc007a0c */ /* 0x000fe20003f06270 */
[----:B------:R-:W-:-:S04]  /*ebc0*/  IMAD.WIDE.U32 R4, R0, c[0x0][0x1e8], R4 ;  /* 0x00007a0000047a25 */ /* 0x000fc800078e0004 */
[----:B-12---:R-:W-:Y:S01]  /*ebd0*/  IMAD R3, R6, c[0x0][0x1e8], RZ ;  /* 0x00007a0006037a24 */ /* 0x006fe200078e02ff */
[----:B------:R-:W-:-:S03]  /*ebe0*/  LEA R2, P2, R4, c[0x0][0x1d0], 0x1 ;  /* 0x0000740004027a11 */ /* 0x000fc600078408ff */
[----:B------:R-:W-:-:S04]  /*ebf0*/  IMAD R3, R0, c[0x0][0x1ec], R3 ;  /* 0x00007b0000037a24 */ /* 0x000fc800078e0203 */
[----:B------:R-:W-:-:S05]  /*ec00*/  IMAD.IADD R3, R5, 0x1, R3 ;  /* 0x0000000105037824 */ /* 0x000fca00078e0203 */
[----:B------:R-:W-:-:S05]  /*ec10*/  LEA.HI.X R3, R4, c[0x0][0x1d4], R3, 0x1, P2 ;  /* 0x0000750004037a11 */ /* 0x000fca00010f0c03 */
[----:B------:R1:W-:Y:S01]  /*ec20*/  @!P0 STG.E.128 [R2.64+0x80], R24 ;  /* 0x0000801802008986 */ /* 0x0003e2000c101d0c */
[----:B------:R-:W-:-:S03]  /*ec30*/  ISETP.GE.AND P0, PT, R203, c[0x0][0x220], PT ;  /* 0x00008800cb007a0c */ /* 0x000fc60003f06270 */
[----:B------:R1:W-:Y:S10]  /*ec40*/  @!P1 STG.E.128 [R2.64], R40 ;  /* 0x0000002802009986 */ /* 0x0003f4000c101d0c */
[----:B------:R-:W-:Y:S05]  /*ec50*/  @P0 EXIT ;  /* 0x000000000000094d */ /* 0x000fea0003800000 */
[----:B------:R-:W-:Y:S01]  /*ec60*/  STG.E.128 [R2.64+0x100], R56 ;  /* 0x0001003802007986 */ /* 0x000fe2000c101d0c */
[----:B------:R-:W-:Y:S05]  /*ec70*/  EXIT ;  /* 0x000000000000794d */ /* 0x000fea0003800000 */
.L_x_64:
[----:B------:R-:W2:Y:S01]  /*ec80*/  LDC.U8 R5, c[0x0][0x329] ;  /* 0x0000ca40ff057b82 */ /* 0x000ea20000000000 */
[----:B------:R-:W-:Y:S01]  /*ec90*/  ISETP.NE.AND P3, PT, R200, -0x1, PT ;  /* 0xffffffffc800780c */ /* 0x000fe20003f65270 */
[----:B------:R-:W-:Y:S01]  /*eca0*/  BSSY B0, `(.L_x_106) ;  /* 0x0000043000007945 */ /* 0x000fe20003800000 */
[----:B-1----:R-:W-:-:S02]  /*ecb0*/  SHF.R.S32.HI R8, RZ, 0x1f, R3 ;  /* 0x0000001fff087819 */ /* 0x002fc40000011403 */
[----:B------:R-:W-:Y:S02]  /*ecc0*/  IADD3 R205, -R6, R205, RZ ;  /* 0x000000cd06cd7210 */ /* 0x000fe40007ffe1ff */
[----:B------:R-:W-:Y:S01]  /*ecd0*/  LEA.HI R8, R8, R3, RZ, 0x3 ;  /* 0x0000000308087211 */ /* 0x000fe200078f18ff */
[----:B------:R-:W1:Y:S01]  /*ece0*/  LDC.U8 R2, c[0x0][0x328] ;  /* 0x0000ca00ff027b82 */ /* 0x000e620000000000 */
[----:B------:R-:W-:Y:S02]  /*ecf0*/  SHF.R.S32.HI R11, RZ, 0x1f, R14 ;  /* 0x0000001fff0b7819 */ /* 0x000fe4000001140e */
[----:B------:R-:W-:Y:S02]  /*ed00*/  LOP3.LUT R10, R8, 0xfffffff8, RZ, 0xc0, !PT ;  /* 0xfffffff8080a7812 */ /* 0x000fe400078ec0ff */
[----:B------:R-:W-:Y:S01]  /*ed10*/  SHF.R.S32.HI R8, RZ, 0x3, R8 ;  /* 0x00000003ff087819 */ /* 0x000fe20000011408 */
[----:B------:R-:W-:-:S04]  /*ed20*/  @P3 IMAD.WIDE.U32 R16, R200, c[0x0][0x1e8], RZ ;  /* 0x00007a00c8103a25 */ /* 0x000fc800078e00ff */
[----:B------:R-:W-:-:S04]  /*ed30*/  @!P3 IMAD.WIDE.U32 R12, R0, c[0x0][0x1e0], RZ ;  /* 0x00007800000cba25 */ /* 0x000fc800078e00ff */
[----:B------:R-:W-:Y:S01]  /*ed40*/  @P3 IMAD R9, R200, c[0x0][0x1ec], R17 ;  /* 0x00007b00c8093a24 */ /* 0x000fe200078e0211 */
[----:B------:R-:W-:Y:S01]  /*ed50*/  @!P3 MOV R16, R12 ;  /* 0x0000000c0010b202 */ /* 0x000fe20000000f00 */
[----:B------:R-:W-:Y:S01]  /*ed60*/  IMAD.IADD R3, R3, 0x1, -R10 ;  /* 0x0000000103037824 */ /* 0x000fe200078e0a0a */
[----:B--2---:R-:W-:Y:S01]  /*ed70*/  ISETP.NE.AND P1, PT, R5, RZ, PT ;  /* 0x000000ff0500720c */ /* 0x004fe20003f25270 */
[----:B------:R-:W-:Y:S01]  /*ed80*/  IMAD R11, R11, c[0x0][0x1f0], RZ ;  /* 0x00007c000b0b7a24 */ /* 0x000fe200078e02ff */
[----:B-1----:R-:W-:-:S04]  /*ed90*/  ISETP.NE.AND P0, PT, R2, RZ, PT ;  /* 0x000000ff0200720c */ /* 0x002fc80003f05270 */
[----:B------:R-:W-:-:S07]  /*eda0*/  ISETP.NE.OR P2, PT, R5, RZ, !P0 ;  /* 0x000000ff0500720c */ /* 0x000fce0004745670 */
[----:B------:R-:W-:Y:S01]  /*edb0*/  @P1 IMAD.MOV.U32 R4, RZ, RZ, c[0x0][0x210] ;  /* 0x00008400ff041624 */ /* 0x000fe200078e00ff */
[----:B------:R-:W-:Y:S01]  /*edc0*/  @!P3 SHF.R.S32.HI R5, RZ, 0x1f, R0 ;  /* 0x0000001fff05b819 */ /* 0x000fe20000011400 */
[----:B------:R-:W-:Y:S02]  /*edd0*/  @!P1 IMAD.MOV.U32 R2, RZ, RZ, c[0x0][0x214] ;  /* 0x00008500ff029624 */ /* 0x000fe400078e00ff */
[----:B------:R-:W-:Y:S02]  /*ede0*/  @P1 IMAD R4, R4, c[0x0][0x214], RZ ;  /* 0x0000850004041a24 */ /* 0x000fe400078e02ff */
[----:B------:R-:W-:Y:S01]  /*edf0*/  @P1 IMAD.MOV.U32 R7, RZ, RZ, 0x1 ;  /* 0x00000001ff071424 */ /* 0x000fe200078e00ff */
[----:B------:R-:W-:Y:S01]  /*ee00*/  @!P1 SEL R4, R2, c[0x0][0x234], !P0 ;  /* 0x00008d0002049a07 */ /* 0x000fe20004000000 */
[----:B------:R-:W-:Y:S01]  /*ee10*/  @!P3 IMAD R5, R5, c[0x0][0x1e0], RZ ;  /* 0x000078000505ba24 */ /* 0x000fe200078e02ff */
[----:B------:R-:W-:-:S03]  /*ee20*/  ISETP.NE.OR P0, PT, R200, -0x1, P2 ;  /* 0xffffffffc800780c */ /* 0x000fc60001705670 */
[----:B------:R-:W-:Y:S02]  /*ee30*/  @!P1 IMAD R7, R4, c[0x0][0x1c0], RZ ;  /* 0x0000700004079a24 */ /* 0x000fe400078e02ff */
[C---:B------:R-:W-:Y:S02]  /*ee40*/  @!P3 IMAD R2, R0.reuse, c[0x0][0x1e4], R5 ;  /* 0x000079000002ba24 */ /* 0x040fe400078e0205 */
[C---:B------:R-:W-:Y:S02]  /*ee50*/  IMAD R7, R0.reuse, R7, RZ ;  /* 0x0000000700077224 */ /* 0x040fe400078e02ff */
[----:B------:R-:W-:Y:S02]  /*ee60*/  @!P3 IMAD.IADD R9, R13, 0x1, R2 ;  /* 0x000000010d09b824 */ /* 0x000fe400078e0202 */
[----:B------:R-:W-:Y:S01]  /*ee70*/  CS2R R12, SRZ ;  /* 0x00000000000c7805 */ /* 0x000fe2000001ff00 */
[----:B------:R-:W-:Y:S01]  /*ee80*/  SEL R7, R7, RZ, P2 ;  /* 0x000000ff07077207 */ /* 0x000fe20001000000 */
[----:B------:R-:W-:-:S02]  /*ee90*/  @!P0 IMAD R200, R0, c[0x0][0x214], RZ ;  /* 0x0000850000c88a24 */ /* 0x000fc400078e02ff */
[----:B------:R-:W-:Y:S02]  /*eea0*/  IMAD.SHL.U32 R0, R3, 0x8, RZ ;  /* 0x0000000803007824 */ /* 0x000fe400078e00ff */
[----:B------:R-:W-:Y:S01]  /*eeb0*/  @P1 IMAD.MOV.U32 R5, RZ, RZ, c[0x0][0x210] ;  /* 0x00008400ff051624 */ /* 0x000fe200078e00ff */
[----:B------:R-:W-:Y:S01]  /*eec0*/  @!P2 SHF.R.S32.HI R13, RZ, 0x1f, R200 ;  /* 0x0000001fff0da819 */ /* 0x000fe200000114c8 */
[----:B------:R-:W-:Y:S01]  /*eed0*/  @!P1 IMAD.MOV.U32 R5, RZ, RZ, 0x1 ;  /* 0x00000001ff059424 */ /* 0x000fe200078e00ff */
[----:B------:R-:W-:Y:S01]  /*eee0*/  @!P2 MOV R12, R200 ;  /* 0x000000c8000ca202 */ /* 0x000fe20000000f00 */
[----:B------:R-:W-:Y:S01]  /*eef0*/  IMAD R7, R14, R4, R7 ;  /* 0x000000040e077224 */ /* 0x000fe200078e0207 */
[----:B------:R-:W-:Y:S01]  /*ef00*/  ISETP.GE.AND P2, PT, R8, R205, PT ;  /* 0x000000cd0800720c */ /* 0x000fe20003f46270 */
[----:B------:R-:W-:Y:S01]  /*ef10*/  IMAD R4, R6, R5, RZ ;  /* 0x0000000506047224 */ /* 0x000fe200078e02ff */
[----:B------:R-:W-:Y:S01]  /*ef20*/  IADD3 R16, P0, R0, R16, RZ ;  /* 0x0000001000107210 */ /* 0x000fe20007f1e0ff */
[----:B------:R-:W-:Y:S01]  /*ef30*/  IMAD R2, R14, c[0x0][0x1f4], R11 ;  /* 0x00007d000e027a24 */ /* 0x000fe200078e020b */
[----:B------:R-:W-:-:S02]  /*ef40*/  IADD3 R6, R0, 0x80, RZ ;  /* 0x0000008000067810 */ /* 0x000fc40007ffe0ff */
[----:B------:R-:W-:Y:S02]  /*ef50*/  LEA.HI.X.SX32 R17, R0, R9, 0x1, P0 ;  /* 0x0000000900117211 */ /* 0x000fe400000f0eff */
[----:B------:R-:W-:Y:S02]  /*ef60*/  SHF.R.S32.HI R10, RZ, 0x1f, R4 ;  /* 0x0000001fff0a7819 */ /* 0x000fe40000011404 */
[----:B------:R-:W-:Y:S01]  /*ef70*/  IADD3 R4, P1, P0, R4, R12, R7 ;  /* 0x0000000c04047210 */ /* 0x000fe2000783e007 */
[----:B------:R-:W-:Y:S01]  /*ef80*/  IMAD.WIDE.U32 R14, R14, c[0x0][0x1f0], R16 ;  /* 0x00007c000e0e7a25 */ /* 0x000fe200078e0010 */
[--C-:B------:R-:W-:Y:S02]  /*ef90*/  SHF.R.S32.HI R9, RZ, 0x1f, R8.reuse ;  /* 0x0000001fff097819 */ /* 0x100fe40000011408 */
[----:B------:R-:W-:Y:S01]  /*efa0*/  SHF.R.S32.HI R7, RZ, 0x1f, R7 ;  /* 0x0000001fff077819 */ /* 0x000fe20000011407 */
[----:B------:R-:W-:Y:S02]  /*efb0*/  IMAD.IADD R21, R2, 0x1, R15 ;  /* 0x0000000102157824 */ /* 0x000fe400078e020f */
[----:B------:R-:W-:Y:S01]  /*efc0*/  IMAD.WIDE R18, R201, 0x80, R8 ;  /* 0x00000080c9127825 */ /* 0x000fe200078e0208 */
[----:B------:R-:W-:-:S02]  /*efd0*/  IADD3.X R10, R10, R13, R7, P1, P0 ;  /* 0x0000000d0a0a7210 */ /* 0x000fc40000fe0407 */
[----:B------:R-:W-:Y:S01]  /*efe0*/  IADD3 R7, R0, 0x40, RZ ;  /* 0x0000004000077810 */ /* 0x000fe20007ffe0ff */
[----:B------:R-:W-:Y:S05]  /*eff0*/  @P2 BRA `(.L_x_107) ;  /* 0x000000d000002947 */ /* 0x000fea0003800000 */
[----:B------:R-:W-:Y:S01]  /*f000*/  IMAD R11, R19, c[0x0][0x1e8], RZ ;  /* 0x00007a00130b7a24 */ /* 0x000fe200078e02ff */
[----:B------:R-:W-:Y:S01]  /*f010*/  ISETP.GE.AND P2, PT, R0, c[0x0][0x220], PT ;  /* 0x0000880000007a0c */ /* 0x000fe20003f46270 */
[----:B------:R-:W-:Y:S01]  /*f020*/  IMAD.MOV.U32 R20, RZ, RZ, R14 ;  /* 0x000000ffff147224 */ /* 0x000fe200078e000e */
[----:B------:R-:W-:Y:S01]  /*f030*/  ISETP.GE.AND P1, PT, R7, c[0x0][0x220], PT ;  /* 0x0000880007007a0c */ /* 0x000fe20003f26270 */
[----:B------:R-:W-:Y:S01]  /*f040*/  IMAD R2, R18, c[0x0][0x1ec], R11 ;  /* 0x00007b0012027a24 */ /* 0x000fe200078e020b */
[----:B------:R-:W-:Y:S01]  /*f050*/  ISETP.GE.AND P0, PT, R6, c[0x0][0x220], PT ;  /* 0x0000880006007a0c */ /* 0x000fe20003f06270 */
[----:B------:R-:W-:-:S04]  /*f060*/  IMAD.WIDE.U32 R12, R18, c[0x0][0x1e8], R20 ;  /* 0x00007a00120c7a25 */ /* 0x000fc800078e0014 */
[----:B------:R-:W-:Y:S01]  /*f070*/  IMAD.IADD R2, R13, 0x1, R2 ;  /* 0x000000010d027824 */ /* 0x000fe200078e0202 */
[----:B------:R-:W-:-:S04]  /*f080*/  LEA R16, P3, R12, c[0x0][0x1d0], 0x1 ;  /* 0x000074000c107a11 */ /* 0x000fc800078608ff */
[----:B------:R-:W-:-:S05]  /*f090*/  LEA.HI.X R17, R12, c[0x0][0x1d4], R2, 0x1, P3 ;  /* 0x000075000c117a11 */ /* 0x000fca00018f0c02 */
[----:B------:R1:W-:Y:S04]  /*f0a0*/  @!P2 STG.E.128 [R16.64], RZ ;  /* 0x000000ff1000a986 */ /* 0x0003e8000c101d0c */
[----:B------:R1:W-:Y:S04]  /*f0b0*/  @!P1 STG.E.128 [R16.64+0x80], RZ ;  /* 0x000080ff10009986 */ /* 0x0003e8000c101d0c */
[----:B------:R1:W-:Y:S02]  /*f0c0*/  @!P0 STG.E.128 [R16.64+0x100], RZ ;  /* 0x000100ff10008986 */ /* 0x0003e4000c101d0c */
.L_x_107:
[----:B------:R-:W-:Y:S05]  /*f0d0*/  BSYNC B0 ;  /* 0x0000000000007941 */ /* 0x000fea0003800000 */
.L_x_106:
[----:B------:R-:W-:Y:S01]  /*f0e0*/  IADD3 R12, R8, 0x20, RZ ;  /* 0x00000020080c7810 */ /* 0x000fe20007ffe0ff */
[----:B------:R-:W-:Y:S03]  /*f0f0*/  BSSY B0, `(.L_x_108) ;  /* 0x0000013000007945 */ /* 0x000fe60003800000 */
[----:B------:R-:W-:-:S13]  /*f100*/  ISETP.GE.AND P0, PT, R12, R205, PT ;  /* 0x000000cd0c00720c */ /* 0x000fda0003f06270 */
[----:B------:R-:W-:Y:S05]  /*f110*/  @P0 BRA `(.L_x_109) ;  /* 0x0000010000000947 */ /* 0x000fea0003800000 */
[----:B------:R-:W-:Y:S01]  /*f120*/  IADD3 R11, P0, R18, 0x20, RZ ;  /* 0x00000020120b7810 */ /* 0x000fe20007f1e0ff */
[----:B-1----:R-:W-:Y:S01]  /*f130*/  IMAD.MOV.U32 R16, RZ, RZ, R14 ;  /* 0x000000ffff107224 */ /* 0x002fe200078e000e */
[----:B------:R-:W-:Y:S02]  /*f140*/  MOV R17, R21 ;  /* 0x0000001500117202 */ /* 0x000fe40000000f00 */
[----:B------:R-:W-:Y:S01]  /*f150*/  ISETP.GE.AND P2, PT, R0, c[0x0][0x220], PT ;  /* 0x0000880000007a0c */ /* 0x000fe20003f46270 */
[----:B------:R-:W-:Y:S01]  /*f160*/  IMAD.X R2, RZ, RZ, R19, P0 ;  /* 0x000000ffff027224 */ /* 0x000fe200000e0613 */
[----:B------:R-:W-:Y:S01]  /*f170*/  ISETP.GE.AND P1, PT, R7, c[0x0][0x220], PT ;  /* 0x0000880007007a0c */ /* 0x000fe20003f26270 */
[----:B------:R-:W-:Y:S01]  /*f180*/  IMAD.WIDE.U32 R16, R11, c[0x0][0x1e8], R16 ;  /* 0x00007a000b107a25 */ /* 0x000fe200078e0010 */
[----:B------:R-:W-:-:S03]  /*f190*/  ISETP.GE.AND P0, PT, R6, c[0x0][0x220], PT ;  /* 0x0000880006007a0c */ /* 0x000fc60003f06270 */
[----:B------:R-:W-:Y:S01]  /*f1a0*/  IMAD R2, R2, c[0x0][0x1e8], RZ ;  /* 0x00007a0002027a24 */ /* 0x000fe200078e02ff */
[----:B------:R-:W-:-:S03]  /*f1b0*/  LEA R22, P3, R16, c[0x0][0x1d0], 0x1 ;  /* 0x0000740010167a11 */ /* 0x000fc600078608ff */
[----:B------:R-:W-:-:S04]  /*f1c0*/  IMAD R2, R11, c[0x0][0x1ec], R2 ;  /* 0x00007b000b027a24 */ /* 0x000fc800078e0202 */
[----:B------:R-:W-:-:S05]  /*f1d0*/  IMAD.IADD R2, R17, 0x1, R2 ;  /* 0x0000000111027824 */ /* 0x000fca00078e0202 */
[----:B------:R-:W-:-:S05]  /*f1e0*/  LEA.HI.X R23, R16, c[0x0][0x1d4], R2, 0x1, P3 ;  /* 0x0000750010177a11 */ /* 0x000fca00018f0c02 */
[----:B------:R1:W-:Y:S04]  /*f1f0*/  @!P2 STG.E.128 [R22.64], RZ ;  /* 0x000000ff1600a986 */ /* 0x0003e8000c101d0c */
[----:B------:R1:W-:Y:S04]  /*f200*/  @!P1 STG.E.128 [R22.64+0x80], RZ ;  /* 0x000080ff16009986 */ /* 0x0003e8000c101d0c */
[----:B------:R1:W-:Y:S02]  /*f210*/  @!P0 STG.E.128 [R22.64+0x100], RZ ;  /* 0x000100ff16008986 */ /* 0x0003e4000c101d0c */
.L_x_109:
[----:B------:R-:W-:Y:S05]  /*f220*/  BSYNC B0 ;  /* 0x0000000000007941 */ /* 0x000fea0003800000 */
.L_x_108:
[----:B------:R-:W-:Y:S01]  /*f230*/  IADD3 R2, R8, 0x40, RZ ;  /* 0x0000004008027810 */ /* 0x000fe20007ffe0ff */
[----:B------:R-:W-:Y:S03]  /*f240*/  BSSY B0, `(.L_x_110) ;  /* 0x0000013000007945 */ /* 0x000fe60003800000 */
[----:B------:R-:W-:-:S13]  /*f250*/  ISETP.GE.AND P0, PT, R2, R205, PT ;  /* 0x000000cd0200720c */ /* 0x000fda0003f06270 */
[----:B------:R-:W-:Y:S05]  /*f260*/  @P0 BRA `(.L_x_111) ;  /* 0x0000010000000947 */ /* 0x000fea0003800000 */
[----:B-1----:R-:W-:Y:S01]  /*f270*/  IADD3 R16, P0, R18, 0x40, RZ ;  /* 0x0000004012107810 */ /* 0x002fe20007f1e0ff */
[----:B------:R-:W-:Y:S01]  /*f280*/  IMAD.MOV.U32 R22, RZ, RZ, R14 ;  /* 0x000000ffff167224 */ /* 0x000fe200078e000e */
        /* <DEDUP_REMOVED lines=11> */
[----:B------:R1:W-:Y:S04]  /*f340*/  @!P2 STG.E.128 [R16.64], RZ ;  /* 0x000000ff1000a986 */ /* 0x0003e8000c101d0c */
[----:B------:R1:W-:Y:S04]  /*f350*/  @!P1 STG.E.128 [R16.64+0x80], RZ ;  /* 0x000080ff10009986 */ /* 0x0003e8000c101d0c */
[----:B------:R1:W-:Y:S02]  /*f360*/  @!P0 STG.E.128 [R16.64+0x100], RZ ;  /* 0x000100ff10008986 */ /* 0x0003e4000c101d0c */
.L_x_111:
[----:B------:R-:W-:Y:S05]  /*f370*/  BSYNC B0 ;  /* 0x0000000000007941 */ /* 0x000fea0003800000 */
.L_x_110:
[----:B-1----:R-:W-:Y:S01]  /*f380*/  IADD3 R16, R8, 0x60, RZ ;  /* 0x0000006008107810 */ /* 0x002fe20007ffe0ff */
[----:B------:R-:W-:Y:S03]  /*f390*/  BSSY B0, `(.L_x_112) ;  /* 0x0000012000007945 */ /* 0x000fe60003800000 */
[----:B------:R-:W-:-:S13]  /*f3a0*/  ISETP.GE.AND P0, PT, R16, R205, PT ;  /* 0x000000cd1000720c */ /* 0x000fda0003f06270 */
        /* <DEDUP_REMOVED lines=16> */
.L_x_113:
[----:B------:R-:W-:Y:S05]  /*f4b0*/  BSYNC B0 ;  /* 0x0000000000007941 */ /* 0x000fea0003800000 */
.L_x_112:
[----:B------:R-:W-:-:S04]  /*f4c0*/  ISETP.NE.AND P6, PT, R3, RZ, PT ;  /* 0x000000ff0300720c */ /* 0x000fc80003fc5270 */
[-C--:B------:R-:W-:Y:S02]  /*f4d0*/  ISETP.GE.OR P5, PT, R8, R205.reuse, P6 ;  /* 0x000000cd0800720c */ /* 0x080fe400037a6670 */
[-C--:B------:R-:W-:Y:S02]  /*f4e0*/  ISETP.GE.OR P4, PT, R12, R205.reuse, P6 ;  /* 0x000000cd0c00720c */ /* 0x080fe40003786670 */
[-C--:B------:R-:W-:Y:S02]  /*f4f0*/  ISETP.GE.OR P3, PT, R2, R205.reuse, P6 ;  /* 0x000000cd0200720c */ /* 0x080fe40003766670 */
[----:B------:R-:W-:-:S07]  /*f500*/  ISETP.GE.OR P6, PT, R16, R205, P6 ;  /* 0x000000cd1000720c */ /* 0x000fce00037c6670 */
[-C--:B------:R-:W-:Y:S02]  /*f510*/  @!P5 IMAD R11, R8, R5.reuse, RZ ;  /* 0x00000005080bd224 */ /* 0x080fe400078e02ff */
[-C--:B------:R-:W-:Y:S02]  /*f520*/  @!P4 IMAD R13, R12, R5.reuse, RZ ;  /* 0x000000050c0dc224 */ /* 0x080fe400078e02ff */
[----:B------:R-:W-:Y:S01]  /*f530*/  @!P3 IMAD R9, R2, R5, RZ ;  /* 0x000000050209b224 */ /* 0x000fe200078e02ff */
[-C--:B-1----:R-:W-:Y:S02]  /*f540*/  @!P5 IADD3 R6, P0, R11, R4.reuse, RZ ;  /* 0x000000040b06d210 */ /* 0x082fe40007f1e0ff */
[----:B------:R-:W-:Y:S02]  /*f550*/  @!P4 IADD3 R3, P1, R13, R4, RZ ;  /* 0x000000040d03c210 */ /* 0x000fe40007f3e0ff */
[----:B------:R-:W-:Y:S02]  /*f560*/  @!P5 LEA.HI.X.SX32 R11, R11, R10, 0x1, P0 ;  /* 0x0000000a0b0bd211 */ /* 0x000fe400000f0eff */
[----:B------:R-:W-:-:S02]  /*f570*/  @!P5 LEA R12, P2, R6, c[0x0][0x200], 0x2 ;  /* 0x00008000060cda11 */ /* 0x000fc400078410ff */
[----:B------:R-:W-:Y:S02]  /*f580*/  @!P3 IADD3 R7, P0, R9, R4, RZ ;  /* 0x000000040907b210 */ /* 0x000fe40007f1e0ff */
[-C--:B------:R-:W-:Y:S02]  /*f590*/  @!P4 LEA.HI.X.SX32 R0, R13, R10.reuse, 0x1, P1 ;  /* 0x0000000a0d00c211 */ /* 0x080fe400008f0eff */
[----:B------:R-:W-:Y:S02]  /*f5a0*/  @!P4 LEA R8, P1, R3, c[0x0][0x200], 0x2 ;  /* 0x000080000308ca11 */ /* 0x000fe400078210ff */
[----:B------:R-:W-:Y:S01]  /*f5b0*/  @!P5 LEA.HI.X R13, R6, c[0x0][0x204], R11, 0x2, P2 ;  /* 0x00008100060dda11 */ /* 0x000fe200010f140b */
[----:B------:R-:W-:Y:S01]  /*f5c0*/  @!P4 IMAD.MOV.U32 R11, RZ, RZ, 0x7f800000 ;  /* 0x7f800000ff0bc424 */ /* 0x000fe200078e00ff */
        /* <DEDUP_REMOVED lines=10> */
[----:B------:R-:W-:-:S05]  /*f670*/  IMAD R5, R16, R5, RZ ;  /* 0x0000000510057224 */ /* 0x000fca00078e02ff */
[----:B------:R-:W-:-:S04]  /*f680*/  IADD3 R4, P0, R5, R4, RZ ;  /* 0x0000000405047210 */ /* 0x000fc80007f1e0ff */
[----:B------:R-:W-:Y:S02]  /*f690*/  LEA.HI.X.SX32 R5, R5, R10, 0x1, P0 ;  /* 0x0000000a05057211 */ /* 0x000fe400000f0eff */
[----:B------:R-:W-:-:S04]  /*f6a0*/  LEA R2, P0, R4, c[0x0][0x200], 0x2 ;  /* 0x0000800004027a11 */ /* 0x000fc800078010ff */
[----:B-1----:R-:W-:Y:S01]  /*f6b0*/  LEA.HI.X R3, R4, c[0x0][0x204], R5, 0x2, P0 ;  /* 0x0000810004037a11 */ /* 0x002fe200000f1405 */
[----:B------:R-:W-:-:S05]  /*f6c0*/  IMAD.MOV.U32 R5, RZ, RZ, 0x7f800000 ;  /* 0x7f800000ff057424 */ /* 0x000fca00078e00ff */
[----:B------:R-:W-:Y:S01]  /*f6d0*/  STG.E [R2.64], R5 ;  /* 0x0000000502007986 */ /* 0x000fe2000c10190c */
[----:B------:R-:W-:Y:S05]  /*f6e0*/  EXIT ;  /* 0x000000000000794d */ /* 0x000fea0003800000 */
.L_x_114:
        /* <DEDUP_REMOVED lines=9> */
.L_x_684:


//--------------------- .text._ZN5flash16flash_fwd_kernelI23Flash_fwd_kernel_traitsILi192ELi128ELi64ELi8ELb0ELb0EN7cutlass10bfloat16_tE19Flash_kernel_traitsILi192ELi128ELi64ELi8ES3_EELb0ELb1ELb0ELb0ELb0ELb0ELb1ELb0EEEvNS_16Flash_fwd_paramsE --------------------------
	.section	.text._ZN5flash16flash_fwd_kernelI23Flash_fwd_kernel_traitsILi192ELi128ELi64ELi8ELb0ELb0EN7cutlass10bfloat16_tE19Flash_kernel_traitsILi192ELi128ELi64ELi8ES3_EELb0ELb1ELb0ELb0ELb0ELb0ELb1ELb0EEEvNS_16Flash_fwd_paramsE,"ax",@progbits
	.sectioninfo	@"SHI_REGISTERS=255"
	.align	128
        .global         _ZN5flash16flash_fwd_kernelI23Flash_fwd_kernel_traitsILi192ELi128ELi64ELi8ELb0ELb0EN7cutlass10bfloat16_tE19Flash_kernel_traitsILi192ELi128ELi64ELi8ES3_EELb0ELb1ELb0ELb0ELb0ELb0ELb1ELb0EEEvNS_16Flash_fwd_paramsE
        .type           _ZN5flash16flash_fwd_kernelI23Flash_fwd_kernel_traitsILi192ELi128ELi64ELi8ELb0ELb0EN7cutlass10bfloat16_tE19Flash_kernel_traitsILi192ELi128ELi64ELi8ES3_EELb0ELb1ELb0ELb0ELb0ELb0ELb1ELb0EEEvNS_16Flash_fwd_paramsE,@function
        .size           _ZN5flash16flash_fwd_kernelI23Flash_fwd_kernel_traitsILi192ELi128ELi64ELi8ELb0ELb0EN7cutlass10bfloat16_tE19Flash_kernel_traitsILi192ELi128ELi64ELi8ES3_EELb0ELb1ELb0ELb0ELb0ELb0ELb1ELb0EEEvNS_16Flash_fwd_paramsE,(.L_x_685 - _ZN5flash16flash_fwd_kernelI23Flash_fwd_kernel_traitsILi192ELi128ELi64ELi8ELb0ELb0EN7cutlass10bfloat16_tE19Flash_kernel_traitsILi192ELi128ELi64ELi8ES3_EELb0ELb1ELb0ELb0ELb0ELb0ELb1ELb0EEEvNS_16Flash_fwd_paramsE)
        .other          _ZN5flash16flash_fwd_kernelI23Flash_fwd_kernel_traitsILi192ELi128ELi64ELi8ELb0ELb0EN7cutlass10bfloat16_tE19Flash_kernel_traitsILi192ELi128ELi64ELi8ES3_EELb0ELb1ELb0ELb0ELb0ELb0ELb1ELb0EEEvNS_16Flash_fwd_paramsE,@"STO_CUDA_ENTRY STV_DEFAULT"
_ZN5flash16flash_fwd_kernelI23Flash_fwd_kernel_traitsILi192ELi128ELi64ELi8ELb0ELb0EN7cutlass10bfloat16_tE19Flash_kernel_traitsILi192ELi128ELi64ELi8ES3_EELb0ELb1ELb0ELb0ELb0ELb0ELb1ELb0EEEvNS_16Flash_fwd_paramsE:
.text._ZN5flash16flash_fwd_kernelI23Flash_fwd_kernel_traitsILi192ELi128ELi64ELi8ELb0ELb0EN7cutlass10bfloat16_tE19Flash_kernel_traitsILi192ELi128ELi64ELi8ES3_EELb0ELb1ELb0ELb0ELb0ELb0ELb1ELb0EEEvNS_16Flash_fwd_paramsE:
        /* <DEDUP_REMOVED lines=33> */
.L_x_115:
[----:B-1-34-:R-:W-:Y:S02]  /*0210*/  MOV R5, c[0x0][0x218] ;  /* 0x0000860000057a02 */ /* 0x01afe40000000f00 */
.L_x_116:
        /* <DEDUP_REMOVED lines=49> */
.L_x_118:
        /* <DEDUP_REMOVED lines=40> */
.L_x_119:
        /* <DEDUP_REMOVED lines=108> */
.L_x_121:
[----:B------:R-:W-:Y:S05]  /*0e70*/  BSYNC B0 ;  /* 0x0000000000007941 */ /* 0x000fea0003800000 */
.L_x_120:
        /* <DEDUP_REMOVED lines=37> */
.L_x_123:
[----:B------:R-:W-:Y:S05]  /*10d0*/  BSYNC B0 ;  /* 0x0000000000007941 */ /* 0x000fea0003800000 */
.L_x_122:
        /* <DEDUP_REMOVED lines=37> */
.L_x_125:
[----:B------:R-:W-:Y:S05]  /*1330*/  BSYNC B0 ;  /* 0x0000000000007941 */ /* 0x000fea0003800000 */
.L_x_124:
        /* <DEDUP_REMOVED lines=40> */
.L_x_127:
[----:B------:R-:W-:Y:S05]  /*15c0*/  BSYNC B0 ;  /* 0x0000000000007941 */ /* 0x000fea0003800000 */
.L_x_126:
        /* <DEDUP_REMOVED lines=36> */
.L_x_129:
[----:B------:R-:W-:Y:S05]  /*1810*/  BSYNC B0 ;  /* 0x0000000000007941 */ /* 0x000fea0003800000 */
.L_x_128:
        /* <DEDUP_REMOVED lines=37> */
.L_x_131:
[----:B------:R-:W-:Y:S05]  /*1a70*/  BSYNC B0 ;  /* 0x0000000000007941 */ /* 0x000fea0003800000 */
.L_x_130:
        /* <DEDUP_REMOVED lines=44> */
.L_x_133:
[----:B------:R-:W-:Y:S05]  /*1d40*/  BSYNC B0 ;  /* 0x0000000000007941 */ /* 0x000fea0003800000 */
.L_x_132:
        /* <DEDUP_REMOVED lines=36> */
.L_x_135:
[----:B------:R-:W-:Y:S05]  /*1f90*/  BSYNC B0 ;  /* 0x0000000000007941 */ /* 0x000fea0003800000 */
.L_x_134:
        /* <DEDUP_REMOVED lines=20> */
[----:B------:R-:W-:Y:S02]  /*20e0*/  IMAD.SHL.U32 R205, R205, 0x2, RZ ;  /* 0x00000002cdcd7824 */ /* 0x000fe400078e00ff */
[----:B------:R-:W-:Y:S01]  /*20f0*/  IADD3 R135, R3, c[0x0][0x2e8], RZ ;  /* 0x0000ba0003877a10 */ /* 0x000fe20007ffe0ff */
[----:B------:R-:W-:Y:S02]  /*2100*/  IMAD R3, R233, 0x40, R134 ;  /* 0x00000040e9037824 */ /* 0x000fe400078e0286 */
[----:B------:R-:W1:Y:S01]  /*2110*/  LDSM.16.M88.4 R64, [R205+0xc000] ;  /* 0x00c00000cd40783b */ /* 0x000e620000000200 */
[----:B------:R-:W-:-:S02]  /*2120*/  IADD3 R2, R205, 0xc000, RZ ;  /* 0x0000c000cd027810 */ /* 0x000fc40007ffe0ff */
[----:B------:R-:W-:Y:S01]  /*2130*/  IADD3 R203, R205, 0xc020, RZ ;  /* 0x0000c020cdcb7810 */ /* 0x000fe20007ffe0ff */
[----:B------:R-:W5:Y:S01]  /*2140*/  LDSM.16.M88.4 R56, [R205+0xc800] ;  /* 0x00c80000cd38783b */ /* 0x000f620000000200 */
[----:B------:R-:W-:Y:S01]  /*2150*/  @P1 IADD3 R203, R2, -0x20, RZ ;  /* 0xffffffe002cb1810 */ /* 0x000fe20007ffe0ff */
[----:B------:R-:W-:Y:S01]  /*2160*/  IMAD.MOV.U32 R2, RZ, RZ, 0x40 ;  /* 0x00000040ff027424 */ /* 0x000fe200078e00ff */
[----:B------:R-:W-:Y:S01]  /*2170*/  IADD3 R6, R3, 0x8, RZ ;  /* 0x0000000803067810 */ /* 0x000fe20007ffe0ff */
[----:B------:R-:W-:Y:S01]  /*2180*/  LDSM.16.M88.4 R48, [R205+0xd000] ;  /* 0x00d00000cd30783b */ /* 0x000fe20000000200 */
[C---:B------:R-:W-:Y:S02]  /*2190*/  IADD3 R195, R203.reuse, 0x800, RZ ;  /* 0x00000800cbc37810 */ /* 0x040fe40007ffe0ff */
[----:B------:R-:W-:Y:S01]  /*21a0*/  SEL R2, R2, 0xffffffc0, !P2 ;  /* 0xffffffc002027807 */ /* 0x000fe20005000000 */
[----:B------:R-:W2:Y:S01]  /*21b0*/  LDSM.16.M88.4 R84, [R203] ;  /* 0x00000000cb54783b */ /* 0x000ea20000000200 */
[----:B------:R-:W-:-:S02]  /*21c0*/  IADD3 R194, R203, 0x1000, RZ ;  /* 0x00001000cbc27810 */ /* 0x000fc40007ffe0ff */
[----:B------:R-:W-:Y:S01]  /*21d0*/  IADD3 R193, R203, 0x1800, RZ ;  /* 0x00001800cbc17810 */ /* 0x000fe20007ffe0ff */
[----:B------:R-:W3:Y:S01]  /*21e0*/  LDSM.16.M88.4 R8, [R205+0xd800] ;  /* 0x00d80000cd08783b */ /* 0x000ee20000000200 */
[----:B------:R-:W-:Y:S01]  /*21f0*/  IMAD.IADD R199, R205, 0x1, R2 ;  /* 0x00000001cdc77824 */ /* 0x000fe200078e0202 */
[C---:B------:R-:W-:Y:S01]  /*2200*/  IADD3 R191, R203.reuse, 0x2000, RZ ;  /* 0x00002000cbbf7810 */ /* 0x040fe20007ffe0ff */
[----:B------:R-:W-:Y:S01]  /*2210*/  IMAD.IADD R192, R2, 0x1, R203 ;  /* 0x0000000102c07824 */ /* 0x000fe200078e02cb */
[----:B------:R-:W4:Y:S01]  /*2220*/  LDSM.16.M88.4 R24, [R203+0x800] ;  /* 0x00080000cb18783b */ /* 0x000f220000000200 */
[C---:B------:R-:W-:Y:S02]  /*2230*/  IADD3 R190, R203.reuse, 0x2800, RZ ;  /* 0x00002800cbbe7810 */ /* 0x040fe40007ffe0ff */
[C---:B------:R-:W-:Y:S01]  /*2240*/  IADD3 R189, R203.reuse, 0x3000, RZ ;  /* 0x00003000cbbd7810 */ /* 0x040fe20007ffe0ff */
[----:B------:R-:W2:Y:S01]  /*2250*/  LDSM.16.M88.4 R76, [R199+0xc000] ;  /* 0x00c00000c74c783b */ /* 0x000ea20000000200 */
[----:B------:R-:W-:-:S02]  /*2260*/  IADD3 R188, R203, 0x3800, RZ ;  /* 0x00003800cbbc7810 */ /* 0x000fc40007ffe0ff */
[C---:B------:R-:W-:Y:S01]  /*2270*/  IADD3 R187, R203.reuse, 0x4000, RZ ;  /* 0x00004000cbbb7810 */ /* 0x040fe20007ffe0ff */
[----:B---3--:R-:W3:Y:S01]  /*2280*/  LDSM.16.M88.4 R20, [R203+0x1000] ;  /* 0x00100000cb14783b */ /* 0x008ee20000000200 */
[C---:B------:R-:W-:Y:S02]  /*2290*/  IADD3 R186, R203.reuse, 0x4800, RZ ;  /* 0x00004800cbba7810 */ /* 0x040fe40007ffe0ff */
[C---:B------:R-:W-:Y:S01]  /*22a0*/  IADD3 R185, R203.reuse, 0x5000, RZ ;  /* 0x00005000cbb97810 */ /* 0x040fe20007ffe0ff */
[----:B------:R-:W2:Y:S01]  /*22b0*/  LDSM.16.M88.4 R80, [R203+0x1800] ;  /* 0x00180000cb50783b */ /* 0x000ea20000000200 */
[----:B------:R-:W-:-:S03]  /*22c0*/  IADD3 R184, R203, 0x5800, RZ ;  /* 0x00005800cbb87810 */ /* 0x000fc60007ffe0ff */
[----:B------:R-:W3:Y:S01]  /*22d0*/  LDSM.16.M88.4 R72, [R199+0xc800] ;  /* 0x00c80000c748783b */ /* 0x000ee20000000200 */
[C---:B-1----:R-:W-:Y:S03]  /*22e0*/  HMMA.16816.F32.BF16 R16, R12.reuse, R64, RZ ;  /* 0x000000400c10723c */ /* 0x042fe600000418ff */
[----:B------:R-:W-:Y:S04]  /*22f0*/  LDSM.16.M88.4 R28, [R192] ;  /* 0x00000000c01c783b */ /* 0x000fe80000000200 */
[----:B------:R-:W-:Y:S01]  /*2300*/  LDSM.16.M88.4 R68, [R199+0xd000] ;  /* 0x00d00000c744783b */ /* 0x000fe20000000200 */
[C---:B------:R-:W-:Y:S03]  /*2310*/  HMMA.16816.F32.BF16 R64, R12.reuse, R66, RZ ;  /* 0x000000420c40723c */ /* 0x040fe600000418ff */
[----:B------:R-:W-:Y:S05]  /*2320*/  LDSM.16.M88.4 R36, [R199+0xd800] ;  /* 0x00d80000c724783b */ /* 0x000fea0000000200 */
[C---:B-----5:R-:W-:Y:S08]  /*2330*/  HMMA.16816.F32.BF16 R60, R12.reuse, R56, RZ ;  /* 0x000000380c3c723c */ /* 0x060ff000000418ff */
[----:B------:R-:W-:Y:S08]  /*2340*/  HMMA.16816.F32.BF16 R56, R12, R58, RZ ;  /* 0x0000003a0c38723c */ /* 0x000ff000000418ff */
[C---:B--2---:R-:W-:Y:S08]  /*2350*/  HMMA.16816.F32.BF16 R16, R32.reuse, R84, R16 ;  /* 0x000000542010723c */ /* 0x044ff00000041810 */
[----:B------:R-:W-:Y:S01]  /*2360*/  HMMA.16816.F32.BF16 R64, R32, R86, R64 ;  /* 0x000000562040723c */ /* 0x000fe20000041840 */
[----:B------:R-:W-:Y:S07]  /*2370*/  LDSM.16.M88.4 R84, [R205+0xe000] ;  /* 0x00e00000cd54783b */ /* 0x000fee0000000200 */
[C---:B------:R-:W-:Y:S08]  /*2380*/  HMMA.16816.F32.BF16 R52, R12.reuse, R48, RZ ;  /* 0x000000300c34723c */ /* 0x040ff000000418ff */
[C---:B------:R-:W-:Y:S08]  /*2390*/  HMMA.16816.F32.BF16 R48, R12.reuse, R50, RZ ;  /* 0x000000320c30723c */ /* 0x040ff000000418ff */
[C---:B------:R-:W-:Y:S08]  /*23a0*/  HMMA.16816.F32.BF16 R44, R12.reuse, R8, RZ ;  /* 0x000000080c2c723c */ /* 0x040ff000000418ff */
[----:B------:R-:W-:Y:S01]  /*23b0*/  HMMA.16816.F32.BF16 R12, R12, R10, RZ ;  /* 0x0000000a0c0c723c */ /* 0x000fe200000418ff */
[----:B------:R-:W1:Y:S07]  /*23c0*/  LDSM.16.M88.4 R8, [R201] ;  /* 0x00000000c908783b */ /* 0x000e6e0000000200 */
[C---:B----4-:R-:W-:Y:S08]  /*23d0*/  HMMA.16816.F32.BF16 R60, R32.reuse, R24, R60 ;  /* 0x00000018203c723c */ /* 0x050ff0000004183c */
[----:B------:R-:W-:Y:S01]  /*23e0*/  HMMA.16816.F32.BF16 R56, R32, R26, R56 ;  /* 0x0000001a2038723c */ /* 0x000fe20000041838 */
[----:B------:R-:W2:Y:S07]  /*23f0*/  LDSM.16.M88.4 R24, [R192+0x800] ;  /* 0x00080000c018783b */ /* 0x000eae0000000200 */
[C---:B------:R-:W-:Y:S08]  /*2400*/  HMMA.16816.F32.BF16 R16, R40.reuse, R76, R16 ;  /* 0x0000004c2810723c */ /* 0x040ff00000041810 */
[----:B------:R-:W-:Y:S01]  /*2410*/  HMMA.16816.F32.BF16 R64, R40, R78, R64 ;  /* 0x0000004e2840723c */ /* 0x000fe20000041840 */
[----:B------:R-:W-:Y:S07]  /*2420*/  LDSM.16.M88.4 R76, [R205+0xe800] ;  /* 0x00e80000cd4c783b */ /* 0x000fee0000000200 */
[C---:B---3--:R-:W-:Y:S08]  /*2430*/  HMMA.16816.F32.BF16 R52, R32.reuse, R20, R52 ;  /* 0x000000142034723c */ /* 0x048ff00000041834 */
[C---:B------:R-:W-:Y:S01]  /*2440*/  HMMA.16816.F32.BF16 R48, R32.reuse, R22, R48 ;  /* 0x000000162030723c */ /* 0x040fe20000041830 */
[----:B------:R-:W-:Y:S07]  /*2450*/  LDSM.16.M88.4 R20, [R192+0x1000] ;  /* 0x00100000c014783b */ /* 0x000fee0000000200 */
[C---:B------:R-:W-:Y:S08]  /*2460*/  HMMA.16816.F32.BF16 R44, R32.reuse, R80, R44 ;  /* 0x00000050202c723c */ /* 0x040ff0000004182c */
[----:B------:R-:W-:Y:S01]  /*2470*/  HMMA.16816.F32.BF16 R32, R32, R82, R12 ;  /* 0x000000522020723c */ /* 0x000fe2000004180c */
[----:B------:R-:W3:Y:S04]  /*2480*/  LDSM.16.M88.4 R80, [R206+0x4000] ;  /* 0x00400000ce50783b */ /* 0x000ee80000000200 */
[----:B------:R-:W4:Y:S03]  /*2490*/  LDSM.16.M88.4 R12, [R192+0x1800] ;  /* 0x00180000c00c783b */ /* 0x000f260000000200 */
[C---:B------:R-:W-:Y:S08]  /*24a0*/  HMMA.16816.F32.BF16 R60, R40.reuse, R72, R60 ;  /* 0x00000048283c723c */ /* 0x040ff0000004183c */
[----:B------:R-:W-:Y:S01]  /*24b0*/  HMMA.16816.F32.BF16 R56, R40, R74, R56 ;  /* 0x0000004a2838723c */ /* 0x000fe20000041838 */
[----:B------:R-:W-:Y:S07]  /*24c0*/  LDSM.16.M88.4 R72, [R205+0xf000] ;  /* 0x00f00000cd48783b */ /* 0x000fee0000000200 */
[C---:B-1----:R-:W-:Y:S08]  /*24d0*/  HMMA.16816.F32.BF16 R16, R8.reuse, R28, R16 ;  /* 0x0000001c0810723c */ /* 0x042ff00000041810 */
[----:B------:R-:W-:Y:S01]  /*24e0*/  HMMA.16816.F32.BF16 R64, R8, R30, R64 ;  /* 0x0000001e0840723c */ /* 0x000fe20000041840 */
[----:B------:R-:W-:Y:S07]  /*24f0*/  LDSM.16.M88.4 R28, [R203+0x2800] ;  /* 0x00280000cb1c783b */ /* 0x000fee0000000200 */
[C---:B------:R-:W-:Y:S08]  /*2500*/  HMMA.16816.F32.BF16 R52, R40.reuse, R68, R52 ;  /* 0x000000442834723c */ /* 0x040ff00000041834 */
[C---:B------:R-:W-:Y:S01]  /*2510*/  HMMA.16816.F32.BF16 R48, R40.reuse, R70, R48 ;  /* 0x000000462830723c */ /* 0x040fe20000041830 */
[----:B------:R-:W-:Y:S07]  /*2520*/  LDSM.16.M88.4 R68, [R205+0xf800] ;  /* 0x00f80000cd44783b */ /* 0x000fee0000000200 */
[C---:B------:R-:W-:Y:S08]  /*2530*/  HMMA.16816.F32.BF16 R44, R40.reuse, R36, R44 ;  /* 0x00000024282c723c */ /* 0x040ff0000004182c */
[----:B------:R-:W-:Y:S01]  /*2540*/  HMMA.16816.F32.BF16 R40, R40, R38, R32 ;  /* 0x000000262828723c */ /* 0x000fe20000041820 */
[----:B------:R-:W-:Y:S04]  /*2550*/  LDSM.16.M88.4 R36, [R204+0x4000] ;  /* 0x00400000cc24783b */ /* 0x000fe80000000200 */
[----:B------:R-:W1:Y:S03]  /*2560*/  LDSM.16.M88.4 R32, [R203+0x2000] ;  /* 0x00200000cb20783b */ /* 0x000e660000000200 */
[C---:B--2---:R-:W-:Y:S08]  /*2570*/  HMMA.16816.F32.BF16 R60, R8.reuse, R24, R60 ;  /* 0x00000018083c723c */ /* 0x044ff0000004183c */
[----:B------:R-:W-:Y:S01]  /*2580*/  HMMA.16816.F32.BF16 R56, R8, R26, R56 ;  /* 0x0000001a0838723c */ /* 0x000fe20000041838 */
[----:B------:R-:W-:Y:S07]  /*2590*/  LDSM.16.M88.4 R24, [R203+0x3000] ;  /* 0x00300000cb18783b */ /* 0x000fee0000000200 */
[C---:B---3--:R-:W-:Y:S08]  /*25a0*/  HMMA.16816.F32.BF16 R16, R80.reuse, R84, R16 ;  /* 0x000000545010723c */ /* 0x048ff00000041810 */
[----:B------:R-:W-:Y:S08]  /*25b0*/  HMMA.16816.F32.BF16 R64, R80, R86, R64 ;  /* 0x000000565040723c */ /* 0x000ff00000041840 */
[C---:B------:R-:W-:Y:S08]  /*25c0*/  HMMA.16816.F32.BF16 R52, R8.reuse, R20, R52 ;  /* 0x000000140834723c */ /* 0x040ff00000041834 */
[C---:B------:R-:W-:Y:S01]  /*25d0*/  HMMA.16816.F32.BF16 R48, R8.reuse, R22, R48 ;  /* 0x000000160830723c */ /* 0x040fe20000041830 */
[----:B------:R-:W-:Y:S07]  /*25e0*/  LDSM.16.M88.4 R20, [R203+0x3800] ;  /* 0x00380000cb14783b */ /* 0x000fee0000000200 */
[C---:B----4-:R-:W-:Y:S08]  /*25f0*/  HMMA.16816.F32.BF16 R44, R8.reuse, R12, R44 ;  /* 0x0000000c082c723c */ /* 0x050ff0000004182c */
[----:B------:R-:W-:Y:S01]  /*2600*/  HMMA.16816.F32.BF16 R40, R8, R14, R40 ;  /* 0x0000000e0828723c */ /* 0x000fe20000041828 */
[----:B------:R-:W-:Y:S04]  /*2610*/  LDSM.16.M88.4 R12, [R202+0x4000] ;  /* 0x00400000ca0c783b */ /* 0x000fe80000000200 */
[----:B------:R-:W2:Y:S03]  /*2620*/  LDSM.16.M88.4 R8, [R199+0xe000] ;  /* 0x00e00000c708783b */ /* 0x000ea60000000200 */
        /* <DEDUP_REMOVED lines=13> */
[C---:B------:R-:W-:Y:S08]  /*2700*/  HMMA.16816.F32.BF16 R60, R36.reuse, R28, R60 ;  /* 0x0000001c243c723c */ /* 0x040ff0000004183c */
[----:B------:R-:W-:Y:S01]  /*2710*/  HMMA.16816.F32.BF16 R56, R36, R30, R56 ;  /* 0x0000001e2438723c */ /* 0x000fe20000041838 */
[----:B------:R-:W3:Y:S07]  /*2720*/  LDSM.16.M88.4 R28, [R199+0xf800] ;  /* 0x00f80000c71c783b */ /* 0x000eee0000000200 */
[C---:B--2---:R-:W-:Y:S08]  /*2730*/  HMMA.16816.F32.BF16 R16, R12.reuse, R8, R16 ;  /* 0x000000080c10723c */ /* 0x044ff00000041810 */
[----:B------:R-:W-:Y:S01]  /*2740*/  HMMA.16816.F32.BF16 R64, R12, R10, R64 ;  /* 0x0000000a0c40723c */ /* 0x000fe20000041840 */
[----:B------:R-:W-:Y:S07]  /*2750*/  LDSM.16.M88.4 R8, [R192+0x3000] ;  /* 0x00300000c008783b */ /* 0x000fee0000000200 */
[C---:B------:R-:W-:Y:S08]  /*2760*/  HMMA.16816.F32.BF16 R52, R36.reuse, R24, R52 ;  /* 0x000000182434723c */ /* 0x040ff00000041834 */
[C---:B------:R-:W-:Y:S01]  /*2770*/  HMMA.16816.F32.BF16 R48, R36.reuse, R26, R48 ;  /* 0x0000001a2430723c */ /* 0x040fe20000041830 */
[----:B------:R-:W-:Y:S07]  /*2780*/  LDSM.16.M88.4 R24, [R192+0x2800] ;  /* 0x00280000c018783b */ /* 0x000fee0000000200 */
[C---:B------:R-:W-:Y:S08]  /*2790*/  HMMA.16816.F32.BF16 R44, R36.reuse, R20, R44 ;  /* 0x00000014242c723c */ /* 0x040ff0000004182c */
[----:B------:R-:W-:Y:S01]  /*27a0*/  HMMA.16816.F32.BF16 R80, R36, R22, R80 ;  /* 0x000000162450723c */ /* 0x000fe20000041850 */
[----:B------:R-:W2:Y:S04]  /*27b0*/  LDSM.16.M88.4 R20, [R205+0x10000] ;  /* 0x01000000cd14783b */ /* 0x000ea80000000200 */
[----:B------:R-:W-:Y:S03]  /*27c0*/  LDSM.16.M88.4 R36, [R204+0x8000] ;  /* 0x00800000cc24783b */ /* 0x000fe60000000200 */
[C---:B-1----:R-:W-:Y:S08]  /*27d0*/  HMMA.16816.F32.BF16 R16, R68.reuse, R40, R16 ;  /* 0x000000284410723c */ /* 0x042ff00000041810 */
[----:B------:R-:W-:Y:S01]  /*27e0*/  HMMA.16816.F32.BF16 R64, R68, R42, R64 ;  /* 0x0000002a4440723c */ /* 0x000fe20000041840 */
[----:B------:R-:W-:Y:S07]  /*27f0*/  LDSM.16.M88.4 R40, [R205+0x10800] ;  /* 0x01080000cd28783b */ /* 0x000fee0000000200 */
[C---:B------:R-:W-:Y:S08]  /*2800*/  HMMA.16816.F32.BF16 R52, R12.reuse, R72, R52 ;  /* 0x000000480c34723c */ /* 0x040ff00000041834 */
[C---:B------:R-:W-:Y:S08]  /*2810*/  HMMA.16816.F32.BF16 R60, R12.reuse, R76, R60 ;  /* 0x0000004c0c3c723c */ /* 0x040ff0000004183c */
[C---:B------:R-:W-:Y:S08]  /*2820*/  HMMA.16816.F32.BF16 R56, R12.reuse, R78, R56 ;  /* 0x0000004e0c38723c */ /* 0x040ff00000041838 */
[C---:B------:R-:W-:Y:S01]  /*2830*/  HMMA.16816.F32.BF16 R72, R12.reuse, R74, R48 ;  /* 0x0000004a0c48723c */ /* 0x040fe20000041830 */
[----:B------:R-:W1:Y:S07]  /*2840*/  LDSM.16.M88.4 R48, [R203+0x4000] ;  /* 0x00400000cb30783b */ /* 0x000e6e0000000200 */
[C---:B---3--:R-:W-:Y:S08]  /*2850*/  HMMA.16816.F32.BF16 R44, R12.reuse, R28, R44 ;  /* 0x0000001c0c2c723c */ /* 0x048ff0000004182c */
[----:B------:R-:W-:Y:S01]  /*2860*/  HMMA.16816.F32.BF16 R80, R12, R30, R80 ;  /* 0x0000001e0c50723c */ /* 0x000fe20000041850 */
[----:B------:R-:W3:Y:S04]  /*2870*/  LDSM.16.M88.4 R12, [R192+0x3800] ;  /* 0x00380000c00c783b */ /* 0x000ee80000000200 */
[----:B------:R-:W-:Y:S03]  /*2880*/  LDSM.16.M88.4 R28, [R199+0x10000] ;  /* 0x01000000c71c783b */ /* 0x000fe60000000200 */
[C---:B--2---:R-:W-:Y:S08]  /*2890*/  HMMA.16816.F32.BF16 R16, R32.reuse, R20, R16 ;  /* 0x000000142010723c */ /* 0x044ff00000041810 */
[----:B------:R-:W-:Y:S01]  /*28a0*/  HMMA.16816.F32.BF16 R64, R32, R22, R64 ;  /* 0x000000162040723c */ /* 0x000fe20000041840 */
[----:B------:R-:W-:Y:S07]  /*28b0*/  LDSM.16.M88.4 R20, [R192+0x4000] ;  /* 0x00400000c014783b */ /* 0x000fee0000000200 */
[C---:B------:R-:W-:Y:S08]  /*28c0*/  HMMA.16816.F32.BF16 R60, R68.reuse, R24, R60 ;  /* 0x00000018443c723c */ /* 0x040ff0000004183c */
[----:B------:R-:W-:Y:S01]  /*28d0*/  HMMA.16816.F32.BF16 R56, R68, R26, R56 ;  /* 0x0000001a4438723c */ /* 0x000fe20000041838 */
[----:B------:R-:W2:Y:S07]  /*28e0*/  LDSM.16.M88.4 R24, [R202+0x8000] ;  /* 0x00800000ca18783b */ /* 0x000eae0000000200 */
[----:B-1----:R-:W-:Y:S08]  /*28f0*/  HMMA.16816.F32.BF16 R16, R36, R48, R16 ;  /* 0x000000302410723c */ /* 0x002ff00000041810 */
[----:B---3--:R-:W-:Y:S01]  /*2900*/  HMMA.16816.F32.BF16 R76, R68, R12, R44 ;  /* 0x0000000c444c723c */ /* 0x008fe2000004182c */
[----:B------:R-:W1:Y:S07]  /*2910*/  LDSM.16.M88.4 R44, [R203+0x4800] ;  /* 0x00480000cb2c783b */ /* 0x000e6e0000000200 */
[----:B------:R-:W-:Y:S08]  /*2920*/  HMMA.16816.F32.BF16 R64, R36, R50, R64 ;  /* 0x000000322440723c */ /* 0x000ff00000041840 */
[C---:B------:R-:W-:Y:S08]  /*2930*/  HMMA.16816.F32.BF16 R52, R68.reuse, R8, R52 ;  /* 0x000000084434723c */ /* 0x040ff00000041834 */
[----:B------:R-:W-:Y:S01]  /*2940*/  HMMA.16816.F32.BF16 R72, R68, R10, R72 ;  /* 0x0000000a4448723c */ /* 0x000fe20000041848 */
[----:B------:R-:W3:Y:S07]  /*2950*/  LDSM.16.M88.4 R8, [R201+0x8000] ;  /* 0x00800000c908783b */ /* 0x000eee0000000200 */
[C---:B------:R-:W-:Y:S08]  /*2960*/  HMMA.16816.F32.BF16 R60, R32.reuse, R40, R60 ;  /* 0x00000028203c723c */ /* 0x040ff0000004183c */
[----:B------:R-:W-:Y:S01]  /*2970*/  HMMA.16816.F32.BF16 R56, R32, R42, R56 ;  /* 0x0000002a2038723c */ /* 0x000fe20000041838 */
[----:B------:R-:W4:Y:S07]  /*2980*/  LDSM.16.M88.4 R40, [R199+0x10800] ;  /* 0x01080000c728783b */ /* 0x000f2e0000000200 */
[C---:B--2---:R-:W-:Y:S08]  /*2990*/  HMMA.16816.F32.BF16 R16, R24.reuse, R28, R16 ;  /* 0x0000001c1810723c */ /* 0x044ff00000041810 */
[----:B------:R-:W-:Y:S01]  /*29a0*/  HMMA.16816.F32.BF16 R64, R24, R30, R64 ;  /* 0x0000001e1840723c */ /* 0x000fe20000041840 */
[----:B------:R-:W2:Y:S07]  /*29b0*/  LDSM.16.M88.4 R28, [R205+0x11000] ;  /* 0x01100000cd1c783b */ /* 0x000eae0000000200 */
[C---:B-1----:R-:W-:Y:S08]  /*29c0*/  HMMA.16816.F32.BF16 R60, R36.reuse, R44, R60 ;  /* 0x0000002c243c723c */ /* 0x042ff0000004183c */
[----:B------:R-:W-:Y:S01]  /*29d0*/  HMMA.16816.F32.BF16 R56, R36, R46, R56 ;  /* 0x0000002e2438723c */ /* 0x000fe20000041838 */
[----:B------:R-:W-:Y:S07]  /*29e0*/  LDSM.16.M88.4 R44, [R203+0x5000] ;  /* 0x00500000cb2c783b */ /* 0x000fee0000000200 */
[----:B---3--:R-:W-:Y:S08]  /*29f0*/  HMMA.16816.F32.BF16 R16, R8, R20, R16 ;  /* 0x000000140810723c */ /* 0x008ff00000041810 */
[----:B------:R-:W-:Y:S01]  /*2a00*/  HMMA.16816.F32.BF16 R80, R68, R14, R80 ;  /* 0x0000000e4450723c */ /* 0x000fe20000041850 */
[----:B------:R-:W1:Y:S07]  /*2a10*/  LDSM.16.M88.4 R12, [R192+0x4800] ;  /* 0x00480000c00c783b */ /* 0x000e6e0000000200 */
[----:B------:R-:W-:Y:S01]  /*2a20*/  HMMA.16816.F32.BF16 R64, R8, R22, R64 ;  /* 0x000000160840723c */ /* 0x000fe20000041840 */
[----:B------:R-:W3:Y:S07]  /*2a30*/  LDSM.16.M88.4 R20, [R205+0x11800] ;  /* 0x01180000cd14783b */ /* 0x000eee0000000200 */
[----:B----4-:R-:W-:Y:S01]  /*2a40*/  HMMA.16816.F32.BF16 R60, R24, R40, R60 ;  /* 0x00000028183c723c */ /* 0x010fe2000004183c */
[----:B------:R-:W-:-:S02]  /*2a50*/  FMUL.FTZ R48, R16, c[0x0][0x2ec] ;  /* 0x0000bb0010307a20 */ /* 0x000fc40000410000 */
[----:B------:R-:W-:-:S04]  /*2a60*/  FMUL.FTZ R49, R19, c[0x0][0x2ec] ;  /* 0x0000bb0013317a20 */ /* 0x000fc80000410000 */
[----:B------:R-:W-:Y:S01]  /*2a70*/  FMUL.FTZ R41, R17, c[0x0][0x2ec] ;  /* 0x0000bb0011297a20 */ /* 0x000fe20000410000 */
[C---:B--2---:R-:W-:Y:S01]  /*2a80*/  HMMA.16816.F32.BF16 R52, R32.reuse, R28, R52 ;  /* 0x0000001c2034723c */ /* 0x044fe20000041834 */
[----:B------:R-:W-:Y:S01]  /*2a90*/  FMUL.FTZ R40, R18, c[0x0][0x2ec] ;  /* 0x0000bb0012287a20 */ /* 0x000fe20000410000 */
[----:B------:R-:W-:Y:S01]  /*2aa0*/  MUFU.TANH R49, R49 ;  /* 0x0000003100317308 */ /* 0x000fe20000002400 */
[----:B------:R-:W2:Y:S05]  /*2ab0*/  LDSM.16.M88.4 R16, [R199+0x11000] ;  /* 0x01100000c710783b */ /* 0x000eaa0000000200 */
[----:B------:R-:W-:Y:S01]  /*2ac0*/  HMMA.16816.F32.BF16 R72, R32, R30, R72 ;  /* 0x0000001e2048723c */ /* 0x000fe20000041848 */
[----:B------:R-:W4:Y:S01]  /*2ad0*/  LDSM.16.M88.4 R28, [R192+0x5000] ;  /* 0x00500000c01c783b */ /* 0x000f220000000200 */
[----:B------:R-:W5:Y:S06]  /*2ae0*/  MUFU.TANH R41, R41 ;  /* 0x0000002900297308 */ /* 0x000f6c0000002400 */
[----:B------:R-:W-:Y:S02]  /*2af0*/  HMMA.16816.F32.BF16 R56, R24, R42, R56 ;  /* 0x0000002a1838723c */ /* 0x000fe40000041838 */
[----:B------:R-:W-:Y:S05]  /*2b00*/  MUFU.TANH R48, R48 ;  /* 0x0000003000307308 */ /* 0x000fea0000002400 */
[----:B------:R-:W-:Y:S01]  /*2b10*/  FMUL.FTZ R42, R64, c[0x0][0x2ec] ;  /* 0x0000bb00402a7a20 */ /* 0x000fe20000410000 */
[----:B-1----:R-:W-:Y:S01]  /*2b20*/  HMMA.16816.F32.BF16 R60, R8, R12, R60 ;  /* 0x0000000c083c723c */ /* 0x002fe2000004183c */
[----:B------:R-:W-:Y:S01]  /*2b30*/  FMUL.FTZ R43, R65, c[0x0][0x2ec] ;  /* 0x0000bb00412b7a20 */ /* 0x000fe20000410000 */
[----:B------:R-:W-:Y:S06]  /*2b40*/  MUFU.TANH R40, R40 ;  /* 0x0000002800287308 */ /* 0x000fec0000002400 */
[C---:B------:R-:W-:Y:S02]  /*2b50*/  HMMA.16816.F32.BF16 R52, R36.reuse, R44, R52 ;  /* 0x0000002c2434723c */ /* 0x040fe40000041834 */
[----:B------:R-:W1:Y:S05]  /*2b60*/  MUFU.TANH R42, R42 ;  /* 0x0000002a002a7308 */ /* 0x000e6a0000002400 */
[----:B------:R-:W-:Y:S01]  /*2b70*/  FMUL.FTZ R44, R66, c[0x0][0x2ec] ;  /* 0x0000bb00422c7a20 */ /* 0x000fe20000410000 */
[----:B------:R-:W-:Y:S01]  /*2b80*/  HMMA.16816.F32.BF16 R72, R36, R46, R72 ;  /* 0x0000002e2448723c */ /* 0x000fe20000041848 */
[----:B------:R-:W-:Y:S01]  /*2b90*/  FMUL.FTZ R45, R67, c[0x0][0x2ec] ;  /* 0x0000bb00432d7a20 */ /* 0x000fe20000410000 */
[----:B------:R-:W-:Y:S06]  /*2ba0*/  MUFU.TANH R43, R43 ;  /* 0x0000002b002b7308 */ /* 0x000fec0000002400 */
[----:B------:R-:W-:Y:S01]  /*2bb0*/  HMMA.16816.F32.BF16 R56, R8, R14, R56 ;  /* 0x0000000e0838723c */ /* 0x000fe20000041838 */
[----:B------:R-:W1:Y:S01]  /*2bc0*/  LDSM.16.M88.4 R12, [R203+0x5800] ;  /* 0x00580000cb0c783b */ /* 0x000e620000000200 */
[----:B------:R-:W-:Y:S01]  /*2bd0*/  FMUL.FTZ R46, R60, c[0x0][0x2ec] ;  /* 0x0000bb003c2e7a20 */ /* 0x000fe20000410000 */
[----:B------:R-:W1:Y:S01]  /*2be0*/  MUFU.TANH R44, R44 ;  /* 0x0000002c002c7308 */ /* 0x000e620000002400 */
[----:B------:R-:W-:-:S02]  /*2bf0*/  FMUL.FTZ R50, R62, c[0x0][0x2ec] ;  /* 0x0000bb003e327a20 */ /* 0x000fc40000410000 */
[----:B------:R-:W-:Y:S02]  /*2c00*/  FMUL.FTZ R47, R61, c[0x0][0x2ec] ;  /* 0x0000bb003d2f7a20 */ /* 0x000fe40000410000 */
[----:B---3--:R-:W-:Y:S01]  /*2c10*/  HMMA.16816.F32.BF16 R76, R32, R20, R76 ;  /* 0x00000014204c723c */ /* 0x008fe2000004184c */
[----:B------:R-:W-:Y:S02]  /*2c20*/  FMUL.FTZ R60, R63, c[0x0][0x2ec] ;  /* 0x0000bb003f3c7a20 */ /* 0x000fe40000410000 */
[----:B------:R-:W3:Y:S05]  /*2c30*/  MUFU.TANH R45, R45 ;  /* 0x0000002d002d7308 */ /* 0x000eea0000002400 */
[C---:B--2---:R-:W-:Y:S03]  /*2c40*/  HMMA.16816.F32.BF16 R52, R24.reuse, R16, R52 ;  /* 0x000000101834723c */ /* 0x044fe60000041834 */
[----:B------:R-:W2:Y:S05]  /*2c50*/  MUFU.TANH R46, R46 ;  /* 0x0000002e002e7308 */ /* 0x000eaa0000002400 */
[----:B------:R-:W-:Y:S01]  /*2c60*/  HMMA.16816.F32.BF16 R72, R24, R18, R72 ;  /* 0x000000121848723c */ /* 0x000fe20000041848 */
[----:B------:R-:W2:Y:S01]  /*2c70*/  LDSM.16.M88.4 R16, [R199+0x11800] ;  /* 0x01180000c710783b */ /* 0x000ea20000000200 */
[----:B------:R-:W-:Y:S01]  /*2c80*/  FMUL.FTZ R51, R56, c[0x0][0x2ec] ;  /* 0x0000bb0038337a20 */ /* 0x000fe20000410000 */
[----:B------:R-:W1:Y:S05]  /*2c90*/  MUFU.TANH R50, R50 ;  /* 0x0000003200327308 */ /* 0x000e6a0000002400 */
[----:B------:R-:W-:Y:S01]  /*2ca0*/  HMMA.16816.F32.BF16 R80, R32, R22, R80 ;  /* 0x000000162050723c */ /* 0x000fe20000041850 */
[----:B------:R-:W3:Y:S01]  /*2cb0*/  LDSM.16.M88.4 R20, [R192+0x5800] ;  /* 0x00580000c014783b */ /* 0x000ee20000000200 */
[----:B------:R-:W-:-:S04]  /*2cc0*/  DEPBAR.LE SB0, 0x0 ;  /* 0x000080000000791a */ /* 0x000fc80000000000 */
[----:B------:R-:W-:Y:S01]  /*2cd0*/  MUFU.TANH R51, R51 ;  /* 0x0000003300337308 */ /* 0x000fe20000002400 */
[----:B------:R-:W-:Y:S01]  /*2ce0*/  FMUL.FTZ R32, R59, c[0x0][0x2ec] ;  /* 0x0000bb003b207a20 */ /* 0x000fe20000410000 */
[----:B----4-:R-:W-:Y:S06]  /*2cf0*/  HMMA.16816.F32.BF16 R52, R8, R28, R52 ;  /* 0x0000001c0834723c */ /* 0x010fec0000041834 */
[----:B------:R-:W-:Y:S01]  /*2d00*/  MUFU.TANH R32, R32 ;  /* 0x0000002000207308 */ /* 0x000fe20000002400 */
[----:B------:R-:W-:Y:S01]  /*2d10*/  FMUL.FTZ R28, R57, c[0x0][0x2ec] ;  /* 0x0000bb00391c7a20 */ /* 0x000fe20000410000 */
[----:B-1----:R-:W-:Y:S01]  /*2d20*/  HMMA.16816.F32.BF16 R76, R36, R12, R76 ;  /* 0x0000000c244c723c */ /* 0x002fe2000004184c */
[----:B------:R-:W-:-:S05]  /*2d30*/  FMUL.FTZ R29, R58, c[0x0][0x2ec] ;  /* 0x0000bb003a1d7a20 */ /* 0x000fca0000410000 */
[----:B------:R-:W-:Y:S01]  /*2d40*/  MUFU.TANH R28, R28 ;  /* 0x0000001c001c7308 */ /* 0x000fe20000002400 */
[C---:B------:R-:W-:Y:S01]  /*2d50*/  IADD3 R13, R135.reuse, 0x8, RZ ;  /* 0x00000008870d7810 */ /* 0x040fe20007ffe0ff */
[----:B------:R-:W-:Y:S01]  /*2d60*/  HMMA.16816.F32.BF16 R80, R36, R14, R80 ;  /* 0x0000000e2450723c */ /* 0x000fe20000041850 */
[-C--:B------:R-:W-:Y:S02]  /*2d70*/  IMNMX R135, R135, R4.reuse, PT ;  /* 0x0000000487877217 */ /* 0x080fe40003800200 */
[----:B------:R-:W-:Y:S02]  /*2d80*/  IMNMX R2, R13, R4, PT ;  /* 0x000000040d027217 */ /* 0x000fe40003800200 */
[----:B------:R-:W-:Y:S01]  /*2d90*/  IADD3 R4, R3, 0x1, RZ ;  /* 0x0000000103047810 */ /* 0x000fe20007ffe0ff */
[----:B------:R-:W1:Y:S01]  /*2da0*/  MUFU.TANH R29, R29 ;  /* 0x0000001d001d7308 */ /* 0x000e620000002400 */
[-C--:B------:R-:W-:Y:S01]  /*2db0*/  ISETP.GE.AND P3, PT, R6, R135.reuse, PT ;  /* 0x000000870600720c */ /* 0x080fe20003f66270 */
[----:B------:R-:W-:Y:S01]  /*2dc0*/  HMMA.16816.F32.BF16 R72, R8, R30, R72 ;  /* 0x0000001e0848723c */ /* 0x000fe20000041848 */
[-C--:B------:R-:W-:Y:S01]  /*2dd0*/  ISETP.GE.AND P6, PT, R4, R135.reuse, PT ;  /* 0x000000870400720c */ /* 0x080fe20003fc6270 */
[----:B------:R-:W-:Y:S01]  /*2de0*/  FMUL.FTZ R52, R52, c[0x0][0x2ec] ;  /* 0x0000bb0034347a20 */ /* 0x000fe20000410000 */
[-C--:B------:R-:W-:Y:S01]  /*2df0*/  ISETP.GE.AND P2, PT, R4, R2.reuse, PT ;  /* 0x000000020400720c */ /* 0x080fe20003f46270 */
[----:B------:R-:W-:Y:S01]  /*2e00*/  FMUL.FTZ R55, R55, c[0x0][0x2ec] ;  /* 0x0000bb0037377a20 */ /* 0x000fe20000410000 */
[----:B------:R-:W-:Y:S01]  /*2e10*/  IADD3 R4, R3, 0x10, RZ ;  /* 0x0000001003047810 */ /* 0x000fe20007ffe0ff */
[----:B------:R-:W4:Y:S01]  /*2e20*/  MUFU.TANH R169, R52 ;  /* 0x0000003400a97308 */ /* 0x000f220000002400 */
[----:B-----5:R-:W-:Y:S01]  /*2e30*/  FSEL R41, R41, -INF , !P6 ;  /* 0xff80000029297808 */ /* 0x020fe20007000000 */
[C---:B--2---:R-:W-:Y:S01]  /*2e40*/  HMMA.16816.F32.BF16 R76, R24.reuse, R16, R76 ;  /* 0x00000010184c723c */ /* 0x044fe2000004184c */
[C---:B------:R-:W-:Y:S01]  /*2e50*/  ISETP.GE.AND P1, PT, R4.reuse, R135, PT ;  /* 0x000000870400720c */ /* 0x040fe20003f26270 */
[----:B------:R-:W-:Y:S01]  /*2e60*/  FMUL.FTZ R53, R53, c[0x0][0x2ec] ;  /* 0x0000bb0035357a20 */ /* 0x000fe20000410000 */
[-C--:B------:R-:W-:Y:S01]  /*2e70*/  ISETP.GE.AND P6, PT, R4, R2.reuse, PT ;  /* 0x000000020400720c */ /* 0x080fe20003fc6270 */
[----:B------:R-:W-:Y:S01]  /*2e80*/  FMUL.FTZ R54, R54, c[0x0][0x2ec] ;  /* 0x0000bb0036367a20 */ /* 0x000fe20000410000 */
[C---:B------:R-:W-:Y:S01]  /*2e90*/  IADD3 R12, R3.reuse, 0x9, RZ ;  /* 0x00000009030c7810 */ /* 0x040fe20007ffe0ff */
[----:B------:R-:W-:Y:S01]  /*2ea0*/  MUFU.TANH R47, R47 ;  /* 0x0000002f002f7308 */ /* 0x000fe20000002400 */
[----:B------:R-:W-:Y:S01]  /*2eb0*/  IADD3 R4, R3, 0x11, RZ ;  /* 0x0000001103047810 */ /* 0x000fe20007ffe0ff */
[----:B------:R-:W-:Y:S01]  /*2ec0*/  HMMA.16816.F32.BF16 R80, R24, R18, R80 ;  /* 0x000000121850723c */ /* 0x000fe20000041850 */
[----:B------:R-:W-:-:S02]  /*2ed0*/  ISETP.GE.AND P0, PT, R6, R2, PT ;  /* 0x000000020600720c */ /* 0x000fc40003f06270 */
[----:B------:R-:W-:Y:S02]  /*2ee0*/  FSEL R6, R49, -INF , !P2 ;  /* 0xff80000031067808 */ /* 0x000fe40005000000 */
[----:B------:R-:W-:Y:S01]  /*2ef0*/  FSEL R31, R42, -INF , !P3 ;  /* 0xff8000002a1f7808 */ /* 0x000fe20005800000 */
[----:B------:R-:W-:Y:S01]  /*2f00*/  MUFU.TANH R60, R60 ;  /* 0x0000003c003c7308 */ /* 0x000fe20000002400 */
[-C--:B------:R-:W-:Y:S01]  /*2f10*/  ISETP.GE.AND P5, PT, R12, R135.reuse, PT ;  /* 0x000000870c00720c */ /* 0x080fe20003fa6270 */
[----:B------:R-:W-:Y:S01]  /*2f20*/  FMUL.FTZ R72, R72, c[0x0][0x2ec] ;  /* 0x0000bb0048487a20 */ /* 0x000fe20000410000 */
[C---:B------:R-:W-:Y:S01]  /*2f30*/  ISETP.GE.AND P2, PT, R4.reuse, R135, PT ;  /* 0x000000870400720c */ /* 0x040fe20003f46270 */
[----:B------:R-:W-:Y:S01]  /*2f40*/  FMUL.FTZ R73, R73, c[0x0][0x2ec] ;  /* 0x0000bb0049497a20 */ /* 0x000fe20000410000 */
[-C--:B------:R-:W-:Y:S01]  /*2f50*/  ISETP.GE.AND P3, PT, R4, R2.reuse, PT ;  /* 0x000000020400720c */ /* 0x080fe20003f66270 */
[----:B------:R-:W-:Y:S01]  /*2f60*/  FMUL.FTZ R74, R74, c[0x0][0x2ec] ;  /* 0x0000bb004a4a7a20 */ /* 0x000fe20000410000 */
[C---:B------:R-:W-:Y:S01]  /*2f70*/  IADD3 R4, R3.reuse, 0x18, RZ ;  /* 0x0000001803047810 */ /* 0x040fe20007ffe0ff */
[----:B------:R-:W2:Y:S01]  /*2f80*/  MUFU.TANH R167, R72 ;  /* 0x0000004800a77308 */ /* 0x000ea20000002400 */
[----:B------:R-:W-:Y:S01]  /*2f90*/  ISETP.GE.AND P4, PT, R12, R2, PT ;  /* 0x000000020c00720c */ /* 0x000fe20003f86270 */
[----:B---3--:R-:W-:Y:S01]  /*2fa0*/  HMMA.16816.F32.BF16 R76, R8, R20, R76 ;  /* 0x00000014084c723c */ /* 0x008fe2000004184c */
[----:B------:R-:W-:Y:S01]  /*2fb0*/  IADD3 R12, R3, 0x19, RZ ;  /* 0x00000019030c7810 */ /* 0x000fe20007ffe0ff */
[----:B------:R-:W-:Y:S01]  /*2fc0*/  FMUL.FTZ R75, R75, c[0x0][0x2ec] ;  /* 0x0000bb004b4b7a20 */ /* 0x000fe20000410000 */
[----:B------:R-:W-:-:S02]  /*2fd0*/  FSEL R44, R44, -INF , !P0 ;  /* 0xff8000002c2c7808 */ /* 0x000fc40004000000 */
[----:B------:R-:W-:Y:S01]  /*2fe0*/  FSEL R43, R43, -INF , !P5 ;  /* 0xff8000002b2b7808 */ /* 0x000fe20006800000 */
[----:B------:R-:W-:Y:S01]  /*2ff0*/  MUFU.TANH R174, R55 ;  /* 0x0000003700ae7308 */ /* 0x000fe20000002400 */
[CC--:B------:R-:W-:Y:S01]  /*3000*/  ISETP.GE.AND P0, PT, R4.reuse, R135.reuse, PT ;  /* 0x000000870400720c */ /* 0x0c0fe20003f06270 */
[----:B------:R-:W-:Y:S01]  /*3010*/  HMMA.16816.F32.BF16 R20, R8, R22, R80 ;  /* 0x000000160814723c */ /* 0x000fe20000041850 */
[----:B------:R-:W-:Y:S02]  /*3020*/  ISETP.GE.AND P5, PT, R4, R2, PT ;  /* 0x000000020400720c */ /* 0x000fe40003fa6270 */
[----:B------:R-:W-:Y:S02]  /*3030*/  FSEL R4, R45, -INF , !P4 ;  /* 0xff8000002d047808 */ /* 0x000fe40006000000 */
[----:B------:R-:W-:Y:S01]  /*3040*/  FSEL R17, R46, -INF , !P1 ;  /* 0xff8000002e117808 */ /* 0x000fe20004800000 */
[----:B------:R-:W-:Y:S01]  /*3050*/  MUFU.TANH R161, R53 ;  /* 0x0000003500a17308 */ /* 0x000fe20000002400 */
[----:B------:R-:W-:-:S02]  /*3060*/  ISETP.GE.AND P4, PT, R12, R135, PT ;  /* 0x000000870c00720c */ /* 0x000fc40003f86270 */
[-C--:B------:R-:W-:Y:S02]  /*3070*/  ISETP.GE.AND P1, PT, R12, R2.reuse, PT ;  /* 0x000000020c00720c */ /* 0x080fe40003f26270 */
[C---:B------:R-:W-:Y:S02]  /*3080*/  IADD3 R12, R3.reuse, 0x20, RZ ;  /* 0x00000020030c7810 */ /* 0x040fe40007ffe0ff */
[----:B------:R-:W-:Y:S01]  /*3090*/  FSEL R14, R50, -INF , !P6 ;  /* 0xff800000320e7808 */ /* 0x000fe20007000000 */
[----:B------:R-:W-:Y:S01]  /*30a0*/  MUFU.TANH R164, R54 ;  /* 0x0000003600a47308 */ /* 0x000fe20000002400 */
[----:B------:R-:W-:Y:S01]  /*30b0*/  IADD3 R8, R3, 0x28, RZ ;  /* 0x0000002803087810 */ /* 0x000fe20007ffe0ff */
[----:B------:R-:W-:Y:S01]  /*30c0*/  FMUL.FTZ R79, R79, c[0x0][0x2ec] ;  /* 0x0000bb004f4f7a20 */ /* 0x000fe20000410000 */
[-C--:B------:R-:W-:Y:S01]  /*30d0*/  ISETP.GE.AND P6, PT, R12, R135.reuse, PT ;  /* 0x000000870c00720c */ /* 0x080fe20003fc6270 */
[----:B------:R-:W-:Y:S01]  /*30e0*/  FMUL.FTZ R76, R76, c[0x0][0x2ec] ;  /* 0x0000bb004c4c7a20 */ /* 0x000fe20000410000 */
[----:B------:R-:W-:Y:S01]  /*30f0*/  IADD3 R11, R3, 0x29, RZ ;  /* 0x00000029030b7810 */ /* 0x000fe20007ffe0ff */
[----:B------:R-:W-:Y:S01]  /*3100*/  FMUL.FTZ R77, R77, c[0x0][0x2ec] ;  /* 0x0000bb004d4d7a20 */ /* 0x000fe20000410000 */
[----:B-1----:R-:W-:Y:S01]  /*3110*/  FSEL R10, R29, -INF , !P5 ;  /* 0xff8000001d0a7808 */ /* 0x002fe20006800000 */
[----:B------:R-:W1:Y:S01]  /*3120*/  MUFU.TANH R142, R79 ;  /* 0x0000004f008e7308 */ /* 0x000e620000002400 */
[----:B------:R-:W-:Y:S01]  /*3130*/  FSEL R9, R28, -INF , !P4 ;  /* 0xff8000001c097808 */ /* 0x000fe20006000000 */
[----:B------:R-:W-:Y:S01]  /*3140*/  FMUL.FTZ R78, R78, c[0x0][0x2ec] ;  /* 0x0000bb004e4e7a20 */ /* 0x000fe20000410000 */
[-C--:B------:R-:W-:Y:S01]  /*3150*/  ISETP.GE.AND P5, PT, R8, R135.reuse, PT ;  /* 0x000000870800720c */ /* 0x080fe20003fa6270 */
[----:B------:R-:W-:Y:S01]  /*3160*/  FMUL.FTZ R20, R20, c[0x0][0x2ec] ;  /* 0x0000bb0014147a20 */ /* 0x000fe20000410000 */
[-C--:B------:R-:W-:Y:S01]  /*3170*/  ISETP.GE.AND P4, PT, R8, R2.reuse, PT ;  /* 0x000000020800720c */ /* 0x080fe20003f86270 */
[----:B------:R-:W-:Y:S01]  /*3180*/  FMUL.FTZ R21, R21, c[0x0][0x2ec] ;  /* 0x0000bb0015157a20 */ /* 0x000fe20000410000 */
[----:B------:R-:W-:Y:S01]  /*3190*/  FSEL R8, R32, -INF , !P1 ;  /* 0xff80000020087808 */ /* 0x000fe20004800000 */
[----:B------:R-:W-:Y:S01]  /*31a0*/  MUFU.TANH R163, R73 ;  /* 0x0000004900a37308 */ /* 0x000fe20000002400 */
[----:B----4-:R-:W-:Y:S01]  /*31b0*/  FSEL R169, R169, -INF , !P6 ;  /* 0xff800000a9a97808 */ /* 0x010fe20007000000 */
[----:B------:R-:W-:Y:S01]  /*31c0*/  FMUL.FTZ R22, R22, c[0x0][0x2ec] ;  /* 0x0000bb0016167a20 */ /* 0x000fe20000410000 */
[----:B------:R-:W-:Y:S01]  /*31d0*/  ISETP.GE.AND P1, PT, R11, R135, PT ;  /* 0x000000870b00720c */ /* 0x000fe20003f26270 */
[----:B------:R-:W-:Y:S01]  /*31e0*/  FMUL.FTZ R23, R23, c[0x0][0x2ec] ;  /* 0x0000bb0017177a20 */ /* 0x000fe20000410000 */
[----:B------:R-:W-:-:S02]  /*31f0*/  ISETP.GE.AND P6, PT, R11, R2, PT ;  /* 0x000000020b00720c */ /* 0x000fc40003fc6270 */
[C---:B------:R-:W-:Y:S01]  /*3200*/  IADD3 R11, R3.reuse, 0x31, RZ ;  /* 0x00000031030b7810 */ /* 0x040fe20007ffe0ff */
[----:B------:R-:W3:Y:S01]  /*3210*/  MUFU.TANH R168, R74 ;  /* 0x0000004a00a87308 */ /* 0x000ee20000002400 */
[----:B------:R-:W-:Y:S02]  /*3220*/  IADD3 R16, R3, 0x21, RZ ;  /* 0x0000002103107810 */ /* 0x000fe40007ffe0ff */
[----:B--2---:R-:W-:Y:S02]  /*3230*/  FSEL R167, R167, -INF , !P5 ;  /* 0xff800000a7a77808 */ /* 0x004fe40006800000 */
[----:B------:R-:W-:Y:S02]  /*3240*/  FSEL R13, R51, -INF , !P0 ;  /* 0xff800000330d7808 */ /* 0x000fe40004000000 */
[-C--:B------:R-:W-:Y:S01]  /*3250*/  ISETP.GE.AND P5, PT, R11, R2.reuse, PT ;  /* 0x000000020b00720c */ /* 0x080fe20003fa6270 */
[----:B------:R-:W2:Y:S01]  /*3260*/  MUFU.TANH R172, R75 ;  /* 0x0000004b00ac7308 */ /* 0x000ea20000002400 */
[----:B------:R-:W-:-:S02]  /*3270*/  ISETP.GE.AND P0, PT, R16, R2, PT ;  /* 0x000000021000720c */ /* 0x000fc40003f06270 */
[----:B------:R-:W-:Y:S02]  /*3280*/  FSEL R15, R47, -INF , !P2 ;  /* 0xff8000002f0f7808 */ /* 0x000fe40005000000 */
[----:B------:R-:W-:Y:S02]  /*3290*/  ISETP.GE.AND P2, PT, R12, R2, PT ;  /* 0x000000020c00720c */ /* 0x000fe40003f46270 */
[----:B-1----:R-:W-:Y:S01]  /*32a0*/  FSEL R142, R142, -INF , !P5 ;  /* 0xff8000008e8e7808 */ /* 0x002fe20006800000 */
[----:B------:R-:W1:Y:S01]  /*32b0*/  MUFU.TANH R173, R76 ;  /* 0x0000004c00ad7308 */ /* 0x000e620000002400 */
[----:B------:R-:W-:Y:S02]  /*32c0*/  FSEL R12, R60, -INF , !P3 ;  /* 0xff8000003c0c7808 */ /* 0x000fe40005800000 */
[----:B------:R-:W-:Y:S02]  /*32d0*/  FSEL R174, R174, -INF , !P0 ;  /* 0xff800000aeae7808 */ /* 0x000fe40004000000 */
[----:B------:R-:W-:-:S02]  /*32e0*/  ISETP.GE.AND P5, PT, R133, 0x2, PT ;  /* 0x000000028500780c */ /* 0x000fc40003fa6270 */
[-C--:B------:R-:W-:Y:S01]  /*32f0*/  ISETP.GE.AND P3, PT, R16, R135.reuse, PT ;  /* 0x000000871000720c */ /* 0x080fe20003f66270 */
[----:B------:R-:W-:Y:S01]  /*3300*/  MUFU.TANH R171, R77 ;  /* 0x0000004d00ab7308 */ /* 0x000fe20000002400 */
[----:B------:R-:W-:Y:S02]  /*3310*/  ISETP.GE.AND P0, PT, R11, R135, PT ;  /* 0x000000870b00720c */ /* 0x000fe40003f06270 */
[C---:B------:R-:W-:Y:S02]  /*3320*/  IADD3 R16, R3.reuse, 0x30, RZ ;  /* 0x0000003003107810 */ /* 0x040fe40007ffe0ff */
[----:B------:R-:W-:Y:S02]  /*3330*/  IADD3 R11, R3, 0x38, RZ ;  /* 0x00000038030b7810 */ /* 0x000fe40007ffe0ff */
[----:B------:R-:W-:Y:S01]  /*3340*/  FSEL R164, R164, -INF , !P2 ;  /* 0xff800000a4a47808 */ /* 0x000fe20005000000 */
[----:B------:R-:W4:Y:S01]  /*3350*/  MUFU.TANH R166, R78 ;  /* 0x0000004e00a67308 */ /* 0x000f220000002400 */
[----:B------:R-:W-:-:S02]  /*3360*/  FSEL R161, R161, -INF , !P3 ;  /* 0xff800000a1a17808 */ /* 0x000fc40005800000 */
[----:B---3--:R-:W-:Y:S02]  /*3370*/  FSEL R168, R168, -INF , !P4 ;  /* 0xff800000a8a87808 */ /* 0x008fe40006000000 */
[----:B------:R-:W-:Y:S02]  /*3380*/  FSEL R163, R163, -INF , !P1 ;  /* 0xff800000a3a37808 */ /* 0x000fe40004800000 */
[CC--:B------:R-:W-:Y:S01]  /*3390*/  ISETP.GE.AND P2, PT, R16.reuse, R135.reuse, PT ;  /* 0x000000871000720c */ /* 0x0c0fe20003f46270 */
[----:B------:R-:W3:Y:S01]  /*33a0*/  MUFU.TANH R143, R20 ;  /* 0x00000014008f7308 */ /* 0x000ee20000002400 */
[-C--:B------:R-:W-:Y:S02]  /*33b0*/  ISETP.GE.AND P3, PT, R16, R2.reuse, PT ;  /* 0x000000021000720c */ /* 0x080fe40003f66270 */
[C---:B------:R-:W-:Y:S02]  /*33c0*/  ISETP.GE.AND P4, PT, R11.reuse, R135, PT ;  /* 0x000000870b00720c */ /* 0x040fe40003f86270 */
[----:B------:R-:W-:-:S02]  /*33d0*/  ISETP.GE.AND P1, PT, R11, R2, PT ;  /* 0x000000020b00720c */ /* 0x000fc40003f26270 */
[----:B------:R-:W-:Y:S01]  /*33e0*/  IADD3 R11, R3, 0x39, RZ ;  /* 0x00000039030b7810 */ /* 0x000fe20007ffe0ff */
[----:B------:R-:W-:Y:S01]  /*33f0*/  MUFU.TANH R141, R21 ;  /* 0x00000015008d7308 */ /* 0x000fe20000002400 */
[----:B--2---:R-:W-:Y:S02]  /*3400*/  FSEL R172, R172, -INF , !P6 ;  /* 0xff800000acac7808 */ /* 0x004fe40007000000 */
[----:B-1----:R-:W-:Y:S02]  /*3410*/  FSEL R173, R173, -INF , !P2 ;  /* 0xff800000adad7808 */ /* 0x002fe40005000000 */
[----:B----4-:R-:W-:Y:S02]  /*3420*/  FSEL R166, R166, -INF , !P3 ;  /* 0xff800000a6a67808 */ /* 0x010fe40005800000 */
[----:B------:R-:W-:Y:S01]  /*3430*/  FSEL R171, R171, -INF , !P0 ;  /* 0xff800000abab7808 */ /* 0x000fe20004000000 */
[----:B------:R-:W1:Y:S01]  /*3440*/  MUFU.TANH R140, R22 ;  /* 0x00000016008c7308 */ /* 0x000e620000002400 */
[----:B------:R-:W-:Y:S01]  /*3450*/  BAR.SYNC.DEFER_BLOCKING 0x0 ;  /* 0x0000000000007b1d */ /* 0x000fe20000010000 */
[----:B------:R-:W-:-:S02]  /*3460*/  ISETP.GE.AND P6, PT, R3, R135, PT ;  /* 0x000000870300720c */ /* 0x000fc40003fc6270 */
[-C--:B------:R-:W-:Y:S02]  /*3470*/  ISETP.GE.AND P2, PT, R3, R2.reuse, PT ;  /* 0x000000020300720c */ /* 0x080fe40003f46270 */
[C---:B------:R-:W-:Y:S02]  /*3480*/  ISETP.GE.AND P3, PT, R11.reuse, R135, PT ;  /* 0x000000870b00720c */ /* 0x040fe40003f66270 */
[----:B------:R-:W2:Y:S01]  /*3490*/  MUFU.TANH R162, R23 ;  /* 0x0000001700a27308 */ /* 0x000ea20000002400 */
[----:B------:R-:W-:Y:S02]  /*34a0*/  ISETP.GE.AND P0, PT, R11, R2, PT ;  /* 0x000000020b00720c */ /* 0x000fe40003f06270 */
[----:B---3--:R-:W-:Y:S02]  /*34b0*/  FSEL R143, R143, -INF , !P4 ;  /* 0xff8000008f8f7808 */ /* 0x008fe40006000000 */
[----:B------:R-:W-:Y:S02]  /*34c0*/  FSEL R48, R48, -INF , !P6 ;  /* 0xff80000030307808 */ /* 0x000fe40007000000 */
[----:B------:R-:W-:-:S02]  /*34d0*/  FSEL R40, R40, -INF , !P2 ;  /* 0xff80000028287808 */ /* 0x000fc40005000000 */
[----:B-1----:R-:W-:Y:S02]  /*34e0*/  FSEL R140, R140, -INF , !P1 ;  /* 0xff8000008c8c7808 */ /* 0x002fe40004800000 */
[----:B------:R-:W-:Y:S02]  /*34f0*/  FSEL R141, R141, -INF , !P3 ;  /* 0xff8000008d8d7808 */ /* 0x000fe40005800000 */
[----:B--2---:R-:W-:Y:S01]  /*3500*/  FSEL R162, R162, -INF , !P0 ;  /* 0xff800000a2a27808 */ /* 0x004fe20004000000 */
        /* <DEDUP_REMOVED lines=56> */
.L_x_138:
[----:B------:R-:W-:Y:S05]  /*3890*/  BSYNC B0 ;  /* 0x0000000000007941 */ /* 0x000fea0003800000 */
.L_x_137:
[----:B------:R-:W0:Y:S02]  /*38a0*/  LDGDEPBAR ;  /* 0x00000000000079af */ /* 0x000e240000000000 */
.L_x_136:
        /* <DEDUP_REMOVED lines=45> */
[----:B------:R-:W-:Y:S04]  /*3b80*/  LDSM.16.MT88.4 R64, [R196+0x14000] ;  /* 0x01400000c440783b */ /* 0x000fe80000004200 */
[----:B------:R-:W-:Y:S04]  /*3b90*/  LDSM.16.MT88.4 R72, [R200+0x16000] ;  /* 0x01600000c848783b */ /* 0x000fe80000004200 */
[----:B------:R-:W-:Y:S04]  /*3ba0*/  LDSM.16.MT88.4 R80, [R198+0x16000] ;  /* 0x01600000c650783b */ /* 0x000fe80000004200 */
[----:B------:R-:W-:Y:S01]  /*3bb0*/  LDSM.16.MT88.4 R88, [R197+0x16000] ;  /* 0x01600000c558783b */ /* 0x000fe20000004200 */
[----:B-1----:R-:W-:-:S03]  /*3bc0*/  FMNMX.FTZ R132, R11, R132, !PT ;  /* 0x000000840b847209 */ /* 0x002fc60007810000 */
[----:B------:R-:W-:Y:S01]  /*3bd0*/  LDSM.16.MT88.4 R20, [R200+0x12800] ;  /* 0x01280000c814783b */ /* 0x000fe20000004200 */
[----:B--2---:R-:W-:Y:S01]  /*3be0*/  FMNMX.FTZ R3, R16, R3, !PT ;  /* 0x0000000310037209 */ /* 0x004fe20007810000 */
[C---:B------:R-:W-:Y:S01]  /*3bf0*/  FMUL.FTZ R170, R132.reuse, c[0x0][0x23c] ;  /* 0x00008f0084aa7a20 */ /* 0x040fe20000410000 */
[----:B------:R-:W-:Y:S01]  /*3c00*/  FSETP.NEU.FTZ.AND P0, PT, R132, -INF , PT ;  /* 0xff8000008400780b */ /* 0x000fe20003f1d000 */
[----:B------:R-:W-:Y:S02]  /*3c10*/  LDSM.16.MT88.4 R136, [R198+0x12800] ;  /* 0x01280000c688783b */ /* 0x000fe40000004200 */
        /* <DEDUP_REMOVED lines=9> */
[--C-:B------:R-:W-:Y:S01]  /*3cb0*/  FFMA.FTZ R154, R40, c[0x0][0x23c], -R165.reuse ;  /* 0x00008f00289a7a23 */ /* 0x100fe200000108a5 */
[----:B------:R-:W-:Y:S01]  /*3cc0*/  LDSM.16.MT88.4 R48, [R198+0x14000] ;  /* 0x01400000c630783b */ /* 0x000fe20000004200 */
[----:B------:R-:W-:Y:S01]  /*3cd0*/  FFMA.FTZ R155, R31, c[0x0][0x23c], -R170 ;  /* 0x00008f001f9b7a23 */ /* 0x000fe200000108aa */
[----:B------:R-:W-:Y:S01]  /*3ce0*/  MUFU.EX2 R152, R152 ;  /* 0x0000009800987308 */ /* 0x000fe20000000800 */
[--C-:B------:R-:W-:Y:S01]  /*3cf0*/  FFMA.FTZ R159, R6, c[0x0][0x23c], -R165.reuse ;  /* 0x00008f00069f7a23 */ /* 0x100fe200000108a5 */
[----:B------:R-:W1:Y:S01]  /*3d00*/  LDSM.16.MT88.4 R40, [R200+0x14000] ;  /* 0x01400000c828783b */ /* 0x000e620000004200 */
[----:B------:R-:W-:-:S02]  /*3d10*/  FFMA.FTZ R156, R44, c[0x0][0x23c], -R165 ;  /* 0x00008f002c9c7a23 */ /* 0x000fc400000108a5 */
[--C-:B------:R-:W-:Y:S01]  /*3d20*/  FFMA.FTZ R151, R4, c[0x0][0x23c], -R165.reuse ;  /* 0x00008f0004977a23 */ /* 0x100fe200000108a5 */
[----:B------:R-:W-:Y:S01]  /*3d30*/  LDSM.16.MT88.4 R28, [R196+0x12800] ;  /* 0x01280000c41c783b */ /* 0x000fe20000004200 */
[--C-:B------:R-:W-:Y:S01]  /*3d40*/  FFMA.FTZ R153, R17, c[0x0][0x23c], -R170.reuse ;  /* 0x00008f0011997a23 */ /* 0x100fe200000108aa */
[----:B------:R-:W2:Y:S01]  /*3d50*/  MUFU.EX2 R157, R157 ;  /* 0x0000009d009d7308 */ /* 0x000ea20000000800 */
[--C-:B------:R-:W-:Y:S01]  /*3d60*/  FFMA.FTZ R144, R9, c[0x0][0x23c], -R170.reuse ;  /* 0x00008f0009907a23 */ /* 0x100fe200000108aa */
[----:B------:R-:W3:Y:S01]  /*3d70*/  LDSM.16.MT88.4 R4, [R196+0x16000] ;  /* 0x01600000c404783b */ /* 0x000ee20000004200 */
[--C-:B------:R-:W-:Y:S02]  /*3d80*/  FFMA.FTZ R149, R10, c[0x0][0x23c], -R165.reuse ;  /* 0x00008f000a957a23 */ /* 0x100fe400000108a5 */
[--C-:B------:R-:W-:Y:S01]  /*3d90*/  FFMA.FTZ R0, R8, c[0x0][0x23c], -R165.reuse ;  /* 0x00008f0008007a23 */ /* 0x100fe200000108a5 */
[----:B------:R-:W-:Y:S01]  /*3da0*/  LDSM.16.MT88.4 R16, [R197+0x14800] ;  /* 0x01480000c510783b */ /* 0x000fe20000004200 */
[--C-:B------:R-:W-:Y:S01]  /*3db0*/  FFMA.FTZ R146, R15, c[0x0][0x23c], -R170.reuse ;  /* 0x00008f000f927a23 */ /* 0x100fe200000108aa */
[----:B------:R-:W-:Y:S01]  /*3dc0*/  MUFU.EX2 R155, R155 ;  /* 0x0000009b009b7308 */ /* 0x000fe20000000800 */
[----:B------:R-:W-:Y:S01]  /*3dd0*/  FFMA.FTZ R147, R13, c[0x0][0x23c], -R170 ;  /* 0x00008f000d937a23 */ /* 0x000fe200000108aa */
[----:B------:R-:W4:Y:S01]  /*3de0*/  LDSM.16.MT88.4 R8, [R200+0x14800] ;  /* 0x01480000c808783b */ /* 0x000f220000004200 */
[----:B------:R-:W-:-:S02]  /*3df0*/  FFMA.FTZ R150, R14, c[0x0][0x23c], -R165 ;  /* 0x00008f000e967a23 */ /* 0x000fc400000108a5 */
[----:B------:R-:W-:Y:S02]  /*3e00*/  FFMA.FTZ R145, R12, c[0x0][0x23c], -R165 ;  /* 0x00008f000c917a23 */ /* 0x000fe400000108a5 */
[----:B------:R-:W5:Y:S01]  /*3e10*/  LDSM.16.MT88.4 R12, [R196+0x14800] ;  /* 0x01480000c40c783b */ /* 0x000f620000004200 */
[----:B------:R-:W1:Y:S01]  /*3e20*/  MUFU.EX2 R148, R148 ;  /* 0x0000009400947308 */ /* 0x000e620000000800 */
[----:B--2---:R-:W-:Y:S01]  /*3e30*/  F2FP.BF16.PACK_AB R96, R152, R157 ;  /* 0x0000009d9860723e */ /* 0x004fe200000010ff */
[--C-:B------:R-:W-:Y:S02]  /*3e40*/  FFMA.FTZ R158, R169, c[0x0][0x23c], -R170.reuse ;  /* 0x00008f00a99e7a23 */ /* 0x100fe400000108aa */
[--C-:B------:R-:W-:Y:S02]  /*3e50*/  FFMA.FTZ R160, R167, c[0x0][0x23c], -R170.reuse ;  /* 0x00008f00a7a07a23 */ /* 0x100fe400000108aa */
[--C-:B------:R-:W-:Y:S02]  /*3e60*/  FFMA.FTZ R161, R161, c[0x0][0x23c], -R170.reuse ;  /* 0x00008f00a1a17a23 */ /* 0x100fe400000108aa */
[----:B------:R-:W-:Y:S01]  /*3e70*/  MUFU.EX2 R154, R154 ;  /* 0x0000009a009a7308 */ /* 0x000fe20000000800 */
[----:B------:R-:W-:-:S02]  /*3e80*/  FFMA.FTZ R163, R163, c[0x0][0x23c], -R170 ;  /* 0x00008f00a3a37a23 */ /* 0x000fc400000108aa */
[--C-:B------:R-:W-:Y:S02]  /*3e90*/  FFMA.FTZ R164, R164, c[0x0][0x23c], -R165.reuse ;  /* 0x00008f00a4a47a23 */ /* 0x100fe400000108a5 */
[--C-:B------:R-:W-:Y:S02]  /*3ea0*/  FFMA.FTZ R167, R174, c[0x0][0x23c], -R165.reuse ;  /* 0x00008f00aea77a23 */ /* 0x100fe400000108a5 */
[--C-:B------:R-:W-:Y:S01]  /*3eb0*/  FFMA.FTZ R168, R168, c[0x0][0x23c], -R165.reuse ;  /* 0x00008f00a8a87a23 */ /* 0x100fe200000108a5 */
[----:B------:R-:W2:Y:S01]  /*3ec0*/  MUFU.EX2 R159, R159 ;  /* 0x0000009f009f7308 */ /* 0x000ea20000000800 */
[----:B-1----:R-:W-:Y:S01]  /*3ed0*/  F2FP.BF16.PACK_AB R98, R148, R155 ;  /* 0x0000009b9462723e */ /* 0x002fe200000010ff */
        /* <DEDUP_REMOVED lines=8> */
[----:B------:R-:W1:Y:S01]  /*3f60*/  MUFU.EX2 R151, R151 ;  /* 0x0000009700977308 */ /* 0x000e620000000800 */
[----:B--2---:R-:W-:Y:S01]  /*3f70*/  F2FP.BF16.PACK_AB R97, R159, R154 ;  /* 0x0000009a9f61723e */ /* 0x004fe200000010ff */
        /* <DEDUP_REMOVED lines=8> */
[----:B-1----:R-:W-:Y:S01]  /*4000*/  F2FP.BF16.PACK_AB R99, R151, R156 ;  /* 0x0000009c9763723e */ /* 0x002fe200000010ff */
[----:B------:R-:W1:Y:S01]  /*4010*/  MUFU.EX2 R146, R146 ;  /* 0x0000009200927308 */ /* 0x000e620000000800 */
        /* <DEDUP_REMOVED lines=45> */
[----:B------:R-:W4:Y:S06]  /*42f0*/  MUFU.EX2 R221, R221 ;  /* 0x000000dd00dd7308 */ /* 0x000f2c0000000800 */
[C---:B---3--:R-:W-:Y:S07]  /*4300*/  HMMA.16816.F32.BF16 R92, R96.reuse, R4, RZ ;  /* 0x00000004605c723c */ /* 0x048fee00000418ff */
[----:B-1----:R-:W-:Y:S01]  /*4310*/  F2FP.BF16.PACK_AB R4, R146, R153 ;  /* 0x000000999204723e */ /* 0x002fe200000010ff */
[----:B------:R-:W-:Y:S01]  /*4320*/  HMMA.16816.F32.BF16 R96, R96, R6, RZ ;  /* 0x000000066060723c */ /* 0x000fe200000418ff */
[----:B--2---:R-:W-:Y:S01]  /*4330*/  F2FP.BF16.PACK_AB R5, R145, R150 ;  /* 0x000000969105723e */ /* 0x004fe200000010ff */
[----:B------:R-:W-:-:S02]  /*4340*/  FADD.FTZ R153, R153, R148 ;  /* 0x0000009499997221 */ /* 0x000fc40000010000 */
[----:B------:R-:W-:Y:S02]  /*4350*/  FADD.FTZ R150, R150, R151 ;  /* 0x0000009796967221 */ /* 0x000fe40000010000 */
[----:B------:R-:W-:Y:S01]  /*4360*/  FADD.FTZ R146, R146, R153 ;  /* 0x0000009992927221 */ /* 0x000fe20000010000 */
[----:B------:R-:W-:Y:S01]  /*4370*/  F2FP.BF16.PACK_AB R6, R144, R147 ;  /* 0x000000939006723e */ /* 0x000fe200000010ff */
[----:B------:R-:W-:Y:S01]  /*4380*/  FADD.FTZ R150, R145, R150 ;  /* 0x0000009691967221 */ /* 0x000fe20000010000 */
[----:B------:R-:W-:Y:S01]  /*4390*/  F2FP.BF16.PACK_AB R7, R0, R149 ;  /* 0x000000950007723e */ /* 0x000fe200000010ff */
[----:B------:R-:W-:Y:S02]  /*43a0*/  FADD.FTZ R147, R147, R146 ;  /* 0x0000009293937221 */ /* 0x000fe40000010000 */
[----:B------:R-:W-:Y:S02]  /*43b0*/  FADD.FTZ R149, R149, R150 ;  /* 0x0000009695957221 */ /* 0x000fe40000010000 */
[----:B------:R-:W-:-:S02]  /*43c0*/  FADD.FTZ R147, R144, R147 ;  /* 0x0000009390937221 */ /* 0x000fc40000010000 */
[----:B----4-:R-:W-:Y:S01]  /*43d0*/  HMMA.16816.F32.BF16 R36, R4, R8, R36 ;  /* 0x000000080424723c */ /* 0x010fe20000041824 */
        /* <DEDUP_REMOVED lines=9> */
[C---:B-----5:R-:W-:Y:S08]  /*4470*/  HMMA.16816.F32.BF16 R60, R4.reuse, R12, R60 ;  /* 0x0000000c043c723c */ /* 0x060ff0000004183c */
[C---:B------:R-:W-:Y:S01]  /*4480*/  HMMA.16816.F32.BF16 R64, R4.reuse, R14, R64 ;  /* 0x0000000e0440723c */ /* 0x040fe20000041840 */
[----:B------:R-:W4:Y:S07]  /*4490*/  LDSM.16.MT88.4 R12, [R196+0x16800] ;  /* 0x01680000c40c783b */ /* 0x000f2e0000004200 */
[C---:B-1----:R-:W-:Y:S08]  /*44a0*/  HMMA.16816.F32.BF16 R76, R4.reuse, R8, R76 ;  /* 0x00000008044c723c */ /* 0x042ff0000004184c */
[C---:B------:R-:W-:Y:S01]  /*44b0*/  HMMA.16816.F32.BF16 R80, R4.reuse, R10, R80 ;  /* 0x0000000a0450723c */ /* 0x040fe20000041850 */
[----:B------:R-:W1:Y:S07]  /*44c0*/  LDSM.16.MT88.4 R8, [R200+0x13000] ;  /* 0x01300000c808783b */ /* 0x000e6e0000004200 */
[C---:B--2---:R-:W-:Y:S08]  /*44d0*/  HMMA.16816.F32.BF16 R84, R4.reuse, R16, R84 ;  /* 0x000000100454723c */ /* 0x044ff00000041854 */
[C---:B------:R-:W-:Y:S01]  /*44e0*/  HMMA.16816.F32.BF16 R88, R4.reuse, R18, R88 ;  /* 0x000000120458723c */ /* 0x040fe20000041858 */
[----:B------:R-:W2:Y:S07]  /*44f0*/  LDSM.16.MT88.4 R16, [R198+0x13000] ;  /* 0x01300000c610783b */ /* 0x000eae0000004200 */
        /* <DEDUP_REMOVED lines=33> */
[C---:B--2---:R-:W-:Y:S08]  /*4710*/  HMMA.16816.F32.BF16 R120, R4.reuse, R16, R120 ;  /* 0x000000100478723c */ /* 0x044ff00000041878 */
[C---:B------:R-:W-:Y:S01]  /*4720*/  HMMA.16816.F32.BF16 R116, R4.reuse, R18, R116 ;  /* 0x000000120474723c */ /* 0x040fe20000041874 */
[----:B------:R-:W2:Y:S07]  /*4730*/  LDSM.16.MT88.4 R16, [R196+0x15000] ;  /* 0x01500000c410783b */ /* 0x000eae0000004200 */
[C---:B---3--:R-:W-:Y:S08]  /*4740*/  HMMA.16816.F32.BF16 R36, R4.reuse, R12, R36 ;  /* 0x0000000c0424723c */ /* 0x048ff00000041824 */
[C---:B------:R-:W-:Y:S01]  /*4750*/  HMMA.16816.F32.BF16 R40, R4.reuse, R14, R40 ;  /* 0x0000000e0428723c */ /* 0x040fe20000041828 */
[----:B------:R-:W3:Y:S07]  /*4760*/  LDSM.16.MT88.4 R12, [R198+0x17000] ;  /* 0x01700000c60c783b */ /* 0x000eee0000004200 */
[C---:B------:R-:W-:Y:S08]  /*4770*/  HMMA.16816.F32.BF16 R68, R4.reuse, R20, R68 ;  /* 0x000000140444723c */ /* 0x040ff00000041844 */
[C---:B-1----:R-:W-:Y:S08]  /*4780*/  HMMA.16816.F32.BF16 R52, R4.reuse, R8, R52 ;  /* 0x000000080434723c */ /* 0x042ff00000041834 */
        /* <DEDUP_REMOVED lines=8> */
[C---:B------:R-:W-:Y:S01]  /*4810*/  HMMA.16816.F32.BF16 R72, R4.reuse, R22, R72 ;  /* 0x000000160448723c */ /* 0x040fe20000041848 */
[----:B------:R-:W-:Y:S07]  /*4820*/  LDSM.16.MT88.4 R20, [R196+0x15800] ;  /* 0x01580000c414783b */ /* 0x000fee0000004200 */
        /* <DEDUP_REMOVED lines=14> */
[----:B------:R-:W2:Y:S06]  /*4910*/  LDSM.16.MT88.4 R24, [R197+0x15800] ;  /* 0x01580000c518783b */ /* 0x000eac0000004200 */
        /* <DEDUP_REMOVED lines=10> */
[----:B---3--:R-:W-:Y:S01]  /*49c0*/  HMMA.16816.F32.BF16 R128, R4, R12, R128 ;  /* 0x0000000c0480723c */ /* 0x008fe20000041880 */
[----:B------:R-:W-:Y:S02]  /*49d0*/  FADD.FTZ R225, R170, R173 ;  /* 0x000000adaae17221 */ /* 0x000fe40000010000 */
[----:B------:R-:W-:-:S05]  /*49e0*/  FADD.FTZ R221, R221, R174 ;  /* 0x000000aedddd7221 */ /* 0x000fca0000010000 */
[C---:B------:R-:W-:Y:S01]  /*49f0*/  HMMA.16816.F32.BF16 R124, R4.reuse, R14, R124 ;  /* 0x0000000e047c723c */ /* 0x040fe2000004187c */
[----:B------:R-:W3:Y:S07]  /*4a00*/  LDSM.16.MT88.4 R12, [R198+0x17800] ;  /* 0x01780000c60c783b */ /* 0x000eee0000004200 */
[C---:B-1----:R-:W-:Y:S08]  /*4a10*/  HMMA.16816.F32.BF16 R36, R4.reuse, R8, R36 ;  /* 0x000000080424723c */ /* 0x042ff00000041824 */
[C---:B------:R-:W-:Y:S01]  /*4a20*/  HMMA.16816.F32.BF16 R40, R4.reuse, R10, R40 ;  /* 0x0000000a0428723c */ /* 0x040fe20000041828 */
[----:B------:R-:W1:Y:S07]  /*4a30*/  LDSM.16.MT88.4 R8, [R197+0x17800] ;  /* 0x01780000c508783b */ /* 0x000e6e0000004200 */
[C---:B--2---:R-:W-:Y:S08]  /*4a40*/  HMMA.16816.F32.BF16 R68, R4.reuse, R16, R68 ;  /* 0x000000100444723c */ /* 0x044ff00000041844 */
[C---:B------:R-:W-:Y:S01]  /*4a50*/  HMMA.16816.F32.BF16 R72, R4.reuse, R18, R72 ;  /* 0x000000120448723c */ /* 0x040fe20000041848 */
[----:B------:R-:W2:Y:S07]  /*4a60*/  LDSM.16.MT88.4 R16, [R196+0x17800] ;  /* 0x01780000c410783b */ /* 0x000eae0000004200 */
        /* <DEDUP_REMOVED lines=15> */
[C---:B------:R-:W-:Y:S08]  /*4b60*/  HMMA.16816.F32.BF16 R88, R4.reuse, R10, R88 ;  /* 0x0000000a0458723c */ /* 0x040ff00000041858 */
[C---:B--2---:R-:W-:Y:S08]  /*4b70*/  HMMA.16816.F32.BF16 R92, R4.reuse, R16, R92 ;  /* 0x00000010045c723c */ /* 0x044ff0000004185c */
        /* <DEDUP_REMOVED lines=60> */
[----:B------:R-:W-:Y:S04]  /*4f40*/  LDSM.16.M88.4 R32, [R204] ;  /* 0x00000000cc20783b */ /* 0x000fe80000000200 */
[----:B--2---:R-:W-:Y:S04]  /*4f50*/  LDSM.16.M88.4 R12, [R203] ;  /* 0x00000000cb0c783b */ /* 0x004fe80000000200 */
[----:B------:R-:W2:Y:S04]  /*4f60*/  LDSM.16.M88.4 R140, [R205+0xc800] ;  /* 0x00c80000cd8c783b */ /* 0x000ea80000000200 */
[----:B------:R-:W5:Y:S04]  /*4f70*/  LDSM.16.M88.4 R152, [R205+0xd000] ;  /* 0x00d00000cd98783b */ /* 0x000f680000000200 */
[----:B------:R-:W5:Y:S04]  /*4f80*/  LDSM.16.M88.4 R24, [R205+0xd800] ;  /* 0x00d80000cd18783b */ /* 0x000f680000000200 */
[----:B-1----:R-:W-:Y:S04]  /*4f90*/  LDSM.16.M88.4 R8, [R202] ;  /* 0x00000000ca08783b */ /* 0x002fe80000000200 */
[----:B----4-:R-:W1:Y:S04]  /*4fa0*/  LDSM.16.M88.4 R20, [R199+0xc000] ;  /* 0x00c00000c714783b */ /* 0x010e680000000200 */
[----:B------:R-:W4:Y:S04]  /*4fb0*/  LDSM.16.M88.4 R148, [R195] ;  /* 0x00000000c394783b */ /* 0x000f280000000200 */
[----:B------:R-:W1:Y:S01]  /*4fc0*/  LDSM.16.M88.4 R144, [R194] ;  /* 0x00000000c290783b */ /* 0x000e620000000200 */
[C---:B---3--:R-:W-:Y:S03]  /*4fd0*/  HMMA.16816.F32.BF16 R4, R168.reuse, R16, RZ ;  /* 0x00000010a804723c */ /* 0x048fe600000418ff */
[----:B------:R-:W3:Y:S04]  /*4fe0*/  LDSM.16.M88.4 R136, [R193] ;  /* 0x00000000c188783b */ /* 0x000ee80000000200 */
[----:B------:R-:W-:Y:S01]  /*4ff0*/  LDSM.16.M88.4 R160, [R199+0xd800] ;  /* 0x00d80000c7a0783b */ /* 0x000fe20000000200 */
[C---:B------:R-:W-:Y:S03]  /*5000*/  HMMA.16816.F32.BF16 R16, R168.reuse, R18, RZ ;  /* 0x00000012a810723c */ /* 0x040fe600000418ff */
[----:B------:R-:W-:Y:S04]  /*5010*/  LDSM.16.M88.4 R176, [R199+0xc800] ;  /* 0x00c80000c7b0783b */ /* 0x000fe80000000200 */
[----:B------:R-:W-:Y:S01]  /*5020*/  LDSM.16.M88.4 R164, [R199+0xd000] ;  /* 0x00d00000c7a4783b */ /* 0x000fe20000000200 */
[----:B--2---:R-:W-:Y:S03]  /*5030*/  HMMA.16816.F32.BF16 R28, R168, R140, RZ ;  /* 0x0000008ca81c723c */ /* 0x004fe600000418ff */
[----:B------:R-:W-:Y:S04]  /*5040*/  LDSM.16.M88.4 R180, [R202+0x4000] ;  /* 0x00400000cab4783b */ /* 0x000fe80000000200 */
[----:B------:R-:W-:Y:S01]  /*5050*/  LDSM.16.M88.4 R232, [R205+0x10800] ;  /* 0x01080000cde8783b */ /* 0x000fe20000000200 */
[----:B------:R-:W-:Y:S03]  /*5060*/  HMMA.16816.F32.BF16 R4, R32, R12, R4 ;  /* 0x0000000c2004723c */ /* 0x000fe60000041804 */
[----:B------:R-:W-:Y:S04]  /*5070*/  LDSM.16.M88.4 R228, [R199+0x10000] ;  /* 0x01000000c7e4783b */ /* 0x000fe80000000200 */
[----:B------:R-:W0:Y:S01]  /*5080*/  LDGDEPBAR ;  /* 0x00000000000079af */ /* 0x000e220000000000 */
[C---:B-----5:R-:W-:Y:S08]  /*5090*/  HMMA.16816.F32.BF16 R156, R168.reuse, R152, RZ ;  /* 0x00000098a89c723c */ /* 0x060ff000000418ff */
[C---:B------:R-:W-:Y:S08]  /*50a0*/  HMMA.16816.F32.BF16 R140, R168.reuse, R142, RZ ;  /* 0x0000008ea88c723c */ /* 0x040ff000000418ff */
[C---:B------:R-:W-:Y:S08]  /*50b0*/  HMMA.16816.F32.BF16 R152, R168.reuse, R154, RZ ;  /* 0x0000009aa898723c */ /* 0x040ff000000418ff */
[----:B------:R-:W-:Y:S08]  /*50c0*/  HMMA.16816.F32.BF16 R172, R168, R24, RZ ;  /* 0x00000018a8ac723c */ /* 0x000ff000000418ff */
[----:B------:R-:W-:Y:S01]  /*50d0*/  HMMA.16816.F32.BF16 R16, R32, R14, R16 ;  /* 0x0000000e2010723c */ /* 0x000fe20000041810 */
[----:B------:R-:W-:Y:S07]  /*50e0*/  LDSM.16.M88.4 R12, [R192] ;  /* 0x00000000c00c783b */ /* 0x000fee0000000200 */
[----:B------:R-:W-:Y:S01]  /*50f0*/  HMMA.16816.F32.BF16 R168, R168, R26, RZ ;  /* 0x0000001aa8a8723c */ /* 0x000fe200000418ff */
[----:B------:R-:W2:Y:S07]  /*5100*/  LDSM.16.M88.4 R24, [R201] ;  /* 0x00000000c918783b */ /* 0x000eae0000000200 */
[C---:B-1----:R-:W-:Y:S08]  /*5110*/  HMMA.16816.F32.BF16 R4, R8.reuse, R20, R4 ;  /* 0x000000140804723c */ /* 0x042ff00000041804 */
[----:B------:R-:W-:Y:S01]  /*5120*/  HMMA.16816.F32.BF16 R16, R8, R22, R16 ;  /* 0x000000160810723c */ /* 0x000fe20000041810 */
[----:B------:R-:W-:Y:S07]  /*5130*/  LDSM.16.M88.4 R20, [R205+0xe000] ;  /* 0x00e00000cd14783b */ /* 0x000fee0000000200 */
[C---:B----4-:R-:W-:Y:S08]  /*5140*/  HMMA.16816.F32.BF16 R28, R32.reuse, R148, R28 ;  /* 0x00000094201c723c */ /* 0x050ff0000004181c */
[C---:B------:R-:W-:Y:S01]  /*5150*/  HMMA.16816.F32.BF16 R140, R32.reuse, R150, R140 ;  /* 0x00000096208c723c */ /* 0x040fe2000004188c */
[----:B------:R-:W-:Y:S07]  /*5160*/  LDSM.16.M88.4 R148, [R192+0x800] ;  /* 0x00080000c094783b */ /* 0x000fee0000000200 */
[C---:B------:R-:W-:Y:S08]  /*5170*/  HMMA.16816.F32.BF16 R156, R32.reuse, R144, R156 ;  /* 0x00000090209c723c */ /* 0x040ff0000004189c */
[C---:B------:R-:W-:Y:S01]  /*5180*/  HMMA.16816.F32.BF16 R152, R32.reuse, R146, R152 ;  /* 0x000000922098723c */ /* 0x040fe20000041898 */
[----:B------:R-:W-:Y:S07]  /*5190*/  LDSM.16.M88.4 R144, [R192+0x1000] ;  /* 0x00100000c090783b */ /* 0x000fee0000000200 */
[C---:B---3--:R-:W-:Y:S08]  /*51a0*/  HMMA.16816.F32.BF16 R172, R32.reuse, R136, R172 ;  /* 0x0000008820ac723c */ /* 0x048ff000000418ac */
[----:B------:R-:W-:Y:S01]  /*51b0*/  HMMA.16816.F32.BF16 R168, R32, R138, R168 ;  /* 0x0000008a20a8723c */ /* 0x000fe200000418a8 */
[----:B------:R-:W1:Y:S04]  /*51c0*/  LDSM.16.M88.4 R32, [R206+0x4000] ;  /* 0x00400000ce20783b */ /* 0x000e680000000200 */
[----:B------:R-:W-:Y:S03]  /*51d0*/  LDSM.16.M88.4 R136, [R192+0x1800] ;  /* 0x00180000c088783b */ /* 0x000fe60000000200 */
[C---:B--2---:R-:W-:Y:S08]  /*51e0*/  HMMA.16816.F32.BF16 R4, R24.reuse, R12, R4 ;  /* 0x0000000c1804723c */ /* 0x044ff00000041804 */
[----:B------:R-:W-:Y:S01]  /*51f0*/  HMMA.16816.F32.BF16 R16, R24, R14, R16 ;  /* 0x0000000e1810723c */ /* 0x000fe20000041810 */
[----:B------:R-:W-:Y:S07]  /*5200*/  LDSM.16.M88.4 R12, [R204+0x4000] ;  /* 0x00400000cc0c783b */ /* 0x000fee0000000200 */
[C---:B------:R-:W-:Y:S08]  /*5210*/  HMMA.16816.F32.BF16 R172, R8.reuse, R160, R172 ;  /* 0x000000a008ac723c */ /* 0x040ff000000418ac */
[C---:B------:R-:W-:Y:S01]  /*5220*/  HMMA.16816.F32.BF16 R168, R8.reuse, R162, R168 ;  /* 0x000000a208a8723c */ /* 0x040fe200000418a8 */
[----:B------:R-:W2:Y:S07]  /*5230*/  LDSM.16.M88.4 R160, [R191] ;  /* 0x00000000bfa0783b */ /* 0x000eae0000000200 */
[C---:B------:R-:W-:Y:S08]  /*5240*/  HMMA.16816.F32.BF16 R28, R8.reuse, R176, R28 ;  /* 0x000000b0081c723c */ /* 0x040ff0000004181c */
[C---:B------:R-:W-:Y:S01]  /*5250*/  HMMA.16816.F32.BF16 R140, R8.reuse, R178, R140 ;  /* 0x000000b2088c723c */ /* 0x040fe2000004188c */
[----:B------:R-:W-:Y:S07]  /*5260*/  LDSM.16.M88.4 R176, [R199+0xe800] ;  /* 0x00e80000c7b0783b */ /* 0x000fee0000000200 */
[C---:B------:R-:W-:Y:S08]  /*5270*/  HMMA.16816.F32.BF16 R156, R8.reuse, R164, R156 ;  /* 0x000000a4089c723c */ /* 0x040ff0000004189c */
[----:B------:R-:W-:Y:S01]  /*5280*/  HMMA.16816.F32.BF16 R152, R8, R166, R152 ;  /* 0x000000a60898723c */ /* 0x000fe20000041898 */
[----:B------:R-:W3:Y:S04]  /*5290*/  LDSM.16.M88.4 R8, [R205+0xe800] ;  /* 0x00e80000cd08783b */ /* 0x000ee80000000200 */
[----:B------:R-:W-:Y:S03]  /*52a0*/  LDSM.16.M88.4 R164, [R201+0x4000] ;  /* 0x00400000c9a4783b */ /* 0x000fe60000000200 */
[C---:B-1----:R-:W-:Y:S08]  /*52b0*/  HMMA.16816.F32.BF16 R4, R32.reuse, R20, R4 ;  /* 0x000000142004723c */ /* 0x042ff00000041804 */
[----:B------:R-:W-:Y:S01]  /*52c0*/  HMMA.16816.F32.BF16 R16, R32, R22, R16 ;  /* 0x000000162010723c */ /* 0x000fe20000041810 */
[----:B------:R-:W1:Y:S07]  /*52d0*/  LDSM.16.M88.4 R20, [R199+0xe000] ;  /* 0x00e00000c714783b */ /* 0x000e6e0000000200 */
[C---:B------:R-:W-:Y:S08]  /*52e0*/  HMMA.16816.F32.BF16 R28, R24.reuse, R148, R28 ;  /* 0x00000094181c723c */ /* 0x040ff0000004181c */
[C---:B------:R-:W-:Y:S01]  /*52f0*/  HMMA.16816.F32.BF16 R140, R24.reuse, R150, R140 ;  /* 0x00000096188c723c */ /* 0x040fe2000004188c */
[----:B------:R-:W4:Y:S07]  /*5300*/  LDSM.16.M88.4 R148, [R205+0xf000] ;  /* 0x00f00000cd94783b */ /* 0x000f2e0000000200 */
[C---:B------:R-:W-:Y:S08]  /*5310*/  HMMA.16816.F32.BF16 R156, R24.reuse, R144, R156 ;  /* 0x00000090189c723c */ /* 0x040ff0000004189c */
[----:B------:R-:W-:Y:S01]  /*5320*/  HMMA.16816.F32.BF16 R152, R24, R146, R152 ;  /* 0x000000921898723c */ /* 0x000fe20000041898 */
[----:B------:R-:W5:Y:S07]  /*5330*/  LDSM.16.M88.4 R144, [R205+0xf800] ;  /* 0x00f80000cd90783b */ /* 0x000f6e0000000200 */
[C---:B--2---:R-:W-:Y:S08]  /*5340*/  HMMA.16816.F32.BF16 R4, R12.reuse, R160, R4 ;  /* 0x000000a00c04723c */ /* 0x044ff00000041804 */
[----:B------:R-:W-:Y:S01]  /*5350*/  HMMA.16816.F32.BF16 R16, R12, R162, R16 ;  /* 0x000000a20c10723c */ /* 0x000fe20000041810 */
[----:B------:R-:W-:Y:S07]  /*5360*/  LDSM.16.M88.4 R160, [R188] ;  /* 0x00000000bca0783b */ /* 0x000fee0000000200 */
[C---:B------:R-:W-:Y:S08]  /*5370*/  HMMA.16816.F32.BF16 R172, R24.reuse, R136, R172 ;  /* 0x0000008818ac723c */ /* 0x040ff000000418ac */
[----:B------:R-:W-:Y:S01]  /*5380*/  HMMA.16816.F32.BF16 R168, R24, R138, R168 ;  /* 0x0000008a18a8723c */ /* 0x000fe200000418a8 */
[----:B------:R-:W2:Y:S04]  /*5390*/  LDSM.16.M88.4 R136, [R190] ;  /* 0x00000000be88783b */ /* 0x000ea80000000200 */
[----:B------:R-:W2:Y:S03]  /*53a0*/  LDSM.16.M88.4 R24, [R192+0x2000] ;  /* 0x00200000c018783b */ /* 0x000ea60000000200 */
[C---:B---3--:R-:W-:Y:S08]  /*53b0*/  HMMA.16816.F32.BF16 R28, R32.reuse, R8, R28 ;  /* 0x00000008201c723c */ /* 0x048ff0000004181c */
[----:B------:R-:W-:Y:S01]  /*53c0*/  HMMA.16816.F32.BF16 R140, R32, R10, R140 ;  /* 0x0000000a208c723c */ /* 0x000fe2000004188c */
[----:B------:R-:W3:Y:S07]  /*53d0*/  LDSM.16.M88.4 R8, [R189] ;  /* 0x00000000bd08783b */ /* 0x000eee0000000200 */
[C---:B-1----:R-:W-:Y:S08]  /*53e0*/  HMMA.16816.F32.BF16 R4, R180.reuse, R20, R4 ;  /* 0x00000014b404723c */ /* 0x042ff00000041804 */
[----:B------:R-:W-:Y:S01]  /*53f0*/  HMMA.16816.F32.BF16 R16, R180, R22, R16 ;  /* 0x00000016b410723c */ /* 0x000fe20000041810 */
[----:B------:R-:W-:Y:S07]  /*5400*/  LDSM.16.M88.4 R20, [R199+0xf000] ;  /* 0x00f00000c714783b */ /* 0x000fee0000000200 */
[C---:B----4-:R-:W-:Y:S08]  /*5410*/  HMMA.16816.F32.BF16 R156, R32.reuse, R148, R156 ;  /* 0x00000094209c723c */ /* 0x050ff0000004189c */
[C---:B------:R-:W-:Y:S01]  /*5420*/  HMMA.16816.F32.BF16 R152, R32.reuse, R150, R152 ;  /* 0x000000962098723c */ /* 0x040fe20000041898 */
[----:B------:R-:W-:Y:S07]  /*5430*/  LDSM.16.M88.4 R148, [R206+0x8000] ;  /* 0x00800000ce94783b */ /* 0x000fee0000000200 */
[C---:B-----5:R-:W-:Y:S08]  /*5440*/  HMMA.16816.F32.BF16 R172, R32.reuse, R144, R172 ;  /* 0x0000009020ac723c */ /* 0x060ff000000418ac */
[----:B------:R-:W-:Y:S01]  /*5450*/  HMMA.16816.F32.BF16 R168, R32, R146, R168 ;  /* 0x0000009220a8723c */ /* 0x000fe200000418a8 */
[----:B------:R-:W1:Y:S04]  /*5460*/  LDSM.16.M88.4 R32, [R205+0x10000] ;  /* 0x01000000cd20783b */ /* 0x000e680000000200 */
[----:B------:R-:W-:Y:S03]  /*5470*/  LDSM.16.M88.4 R144, [R187] ;  /* 0x00000000bb90783b */ /* 0x000fe60000000200 */
[C---:B--2---:R-:W-:Y:S08]  /*5480*/  HMMA.16816.F32.BF16 R28, R12.reuse, R136, R28 ;  /* 0x000000880c1c723c */ /* 0x044ff0000004181c */
[----:B------:R-:W-:Y:S01]  /*5490*/  HMMA.16816.F32.BF16 R140, R12, R138, R140 ;  /* 0x0000008a0c8c723c */ /* 0x000fe2000004188c */
[----:B------:R-:W-:Y:S07]  /*54a0*/  LDSM.16.M88.4 R136, [R204+0x8000] ;  /* 0x00800000cc88783b */ /* 0x000fee0000000200 */
[C---:B------:R-:W-:Y:S08]  /*54b0*/  HMMA.16816.F32.BF16 R4, R164.reuse, R24, R4 ;  /* 0x00000018a404723c */ /* 0x040ff00000041804 */
[----:B------:R-:W-:Y:S01]  /*54c0*/  HMMA.16816.F32.BF16 R16, R164, R26, R16 ;  /* 0x0000001aa410723c */ /* 0x000fe20000041810 */
[----:B------:R-:W-:Y:S07]  /*54d0*/  LDSM.16.M88.4 R24, [R202+0x8000] ;  /* 0x00800000ca18783b */ /* 0x000fee0000000200 */
[C---:B---3--:R-:W-:Y:S08]  /*54e0*/  HMMA.16816.F32.BF16 R156, R12.reuse, R8, R156 ;  /* 0x000000080c9c723c */ /* 0x048ff0000004189c */
[----:B------:R-:W-:Y:S01]  /*54f0*/  HMMA.16816.F32.BF16 R152, R12, R10, R152 ;  /* 0x0000000a0c98723c */ /* 0x000fe20000041898 */
[----:B------:R-:W2:Y:S07]  /*5500*/  LDSM.16.M88.4 R8, [R192+0x2800] ;  /* 0x00280000c008783b */ /* 0x000eae0000000200 */
[----:B------:R-:W-:Y:S08]  /*5510*/  HMMA.16816.F32.BF16 R28, R180, R176, R28 ;  /* 0x000000b0b41c723c */ /* 0x000ff0000004181c */
[----:B-1----:R-:W-:Y:S08]  /*5520*/  HMMA.16816.F32.BF16 R4, R148, R32, R4 ;  /* 0x000000209404723c */ /* 0x002ff00000041804 */
[----:B------:R-:W-:Y:S01]  /*5530*/  HMMA.16816.F32.BF16 R140, R180, R178, R140 ;  /* 0x000000b2b48c723c */ /* 0x000fe2000004188c */
[----:B------:R-:W-:Y:S07]  /*5540*/  LDSM.16.M88.4 R176, [R199+0xf800] ;  /* 0x00f80000c7b0783b */ /* 0x000fee0000000200 */
[C---:B------:R-:W-:Y:S08]  /*5550*/  HMMA.16816.F32.BF16 R172, R12.reuse, R160, R172 ;  /* 0x000000a00cac723c */ /* 0x040ff000000418ac */
[----:B------:R-:W-:Y:S01]  /*5560*/  HMMA.16816.F32.BF16 R168, R12, R162, R168 ;  /* 0x000000a20ca8723c */ /* 0x000fe200000418a8 */
[----:B------:R-:W1:Y:S04]  /*5570*/  LDSM.16.M88.4 R160, [R192+0x3000] ;  /* 0x00300000c0a0783b */ /* 0x000e680000000200 */
[----:B------:R-:W-:Y:S03]  /*5580*/  LDSM.16.M88.4 R12, [R201+0x8000] ;  /* 0x00800000c90c783b */ /* 0x000fe60000000200 */
[----:B------:R-:W-:Y:S01]  /*5590*/  HMMA.16816.F32.BF16 R16, R148, R34, R16 ;  /* 0x000000229410723c */ /* 0x000fe20000041810 */
[----:B------:R-:W-:Y:S07]  /*55a0*/  LDSM.16.M88.4 R32, [R186] ;  /* 0x00000000ba20783b */ /* 0x000fee0000000200 */
[----:B------:R-:W-:Y:S08]  /*55b0*/  HMMA.16816.F32.BF16 R156, R180, R20, R156 ;  /* 0x00000014b49c723c */ /* 0x000ff0000004189c */
[----:B--2---:R-:W-:Y:S08]  /*55c0*/  HMMA.16816.F32.BF16 R28, R164, R8, R28 ;  /* 0x00000008a41c723c */ /* 0x004ff0000004181c */
[----:B------:R-:W-:Y:S08]  /*55d0*/  HMMA.16816.F32.BF16 R4, R136, R144, R4 ;  /* 0x000000908804723c */ /* 0x000ff00000041804 */
[----:B------:R-:W-:Y:S01]  /*55e0*/  HMMA.16816.F32.BF16 R140, R164, R10, R140 ;  /* 0x0000000aa48c723c */ /* 0x000fe2000004188c */
[----:B------:R-:W-:Y:S07]  /*55f0*/  LDSM.16.M88.4 R8, [R192+0x4000] ;  /* 0x00400000c008783b */ /* 0x000fee0000000200 */
[----:B------:R-:W-:Y:S01]  /*5600*/  HMMA.16816.F32.BF16 R16, R136, R146, R16 ;  /* 0x000000928810723c */ /* 0x000fe20000041810 */
[----:B------:R-:W2:Y:S07]  /*5610*/  LDSM.16.M88.4 R144, [R205+0x11000] ;  /* 0x01100000cd90783b */ /* 0x000eae0000000200 */
[----:B-1----:R-:W-:Y:S08]  /*5620*/  HMMA.16816.F32.BF16 R156, R164, R160, R156 ;  /* 0x000000a0a49c723c */ /* 0x002ff0000004189c */
[----:B------:R-:W-:Y:S08]  /*5630*/  HMMA.16816.F32.BF16 R28, R148, R232, R28 ;  /* 0x000000e8941c723c */ /* 0x000ff0000004181c */
[----:B------:R-:W-:Y:S08]  /*5640*/  HMMA.16816.F32.BF16 R4, R24, R228, R4 ;  /* 0x000000e41804723c */ /* 0x000ff00000041804 */
[----:B------:R-:W-:Y:S08]  /*5650*/  HMMA.16816.F32.BF16 R140, R148, R234, R140 ;  /* 0x000000ea948c723c */ /* 0x000ff0000004188c */
[----:B------:R-:W-:Y:S01]  /*5660*/  HMMA.16816.F32.BF16 R16, R24, R230, R16 ;  /* 0x000000e61810723c */ /* 0x000fe20000041810 */
[----:B------:R-:W1:Y:S07]  /*5670*/  LDSM.16.M88.4 R228, [R185] ;  /* 0x00000000b9e4783b */ /* 0x000e6e0000000200 */
[----:B------:R-:W-:Y:S01]  /*5680*/  HMMA.16816.F32.BF16 R152, R180, R22, R152 ;  /* 0x00000016b498723c */ /* 0x000fe20000041898 */
[----:B------:R-:W3:Y:S07]  /*5690*/  LDSM.16.M88.4 R20, [R199+0x10800] ;  /* 0x01080000c714783b */ /* 0x000eee0000000200 */
[----:B--2---:R-:W-:Y:S08]  /*56a0*/  HMMA.16816.F32.BF16 R156, R148, R144, R156 ;  /* 0x00000090949c723c */ /* 0x004ff0000004189c */
[----:B------:R-:W-:Y:S08]  /*56b0*/  HMMA.16816.F32.BF16 R28, R136, R32, R28 ;  /* 0x00000020881c723c */ /* 0x000ff0000004181c */
[----:B------:R-:W-:Y:S08]  /*56c0*/  HMMA.16816.F32.BF16 R4, R12, R8, R4 ;  /* 0x000000080c04723c */ /* 0x000ff00000041804 */
[----:B------:R-:W-:Y:S01]  /*56d0*/  HMMA.16816.F32.BF16 R140, R136, R34, R140 ;  /* 0x00000022888c723c */ /* 0x000fe2000004188c */
[----:B------:R-:W2:Y:S07]  /*56e0*/  LDSM.16.M88.4 R32, [R192+0x3800] ;  /* 0x00380000c020783b */ /* 0x000eae0000000200 */
[----:B------:R-:W-:Y:S08]  /*56f0*/  HMMA.16816.F32.BF16 R172, R180, R176, R172 ;  /* 0x000000b0b4ac723c */ /* 0x000ff000000418ac */
[----:B------:R-:W-:Y:S01]  /*5700*/  HMMA.16816.F32.BF16 R16, R12, R10, R16 ;  /* 0x0000000a0c10723c */ /* 0x000fe20000041810 */
[----:B------:R-:W4:Y:S01]  /*5710*/  LDSM.16.M88.4 R8, [R199+0x11000] ;  /* 0x01100000c708783b */ /* 0x000f220000000200 */
[----:B------:R-:W-:-:S02]  /*5720*/  FMUL.FTZ R0, R4, c[0x0][0x2ec] ;  /* 0x0000bb0004007a20 */ /* 0x000fc40000410000 */
[----:B------:R-:W-:Y:S02]  /*5730*/  FMUL.FTZ R145, R5, c[0x0][0x2ec] ;  /* 0x0000bb0005917a20 */ /* 0x000fe40000410000 */
[----:B------:R-:W-:Y:S02]  /*5740*/  FMUL.FTZ R144, R6, c[0x0][0x2ec] ;  /* 0x0000bb0006907a20 */ /* 0x000fe40000410000 */
[----:B------:R-:W-:Y:S01]  /*5750*/  HMMA.16816.F32.BF16 R176, R180, R178, R168 ;  /* 0x000000b2b4b0723c */ /* 0x000fe200000418a8 */
[----:B------:R-:W5:Y:S01]  /*5760*/  LDSM.16.M88.4 R168, [R192+0x4800] ;  /* 0x00480000c0a8783b */ /* 0x000f620000000200 */
[----:B------:R-:W-:Y:S01]  /*5770*/  FMUL.FTZ R160, R7, c[0x0][0x2ec] ;  /* 0x0000bb0007a07a20 */ /* 0x000fe20000410000 */
[----:B------:R-:W2:Y:S02]  /*5780*/  MUFU.TANH R145, R145 ;  /* 0x0000009100917308 */ /* 0x000ea40000002400 */
[----:B------:R-:W4:Y:S03]  /*5790*/  LDSM.16.M88.4 R4, [R205+0x11800] ;  /* 0x01180000cd04783b */ /* 0x000f260000000200 */
[----:B------:R-:W-:Y:S03]  /*57a0*/  HMMA.16816.F32.BF16 R152, R164, R162, R152 ;  /* 0x000000a2a498723c */ /* 0x000fe60000041898 */
[----:B------:R-:W2:Y:S05]  /*57b0*/  MUFU.TANH R160, R160 ;  /* 0x000000a000a07308 */ /* 0x000eaa0000002400 */
[----:B-1----:R-:W-:Y:S01]  /*57c0*/  HMMA.16816.F32.BF16 R156, R136, R228, R156 ;  /* 0x000000e4889c723c */ /* 0x002fe2000004189c */
[----:B------:R-:W-:-:S02]  /*57d0*/  FMUL.FTZ R161, R16, c[0x0][0x2ec] ;  /* 0x0000bb0010a17a20 */ /* 0x000fc40000410000 */
[----:B------:R-:W-:Y:S05]  /*57e0*/  MUFU.TANH R0, R0 ;  /* 0x0000000000007308 */ /* 0x000fea0000002400 */
[----:B---3--:R-:W-:Y:S03]  /*57f0*/  HMMA.16816.F32.BF16 R28, R24, R20, R28 ;  /* 0x00000014181c723c */ /* 0x008fe6000004181c */
[----:B------:R-:W1:Y:S05]  /*5800*/  MUFU.TANH R161, R161 ;  /* 0x000000a100a17308 */ /* 0x000e6a0000002400 */
[----:B--2---:R-:W-:Y:S03]  /*5810*/  HMMA.16816.F32.BF16 R172, R164, R32, R172 ;  /* 0x00000020a4ac723c */ /* 0x004fe600000418ac */
[----:B------:R-:W-:Y:S04]  /*5820*/  MUFU.TANH R144, R144 ;  /* 0x0000009000907308 */ /* 0x000fe80000002400 */
[----:B------:R-:W-:Y:S01]  /*5830*/  FMUL.FTZ R32, R18, c[0x0][0x2ec] ;  /* 0x0000bb0012207a20 */ /* 0x000fe20000410000 */
[----:B------:R-:W-:Y:S05]  /*5840*/  HMMA.16816.F32.BF16 R152, R148, R146, R152 ;  /* 0x000000929498723c */ /* 0x000fea0000041898 */
[----:B------:R-:W2:Y:S02]  /*5850*/  MUFU.TANH R32, R32 ;  /* 0x0000002000207308 */ /* 0x000ea40000002400 */
[----:B------:R-:W-:Y:S01]  /*5860*/  FMUL.FTZ R146, R17, c[0x0][0x2ec] ;  /* 0x0000bb0011927a20 */ /* 0x000fe20000410000 */
[----:B----4-:R-:W-:Y:S05]  /*5870*/  HMMA.16816.F32.BF16 R156, R24, R8, R156 ;  /* 0x00000008189c723c */ /* 0x010fea000004189c */
[----:B------:R-:W-:Y:S02]  /*5880*/  MUFU.TANH R146, R146 ;  /* 0x0000009200927308 */ /* 0x000fe40000002400 */
[----:B------:R-:W-:Y:S01]  /*5890*/  FMUL.FTZ R8, R19, c[0x0][0x2ec] ;  /* 0x0000bb0013087a20 */ /* 0x000fe20000410000 */
[----:B-----5:R-:W-:Y:S01]  /*58a0*/  HMMA.16816.F32.BF16 R28, R12, R168, R28 ;  /* 0x000000a80c1c723c */ /* 0x020fe2000004181c */
[----:B------:R-:W3:Y:S04]  /*58b0*/  LDSM.16.M88.4 R16, [R184] ;  /* 0x00000000b810783b */ /* 0x000ee80000000200 */
[----:B------:R-:W4:Y:S03]  /*58c0*/  MUFU.TANH R8, R8 ;  /* 0x0000000800087308 */ /* 0x000f260000002400 */
[----:B------:R-:W-:Y:S08]  /*58d0*/  HMMA.16816.F32.BF16 R176, R164, R34, R176 ;  /* 0x00000022a4b0723c */ /* 0x000ff000000418b0 */
[----:B------:R-:W-:Y:S08]  /*58e0*/  HMMA.16816.F32.BF16 R172, R148, R4, R172 ;  /* 0x0000000494ac723c */ /* 0x000ff000000418ac */
[----:B------:R-:W-:Y:S01]  /*58f0*/  FMUL.FTZ R9, R28, c[0x0][0x2ec] ;  /* 0x0000bb001c097a20 */ /* 0x000fe20000410000 */
[----:B------:R-:W-:Y:S01]  /*5900*/  HMMA.16816.F32.BF16 R152, R136, R230, R152 ;  /* 0x000000e68898723c */ /* 0x000fe20000041898 */
[----:B------:R-:W-:-:S02]  /*5910*/  FMUL.FTZ R33, R29, c[0x0][0x2ec] ;  /* 0x0000bb001d217a20 */ /* 0x000fc40000410000 */
[----:B------:R-:W-:Y:S02]  /*5920*/  FMUL.FTZ R147, R30, c[0x0][0x2ec] ;  /* 0x0000bb001e937a20 */ /* 0x000fe40000410000 */
[----:B------:R-:W-:Y:S01]  /*5930*/  FMUL.FTZ R34, R31, c[0x0][0x2ec] ;  /* 0x0000bb001f227a20 */ /* 0x000fe20000410000 */
[----:B------:R-:W5:Y:S01]  /*5940*/  MUFU.TANH R9, R9 ;  /* 0x0000000900097308 */ /* 0x000f620000002400 */
[----:B------:R-:W1:Y:S01]  /*5950*/  LDSM.16.M88.4 R28, [R199+0x11800] ;  /* 0x01180000c71c783b */ /* 0x000e620000000200 */
[----:B------:R-:W-:Y:S03]  /*5960*/  HMMA.16816.F32.BF16 R176, R148, R6, R176 ;  /* 0x0000000694b0723c */ /* 0x000fe600000418b0 */
[----:B------:R-:W-:Y:S03]  /*5970*/  LDSM.16.M88.4 R4, [R192+0x5800] ;  /* 0x00580000c004783b */ /* 0x000fe60000000200 */
[----:B------:R-:W-:Y:S02]  /*5980*/  MUFU.TANH R33, R33 ;  /* 0x0000002100217308 */ /* 0x000fe40000002400 */
[----:B------:R-:W-:Y:S01]  /*5990*/  HMMA.16816.F32.BF16 R140, R24, R22, R140 ;  /* 0x00000016188c723c */ /* 0x000fe2000004188c */
[----:B------:R-:W2:Y:S01]  /*59a0*/  LDSM.16.M88.4 R20, [R192+0x5000] ;  /* 0x00500000c014783b */ /* 0x000ea20000000200 */
[----:B------:R-:W-:-:S04]  /*59b0*/  DEPBAR.LE SB0, 0x0 ;  /* 0x000080000000791a */ /* 0x000fc80000000000 */
[----:B------:R-:W1:Y:S02]  /*59c0*/  MUFU.TANH R147, R147 ;  /* 0x0000009300937308 */ /* 0x000e640000002400 */
[C---:B---3--:R-:W-:Y:S06]  /*59d0*/  HMMA.16816.F32.BF16 R172, R136.reuse, R16, R172 ;  /* 0x0000001088ac723c */ /* 0x048fec00000418ac */
[----:B------:R-:W3:Y:S01]  /*59e0*/  MUFU.TANH R34, R34 ;  /* 0x0000002200227308 */ /* 0x000ee20000002400 */
[----:B------:R-:W-:Y:S01]  /*59f0*/  IMAD R17, R237, 0x40, R134 ;  /* 0x00000040ed117824 */ /* 0x000fe200078e0286 */
[----:B------:R-:W-:Y:S07]  /*5a00*/  HMMA.16816.F32.BF16 R176, R136, R18, R176 ;  /* 0x0000001288b0723c */ /* 0x000fee00000418b0 */
[C---:B------:R-:W-:Y:S01]  /*5a10*/  IADD3 R19, R17.reuse, 0x1, RZ ;  /* 0x0000000111137810 */ /* 0x040fe20007ffe0ff */
[----:B------:R-:W-:Y:S01]  /*5a20*/  HMMA.16816.F32.BF16 R152, R24, R10, R152 ;  /* 0x0000000a1898723c */ /* 0x000fe20000041898 */
[----:B------:R-:W-:-:S02]  /*5a30*/  IADD3 R18, R17, 0x8, RZ ;  /* 0x0000000811127810 */ /* 0x000fc40007ffe0ff */
[CC--:B------:R-:W-:Y:S02]  /*5a40*/  ISETP.GE.AND P4, PT, R19.reuse, R135.reuse, PT ;  /* 0x000000871300720c */ /* 0x0c0fe40003f86270 */
[-C--:B------:R-:W-:Y:S02]  /*5a50*/  ISETP.GE.AND P5, PT, R19, R2.reuse, PT ;  /* 0x000000021300720c */ /* 0x080fe40003fa6270 */
[C---:B------:R-:W-:Y:S01]  /*5a60*/  ISETP.GE.AND P6, PT, R18.reuse, R135, PT ;  /* 0x000000871200720c */ /* 0x040fe20003fc6270 */
[----:B-1----:R-:W-:Y:S01]  /*5a70*/  HMMA.16816.F32.BF16 R172, R24, R28, R172 ;  /* 0x0000001c18ac723c */ /* 0x002fe200000418ac */
[----:B------:R-:W-:Y:S02]  /*5a80*/  ISETP.GE.AND P0, PT, R18, R2, PT ;  /* 0x000000021200720c */ /* 0x000fe40003f06270 */
[----:B------:R-:W-:Y:S02]  /*5a90*/  IADD3 R18, R17, 0x9, RZ ;  /* 0x0000000911127810 */ /* 0x000fe40007ffe0ff */
[----:B------:R-:W-:-:S02]  /*5aa0*/  FSEL R145, R145, -INF , !P4 ;  /* 0xff80000091917808 */ /* 0x000fc40006000000 */
[----:B------:R-:W-:Y:S01]  /*5ab0*/  FSEL R160, R160, -INF , !P5 ;  /* 0xff800000a0a07808 */ /* 0x000fe20006800000 */
[C---:B------:R-:W-:Y:S01]  /*5ac0*/  HMMA.16816.F32.BF16 R140, R12.reuse, R170, R140 ;  /* 0x000000aa0c8c723c */ /* 0x040fe2000004188c */
[----:B------:R-:W-:Y:S02]  /*5ad0*/  FSEL R161, R161, -INF , !P6 ;  /* 0xff800000a1a17808 */ /* 0x000fe40007000000 */
[----:B--2---:R-:W-:Y:S02]  /*5ae0*/  FSEL R32, R32, -INF , !P0 ;  /* 0xff80000020207808 */ /* 0x004fe40004000000 */
[C---:B------:R-:W-:Y:S01]  /*5af0*/  ISETP.GE.AND P4, PT, R18.reuse, R135, PT ;  /* 0x000000871200720c */ /* 0x040fe20003f86270 */
[----:B------:R-:W-:Y:S01]  /*5b00*/  BAR.SYNC.DEFER_BLOCKING 0x0 ;  /* 0x0000000000007b1d */ /* 0x000fe20000010000 */
[----:B------:R-:W-:Y:S01]  /*5b10*/  ISETP.GE.AND P5, PT, R18, R2, PT ;  /* 0x000000021200720c */ /* 0x000fe20003fa6270 */
[----:B------:R-:W-:Y:S01]  /*5b20*/  HMMA.16816.F32.BF16 R156, R12, R20, R156 ;  /* 0x000000140c9c723c */ /* 0x000fe2000004189c */
[----:B------:R-:W-:-:S02]  /*5b30*/  IADD3 R18, R17, 0x18, RZ ;  /* 0x0000001811127810 */ /* 0x000fc40007ffe0ff */
[----:B----4-:R-:W-:-:S05]  /*5b40*/  FSEL R8, R8, -INF , !P5 ;  /* 0xff80000008087808 */ /* 0x010fca0006800000 */
[----:B------:R-:W-:Y:S08]  /*5b50*/  HMMA.16816.F32.BF16 R176, R24, R30, R176 ;  /* 0x0000001e18b0723c */ /* 0x000ff000000418b0 */
[----:B------:R-:W-:Y:S01]  /*5b60*/  HMMA.16816.F32.BF16 R152, R12, R22, R152 ;  /* 0x000000160c98723c */ /* 0x000fe20000041898 */
[----:B------:R-:W-:Y:S02]  /*5b70*/  FMUL.FTZ R20, R140, c[0x0][0x2ec] ;  /* 0x0000bb008c147a20 */ /* 0x000fe40000410000 */
[----:B------:R-:W-:-:S02]  /*5b80*/  FMUL.FTZ R21, R141, c[0x0][0x2ec] ;  /* 0x0000bb008d157a20 */ /* 0x000fc40000410000 */
[----:B------:R-:W-:Y:S02]  /*5b90*/  FMUL.FTZ R10, R142, c[0x0][0x2ec] ;  /* 0x0000bb008e0a7a20 */ /* 0x000fe40000410000 */
[----:B------:R-:W-:Y:S01]  /*5ba0*/  FMUL.FTZ R16, R143, c[0x0][0x2ec] ;  /* 0x0000bb008f107a20 */ /* 0x000fe20000410000 */
[C---:B------:R-:W-:Y:S01]  /*5bb0*/  HMMA.16816.F32.BF16 R172, R12.reuse, R4, R172 ;  /* 0x000000040cac723c */ /* 0x040fe200000418ac */
[----:B------:R-:W1:Y:S01]  /*5bc0*/  MUFU.TANH R20, R20 ;  /* 0x0000001400147308 */ /* 0x000e620000002400 */
[----:B------:R-:W-:Y:S02]  /*5bd0*/  FMUL.FTZ R11, R156, c[0x0][0x2ec] ;  /* 0x0000bb009c0b7a20 */ /* 0x000fe40000410000 */
[----:B------:R-:W-:Y:S02]  /*5be0*/  FMUL.FTZ R28, R158, c[0x0][0x2ec] ;  /* 0x0000bb009e1c7a20 */ /* 0x000fe40000410000 */
[----:B------:R-:W-:Y:S01]  /*5bf0*/  FMUL.FTZ R157, R157, c[0x0][0x2ec] ;  /* 0x0000bb009d9d7a20 */ /* 0x000fe20000410000 */
[----:B------:R-:W-:Y:S01]  /*5c00*/  IADD3 R4, R17, 0x10, RZ ;  /* 0x0000001011047810 */ /* 0x000fe20007ffe0ff */
[----:B------:R-:W-:Y:S01]  /*5c10*/  HMMA.16816.F32.BF16 R176, R12, R6, R176 ;  /* 0x000000060cb0723c */ /* 0x000fe200000418b0 */
[----:B------:R-:W-:Y:S01]  /*5c20*/  MUFU.TANH R21, R21 ;  /* 0x0000001500157308 */ /* 0x000fe20000002400 */
[----:B------:R-:W-:Y:S01]  /*5c30*/  FSEL R5, R146, -INF , !P4 ;  /* 0xff80000092057808 */ /* 0x000fe20006000000 */
[----:B------:R-:W-:Y:S01]  /*5c40*/  FMUL.FTZ R159, R159, c[0x0][0x2ec] ;  /* 0x0000bb009f9f7a20 */ /* 0x000fe20000410000 */
[----:B------:R-:W-:-:S02]  /*5c50*/  ISETP.GE.AND P6, PT, R4, R135, PT ;  /* 0x000000870400720c */ /* 0x000fc40003fc6270 */
[-C--:B------:R-:W-:Y:S02]  /*5c60*/  ISETP.GE.AND P0, PT, R4, R2.reuse, PT ;  /* 0x000000020400720c */ /* 0x080fe40003f06270 */
[----:B------:R-:W-:Y:S01]  /*5c70*/  IADD3 R4, R17, 0x11, RZ ;  /* 0x0000001111047810 */ /* 0x000fe20007ffe0ff */
[----:B------:R-:W2:Y:S01]  /*5c80*/  MUFU.TANH R10, R10 ;  /* 0x0000000a000a7308 */ /* 0x000ea20000002400 */
[----:B------:R-:W-:Y:S01]  /*5c90*/  FMUL.FTZ R155, R155, c[0x0][0x2ec] ;  /* 0x0000bb009b9b7a20 */ /* 0x000fe20000410000 */
[----:B-----5:R-:W-:Y:S01]  /*5ca0*/  FSEL R27, R9, -INF , !P6 ;  /* 0xff800000091b7808 */ /* 0x020fe20007000000 */
[----:B------:R-:W-:Y:S01]  /*5cb0*/  FMUL.FTZ R153, R153, c[0x0][0x2ec] ;  /* 0x0000bb0099997a20 */ /* 0x000fe20000410000 */
[-C--:B------:R-:W-:Y:S01]  /*5cc0*/  ISETP.GE.AND P4, PT, R4, R135.reuse, PT ;  /* 0x000000870400720c */ /* 0x080fe20003f86270 */
[----:B------:R-:W-:Y:S01]  /*5cd0*/  FMUL.FTZ R154, R154, c[0x0][0x2ec] ;  /* 0x0000bb009a9a7a20 */ /* 0x000fe20000410000 */
[----:B------:R-:W-:Y:S01]  /*5ce0*/  ISETP.GE.AND P5, PT, R4, R2, PT ;  /* 0x000000020400720c */ /* 0x000fe20003fa6270 */
[----:B------:R-:W-:Y:S01]  /*5cf0*/  FMUL.FTZ R152, R152, c[0x0][0x2ec] ;  /* 0x0000bb0098987a20 */ /* 0x000fe20000410000 */
[----:B------:R-:W4:Y:S01]  /*5d00*/  MUFU.TANH R16, R16 ;  /* 0x0000001000107308 */ /* 0x000f220000002400 */
[----:B------:R-:W-:Y:S01]  /*5d10*/  IADD3 R4, R17, 0x19, RZ ;  /* 0x0000001911047810 */ /* 0x000fe20007ffe0ff */
[----:B------:R-:W-:Y:S01]  /*5d20*/  FMUL.FTZ R142, R175, c[0x0][0x2ec] ;  /* 0x0000bb00af8e7a20 */ /* 0x000fe20000410000 */
[----:B------:R-:W-:-:S02]  /*5d30*/  ISETP.GE.AND P6, PT, R18, R135, PT ;  /* 0x000000871200720c */ /* 0x000fc40003fc6270 */
[----:B------:R-:W-:Y:S02]  /*5d40*/  FSEL R26, R147, -INF , !P0 ;  /* 0xff800000931a7808 */ /* 0x000fe40004000000 */
[----:B------:R-:W-:Y:S01]  /*5d50*/  FSEL R23, R33, -INF , !P4 ;  /* 0xff80000021177808 */ /* 0x000fe20006000000 */
[----:B------:R-:W-:Y:S01]  /*5d60*/  MUFU.TANH R11, R11 ;  /* 0x0000000b000b7308 */ /* 0x000fe20000002400 */
[----:B---3--:R-:W-:Y:S01]  /*5d70*/  FSEL R24, R34, -INF , !P5 ;  /* 0xff80000022187808 */ /* 0x008fe20006800000 */
[----:B------:R-:W-:Y:S01]  /*5d80*/  FMUL.FTZ R143, R176, c[0x0][0x2ec] ;  /* 0x0000bb00b08f7a20 */ /* 0x000fe20000410000 */
[-C--:B------:R-:W-:Y:S01]  /*5d90*/  ISETP.GE.AND P0, PT, R18, R2.reuse, PT ;  /* 0x000000021200720c */ /* 0x080fe20003f06270 */
[----:B------:R-:W-:Y:S01]  /*5da0*/  FMUL.FTZ R140, R178, c[0x0][0x2ec] ;  /* 0x0000bb00b28c7a20 */ /* 0x000fe20000410000 */
[C---:B------:R-:W-:Y:S01]  /*5db0*/  ISETP.GE.AND P4, PT, R4.reuse, R135, PT ;  /* 0x000000870400720c */ /* 0x040fe20003f86270 */
[----:B------:R-:W-:Y:S01]  /*5dc0*/  FMUL.FTZ R141, R177, c[0x0][0x2ec] ;  /* 0x0000bb00b18d7a20 */ /* 0x000fe20000410000 */
[----:B------:R-:W-:Y:S01]  /*5dd0*/  ISETP.GE.AND P5, PT, R4, R2, PT ;  /* 0x000000020400720c */ /* 0x000fe20003fa6270 */
[----:B------:R3:W-:Y:S01]  /*5de0*/  MUFU.TANH R171, R157 ;  /* 0x0000009d00ab7308 */ /* 0x0007e20000002400 */
[----:B------:R-:W-:-:S02]  /*5df0*/  IADD3 R6, R17, 0x20, RZ ;  /* 0x0000002011067810 */ /* 0x000fc40007ffe0ff */
[----:B------:R-:W-:Y:S02]  /*5e00*/  IADD3 R4, R17, 0x21, RZ ;  /* 0x0000002111047810 */ /* 0x000fe40007ffe0ff */
[----:B-1----:R-:W-:Y:S02]  /*5e10*/  FSEL R25, R20, -INF , !P6 ;  /* 0xff80000014197808 */ /* 0x002fe40007000000 */
[----:B--2---:R-:W-:Y:S01]  /*5e20*/  FSEL R22, R10, -INF , !P0 ;  /* 0xff8000000a167808 */ /* 0x004fe20004000000 */
[----:B------:R-:W1:Y:S01]  /*5e30*/  MUFU.TANH R28, R28 ;  /* 0x0000001c001c7308 */ /* 0x000e620000002400 */
[----:B------:R-:W-:Y:S02]  /*5e40*/  FSEL R21, R21, -INF , !P4 ;  /* 0xff80000015157808 */ /* 0x000fe40006000000 */
[----:B----4-:R-:W-:Y:S02]  /*5e50*/  FSEL R20, R16, -INF , !P5 ;  /* 0xff80000010147808 */ /* 0x010fe40006800000 */
[----:B------:R-:W-:-:S02]  /*5e60*/  ISETP.GE.AND P6, PT, R6, R135, PT ;  /* 0x000000870600720c */ /* 0x000fc40003fc6270 */
[-C--:B------:R-:W-:Y:S01]  /*5e70*/  ISETP.GE.AND P0, PT, R6, R2.reuse, PT ;  /* 0x000000020600720c */ /* 0x080fe20003f06270 */
[----:B------:R2:W-:Y:S01]  /*5e80*/  MUFU.TANH R166, R155 ;  /* 0x0000009b00a67308 */ /* 0x0005e20000002400 */
[----:B------:R-:W-:Y:S01]  /*5e90*/  ISETP.GE.AND P4, PT, R4, R135, PT ;  /* 0x000000870400720c */ /* 0x000fe20003f86270 */
[----:B---3--:R-:W-:Y:S01]  /*5ea0*/  FMUL.FTZ R157, R172, c[0x0][0x2ec] ;  /* 0x0000bb00ac9d7a20 */ /* 0x008fe20000410000 */
[----:B------:R-:W-:Y:S02]  /*5eb0*/  ISETP.GE.AND P5, PT, R4, R2, PT ;  /* 0x000000020400720c */ /* 0x000fe40003fa6270 */
[C---:B------:R-:W-:Y:S02]  /*5ec0*/  IADD3 R6, R17.reuse, 0x28, RZ ;  /* 0x0000002811067810 */ /* 0x040fe40007ffe0ff */
[----:B------:R-:W-:Y:S01]  /*5ed0*/  IADD3 R4, R17, 0x29, RZ ;  /* 0x0000002911047810 */ /* 0x000fe20007ffe0ff */
[----:B------:R-:W3:Y:S01]  /*5ee0*/  MUFU.TANH R167, R153 ;  /* 0x0000009900a77308 */ /* 0x000ee20000002400 */
[----:B-1----:R-:W-:-:S02]  /*5ef0*/  FSEL R172, R28, -INF , !P0 ;  /* 0xff8000001cac7808 */ /* 0x002fc40004000000 */
[----:B------:R-:W-:Y:S02]  /*5f00*/  FSEL R171, R171, -INF , !P4 ;  /* 0xff800000abab7808 */ /* 0x000fe40006000000 */
[----:B------:R-:W-:Y:S02]  /*5f10*/  ISETP.GE.AND P0, PT, R6, R2, PT ;  /* 0x000000020600720c */ /* 0x000fe40003f06270 */
[-C--:B------:R-:W-:Y:S01]  /*5f20*/  ISETP.GE.AND P4, PT, R4, R135.reuse, PT ;  /* 0x000000870400720c */ /* 0x080fe20003f86270 */
[----:B--2---:R-:W-:Y:S01]  /*5f30*/  FMUL.FTZ R155, R173, c[0x0][0x2ec] ;  /* 0x0000bb00ad9b7a20 */ /* 0x004fe20000410000 */
[----:B------:R-:W1:Y:S01]  /*5f40*/  MUFU.TANH R170, R159 ;  /* 0x0000009f00aa7308 */ /* 0x000e620000002400 */
[----:B------:R-:W-:Y:S02]  /*5f50*/  FSEL R173, R11, -INF , !P6 ;  /* 0xff8000000bad7808 */ /* 0x000fe40007000000 */
[----:B------:R-:W-:Y:S02]  /*5f60*/  ISETP.GE.AND P6, PT, R6, R135, PT ;  /* 0x000000870600720c */ /* 0x000fe40003fc6270 */
[----:B------:R-:W-:-:S02]  /*5f70*/  IADD3 R6, R17, 0x31, RZ ;  /* 0x0000003111067810 */ /* 0x000fc40007ffe0ff */
[----:B---3--:R-:W-:Y:S01]  /*5f80*/  FSEL R167, R167, -INF , !P4 ;  /* 0xff800000a7a77808 */ /* 0x008fe20006000000 */
[----:B------:R-:W2:Y:S01]  /*5f90*/  MUFU.TANH R155, R155 ;  /* 0x0000009b009b7308 */ /* 0x000ea20000002400 */
[----:B------:R-:W-:-:S07]  /*5fa0*/  ISETP.GE.AND P4, PT, R6, R135, PT ;  /* 0x000000870600720c */ /* 0x000fce0003f86270 */
[----:B------:R3:W4:Y:S01]  /*5fb0*/  MUFU.TANH R168, R154 ;  /* 0x0000009a00a87308 */ /* 0x0007220000002400 */
[----:B-1----:R-:W-:Y:S02]  /*5fc0*/  FSEL R170, R170, -INF , !P5 ;  /* 0xff800000aaaa7808 */ /* 0x002fe40006800000 */
[----:B------:R-:W-:Y:S02]  /*5fd0*/  ISETP.GE.AND P5, PT, R4, R2, PT ;  /* 0x000000020400720c */ /* 0x000fe40003fa6270 */
[----:B------:R-:W-:Y:S02]  /*5fe0*/  IADD3 R4, R17, 0x30, RZ ;  /* 0x0000003011047810 */ /* 0x000fe40007ffe0ff */
[----:B------:R-:W-:Y:S01]  /*5ff0*/  FSEL R166, R166, -INF , !P5 ;  /* 0xff800000a6a67808 */ /* 0x000fe20006800000 */
[----:B------:R1:W5:Y:S01]  /*6000*/  MUFU.TANH R169, R152 ;  /* 0x0000009800a97308 */ /* 0x0003620000002400 */
[----:B--2---:R-:W-:Y:S02]  /*6010*/  FSEL R155, R155, -INF , !P4 ;  /* 0xff8000009b9b7808 */ /* 0x004fe40006000000 */
[----:B------:R-:W-:-:S02]  /*6020*/  ISETP.GE.AND P4, PT, R17, R135, PT ;  /* 0x000000871100720c */ /* 0x000fc40003f86270 */
[-C--:B------:R-:W-:Y:S02]  /*6030*/  ISETP.GE.AND P5, PT, R6, R2.reuse, PT ;  /* 0x000000020600720c */ /* 0x080fe40003fa6270 */
[----:B------:R-:W-:Y:S01]  /*6040*/  FSEL R7, R0, -INF , !P4 ;  /* 0xff80000000077808 */ /* 0x000fe20006000000 */
[----:B---3--:R-:W-:Y:S01]  /*6050*/  FMUL.FTZ R154, R174, c[0x0][0x2ec] ;  /* 0x0000bb00ae9a7a20 */ /* 0x008fe20000410000 */
[----:B------:R-:W2:Y:S01]  /*6060*/  MUFU.TANH R157, R157 ;  /* 0x0000009d009d7308 */ /* 0x000ea20000002400 */
[----:B----4-:R-:W-:Y:S02]  /*6070*/  FSEL R168, R168, -INF , !P0 ;  /* 0xff800000a8a87808 */ /* 0x010fe40004000000 */
[----:B------:R-:W-:Y:S02]  /*6080*/  ISETP.GE.AND P4, PT, R133, 0x3, PT ;  /* 0x000000038500780c */ /* 0x000fe40003f86270 */
[----:B------:R-:W-:Y:S01]  /*6090*/  ISETP.GE.AND P0, PT, R4, R2, PT ;  /* 0x000000020400720c */ /* 0x000fe20003f06270 */
[----:B-1----:R-:W-:-:S02]  /*60a0*/  FMUL.FTZ R152, R179, c[0x0][0x2ec] ;  /* 0x0000bb00b3987a20 */ /* 0x002fc40000410000 */
[----:B------:R-:W1:Y:S01]  /*60b0*/  MUFU.TANH R154, R154 ;  /* 0x0000009a009a7308 */ /* 0x000e620000002400 */
[----:B-----5:R-:W-:Y:S02]  /*60c0*/  FSEL R169, R169, -INF , !P6 ;  /* 0xff800000a9a97808 */ /* 0x020fe40007000000 */
[----:B------:R-:W-:Y:S02]  /*60d0*/  ISETP.GE.AND P6, PT, R4, R135, PT ;  /* 0x000000870400720c */ /* 0x000fe40003fc6270 */
[----:B------:R-:W-:-:S03]  /*60e0*/  IADD3 R4, R17, 0x38, RZ ;  /* 0x0000003811047810 */ /* 0x000fc60007ffe0ff */
[----:B------:R-:W3:Y:S01]  /*60f0*/  MUFU.TANH R142, R142 ;  /* 0x0000008e008e7308 */ /* 0x000ee20000002400 */
[----:B--2---:R-:W-:Y:S02]  /*6100*/  FSEL R157, R157, -INF , !P6 ;  /* 0xff8000009d9d7808 */ /* 0x004fe40007000000 */
[----:B------:R-:W-:-:S05]  /*6110*/  ISETP.GE.AND P6, PT, R4, R135, PT ;  /* 0x000000870400720c */ /* 0x000fca0003fc6270 */
[----:B------:R-:W2:Y:S01]  /*6120*/  MUFU.TANH R143, R143 ;  /* 0x0000008f008f7308 */ /* 0x000ea20000002400 */
[----:B-1----:R-:W-:Y:S02]  /*6130*/  FSEL R154, R154, -INF , !P0 ;  /* 0xff8000009a9a7808 */ /* 0x002fe40004000000 */
[----:B------:R-:W-:Y:S02]  /*6140*/  ISETP.GE.AND P0, PT, R4, R2, PT ;  /* 0x000000020400720c */ /* 0x000fe40003f06270 */
[----:B------:R-:W-:-:S03]  /*6150*/  IADD3 R4, R17, 0x39, RZ ;  /* 0x0000003911047810 */ /* 0x000fc60007ffe0ff */
[----:B------:R-:W1:Y:S01]  /*6160*/  MUFU.TANH R140, R140 ;  /* 0x0000008c008c7308 */ /* 0x000e620000002400 */
[----:B---3--:R-:W-:Y:S02]  /*6170*/  FSEL R142, R142, -INF , !P5 ;  /* 0xff8000008e8e7808 */ /* 0x008fe40006800000 */
[----:B------:R-:W-:-:S04]  /*6180*/  ISETP.GE.AND P5, PT, R17, R2, PT ;  /* 0x000000021100720c */ /* 0x000fc80003fa6270 */
[----:B------:R-:W-:Y:S01]  /*6190*/  FSEL R144, R144, -INF , !P5 ;  /* 0xff80000090907808 */ /* 0x000fe20006800000 */
[----:B------:R-:W3:Y:S01]  /*61a0*/  MUFU.TANH R141, R141 ;  /* 0x0000008d008d7308 */ /* 0x000ee20000002400 */
[----:B--2---:R-:W-:Y:S02]  /*61b0*/  FSEL R143, R143, -INF , !P6 ;  /* 0xff8000008f8f7808 */ /* 0x004fe40007000000 */
[----:B------:R-:W-:-:S05]  /*61c0*/  ISETP.GE.AND P6, PT, R4, R135, PT ;  /* 0x000000870400720c */ /* 0x000fca0003fc6270 */
[----:B------:R-:W2:Y:S01]  /*61d0*/  MUFU.TANH R152, R152 ;  /* 0x0000009800987308 */ /* 0x000ea20000002400 */
[----:B-1----:R-:W-:Y:S02]  /*61e0*/  FSEL R140, R140, -INF , !P0 ;  /* 0xff8000008c8c7808 */ /* 0x002fe40004000000 */
[----:B------:R-:W-:Y:S02]  /*61f0*/  ISETP.GE.AND P0, PT, R4, R2, PT ;  /* 0x000000020400720c */ /* 0x000fe40003f06270 */
[----:B---3--:R-:W-:Y:S02]  /*6200*/  FSEL R141, R141, -INF , !P6 ;  /* 0xff8000008d8d7808 */ /* 0x008fe40007000000 */
[----:B--2---:R-:W-:Y:S01]  /*6210*/  FSEL R152, R152, -INF , !P0 ;  /* 0xff80000098987808 */ /* 0x004fe20004000000 */
        /* <DEDUP_REMOVED lines=22> */
[----:B------:R-:W-:Y:S01]  /*6380*/  @!P3 LEA R16, P5, R0, c[0x0][0x168], 0x1 ;  /* 0x00005a000010ba11 */ /* 0x000fe200078a08ff */
        /* <DEDUP_REMOVED lines=32> */
.L_x_142:
[----:B------:R-:W-:Y:S05]  /*6590*/  BSYNC B0 ;  /* 0x0000000000007941 */ /* 0x000fea0003800000 */
.L_x_141:
[----:B------:R-:W0:Y:S02]  /*65a0*/  LDGDEPBAR ;  /* 0x00000000000079af */ /* 0x000e240000000000 */
.L_x_140:
        /* <DEDUP_REMOVED lines=9> */
[----:B------:R-:W-:Y:S01]  /*6640*/  FMNMX.FTZ R6, R5, R6, !PT ;  /* 0x0000000605067209 */ /* 0x000fe20007810000 */
[----:B------:R-:W-:Y:S01]  /*6650*/  LDSM.16.MT88.4 R28, [R196+0x12800] ;  /* 0x01280000c41c783b */ /* 0x000fe20000004200 */
        /* <DEDUP_REMOVED lines=25> */
[----:B------:R-:W-:Y:S01]  /*67f0*/  MOV R233, R237 ;  /* 0x000000ed00e97202 */ /* 0x000fe20000000f00 */
[----:B------:R-:W1:Y:S04]  /*6800*/  SHFL.BFLY PT, R11, R6, 0x2, 0x1f ;  /* 0x0c401f00060b7f89 */ /* 0x000e6800000e0000 */
[----:B------:R-:W2:Y:S01]  /*6810*/  SHFL.BFLY PT, R9, R4, 0x2, 0x1f ;  /* 0x0c401f0004097f89 */ /* 0x000ea200000e0000 */
[----:B-1----:R-:W-:-:S02]  /*6820*/  FMNMX.FTZ R11, R6, R11, !PT ;  /* 0x0000000b060b7209 */ /* 0x002fc40007810000 */
[----:B--2---:R-:W-:-:S03]  /*6830*/  FMNMX.FTZ R9, R4, R9, !PT ;  /* 0x0000000904097209 */ /* 0x004fc60007810000 */
[----:B------:R-:W1:Y:S04]  /*6840*/  SHFL.BFLY PT, R220, R11, 0x1, 0x1f ;  /* 0x0c201f000bdc7f89 */ /* 0x000e6800000e0000 */
[----:B------:R-:W2:Y:S01]  /*6850*/  SHFL.BFLY PT, R0, R9, 0x1, 0x1f ;  /* 0x0c201f0009007f89 */ /* 0x000ea200000e0000 */
[----:B-1----:R-:W-:-:S04]  /*6860*/  FMNMX.FTZ R220, R11, R220, !PT ;  /* 0x000000dc0bdc7209 */ /* 0x002fc80007810000 */
[C---:B------:R-:W-:Y:S01]  /*6870*/  FSETP.NEU.FTZ.AND P5, PT, R220.reuse, -INF , PT ;  /* 0xff800000dc00780b */ /* 0x040fe20003fbd000 */
[----:B------:R-:W-:Y:S01]  /*6880*/  FMUL.FTZ R156, R220, c[0x0][0x23c] ;  /* 0x00008f00dc9c7a20 */ /* 0x000fe20000410000 */
[----:B--2---:R-:W-:-:S04]  /*6890*/  FMNMX.FTZ R0, R9, R0, !PT ;  /* 0x0000000009007209 */ /* 0x004fc80007810000 */
[----:B------:R-:W-:Y:S01]  /*68a0*/  FSEL R156, R156, RZ, P5 ;  /* 0x000000ff9c9c7208 */ /* 0x000fe20002800000 */
[C---:B------:R-:W-:Y:S01]  /*68b0*/  FMUL.FTZ R153, R0.reuse, c[0x0][0x23c] ;  /* 0x00008f0000997a20 */ /* 0x040fe20000410000 */
[----:B------:R-:W-:-:S03]  /*68c0*/  FSETP.NEU.FTZ.AND P0, PT, R0, -INF , PT ;  /* 0xff8000000000780b */ /* 0x000fc60003f1d000 */
[--C-:B------:R-:W-:Y:S01]  /*68d0*/  FFMA.FTZ R147, R5, c[0x0][0x23c], -R156.reuse ;  /* 0x00008f0005937a23 */ /* 0x100fe2000001089c */
[----:B------:R-:W-:Y:S01]  /*68e0*/  FSEL R5, R220, RZ, P5 ;  /* 0x000000ffdc057208 */ /* 0x000fe20002800000 */
[--C-:B------:R-:W-:Y:S01]  /*68f0*/  FFMA.FTZ R149, R145, c[0x0][0x23c], -R156.reuse ;  /* 0x00008f0091957a23 */ /* 0x100fe2000001089c */
[----:B------:R-:W-:Y:S01]  /*6900*/  FSEL R6, R0, RZ, P0 ;  /* 0x000000ff00067208 */ /* 0x000fe20000000000 */
[----:B------:R-:W-:Y:S01]  /*6910*/  FFMA.FTZ R150, R7, c[0x0][0x23c], -R156 ;  /* 0x00008f0007967a23 */ /* 0x000fe2000001089c */
[----:B------:R-:W-:Y:S01]  /*6920*/  FSEL R153, R153, RZ, P0 ;  /* 0x000000ff99997208 */ /* 0x000fe20000000000 */
[----:B------:R-:W-:Y:S01]  /*6930*/  FADD.FTZ R4, R132, -R5 ;  /* 0x8000000584047221 */ /* 0x000fe20000010000 */
[----:B------:R-:W-:Y:S01]  /*6940*/  MUFU.EX2 R147, R147 ;  /* 0x0000009300937308 */ /* 0x000fe20000000800 */
[----:B------:R-:W-:Y:S02]  /*6950*/  FADD.FTZ R6, R3, -R6 ;  /* 0x8000000603067221 */ /* 0x000fe40000010000 */
[----:B------:R-:W-:-:S02]  /*6960*/  FFMA.FTZ R146, R144, c[0x0][0x23c], -R153 ;  /* 0x00008f0090927a23 */ /* 0x000fc40000010899 */
[--C-:B------:R-:W-:Y:S02]  /*6970*/  FFMA.FTZ R148, R161, c[0x0][0x23c], -R156.reuse ;  /* 0x00008f00a1947a23 */ /* 0x100fe4000001089c */
[--C-:B------:R-:W-:Y:S01]  /*6980*/  FFMA.FTZ R145, R160, c[0x0][0x23c], -R153.reuse ;  /* 0x00008f00a0917a23 */ /* 0x100fe20000010899 */
[----:B------:R-:W-:Y:S01]  /*6990*/  MUFU.EX2 R150, R150 ;  /* 0x0000009600967308 */ /* 0x000fe20000000800 */
[--C-:B------:R-:W-:Y:S02]  /*69a0*/  FFMA.FTZ R144, R32, c[0x0][0x23c], -R153.reuse ;  /* 0x00008f0020907a23 */ /* 0x100fe40000010899 */
[----:B------:R-:W-:Y:S01]  /*69b0*/  FFMA.FTZ R151, R8, c[0x0][0x23c], -R153 ;  /* 0x00008f0008977a23 */ /* 0x000fe20000010899 */
[----:B------:R-:W-:Y:S01]  /*69c0*/  LDSM.16.MT88.4 R32, [R197+0x12800] ;  /* 0x01280000c520783b */ /* 0x000fe20000004200 */
[----:B------:R-:W-:Y:S02]  /*69d0*/  FMUL.FTZ R132, R4, c[0x0][0x23c] ;  /* 0x00008f0004847a20 */ /* 0x000fe40000410000 */
[----:B------:R-:W-:Y:S01]  /*69e0*/  FMUL.FTZ R3, R6, c[0x0][0x23c] ;  /* 0x00008f0006037a20 */ /* 0x000fe20000410000 */
[----:B------:R-:W1:Y:S01]  /*69f0*/  MUFU.EX2 R149, R149 ;  /* 0x0000009500957308 */ /* 0x000e620000000800 */
[----:B------:R-:W2:Y:S01]  /*6a00*/  LDSM.16.MT88.4 R8, [R197+0x12000] ;  /* 0x01200000c508783b */ /* 0x000ea20000004200 */
[----:B------:R-:W-:-:S02]  /*6a10*/  FFMA.FTZ R158, R27, c[0x0][0x23c], -R156 ;  /* 0x00008f001b9e7a23 */ /* 0x000fc4000001089c */
[--C-:B------:R-:W-:Y:S02]  /*6a20*/  FFMA.FTZ R159, R23, c[0x0][0x23c], -R156.reuse ;  /* 0x00008f00179f7a23 */ /* 0x100fe4000001089c */
[--C-:B------:R-:W-:Y:S02]  /*6a30*/  FFMA.FTZ R160, R25, c[0x0][0x23c], -R156.reuse ;  /* 0x00008f0019a07a23 */ /* 0x100fe4000001089c */
[----:B------:R-:W3:Y:S01]  /*6a40*/  MUFU.EX2 R148, R148 ;  /* 0x0000009400947308 */ /* 0x000ee20000000800 */
[--C-:B------:R-:W-:Y:S02]  /*6a50*/  FFMA.FTZ R161, R21, c[0x0][0x23c], -R156.reuse ;  /* 0x00008f0015a17a23 */ /* 0x100fe4000001089c */
[--C-:B------:R-:W-:Y:S02]  /*6a60*/  FFMA.FTZ R162, R26, c[0x0][0x23c], -R153.reuse ;  /* 0x00008f001aa27a23 */ /* 0x100fe40000010899 */
[--C-:B------:R-:W-:Y:S02]  /*6a70*/  FFMA.FTZ R165, R24, c[0x0][0x23c], -R153.reuse ;  /* 0x00008f0018a57a23 */ /* 0x100fe40000010899 */
[--C-:B------:R-:W-:Y:S01]  /*6a80*/  FFMA.FTZ R163, R22, c[0x0][0x23c], -R153.reuse ;  /* 0x00008f0016a37a23 */ /* 0x100fe20000010899 */
[----:B------:R-:W-:Y:S01]  /*6a90*/  MUFU.EX2 R146, R146 ;  /* 0x0000009200927308 */ /* 0x000fe20000000800 */
[----:B-1----:R-:W-:Y:S01]  /*6aa0*/  F2FP.BF16.PACK_AB R4, R149, R150 ;  /* 0x000000969504723e */ /* 0x002fe200000010ff */
[----:B------:R-:W-:Y:S01]  /*6ab0*/  FFMA.FTZ R164, R20, c[0x0][0x23c], -R153 ;  /* 0x00008f0014a47a23 */ /* 0x000fe20000010899 */
[----:B------:R-:W-:Y:S01]  /*6ac0*/  LDSM.16.MT88.4 R24, [R200+0x14800] ;  /* 0x01480000c818783b */ /* 0x000fe20000004200 */
[----:B------:R-:W-:-:S02]  /*6ad0*/  FFMA.FTZ R174, R171, c[0x0][0x23c], -R156 ;  /* 0x00008f00abae7a23 */ /* 0x000fc4000001089c */
[--C-:B------:R-:W-:Y:S01]  /*6ae0*/  FFMA.FTZ R176, R167, c[0x0][0x23c], -R156.reuse ;  /* 0x00008f00a7b07a23 */ /* 0x100fe2000001089c */
[----:B------:R-:W-:Y:S01]  /*6af0*/  LDSM.16.MT88.4 R20, [R198+0x14800] ;  /* 0x01480000c614783b */ /* 0x000fe20000004200 */
[----:B------:R-:W1:Y:S01]  /*6b00*/  MUFU.EX2 R145, R145 ;  /* 0x0000009100917308 */ /* 0x000e620000000800 */
[----:B---3--:R-:W-:Y:S01]  /*6b10*/  F2FP.BF16.PACK_AB R6, R147, R148 ;  /* 0x000000949306723e */ /* 0x008fe200000010ff */
[--C-:B------:R-:W-:Y:S02]  /*6b20*/  FFMA.FTZ R173, R173, c[0x0][0x23c], -R156.reuse ;  /* 0x00008f00adad7a23 */ /* 0x100fe4000001089c */
[----:B------:R-:W-:Y:S02]  /*6b30*/  FFMA.FTZ R169, R169, c[0x0][0x23c], -R156 ;  /* 0x00008f00a9a97a23 */ /* 0x000fe4000001089c */
[--C-:B------:R-:W-:Y:S02]  /*6b40*/  FFMA.FTZ R167, R172, c[0x0][0x23c], -R153.reuse ;  /* 0x00008f00aca77a23 */ /* 0x100fe40000010899 */
[----:B------:R-:W-:Y:S01]  /*6b50*/  MUFU.EX2 R144, R144 ;  /* 0x0000009000907308 */ /* 0x000fe20000000800 */
[----:B------:R-:W-:-:S02]  /*6b60*/  FFMA.FTZ R170, R170, c[0x0][0x23c], -R153 ;  /* 0x00008f00aaaa7a23 */ /* 0x000fc40000010899 */
[--C-:B------:R-:W-:Y:S02]  /*6b70*/  FFMA.FTZ R168, R168, c[0x0][0x23c], -R153.reuse ;  /* 0x00008f00a8a87a23 */ /* 0x100fe40000010899 */
[--C-:B------:R-:W-:Y:S02]  /*6b80*/  FFMA.FTZ R171, R166, c[0x0][0x23c], -R153.reuse ;  /* 0x00008f00a6ab7a23 */ /* 0x100fe40000010899 */
[--C-:B------:R-:W-:Y:S01]  /*6b90*/  FFMA.FTZ R166, R155, c[0x0][0x23c], -R156.reuse ;  /* 0x00008f009ba67a23 */ /* 0x100fe2000001089c */
[----:B------:R-:W3:Y:S01]  /*6ba0*/  MUFU.EX2 R151, R151 ;  /* 0x0000009700977308 */ /* 0x000ee20000000800 */
[----:B-1----:R-:W-:Y:S01]  /*6bb0*/  F2FP.BF16.PACK_AB R5, R145, R146 ;  /* 0x000000929105723e */ /* 0x002fe200000010ff */
[--C-:B------:R-:W-:Y:S02]  /*6bc0*/  FFMA.FTZ R157, R157, c[0x0][0x23c], -R156.reuse ;  /* 0x00008f009d9d7a23 */ /* 0x100fe4000001089c */
[----:B------:R-:W-:Y:S02]  /*6bd0*/  FFMA.FTZ R155, R143, c[0x0][0x23c], -R156 ;  /* 0x00008f008f9b7a23 */ /* 0x000fe4000001089c */
[----:B------:R-:W-:-:S02]  /*6be0*/  FFMA.FTZ R154, R154, c[0x0][0x23c], -R153 ;  /* 0x00008f009a9a7a23 */ /* 0x000fc40000010899 */
[----:B------:R-:W1:Y:S01]  /*6bf0*/  MUFU.EX2 R132, R132 ;  /* 0x0000008400847308 */ /* 0x000e620000000800 */
[--C-:B------:R-:W-:Y:S02]  /*6c00*/  FFMA.FTZ R175, R142, c[0x0][0x23c], -R153.reuse ;  /* 0x00008f008eaf7a23 */ /* 0x100fe40000010899 */
[--C-:B------:R-:W-:Y:S02]  /*6c10*/  FFMA.FTZ R172, R140, c[0x0][0x23c], -R153.reuse ;  /* 0x00008f008cac7a23 */ /* 0x100fe40000010899 */
[----:B------:R-:W-:Y:S02]  /*6c20*/  FFMA.FTZ R156, R141, c[0x0][0x23c], -R156 ;  /* 0x00008f008d9c7a23 */ /* 0x000fe4000001089c */
[----:B------:R-:W-:Y:S01]  /*6c30*/  FFMA.FTZ R153, R152, c[0x0][0x23c], -R153 ;  /* 0x00008f0098997a23 */ /* 0x000fe20000010899 */
[----:B------:R-:W4:Y:S01]  /*6c40*/  MUFU.EX2 R3, R3 ;  /* 0x0000000300037308 */ /* 0x000f220000000800 */
[----:B---3--:R-:W-:Y:S01]  /*6c50*/  F2FP.BF16.PACK_AB R7, R151, R144 ;  /* 0x000000909707723e */ /* 0x008fe200000010ff */
[----:B------:R-:W-:Y:S01]  /*6c60*/  LDSM.16.MT88.4 R140, [R198+0x13800] ;  /* 0x01380000c68c783b */ /* 0x000fe20000004200 */
[----:B-1----:R-:W-:-:S05]  /*6c70*/  FMUL.FTZ R120, R120, R132 ;  /* 0x0000008478787220 */ /* 0x002fca0000410000 */
        /* <DEDUP_REMOVED lines=37> */
[-C--:B------:R-:W-:Y:S02]  /*6ed0*/  FMUL.FTZ R37, R37, R132.reuse ;  /* 0x0000008425257220 */ /* 0x080fe40000410000 */
        /* <DEDUP_REMOVED lines=41> */
[-C--:B------:R-:W-:Y:S02]  /*7170*/  FMUL.FTZ R63, R63, R3.reuse ;  /* 0x000000033f3f7220 */ /* 0x080fe40000410000 */
        /* <DEDUP_REMOVED lines=73> */
[----:B--2---:R-:W-:Y:S01]  /*7610*/  HMMA.16816.F32.BF16 R92, R4, R8, R92 ;  /* 0x00000008045c723c */ /* 0x004fe2000004185c */
        /* <DEDUP_REMOVED lines=12> */
[----:B-----5:R-:W-:-:S02]  /*76e0*/  F2FP.BF16.PACK_AB R5, R165, R162 ;  /* 0x000000a2a505723e */ /* 0x020fc400000010ff */
[----:B------:R-:W-:Y:S01]  /*76f0*/  F2FP.BF16.PACK_AB R6, R161, R160 ;  /* 0x000000a0a106723e */ /* 0x000fe200000010ff */
[----:B------:R-:W-:Y:S01]  /*7700*/  FADD.FTZ R159, R159, R158 ;  /* 0x0000009e9f9f7221 */ /* 0x000fe20000010000 */
[----:B------:R-:W-:-:S03]  /*7710*/  F2FP.BF16.PACK_AB R7, R164, R163 ;  /* 0x000000a3a407723e */ /* 0x000fc600000010ff */
[----:B------:R-:W-:-:S04]  /*7720*/  FADD.FTZ R160, R160, R159 ;  /* 0x0000009fa0a07221 */ /* 0x000fc80000010000 */
[C---:B---3--:R-:W-:Y:S08]  /*7730*/  HMMA.16816.F32.BF16 R128, R4.reuse, R12, R128 ;  /* 0x0000000c0480723c */ /* 0x048ff00000041880 */
        /* <DEDUP_REMOVED lines=136> */
[----:B------:R-:W-:Y:S01]  /*7fc0*/  LEA R5, P0, R8, R222, 0x6 ;  /* 0x000000de08057211 */ /* 0x000fe200078030ff */
[C---:B------:R-:W-:Y:S02]  /*7fd0*/  IMAD R134, R233.reuse, 0x40, R134 ;  /* 0x00000040e9867824 */ /* 0x040fe400078e0286 */
        /* <DEDUP_REMOVED lines=27> */
[----:B------:R-:W-:-:S02]  /*8190*/  @!P1 LEA.HI.X R17, R3, c[0x0][0x174], R4, 0x1, P0 ;  /* 0x00005d0003119a11 */ /* 0x000fc400000f0c04 */
[----:B------:R-:W-:Y:S01]  /*81a0*/  ISETP.GE.AND P4, PT, R134, R135, PT ;  /* 0x000000878600720c */ /* 0x000fe20003f86270 */
        /* <DEDUP_REMOVED lines=22> */
[----:B------:R-:W5:Y:S04]  /*8310*/  LDSM.16.M88.4 R140, [R205+0xd000] ;  /* 0x00d00000cd8c783b */ /* 0x000f680000000200 */
[----:B--2---:R-:W2:Y:S04]  /*8320*/  LDSM.16.M88.4 R8, [R205+0xd800] ;  /* 0x00d80000cd08783b */ /* 0x004ea80000000200 */
[----:B-1----:R-:W-:Y:S04]  /*8330*/  LDSM.16.M88.4 R4, [R204] ;  /* 0x00000000cc04783b */ /* 0x002fe80000000200 */
[----:B------:R-:W1:Y:S04]  /*8340*/  LDSM.16.M88.4 R20, [R203] ;  /* 0x00000000cb14783b */ /* 0x000e680000000200 */
[----:B------:R-:W1:Y:S04]  /*8350*/  LDSM.16.M88.4 R156, [R195] ;  /* 0x00000000c39c783b */ /* 0x000e680000000200 */
[----:B----4-:R-:W4:Y:S04]  /*8360*/  LDSM.16.M88.4 R16, [R194] ;  /* 0x00000000c210783b */ /* 0x010f280000000200 */
[----:B------:R-:W1:Y:S04]  /*8370*/  LDSM.16.M88.4 R152, [R193] ;  /* 0x00000000c198783b */ /* 0x000e680000000200 */
[----:B------:R-:W-:Y:S01]  /*8380*/  LDSM.16.M88.4 R168, [R199+0xc000] ;  /* 0x00c00000c7a8783b */ /* 0x000fe20000000200 */
[C---:B---3--:R-:W-:Y:S03]  /*8390*/  HMMA.16816.F32.BF16 R12, R160.reuse, R28, RZ ;  /* 0x0000001ca00c723c */ /* 0x048fe600000418ff */
[----:B------:R-:W-:Y:S04]  /*83a0*/  LDSM.16.M88.4 R136, [R199+0xc800] ;  /* 0x00c80000c788783b */ /* 0x000fe80000000200 */
[----:B------:R-:W-:Y:S01]  /*83b0*/  LDSM.16.M88.4 R32, [R199+0xd000] ;  /* 0x00d00000c720783b */ /* 0x000fe20000000200 */
[C---:B------:R-:W-:Y:S03]  /*83c0*/  HMMA.16816.F32.BF16 R28, R160.reuse, R30, RZ ;  /* 0x0000001ea01c723c */ /* 0x040fe600000418ff */
[----:B------:R-:W-:Y:S04]  /*83d0*/  LDSM.16.M88.4 R228, [R191] ;  /* 0x00000000bfe4783b */ /* 0x000fe80000000200 */
[----:B------:R-:W-:Y:S01]  /*83e0*/  LDSM.16.M88.4 R180, [R199+0xe000] ;  /* 0x00e00000c7b4783b */ /* 0x000fe20000000200 */
[C---:B-----5:R-:W-:Y:S03]  /*83f0*/  HMMA.16816.F32.BF16 R24, R160.reuse, R148, RZ ;  /* 0x00000094a018723c */ /* 0x060fe600000418ff */
[----:B------:R-:W-:Y:S04]  /*8400*/  LDSM.16.M88.4 R172, [R201+0x4000] ;  /* 0x00400000c9ac783b */ /* 0x000fe80000000200 */
[----:B------:R-:W-:Y:S01]  /*8410*/  LDSM.16.M88.4 R176, [R188] ;  /* 0x00000000bcb0783b */ /* 0x000fe20000000200 */
[C---:B------:R-:W-:Y:S03]  /*8420*/  HMMA.16816.F32.BF16 R144, R160.reuse, R140, RZ ;  /* 0x0000008ca090723c */ /* 0x040fe600000418ff */
[----:B------:R-:W0:Y:S05]  /*8430*/  LDGDEPBAR ;  /* 0x00000000000079af */ /* 0x000e2a0000000000 */
[C---:B------:R-:W-:Y:S08]  /*8440*/  HMMA.16816.F32.BF16 R148, R160.reuse, R150, RZ ;  /* 0x00000096a094723c */ /* 0x040ff000000418ff */
[C---:B------:R-:W-:Y:S08]  /*8450*/  HMMA.16816.F32.BF16 R140, R160.reuse, R142, RZ ;  /* 0x0000008ea08c723c */ /* 0x040ff000000418ff */
[C---:B--2---:R-:W-:Y:S08]  /*8460*/  HMMA.16816.F32.BF16 R164, R160.reuse, R8, RZ ;  /* 0x00000008a0a4723c */ /* 0x044ff000000418ff */
[----:B------:R-:W-:Y:S01]  /*8470*/  HMMA.16816.F32.BF16 R160, R160, R10, RZ ;  /* 0x0000000aa0a0723c */ /* 0x000fe200000418ff */
[----:B------:R-:W2:Y:S07]  /*8480*/  LDSM.16.M88.4 R8, [R202] ;  /* 0x00000000ca08783b */ /* 0x000eae0000000200 */
[C---:B-1----:R-:W-:Y:S08]  /*8490*/  HMMA.16816.F32.BF16 R12, R4.reuse, R20, R12 ;  /* 0x00000014040c723c */ /* 0x042ff0000004180c */
[C---:B------:R-:W-:Y:S01]  /*84a0*/  HMMA.16816.F32.BF16 R28, R4.reuse, R22, R28 ;  /* 0x00000016041c723c */ /* 0x040fe2000004181c */
[----:B------:R-:W1:Y:S07]  /*84b0*/  LDSM.16.M88.4 R20, [R199+0xd800] ;  /* 0x00d80000c714783b */ /* 0x000e6e0000000200 */
[C---:B------:R-:W-:Y:S08]  /*84c0*/  HMMA.16816.F32.BF16 R24, R4.reuse, R156, R24 ;  /* 0x0000009c0418723c */ /* 0x040ff00000041818 */
[C---:B------:R-:W-:Y:S01]  /*84d0*/  HMMA.16816.F32.BF16 R148, R4.reuse, R158, R148 ;  /* 0x0000009e0494723c */ /* 0x040fe20000041894 */
[----:B------:R-:W-:Y:S07]  /*84e0*/  LDSM.16.M88.4 R156, [R192] ;  /* 0x00000000c09c783b */ /* 0x000fee0000000200 */
[C---:B----4-:R-:W-:Y:S08]  /*84f0*/  HMMA.16816.F32.BF16 R144, R4.reuse, R16, R144 ;  /* 0x000000100490723c */ /* 0x050ff00000041890 */
[C---:B------:R-:W-:Y:S01]  /*8500*/  HMMA.16816.F32.BF16 R140, R4.reuse, R18, R140 ;  /* 0x00000012048c723c */ /* 0x040fe2000004188c */
[----:B------:R-:W3:Y:S07]  /*8510*/  LDSM.16.M88.4 R16, [R201] ;  /* 0x00000000c910783b */ /* 0x000eee0000000200 */
[C---:B------:R-:W-:Y:S08]  /*8520*/  HMMA.16816.F32.BF16 R164, R4.reuse, R152, R164 ;  /* 0x0000009804a4723c */ /* 0x040ff000000418a4 */
[----:B------:R-:W-:Y:S01]  /*8530*/  HMMA.16816.F32.BF16 R160, R4, R154, R160 ;  /* 0x0000009a04a0723c */ /* 0x000fe200000418a0 */
[----:B------:R-:W4:Y:S04]  /*8540*/  LDSM.16.M88.4 R4, [R192+0x800] ;  /* 0x00080000c004783b */ /* 0x000f280000000200 */
[----:B------:R-:W5:Y:S03]  /*8550*/  LDSM.16.M88.4 R152, [R192+0x1000] ;  /* 0x00100000c098783b */ /* 0x000f660000000200 */
[C---:B--2---:R-:W-:Y:S08]  /*8560*/  HMMA.16816.F32.BF16 R12, R8.reuse, R168, R12 ;  /* 0x000000a8080c723c */ /* 0x044ff0000004180c */
[C---:B------:R-:W-:Y:S01]  /*8570*/  HMMA.16816.F32.BF16 R28, R8.reuse, R170, R28 ;  /* 0x000000aa081c723c */ /* 0x040fe2000004181c */
[----:B------:R-:W-:Y:S07]  /*8580*/  LDSM.16.M88.4 R168, [R204+0x4000] ;  /* 0x00400000cca8783b */ /* 0x000fee0000000200 */
[C---:B------:R-:W-:Y:S08]  /*8590*/  HMMA.16816.F32.BF16 R24, R8.reuse, R136, R24 ;  /* 0x000000880818723c */ /* 0x040ff00000041818 */
[C---:B------:R-:W-:Y:S01]  /*85a0*/  HMMA.16816.F32.BF16 R148, R8.reuse, R138, R148 ;  /* 0x0000008a0894723c */ /* 0x040fe20000041894 */
[----:B------:R-:W-:Y:S07]  /*85b0*/  LDSM.16.M88.4 R136, [R192+0x1800] ;  /* 0x00180000c088783b */ /* 0x000fee0000000200 */
[C---:B------:R-:W-:Y:S08]  /*85c0*/  HMMA.16816.F32.BF16 R144, R8.reuse, R32, R144 ;  /* 0x000000200890723c */ /* 0x040ff00000041890 */
[C---:B------:R-:W-:Y:S01]  /*85d0*/  HMMA.16816.F32.BF16 R140, R8.reuse, R34, R140 ;  /* 0x00000022088c723c */ /* 0x040fe2000004188c */
[----:B------:R-:W-:Y:S07]  /*85e0*/  LDSM.16.M88.4 R32, [R206+0x4000] ;  /* 0x00400000ce20783b */ /* 0x000fee0000000200 */
[C---:B-1----:R-:W-:Y:S08]  /*85f0*/  HMMA.16816.F32.BF16 R164, R8.reuse, R20, R164 ;  /* 0x0000001408a4723c */ /* 0x042ff000000418a4 */
[----:B------:R-:W-:Y:S01]  /*8600*/  HMMA.16816.F32.BF16 R160, R8, R22, R160 ;  /* 0x0000001608a0723c */ /* 0x000fe200000418a0 */
[----:B------:R-:W1:Y:S04]  /*8610*/  LDSM.16.M88.4 R8, [R205+0xe000] ;  /* 0x00e00000cd08783b */ /* 0x000e680000000200 */
[----:B------:R-:W2:Y:S03]  /*8620*/  LDSM.16.M88.4 R20, [R205+0xe800] ;  /* 0x00e80000cd14783b */ /* 0x000ea60000000200 */
[C---:B---3--:R-:W-:Y:S08]  /*8630*/  HMMA.16816.F32.BF16 R12, R16.reuse, R156, R12 ;  /* 0x0000009c100c723c */ /* 0x048ff0000004180c */
[C---:B------:R-:W-:Y:S01]  /*8640*/  HMMA.16816.F32.BF16 R28, R16.reuse, R158, R28 ;  /* 0x0000009e101c723c */ /* 0x040fe2000004181c */
[----:B------:R-:W-:Y:S07]  /*8650*/  LDSM.16.M88.4 R156, [R205+0xf800] ;  /* 0x00f80000cd9c783b */ /* 0x000fee0000000200 */
[C---:B----4-:R-:W-:Y:S08]  /*8660*/  HMMA.16816.F32.BF16 R24, R16.reuse, R4, R24 ;  /* 0x000000041018723c */ /* 0x050ff00000041818 */
[C---:B------:R-:W-:Y:S01]  /*8670*/  HMMA.16816.F32.BF16 R148, R16.reuse, R6, R148 ;  /* 0x000000061094723c */ /* 0x040fe20000041894 */
[----:B------:R-:W3:Y:S07]  /*8680*/  LDSM.16.M88.4 R4, [R205+0xf000] ;  /* 0x00f00000cd04783b */ /* 0x000eee0000000200 */
[----:B-----5:R-:W-:Y:S08]  /*8690*/  HMMA.16816.F32.BF16 R144, R16, R152, R144 ;  /* 0x000000981090723c */ /* 0x020ff00000041890 */
[C---:B-1----:R-:W-:Y:S08]  /*86a0*/  HMMA.16816.F32.BF16 R12, R32.reuse, R8, R12 ;  /* 0x00000008200c723c */ /* 0x042ff0000004180c */
[----:B------:R-:W-:Y:S01]  /*86b0*/  HMMA.16816.F32.BF16 R28, R32, R10, R28 ;  /* 0x0000000a201c723c */ /* 0x000fe2000004181c */
[----:B------:R-:W-:Y:S07]  /*86c0*/  LDSM.16.M88.4 R8, [R189] ;  /* 0x00000000bd08783b */ /* 0x000fee0000000200 */
[----:B------:R-:W-:Y:S01]  /*86d0*/  HMMA.16816.F32.BF16 R140, R16, R154, R140 ;  /* 0x0000009a108c723c */ /* 0x000fe2000004188c */
[----:B------:R-:W-:Y:S07]  /*86e0*/  LDSM.16.M88.4 R152, [R192+0x2000] ;  /* 0x00200000c098783b */ /* 0x000fee0000000200 */
[C---:B--2---:R-:W-:Y:S08]  /*86f0*/  HMMA.16816.F32.BF16 R24, R32.reuse, R20, R24 ;  /* 0x000000142018723c */ /* 0x044ff00000041818 */
[----:B------:R-:W-:Y:S01]  /*8700*/  HMMA.16816.F32.BF16 R148, R32, R22, R148 ;  /* 0x000000162094723c */ /* 0x000fe20000041894 */
[----:B------:R-:W1:Y:S07]  /*8710*/  LDSM.16.M88.4 R20, [R202+0x4000] ;  /* 0x00400000ca14783b */ /* 0x000e6e0000000200 */
[C---:B------:R-:W-:Y:S08]  /*8720*/  HMMA.16816.F32.BF16 R164, R16.reuse, R136, R164 ;  /* 0x0000008810a4723c */ /* 0x040ff000000418a4 */
[----:B------:R-:W-:Y:S01]  /*8730*/  HMMA.16816.F32.BF16 R160, R16, R138, R160 ;  /* 0x0000008a10a0723c */ /* 0x000fe200000418a0 */
[----:B------:R-:W2:Y:S04]  /*8740*/  LDSM.16.M88.4 R16, [R190] ;  /* 0x00000000be10783b */ /* 0x000ea80000000200 */
[----:B------:R-:W-:Y:S03]  /*8750*/  LDSM.16.M88.4 R136, [R199+0xf000] ;  /* 0x00f00000c788783b */ /* 0x000fe60000000200 */
[C---:B------:R-:W-:Y:S08]  /*8760*/  HMMA.16816.F32.BF16 R12, R168.reuse, R228, R12 ;  /* 0x000000e4a80c723c */ /* 0x040ff0000004180c */
[----:B------:R-:W-:Y:S08]  /*8770*/  HMMA.16816.F32.BF16 R28, R168, R230, R28 ;  /* 0x000000e6a81c723c */ /* 0x000ff0000004181c */
[C---:B---3--:R-:W-:Y:S08]  /*8780*/  HMMA.16816.F32.BF16 R144, R32.reuse, R4, R144 ;  /* 0x000000042090723c */ /* 0x048ff00000041890 */
[----:B------:R-:W-:Y:S01]  /*8790*/  HMMA.16816.F32.BF16 R140, R32, R6, R140 ;  /* 0x00000006208c723c */ /* 0x000fe2000004188c */
[----:B------:R-:W3:Y:S07]  /*87a0*/  LDSM.16.M88.4 R4, [R199+0xe800] ;  /* 0x00e80000c704783b */ /* 0x000eee0000000200 */
[----:B-1----:R-:W-:Y:S08]  /*87b0*/  HMMA.16816.F32.BF16 R12, R20, R180, R12 ;  /* 0x000000b4140c723c */ /* 0x002ff0000004180c */
[----:B--2---:R-:W-:Y:S08]  /*87c0*/  HMMA.16816.F32.BF16 R24, R168, R16, R24 ;  /* 0x00000010a818723c */ /* 0x004ff00000041818 */
[----:B------:R-:W-:Y:S01]  /*87d0*/  HMMA.16816.F32.BF16 R28, R20, R182, R28 ;  /* 0x000000b6141c723c */ /* 0x000fe2000004181c */
[----:B------:R-:W-:Y:S07]  /*87e0*/  LDSM.16.M88.4 R180, [R187] ;  /* 0x00000000bbb4783b */ /* 0x000fee0000000200 */
[C---:B------:R-:W-:Y:S08]  /*87f0*/  HMMA.16816.F32.BF16 R164, R32.reuse, R156, R164 ;  /* 0x0000009c20a4723c */ /* 0x040ff000000418a4 */
[----:B------:R-:W-:Y:S01]  /*8800*/  HMMA.16816.F32.BF16 R160, R32, R158, R160 ;  /* 0x0000009e20a0723c */ /* 0x000fe200000418a0 */
[----:B------:R-:W-:Y:S04]  /*8810*/  LDSM.16.M88.4 R156, [R206+0x8000] ;  /* 0x00800000ce9c783b */ /* 0x000fe80000000200 */
[----:B------:R-:W-:Y:S03]  /*8820*/  LDSM.16.M88.4 R32, [R199+0xf800] ;  /* 0x00f80000c720783b */ /* 0x000fe60000000200 */
[C---:B------:R-:W-:Y:S01]  /*8830*/  HMMA.16816.F32.BF16 R148, R168.reuse, R18, R148 ;  /* 0x00000012a894723c */ /* 0x040fe20000041894 */
[----:B------:R-:W-:Y:S07]  /*8840*/  LDSM.16.M88.4 R16, [R192+0x2800] ;  /* 0x00280000c010783b */ /* 0x000fee0000000200 */
[C---:B------:R-:W-:Y:S08]  /*8850*/  HMMA.16816.F32.BF16 R144, R168.reuse, R8, R144 ;  /* 0x00000008a890723c */ /* 0x040ff00000041890 */
[----:B------:R-:W-:Y:S01]  /*8860*/  HMMA.16816.F32.BF16 R140, R168, R10, R140 ;  /* 0x0000000aa88c723c */ /* 0x000fe2000004188c */
[----:B------:R-:W1:Y:S07]  /*8870*/  LDSM.16.M88.4 R8, [R205+0x10000] ;  /* 0x01000000cd08783b */ /* 0x000e6e0000000200 */
[----:B------:R-:W-:Y:S08]  /*8880*/  HMMA.16816.F32.BF16 R12, R172, R152, R12 ;  /* 0x00000098ac0c723c */ /* 0x000ff0000004180c */
[----:B---3--:R-:W-:Y:S08]  /*8890*/  HMMA.16816.F32.BF16 R24, R20, R4, R24 ;  /* 0x000000041418723c */ /* 0x008ff00000041818 */
[----:B------:R-:W-:Y:S01]  /*88a0*/  HMMA.16816.F32.BF16 R28, R172, R154, R28 ;  /* 0x0000009aac1c723c */ /* 0x000fe2000004181c */
[----:B------:R-:W-:Y:S07]  /*88b0*/  LDSM.16.M88.4 R152, [R205+0x11000] ;  /* 0x01100000cd98783b */ /* 0x000fee0000000200 */
        /* <DEDUP_REMOVED lines=8> */
[----:B------:R-:W2:Y:S07]  /*8940*/  LDSM.16.M88.4 R136, [R204+0x8000] ;  /* 0x00800000cc88783b */ /* 0x000eae0000000200 */
[----:B-1----:R-:W-:Y:S08]  /*8950*/  HMMA.16816.F32.BF16 R12, R156, R8, R12 ;  /* 0x000000089c0c723c */ /* 0x002ff0000004180c */
[----:B------:R-:W-:Y:S08]  /*8960*/  HMMA.16816.F32.BF16 R24, R172, R16, R24 ;  /* 0x00000010ac18723c */ /* 0x000ff00000041818 */
[----:B------:R-:W-:Y:S01]  /*8970*/  HMMA.16816.F32.BF16 R28, R156, R10, R28 ;  /* 0x0000000a9c1c723c */ /* 0x000fe2000004181c */
[----:B------:R-:W-:Y:S07]  /*8980*/  LDSM.16.M88.4 R8, [R201+0x8000] ;  /* 0x00800000c908783b */ /* 0x000fee0000000200 */
[C---:B------:R-:W-:Y:S08]  /*8990*/  HMMA.16816.F32.BF16 R164, R20.reuse, R32, R164 ;  /* 0x0000002014a4723c */ /* 0x040ff000000418a4 */
[----:B------:R-:W-:Y:S01]  /*89a0*/  HMMA.16816.F32.BF16 R160, R20, R34, R160 ;  /* 0x0000002214a0723c */ /* 0x000fe200000418a0 */
[----:B------:R-:W-:Y:S04]  /*89b0*/  LDSM.16.M88.4 R20, [R202+0x8000] ;  /* 0x00800000ca14783b */ /* 0x000fe80000000200 */
[----:B------:R-:W-:Y:S03]  /*89c0*/  LDSM.16.M88.4 R32, [R186] ;  /* 0x00000000ba20783b */ /* 0x000fe60000000200 */
[----:B------:R-:W-:Y:S01]  /*89d0*/  HMMA.16816.F32.BF16 R148, R172, R18, R148 ;  /* 0x00000012ac94723c */ /* 0x000fe20000041894 */
[----:B------:R-:W1:Y:S07]  /*89e0*/  LDSM.16.M88.4 R16, [R199+0x10000] ;  /* 0x01000000c710783b */ /* 0x000e6e0000000200 */
[----:B--2---:R-:W-:Y:S08]  /*89f0*/  HMMA.16816.F32.BF16 R12, R136, R180, R12 ;  /* 0x000000b4880c723c */ /* 0x004ff0000004180c */
[----:B------:R-:W-:Y:S08]  /*8a00*/  HMMA.16816.F32.BF16 R24, R156, R176, R24 ;  /* 0x000000b09c18723c */ /* 0x000ff00000041818 */
[----:B------:R-:W-:Y:S08]  /*8a10*/  HMMA.16816.F32.BF16 R28, R136, R182, R28 ;  /* 0x000000b6881c723c */ /* 0x000ff0000004181c */
[C---:B------:R-:W-:Y:S08]  /*8a20*/  HMMA.16816.F32.BF16 R144, R172.reuse, R4, R144 ;  /* 0x00000004ac90723c */ /* 0x040ff00000041890 */
[C---:B------:R-:W-:Y:S01]  /*8a30*/  HMMA.16816.F32.BF16 R140, R172.reuse, R6, R140 ;  /* 0x00000006ac8c723c */ /* 0x040fe2000004188c */
[----:B------:R-:W2:Y:S07]  /*8a40*/  LDSM.16.M88.4 R4, [R192+0x4000] ;  /* 0x00400000c004783b */ /* 0x000eae0000000200 */
[----:B------:R-:W-:Y:S01]  /*8a50*/  HMMA.16816.F32.BF16 R180, R172, R168, R164 ;  /* 0x000000a8acb4723c */ /* 0x000fe200000418a4 */
[----:B------:R-:W3:Y:S07]  /*8a60*/  LDSM.16.M88.4 R164, [R199+0x10800] ;  /* 0x01080000c7a4783b */ /* 0x000eee0000000200 */
[----:B------:R-:W-:Y:S08]  /*8a70*/  HMMA.16816.F32.BF16 R148, R156, R178, R148 ;  /* 0x000000b29c94723c */ /* 0x000ff00000041894 */
[----:B-1----:R-:W-:Y:S08]  /*8a80*/  HMMA.16816.F32.BF16 R12, R20, R16, R12 ;  /* 0x00000010140c723c */ /* 0x002ff0000004180c */
[----:B------:R-:W-:Y:S08]  /*8a90*/  HMMA.16816.F32.BF16 R24, R136, R32, R24 ;  /* 0x000000208818723c */ /* 0x000ff00000041818 */
[----:B------:R-:W-:Y:S01]  /*8aa0*/  HMMA.16816.F32.BF16 R28, R20, R18, R28 ;  /* 0x00000012141c723c */ /* 0x000fe2000004181c */
[----:B------:R-:W1:Y:S07]  /*8ab0*/  LDSM.16.M88.4 R16, [R185] ;  /* 0x00000000b910783b */ /* 0x000e6e0000000200 */
[----:B------:R-:W-:Y:S01]  /*8ac0*/  HMMA.16816.F32.BF16 R176, R156, R152, R144 ;  /* 0x000000989cb0723c */ /* 0x000fe20000041890 */
[----:B------:R-:W4:Y:S07]  /*8ad0*/  LDSM.16.M88.4 R144, [R192+0x4800] ;  /* 0x00480000c090783b */ /* 0x000f2e0000000200 */
[----:B------:R-:W-:Y:S01]  /*8ae0*/  HMMA.16816.F32.BF16 R148, R136, R34, R148 ;  /* 0x000000228894723c */ /* 0x000fe20000041894 */
[----:B------:R-:W5:Y:S07]  /*8af0*/  LDSM.16.M88.4 R32, [R205+0x11800] ;  /* 0x01180000cd20783b */ /* 0x000f6e0000000200 */
[----:B------:R-:W-:Y:S08]  /*8b00*/  HMMA.16816.F32.BF16 R140, R156, R154, R140 ;  /* 0x0000009a9c8c723c */ /* 0x000ff0000004188c */
[----:B--2---:R-:W-:Y:S08]  /*8b10*/  HMMA.16816.F32.BF16 R12, R8, R4, R12 ;  /* 0x00000004080c723c */ /* 0x004ff0000004180c */
[----:B---3--:R-:W-:Y:S08]  /*8b20*/  HMMA.16816.F32.BF16 R24, R20, R164, R24 ;  /* 0x000000a41418723c */ /* 0x008ff00000041818 */
[----:B------:R-:W-:Y:S01]  /*8b30*/  HMMA.16816.F32.BF16 R28, R8, R6, R28 ;  /* 0x00000006081c723c */ /* 0x000fe2000004181c */
[----:B------:R-:W2:Y:S07]  /*8b40*/  LDSM.16.M88.4 R4, [R199+0x11000] ;  /* 0x01100000c704783b */ /* 0x000eae0000000200 */
[----:B-1----:R-:W-:Y:S01]  /*8b50*/  HMMA.16816.F32.BF16 R176, R136, R16, R176 ;  /* 0x0000001088b0723c */ /* 0x002fe200000418b0 */
[----:B------:R-:W-:-:S02]  /*8b60*/  FMUL.FTZ R13, R13, c[0x0][0x2ec] ;  /* 0x0000bb000d0d7a20 */ /* 0x000fc40000410000 */
[----:B------:R-:W-:Y:S02]  /*8b70*/  FMUL.FTZ R3, R12, c[0x0][0x2ec] ;  /* 0x0000bb000c037a20 */ /* 0x000fe40000410000 */
[----:B------:R-:W-:Y:S01]  /*8b80*/  MUFU.TANH R132, R13 ;  /* 0x0000000d00847308 */ /* 0x000fe20000002400 */
[----:B------:R-:W-:Y:S02]  /*8b90*/  FMUL.FTZ R152, R14, c[0x0][0x2ec] ;  /* 0x0000bb000e987a20 */ /* 0x000fe40000410000 */
[----:B------:R-:W-:Y:S01]  /*8ba0*/  HMMA.16816.F32.BF16 R140, R136, R18, R140 ;  /* 0x00000012888c723c */ /* 0x000fe2000004188c */
[----:B------:R-:W1:Y:S04]  /*8bb0*/  LDSM.16.M88.4 R16, [R184] ;  /* 0x00000000b810783b */ /* 0x000e680000000200 */
[----:B------:R-:W3:Y:S03]  /*8bc0*/  MUFU.TANH R3, R3 ;  /* 0x0000000300037308 */ /* 0x000ee60000002400 */
[----:B------:R-:W-:Y:S01]  /*8bd0*/  HMMA.16816.F32.BF16 R160, R172, R170, R160 ;  /* 0x000000aaaca0723c */ /* 0x000fe200000418a0 */
[----:B------:R-:W-:-:S02]  /*8be0*/  FMUL.FTZ R28, R28, c[0x0][0x2ec] ;  /* 0x0000bb001c1c7a20 */ /* 0x000fc40000410000 */
[----:B------:R-:W-:Y:S02]  /*8bf0*/  FMUL.FTZ R30, R30, c[0x0][0x2ec] ;  /* 0x0000bb001e1e7a20 */ /* 0x000fe40000410000 */
[----:B------:R-:W-:Y:S01]  /*8c00*/  FMUL.FTZ R29, R29, c[0x0][0x2ec] ;  /* 0x0000bb001d1d7a20 */ /* 0x000fe20000410000 */
[----:B------:R-:W-:Y:S01]  /*8c10*/  MUFU.TANH R152, R152 ;  /* 0x0000009800987308 */ /* 0x000fe20000002400 */
[----:B------:R-:W-:Y:S01]  /*8c20*/  FMUL.FTZ R31, R31, c[0x0][0x2ec] ;  /* 0x0000bb001f1f7a20 */ /* 0x000fe20000410000 */
[----:B----4-:R-:W-:Y:S01]  /*8c30*/  HMMA.16816.F32.BF16 R24, R8, R144, R24 ;  /* 0x000000900818723c */ /* 0x010fe20000041818 */
[----:B---3--:R-:W-:-:S05]  /*8c40*/  FSEL R3, R3, -INF , !P4 ;  /* 0xff80000003037808 */ /* 0x008fca0006000000 */
[----:B------:R-:W-:Y:S01]  /*8c50*/  MUFU.TANH R28, R28 ;  /* 0x0000001c001c7308 */ /* 0x000fe20000002400 */
[----:B------:R-:W-:Y:S01]  /*8c60*/  FMUL.FTZ R144, R15, c[0x0][0x2ec] ;  /* 0x0000bb000f907a20 */ /* 0x000fe20000410000 */
[----:B-----5:R-:W-:Y:S01]  /*8c70*/  HMMA.16816.F32.BF16 R180, R156, R32, R180 ;  /* 0x000000209cb4723c */ /* 0x020fe200000418b4 */
[----:B------:R-:W3:Y:S05]  /*8c80*/  LDSM.16.M88.4 R12, [R192+0x5000] ;  /* 0x00500000c00c783b */ /* 0x000eea0000000200 */
[----:B------:R-:W4:Y:S02]  /*8c90*/  MUFU.TANH R30, R30 ;  /* 0x0000001e001e7308 */ /* 0x000f240000002400 */
[C---:B--2---:R-:W-:Y:S06]  /*8ca0*/  HMMA.16816.F32.BF16 R176, R20.reuse, R4, R176 ;  /* 0x0000000414b0723c */ /* 0x044fec00000418b0 */
[----:B------:R-:W2:Y:S02]  /*8cb0*/  MUFU.TANH R29, R29 ;  /* 0x0000001d001d7308 */ /* 0x000ea40000002400 */
[----:B------:R-:W-:Y:S01]  /*8cc0*/  HMMA.16816.F32.BF16 R140, R20, R6, R140 ;  /* 0x00000006148c723c */ /* 0x000fe2000004188c */
[----:B------:R-:W5:Y:S01]  /*8cd0*/  LDSM.16.M88.4 R4, [R199+0x11800] ;  /* 0x01180000c704783b */ /* 0x000f620000000200 */
[----:B------:R-:W-:-:S02]  /*8ce0*/  FMUL.FTZ R24, R24, c[0x0][0x2ec] ;  /* 0x0000bb0018187a20 */ /* 0x000fc40000410000 */
[----:B------:R-:W-:Y:S02]  /*8cf0*/  FMUL.FTZ R25, R25, c[0x0][0x2ec] ;  /* 0x0000bb0019197a20 */ /* 0x000fe40000410000 */
[----:B------:R-:W-:Y:S01]  /*8d00*/  MUFU.TANH R144, R144 ;  /* 0x0000009000907308 */ /* 0x000fe20000002400 */
[----:B------:R-:W-:Y:S01]  /*8d10*/  FMUL.FTZ R26, R26, c[0x0][0x2ec] ;  /* 0x0000bb001a1a7a20 */ /* 0x000fe20000410000 */
[----:B------:R-:W-:Y:S06]  /*8d20*/  HMMA.16816.F32.BF16 R160, R156, R34, R160 ;  /* 0x000000229ca0723c */ /* 0x000fec00000418a0 */
[----:B------:R-:W2:Y:S02]  /*8d30*/  MUFU.TANH R24, R24 ;  /* 0x0000001800187308 */ /* 0x000ea40000002400 */
[----:B-1----:R-:W-:Y:S06]  /*8d40*/  HMMA.16816.F32.BF16 R180, R136, R16, R180 ;  /* 0x0000001088b4723c */ /* 0x002fec00000418b4 */
[----:B------:R-:W1:Y:S01]  /*8d50*/  MUFU.TANH R25, R25 ;  /* 0x0000001900197308 */ /* 0x000e620000002400 */
[----:B------:R-:W-:Y:S01]  /*8d60*/  FMUL.FTZ R16, R27, c[0x0][0x2ec] ;  /* 0x0000bb001b107a20 */ /* 0x000fe20000410000 */
[----:B------:R-:W-:Y:S06]  /*8d70*/  HMMA.16816.F32.BF16 R148, R20, R166, R148 ;  /* 0x000000a61494723c */ /* 0x000fec0000041894 */
[----:B------:R-:W1:Y:S02]  /*8d80*/  MUFU.TANH R31, R31 ;  /* 0x0000001f001f7308 */ /* 0x000e640000002400 */
[C---:B---3--:R-:W-:Y:S06]  /*8d90*/  HMMA.16816.F32.BF16 R176, R8.reuse, R12, R176 ;  /* 0x0000000c08b0723c */ /* 0x048fec00000418b0 */
[----:B------:R-:W-:Y:S02]  /*8da0*/  MUFU.TANH R26, R26 ;  /* 0x0000001a001a7308 */ /* 0x000fe40000002400 */
[----:B------:R-:W-:Y:S01]  /*8db0*/  HMMA.16816.F32.BF16 R140, R8, R14, R140 ;  /* 0x0000000e088c723c */ /* 0x000fe2000004188c */
[----:B------:R-:W3:Y:S01]  /*8dc0*/  LDSM.16.M88.4 R12, [R192+0x5800] ;  /* 0x00580000c00c783b */ /* 0x000ee20000000200 */
[----:B------:R-:W-:-:S04]  /*8dd0*/  DEPBAR.LE SB0, 0x0 ;  /* 0x000080000000791a */ /* 0x000fc80000000000 */
[----:B------:R-:W-:Y:S02]  /*8de0*/  MUFU.TANH R16, R16 ;  /* 0x0000001000107308 */ /* 0x000fe40000002400 */
[----:B------:R-:W-:Y:S08]  /*8df0*/  HMMA.16816.F32.BF16 R160, R136, R18, R160 ;  /* 0x0000001288a0723c */ /* 0x000ff000000418a0 */
[----:B-----5:R-:W-:Y:S01]  /*8e00*/  HMMA.16816.F32.BF16 R180, R20, R4, R180 ;  /* 0x0000000414b4723c */ /* 0x020fe200000418b4 */
[----:B------:R-:W-:-:S02]  /*8e10*/  FMUL.FTZ R171, R176, c[0x0][0x2ec] ;  /* 0x0000bb00b0ab7a20 */ /* 0x000fc40000410000 */
[----:B------:R-:W-:Y:S02]  /*8e20*/  FMUL.FTZ R169, R177, c[0x0][0x2ec] ;  /* 0x0000bb00b1a97a20 */ /* 0x000fe40000410000 */
[----:B------:R-:W-:Y:S02]  /*8e30*/  FMUL.FTZ R168, R179, c[0x0][0x2ec] ;  /* 0x0000bb00b3a87a20 */ /* 0x000fe40000410000 */
[C---:B------:R-:W-:Y:S01]  /*8e40*/  IADD3 R4, R134.reuse, 0x8, RZ ;  /* 0x0000000886047810 */ /* 0x040fe20007ffe0ff */
[----:B------:R-:W-:Y:S01]  /*8e50*/  HMMA.16816.F32.BF16 R148, R8, R146, R148 ;  /* 0x000000920894723c */ /* 0x000fe20000041894 */
[----:B------:R-:W-:Y:S01]  /*8e60*/  IADD3 R5, R134, 0x1, RZ ;  /* 0x0000000186057810 */ /* 0x000fe20007ffe0ff */
[----:B------:R-:W-:Y:S01]  /*8e70*/  MUFU.TANH R171, R171 ;  /* 0x000000ab00ab7308 */ /* 0x000fe20000002400 */
[-C--:B------:R-:W-:Y:S01]  /*8e80*/  ISETP.GE.AND P6, PT, R4, R135.reuse, PT ;  /* 0x000000870400720c */ /* 0x080fe20003fc6270 */
[----:B------:R-:W-:Y:S01]  /*8e90*/  FMUL.FTZ R140, R140, c[0x0][0x2ec] ;  /* 0x0000bb008c8c7a20 */ /* 0x000fe20000410000 */
[C---:B------:R-:W-:Y:S01]  /*8ea0*/  ISETP.GE.AND P0, PT, R5.reuse, R135, PT ;  /* 0x000000870500720c */ /* 0x040fe20003f06270 */
[----:B------:R-:W-:Y:S01]  /*8eb0*/  FMUL.FTZ R170, R178, c[0x0][0x2ec] ;  /* 0x0000bb00b2aa7a20 */ /* 0x000fe20000410000 */
[-C--:B------:R-:W-:Y:S01]  /*8ec0*/  ISETP.GE.AND P4, PT, R4, R2.reuse, PT ;  /* 0x000000020400720c */ /* 0x080fe20003f86270 */
[----:B------:R-:W-:Y:S01]  /*8ed0*/  HMMA.16816.F32.BF16 R160, R20, R6, R160 ;  /* 0x0000000614a0723c */ /* 0x000fe200000418a0 */
[----:B------:R-:W-:Y:S01]  /*8ee0*/  IADD3 R4, R134, 0x9, RZ ;  /* 0x0000000986047810 */ /* 0x000fe20007ffe0ff */
[----:B------:R-:W-:Y:S01]  /*8ef0*/  MUFU.TANH R169, R169 ;  /* 0x000000a900a97308 */ /* 0x000fe20000002400 */
[-C--:B------:R-:W-:Y:S01]  /*8f00*/  ISETP.GE.AND P5, PT, R5, R2.reuse, PT ;  /* 0x000000020500720c */ /* 0x080fe20003fa6270 */
[----:B------:R-:W-:Y:S01]  /*8f10*/  FMUL.FTZ R141, R141, c[0x0][0x2ec] ;  /* 0x0000bb008d8d7a20 */ /* 0x000fe20000410000 */
[----:B----4-:R-:W-:Y:S01]  /*8f20*/  FSEL R30, R30, -INF , !P4 ;  /* 0xff8000001e1e7808 */ /* 0x010fe20006000000 */
[----:B------:R-:W-:Y:S01]  /*8f30*/  FMUL.FTZ R143, R143, c[0x0][0x2ec] ;  /* 0x0000bb008f8f7a20 */ /* 0x000fe20000410000 */
[----:B------:R-:W-:Y:S01]  /*8f40*/  FSEL R7, R28, -INF , !P6 ;  /* 0xff8000001c077808 */ /* 0x000fe20007000000 */
[----:B------:R-:W-:Y:S01]  /*8f50*/  FMUL.FTZ R142, R142, c[0x0][0x2ec] ;  /* 0x0000bb008e8e7a20 */ /* 0x000fe20000410000 */
[----:B---3--:R-:W-:Y:S01]  /*8f60*/  HMMA.16816.F32.BF16 R180, R8, R12, R180 ;  /* 0x0000000c08b4723c */ /* 0x008fe200000418b4 */
[C---:B------:R-:W-:Y:S01]  /*8f70*/  ISETP.GE.AND P6, PT, R134.reuse, R2, PT ;  /* 0x000000028600720c */ /* 0x040fe20003fc6270 */
[----:B------:R3:W-:Y:S01]  /*8f80*/  MUFU.TANH R167, R140 ;  /* 0x0000008c00a77308 */ /* 0x0007e20000002400 */
[----:B------:R-:W-:-:S02]  /*8f90*/  IADD3 R6, R134, 0x10, RZ ;  /* 0x0000001086067810 */ /* 0x000fc40007ffe0ff */
[----:B------:R-:W-:Y:S02]  /*8fa0*/  FSEL R5, R152, -INF , !P6 ;  /* 0xff80000098057808 */ /* 0x000fe40007000000 */
[----:B------:R-:W-:Y:S01]  /*8fb0*/  FMUL.FTZ R32, R148, c[0x0][0x2ec] ;  /* 0x0000bb0094207a20 */ /* 0x000fe20000410000 */
[----:B------:R-:W-:Y:S01]  /*8fc0*/  IADD3 R12, R134, 0x11, RZ ;  /* 0x00000011860c7810 */ /* 0x000fe20007ffe0ff */
[----:B------:R-:W-:Y:S01]  /*8fd0*/  FMUL.FTZ R33, R149, c[0x0][0x2ec] ;  /* 0x0000bb0095217a20 */ /* 0x000fe20000410000 */
[----:B------:R-:W-:Y:S01]  /*8fe0*/  FSEL R13, R132, -INF , !P0 ;  /* 0xff800000840d7808 */ /* 0x000fe20004000000 */
[----:B------:R-:W-:Y:S01]  /*8ff0*/  FMUL.FTZ R17, R150, c[0x0][0x2ec] ;  /* 0x0000bb0096117a20 */ /* 0x000fe20000410000 */
[-C--:B------:R-:W-:Y:S01]  /*9000*/  ISETP.GE.AND P0, PT, R4, R135.reuse, PT ;  /* 0x000000870400720c */ /* 0x080fe20003f06270 */
[----:B------:R-:W4:Y:S01]  /*9010*/  MUFU.TANH R32, R32 ;  /* 0x0000002000207308 */ /* 0x000f220000002400 */
[----:B------:R-:W-:Y:S01]  /*9020*/  FMUL.FTZ R151, R151, c[0x0][0x2ec] ;  /* 0x0000bb0097977a20 */ /* 0x000fe20000410000 */
[----:B------:R-:W-:Y:S01]  /*9030*/  HMMA.16816.F32.BF16 R160, R8, R14, R160 ;  /* 0x0000000e08a0723c */ /* 0x000fe200000418a0 */
[----:B------:R-:W-:-:S02]  /*9040*/  ISETP.GE.AND P6, PT, R6, R135, PT ;  /* 0x000000870600720c */ /* 0x000fc40003fc6270 */
[-C--:B------:R-:W-:Y:S02]  /*9050*/  ISETP.GE.AND P4, PT, R12, R135.reuse, PT ;  /* 0x000000870c00720c */ /* 0x080fe40003f86270 */
[----:B--2---:R-:W-:Y:S01]  /*9060*/  FSEL R29, R29, -INF , !P0 ;  /* 0xff8000001d1d7808 */ /* 0x004fe20004000000 */
[----:B------:R-:W2:Y:S01]  /*9070*/  MUFU.TANH R33, R33 ;  /* 0x0000002100217308 */ /* 0x000ea20000002400 */
[C---:B------:R-:W-:Y:S02]  /*9080*/  IADD3 R9, R134.reuse, 0x18, RZ ;  /* 0x0000001886097810 */ /* 0x040fe40007ffe0ff */
[----:B------:R-:W-:Y:S01]  /*9090*/  IADD3 R8, R134, 0x19, RZ ;  /* 0x0000001986087810 */ /* 0x000fe20007ffe0ff */
[----:B------:R-:W-:Y:S01]  /*90a0*/  FMUL.FTZ R152, R182, c[0x0][0x2ec] ;  /* 0x0000bb00b6987a20 */ /* 0x000fe20000410000 */
[----:B------:R-:W-:Y:S01]  /*90b0*/  FSEL R27, R24, -INF , !P6 ;  /* 0xff800000181b7808 */ /* 0x000fe20007000000 */
[----:B------:R-:W-:Y:S01]  /*90c0*/  FMUL.FTZ R155, R180, c[0x0][0x2ec] ;  /* 0x0000bb00b49b7a20 */ /* 0x000fe20000410000 */
[----:B-1----:R-:W-:Y:S01]  /*90d0*/  FSEL R25, R25, -INF , !P4 ;  /* 0xff80000019197808 */ /* 0x002fe20006000000 */
[----:B------:R-:W1:Y:S01]  /*90e0*/  MUFU.TANH R17, R17 ;  /* 0x0000001100117308 */ /* 0x000e620000002400 */
[----:B------:R-:W-:Y:S01]  /*90f0*/  ISETP.GE.AND P0, PT, R4, R2, PT ;  /* 0x000000020400720c */ /* 0x000fe20003f06270 */
[----:B------:R-:W-:Y:S01]  /*9100*/  FMUL.FTZ R153, R181, c[0x0][0x2ec] ;  /* 0x0000bb00b5997a20 */ /* 0x000fe20000410000 */
[----:B------:R-:W-:-:S02]  /*9110*/  ISETP.GE.AND P6, PT, R9, R135, PT ;  /* 0x000000870900720c */ /* 0x000fc40003fc6270 */
[----:B------:R-:W-:Y:S02]  /*9120*/  ISETP.GE.AND P4, PT, R8, R135, PT ;  /* 0x000000870800720c */ /* 0x000fe40003f86270 */
[----:B------:R-:W-:Y:S01]  /*9130*/  FSEL R4, R144, -INF , !P5 ;  /* 0xff80000090047808 */ /* 0x000fe20006800000 */
[----:B------:R-:W5:Y:S01]  /*9140*/  MUFU.TANH R18, R151 ;  /* 0x0000009700127308 */ /* 0x000f620000002400 */
[-C--:B------:R-:W-:Y:S01]  /*9150*/  ISETP.GE.AND P5, PT, R6, R2.reuse, PT ;  /* 0x000000020600720c */ /* 0x080fe20003fa6270 */
[----:B---3--:R-:W-:Y:S01]  /*9160*/  FMUL.FTZ R140, R162, c[0x0][0x2ec] ;  /* 0x0000bb00a28c7a20 */ /* 0x008fe20000410000 */
[----:B------:R-:W-:Y:S01]  /*9170*/  FSEL R6, R31, -INF , !P0 ;  /* 0xff8000001f067808 */ /* 0x000fe20004000000 */
[----:B------:R-:W-:Y:S01]  /*9180*/  FMUL.FTZ R150, R163, c[0x0][0x2ec] ;  /* 0x0000bb00a3967a20 */ /* 0x000fe20000410000 */
[----:B----4-:R-:W-:Y:S02]  /*9190*/  FSEL R23, R32, -INF , !P6 ;  /* 0xff80000020177808 */ /* 0x010fe40007000000 */
[----:B--2---:R-:W-:Y:S01]  /*91a0*/  FSEL R21, R33, -INF , !P4 ;  /* 0xff80000021157808 */ /* 0x004fe20006000000 */
[----:B------:R-:W2:Y:S01]  /*91b0*/  MUFU.TANH R168, R168 ;  /* 0x000000a800a87308 */ /* 0x000ea20000002400 */
[----:B------:R-:W-:-:S02]  /*91c0*/  ISETP.GE.AND P0, PT, R12, R2, PT ;  /* 0x000000020c00720c */ /* 0x000fc40003f06270 */
[-C--:B------:R-:W-:Y:S02]  /*91d0*/  ISETP.GE.AND P6, PT, R9, R2.reuse, PT ;  /* 0x000000020900720c */ /* 0x080fe40003fc6270 */
[----:B------:R-:W-:Y:S02]  /*91e0*/  ISETP.GE.AND P4, PT, R8, R2, PT ;  /* 0x000000020800720c */ /* 0x000fe40003f86270 */
[C---:B------:R-:W-:Y:S01]  /*91f0*/  IADD3 R9, R134.reuse, 0x20, RZ ;  /* 0x0000002086097810 */ /* 0x040fe20007ffe0ff */
[----:B------:R3:W4:Y:S01]  /*9200*/  MUFU.TANH R165, R141 ;  /* 0x0000008d00a57308 */ /* 0x0007220000002400 */
[----:B------:R-:W-:Y:S02]  /*9210*/  IADD3 R8, R134, 0x21, RZ ;  /* 0x0000002186087810 */ /* 0x000fe40007ffe0ff */
[----:B------:R-:W-:Y:S02]  /*9220*/  FSEL R26, R26, -INF , !P5 ;  /* 0xff8000001a1a7808 */ /* 0x000fe40006800000 */
[----:B------:R-:W-:-:S02]  /*9230*/  FSEL R24, R16, -INF , !P0 ;  /* 0xff80000010187808 */ /* 0x000fc40004000000 */
[----:B-1----:R-:W-:Y:S01]  /*9240*/  FSEL R22, R17, -INF , !P6 ;  /* 0xff80000011167808 */ /* 0x002fe20007000000 */
[----:B------:R-:W1:Y:S01]  /*9250*/  MUFU.TANH R170, R170 ;  /* 0x000000aa00aa7308 */ /* 0x000e620000002400 */
[CC--:B------:R-:W-:Y:S02]  /*9260*/  ISETP.GE.AND P5, PT, R9.reuse, R135.reuse, PT ;  /* 0x000000870900720c */ /* 0x0c0fe40003fa6270 */
[----:B------:R-:W-:Y:S02]  /*9270*/  ISETP.GE.AND P0, PT, R9, R2, PT ;  /* 0x000000020900720c */ /* 0x000fe40003f06270 */
[----:B------:R-:W-:Y:S02]  /*9280*/  ISETP.GE.AND P6, PT, R8, R135, PT ;  /* 0x000000870800720c */ /* 0x000fe40003fc6270 */
[----:B------:R-:W-:Y:S01]  /*9290*/  IADD3 R9, R134, 0x28, RZ ;  /* 0x0000002886097810 */ /* 0x000fe20007ffe0ff */
[----:B------:R-:W1:Y:S01]  /*92a0*/  MUFU.TANH R152, R152 ;  /* 0x0000009800987308 */ /* 0x000e620000002400 */
[----:B---3--:R-:W-:Y:S01]  /*92b0*/  FMUL.FTZ R141, R161, c[0x0][0x2ec] ;  /* 0x0000bb00a18d7a20 */ /* 0x008fe20000410000 */
[----:B-----5:R-:W-:-:S02]  /*92c0*/  FSEL R20, R18, -INF , !P4 ;  /* 0xff80000012147808 */ /* 0x020fc40006000000 */
[----:B------:R-:W-:Y:S02]  /*92d0*/  FSEL R171, R171, -INF , !P5 ;  /* 0xff800000abab7808 */ /* 0x000fe40006800000 */
[----:B------:R-:W-:Y:S02]  /*92e0*/  FSEL R169, R169, -INF , !P6 ;  /* 0xff800000a9a97808 */ /* 0x000fe40007000000 */
[----:B------:R3:W-:Y:S01]  /*92f0*/  MUFU.TANH R164, R143 ;  /* 0x0000008f00a47308 */ /* 0x0007e20000002400 */
[-C--:B------:R-:W-:Y:S02]  /*9300*/  ISETP.GE.AND P4, PT, R8, R2.reuse, PT ;  /* 0x000000020800720c */ /* 0x080fe40003f86270 */
[C---:B------:R-:W-:Y:S02]  /*9310*/  ISETP.GE.AND P5, PT, R9.reuse, R135, PT ;  /* 0x000000870900720c */ /* 0x040fe40003fa6270 */
[----:B------:R-:W-:Y:S02]  /*9320*/  ISETP.GE.AND P6, PT, R9, R2, PT ;  /* 0x000000020900720c */ /* 0x000fe40003fc6270 */
[C---:B------:R-:W-:Y:S01]  /*9330*/  IADD3 R8, R134.reuse, 0x29, RZ ;  /* 0x0000002986087810 */ /* 0x040fe20007ffe0ff */
[----:B------:R5:W5:Y:S01]  /*9340*/  MUFU.TANH R166, R142 ;  /* 0x0000008e00a67308 */ /* 0x000b620000002400 */
[----:B------:R-:W-:-:S02]  /*9350*/  IADD3 R9, R134, 0x30, RZ ;  /* 0x0000003086097810 */ /* 0x000fc40007ffe0ff */
[----:B------:R-:W-:Y:S02]  /*9360*/  FSEL R167, R167, -INF , !P5 ;  /* 0xff800000a7a77808 */ /* 0x000fe40006800000 */
[----:B--2---:R-:W-:Y:S02]  /*9370*/  FSEL R168, R168, -INF , !P4 ;  /* 0xff800000a8a87808 */ /* 0x004fe40006000000 */
[----:B------:R-:W-:Y:S01]  /*9380*/  ISETP.GE.AND P5, PT, R8, R135, PT ;  /* 0x000000870800720c */ /* 0x000fe20003fa6270 */
[----:B---3--:R-:W-:Y:S01]  /*9390*/  FMUL.FTZ R143, R160, c[0x0][0x2ec] ;  /* 0x0000bb00a08f7a20 */ /* 0x008fe20000410000 */
[----:B------:R-:W2:Y:S01]  /*93a0*/  MUFU.TANH R155, R155 ;  /* 0x0000009b009b7308 */ /* 0x000ea20000002400 */
[----:B------:R-:W-:Y:S02]  /*93b0*/  ISETP.GE.AND P4, PT, R9, R2, PT ;  /* 0x000000020900720c */ /* 0x000fe40003f86270 */
[----:B----4-:R-:W-:Y:S02]  /*93c0*/  FSEL R165, R165, -INF , !P5 ;  /* 0xff800000a5a57808 */ /* 0x010fe40006800000 */
[----:B-1----:R-:W-:Y:S01]  /*93d0*/  FSEL R170, R170, -INF , !P0 ;  /* 0xff800000aaaa7808 */ /* 0x002fe20004000000 */
[----:B-----5:R-:W-:-:S02]  /*93e0*/  FMUL.FTZ R142, R183, c[0x0][0x2ec] ;  /* 0x0000bb00b78e7a20 */ /* 0x020fc40000410000 */
[----:B------:R-:W1:Y:S01]  /*93f0*/  MUFU.TANH R153, R153 ;  /* 0x0000009900997308 */ /* 0x000e620000002400 */
[----:B------:R-:W-:Y:S02]  /*9400*/  FSEL R152, R152, -INF , !P4 ;  /* 0xff80000098987808 */ /* 0x000fe40006000000 */
[----:B------:R-:W-:Y:S02]  /*9410*/  ISETP.GE.AND P5, PT, R8, R2, PT ;  /* 0x000000020800720c */ /* 0x000fe40003fa6270 */
[----:B------:R-:W-:Y:S02]  /*9420*/  ISETP.GE.AND P0, PT, R9, R135, PT ;  /* 0x000000870900720c */ /* 0x000fe40003f06270 */
[----:B------:R-:W-:Y:S01]  /*9430*/  ISETP.GE.AND P4, PT, R133, 0x4, PT ;  /* 0x000000048500780c */ /* 0x000fe20003f86270 */
[----:B------:R-:W3:Y:S01]  /*9440*/  MUFU.TANH R143, R143 ;  /* 0x0000008f008f7308 */ /* 0x000ee20000002400 */
[C---:B------:R-:W-:Y:S02]  /*9450*/  IADD3 R9, R134.reuse, 0x31, RZ ;  /* 0x0000003186097810 */ /* 0x040fe40007ffe0ff */
[----:B------:R-:W-:-:S02]  /*9460*/  IADD3 R8, R134, 0x38, RZ ;  /* 0x0000003886087810 */ /* 0x000fc40007ffe0ff */
[----:B------:R-:W-:Y:S02]  /*9470*/  IADD3 R134, R134, 0x39, RZ ;  /* 0x0000003986867810 */ /* 0x000fe40007ffe0ff */
[----:B------:R-:W-:Y:S01]  /*9480*/  FSEL R166, R166, -INF , !P6 ;  /* 0xff800000a6a67808 */ /* 0x000fe20007000000 */
[----:B------:R-:W4:Y:S01]  /*9490*/  MUFU.TANH R141, R141 ;  /* 0x0000008d008d7308 */ /* 0x000f220000002400 */
[----:B------:R-:W-:Y:S02]  /*94a0*/  FSEL R164, R164, -INF , !P5 ;  /* 0xff800000a4a47808 */ /* 0x000fe40006800000 */
[----:B--2---:R-:W-:Y:S01]  /*94b0*/  FSEL R155, R155, -INF , !P0 ;  /* 0xff8000009b9b7808 */ /* 0x004fe20004000000 */
[----:B------:R-:W-:Y:S01]  /*94c0*/  BAR.SYNC.DEFER_BLOCKING 0x0 ;  /* 0x0000000000007b1d */ /* 0x000fe20000010000 */
[-C--:B------:R-:W-:Y:S02]  /*94d0*/  ISETP.GE.AND P6, PT, R9, R135.reuse, PT ;  /* 0x000000870900720c */ /* 0x080fe40003fc6270 */
[----:B------:R-:W-:-:S02]  /*94e0*/  ISETP.GE.AND P5, PT, R8, R135, PT ;  /* 0x000000870800720c */ /* 0x000fc40003fa6270 */
[----:B------:R-:W-:Y:S01]  /*94f0*/  ISETP.GE.AND P0, PT, R134, R135, PT ;  /* 0x000000878600720c */ /* 0x000fe20003f06270 */
[----:B------:R-:W2:Y:S01]  /*9500*/  MUFU.TANH R142, R142 ;  /* 0x0000008e008e7308 */ /* 0x000ea20000002400 */
[----:B-1----:R-:W-:Y:S02]  /*9510*/  FSEL R153, R153, -INF , !P6 ;  /* 0xff80000099997808 */ /* 0x002fe40007000000 */
[----:B---3--:R-:W-:Y:S02]  /*9520*/  FSEL R143, R143, -INF , !P5 ;  /* 0xff8000008f8f7808 */ /* 0x008fe40006800000 */
[-C--:B------:R-:W-:Y:S02]  /*9530*/  ISETP.GE.AND P6, PT, R9, R2.reuse, PT ;  /* 0x000000020900720c */ /* 0x080fe40003fc6270 */
[----:B----4-:R-:W-:Y:S01]  /*9540*/  FSEL R141, R141, -INF , !P0 ;  /* 0xff8000008d8d7808 */ /* 0x010fe20004000000 */
[----:B------:R-:W1:Y:S01]  /*9550*/  MUFU.TANH R140, R140 ;  /* 0x0000008c008c7308 */ /* 0x000e620000002400 */
[----:B------:R-:W-:-:S02]  /*9560*/  ISETP.GE.AND P5, PT, R8, R2, PT ;  /* 0x000000020800720c */ /* 0x000fc40003fa6270 */
[----:B------:R-:W-:-:S05]  /*9570*/  ISETP.GE.AND P0, PT, R134, R2, PT ;  /* 0x000000028600720c */ /* 0x000fca0003f06270 */
[----:B------:R-:W3:Y:S01]  /*9580*/  MUFU.TANH R150, R150 ;  /* 0x0000009600967308 */ /* 0x000ee20000002400 */
[----:B--2---:R-:W-:Y:S02]  /*9590*/  FSEL R142, R142, -INF , !P6 ;  /* 0xff8000008e8e7808 */ /* 0x004fe40007000000 */
[----:B-1----:R-:W-:Y:S02]  /*95a0*/  FSEL R140, R140, -INF , !P5 ;  /* 0xff8000008c8c7808 */ /* 0x002fe40006800000 */
[----:B---3--:R-:W-:Y:S01]  /*95b0*/  FSEL R150, R150, -INF , !P0 ;  /* 0xff80000096967808 */ /* 0x008fe20004000000 */
        /* <DEDUP_REMOVED lines=49> */
[----:B------:R-:W-:-:S04]  /*98d0*/  LEA R8, P0, R2, c[0x0][0x168], 0x1 ;  /* 0x00005a0002087a11 */ /* 0x000fc800078008ff */
[----:B------:R-:W-:-:S05]  /*98e0*/  LEA.HI.X R9, R2, c[0x0][0x16c], R9, 0x1, P0 ;  /* 0x00005b0002097a11 */ /* 0x000fca00000f0c09 */
[----:B------:R-:W-:Y:S01]  /*98f0*/  @!PT LDS RZ, [RZ] ;  /* 0x00000000fffff984 */ /* 0x000fe20000000800 */
[----:B------:R-:W-:Y:S01]  /*9900*/  @!PT LDS RZ, [RZ] ;  /* 0x00000000fffff984 */ /* 0x000fe20000000800 */
[----:B------:R-:W-:Y:S01]  /*9910*/  @!PT LDS RZ, [RZ] ;  /* 0x00000000fffff984 */ /* 0x000fe20000000800 */
[----:B------:R2:W-:Y:S04]  /*9920*/  LDGSTS.E.BYPASS.LTC128B.128 [R210+0x11000], [R8.64+0x100] ;  /* 0x1100010008d27fae */ /* 0x0005e8000b901d4c */
.L_x_145:
[----:B------:R-:W-:Y:S05]  /*9930*/  BSYNC B0 ;  /* 0x0000000000007941 */ /* 0x000fea0003800000 */
.L_x_144:
[----:B------:R-:W0:Y:S02]  /*9940*/  LDGDEPBAR ;  /* 0x00000000000079af */ /* 0x000e240000000000 */
.L_x_143:
[----:B-1----:R-:W-:Y:S01]  /*9950*/  FMNMX.FTZ R10, R220, R3, !PT ;  /* 0x00000003dc0a7209 */ /* 0x002fe20007810000 */
[----:B------:R-:W-:Y:S01]  /*9960*/  LDSM.16.MT88.4 R16, [R200+0x12000] ;  /* 0x01200000c810783b */ /* 0x000fe20000004200 */
[----:B--2---:R-:W-:Y:S02]  /*9970*/  FMNMX.FTZ R9, R0, R5, !PT ;  /* 0x0000000500097209 */ /* 0x004fe40007810000 */
        /* <DEDUP_REMOVED lines=45> */
[----:B------:R-:W-:Y:S01]  /*9c50*/  LDSM.16.MT88.4 R8, [R197+0x12000] ;  /* 0x01200000c508783b */ /* 0x000fe20000004200 */
[--C-:B------:R-:W-:Y:S01]  /*9c60*/  FFMA.FTZ R145, R7, c[0x0][0x23c], -R154.reuse ;  /* 0x00008f0007917a23 */ /* 0x100fe2000001089a */
[C---:B------:R-:W-:Y:S01]  /*9c70*/  FSETP.NEU.FTZ.AND P0, PT, R3.reuse, -INF , PT ;  /* 0xff8000000300780b */ /* 0x040fe20003f1d000 */
[----:B------:R-:W-:Y:S01]  /*9c80*/  FMUL.FTZ R151, R3, c[0x0][0x23c] ;  /* 0x00008f0003977a20 */ /* 0x000fe20000410000 */
[----:B------:R-:W1:Y:S01]  /*9c90*/  LDSM.16.MT88.4 R12, [R198+0x12000] ;  /* 0x01200000c60c783b */ /* 0x000e620000004200 */
[--C-:B------:R-:W-:Y:S01]  /*9ca0*/  FFMA.FTZ R144, R29, c[0x0][0x23c], -R154.reuse ;  /* 0x00008f001d907a23 */ /* 0x100fe2000001089a */
[----:B------:R-:W-:Y:S01]  /*9cb0*/  MUFU.EX2 R147, R147 ;  /* 0x0000009300937308 */ /* 0x000fe20000000800 */
[--C-:B------:R-:W-:Y:S01]  /*9cc0*/  FFMA.FTZ R156, R27, c[0x0][0x23c], -R154.reuse ;  /* 0x00008f001b9c7a23 */ /* 0x100fe2000001089a */
[----:B------:R-:W-:Y:S01]  /*9cd0*/  FSEL R151, R151, RZ, P0 ;  /* 0x000000ff97977208 */ /* 0x000fe20000000000 */
[----:B------:R-:W-:-:S02]  /*9ce0*/  FFMA.FTZ R157, R25, c[0x0][0x23c], -R154 ;  /* 0x00008f00199d7a23 */ /* 0x000fc4000001089a */
[--C-:B------:R-:W-:Y:S02]  /*9cf0*/  FFMA.FTZ R158, R23, c[0x0][0x23c], -R154.reuse ;  /* 0x00008f00179e7a23 */ /* 0x100fe4000001089a */
[--C-:B------:R-:W-:Y:S01]  /*9d00*/  FFMA.FTZ R135, R5, c[0x0][0x23c], -R151.reuse ;  /* 0x00008f0005877a23 */ /* 0x100fe20000010897 */
[----:B------:R-:W-:Y:S01]  /*9d10*/  FSEL R5, R132, RZ, P1 ;  /* 0x000000ff84057208 */ /* 0x000fe20000800000 */
[--C-:B------:R-:W-:Y:S01]  /*9d20*/  FFMA.FTZ R134, R4, c[0x0][0x23c], -R151.reuse ;  /* 0x00008f0004867a23 */ /* 0x100fe20000010897 */
[----:B------:R-:W2:Y:S01]  /*9d30*/  MUFU.EX2 R146, R146 ;  /* 0x0000009200927308 */ /* 0x000ea20000000800 */
[----:B------:R-:W-:Y:S02]  /*9d40*/  FFMA.FTZ R2, R30, c[0x0][0x23c], -R151 ;  /* 0x00008f001e027a23 */ /* 0x000fe40000010897 */
[----:B------:R-:W-:Y:S01]  /*9d50*/  FADD.FTZ R4, R220, -R5 ;  /* 0x80000005dc047221 */ /* 0x000fe20000010000 */
[----:B------:R-:W-:Y:S01]  /*9d60*/  FSEL R5, R3, RZ, P0 ;  /* 0x000000ff03057208 */ /* 0x000fe20000000000 */
[----:B------:R-:W-:Y:S01]  /*9d70*/  FFMA.FTZ R149, R6, c[0x0][0x23c], -R151 ;  /* 0x00008f0006957a23 */ /* 0x000fe20000010897 */
[----:B------:R-:W-:Y:S01]  /*9d80*/  LDSM.16.MT88.4 R28, [R196+0x12800] ;  /* 0x01280000c41c783b */ /* 0x000fe20000004200 */
[----:B------:R-:W-:Y:S01]  /*9d90*/  FMUL.FTZ R148, R4, c[0x0][0x23c] ;  /* 0x00008f0004947a20 */ /* 0x000fe20000410000 */
[----:B------:R-:W-:Y:S01]  /*9da0*/  MUFU.EX2 R145, R145 ;  /* 0x0000009100917308 */ /* 0x000fe20000000800 */
[----:B------:R-:W-:Y:S01]  /*9db0*/  FADD.FTZ R5, R0, -R5 ;  /* 0x8000000500057221 */ /* 0x000fe20000010000 */
[----:B------:R-:W-:Y:S01]  /*9dc0*/  @P4 IADD3 R220, R133, -0x4, RZ ;  /* 0xfffffffc85dc4810 */ /* 0x000fe20007ffe0ff */
[----:B------:R-:W-:-:S02]  /*9dd0*/  FFMA.FTZ R159, R21, c[0x0][0x23c], -R154 ;  /* 0x00008f00159f7a23 */ /* 0x000fc4000001089a */
[----:B------:R-:W-:Y:S02]  /*9de0*/  FMUL.FTZ R0, R5, c[0x0][0x23c] ;  /* 0x00008f0005007a20 */ /* 0x000fe40000410000 */
[--C-:B------:R-:W-:Y:S01]  /*9df0*/  FFMA.FTZ R160, R26, c[0x0][0x23c], -R151.reuse ;  /* 0x00008f001aa07a23 */ /* 0x100fe20000010897 */
[----:B------:R-:W3:Y:S01]  /*9e00*/  MUFU.EX2 R144, R144 ;  /* 0x0000009000907308 */ /* 0x000ee20000000800 */
[----:B--2---:R-:W-:Y:S01]  /*9e10*/  F2FP.BF16.PACK_AB R4, R146, R147 ;  /* 0x000000939204723e */ /* 0x004fe200000010ff */
[--C-:B------:R-:W-:Y:S02]  /*9e20*/  FFMA.FTZ R163, R24, c[0x0][0x23c], -R151.reuse ;  /* 0x00008f0018a37a23 */ /* 0x100fe40000010897 */
[--C-:B------:R-:W-:Y:S01]  /*9e30*/  FFMA.FTZ R161, R22, c[0x0][0x23c], -R151.reuse ;  /* 0x00008f0016a17a23 */ /* 0x100fe20000010897 */
[----:B------:R-:W-:Y:S01]  /*9e40*/  LDSM.16.MT88.4 R24, [R200+0x14800] ;  /* 0x01480000c818783b */ /* 0x000fe20000004200 */
[----:B------:R-:W-:Y:S02]  /*9e50*/  FFMA.FTZ R162, R20, c[0x0][0x23c], -R151 ;  /* 0x00008f0014a27a23 */ /* 0x000fe40000010897 */
[----:B------:R-:W-:Y:S01]  /*9e60*/  MUFU.EX2 R135, R135 ;  /* 0x0000008700877308 */ /* 0x000fe20000000800 */
[----:B------:R-:W-:Y:S01]  /*9e70*/  LDSM.16.MT88.4 R20, [R198+0x14800] ;  /* 0x01480000c614783b */ /* 0x000fe20000004200 */
[----:B------:R-:W-:-:S02]  /*9e80*/  FFMA.FTZ R172, R169, c[0x0][0x23c], -R154 ;  /* 0x00008f00a9ac7a23 */ /* 0x000fc4000001089a */
[--C-:B------:R-:W-:Y:S02]  /*9e90*/  FFMA.FTZ R174, R165, c[0x0][0x23c], -R154.reuse ;  /* 0x00008f00a5ae7a23 */ /* 0x100fe4000001089a */
[--C-:B------:R-:W-:Y:S02]  /*9ea0*/  FFMA.FTZ R171, R171, c[0x0][0x23c], -R154.reuse ;  /* 0x00008f00abab7a23 */ /* 0x100fe4000001089a */
[----:B------:R-:W2:Y:S01]  /*9eb0*/  MUFU.EX2 R134, R134 ;  /* 0x0000008600867308 */ /* 0x000ea20000000800 */
        /* <DEDUP_REMOVED lines=10> */
[----:B--2---:R-:W-:Y:S01]  /*9f60*/  F2FP.BF16.PACK_AB R5, R134, R135 ;  /* 0x000000878605723e */ /* 0x004fe200000010ff */
[----:B------:R-:W-:-:S02]  /*9f70*/  FFMA.FTZ R153, R143, c[0x0][0x23c], -R154 ;  /* 0x00008f008f997a23 */ /* 0x000fc4000001089a */
[--C-:B------:R-:W-:Y:S02]  /*9f80*/  FFMA.FTZ R152, R152, c[0x0][0x23c], -R151.reuse ;  /* 0x00008f0098987a23 */ /* 0x100fe40000010897 */
[--C-:B------:R-:W-:Y:S02]  /*9f90*/  FFMA.FTZ R173, R142, c[0x0][0x23c], -R151.reuse ;  /* 0x00008f008ead7a23 */ /* 0x100fe40000010897 */
[----:B------:R-:W2:Y:S01]  /*9fa0*/  MUFU.EX2 R148, R148 ;  /* 0x0000009400947308 */ /* 0x000ea20000000800 */
[--C-:B------:R-:W-:Y:S02]  /*9fb0*/  FFMA.FTZ R170, R140, c[0x0][0x23c], -R151.reuse ;  /* 0x00008f008caa7a23 */ /* 0x100fe40000010897 */
[----:B------:R-:W-:Y:S02]  /*9fc0*/  FFMA.FTZ R154, R141, c[0x0][0x23c], -R154 ;  /* 0x00008f008d9a7a23 */ /* 0x000fe4000001089a */
[----:B------:R-:W-:Y:S01]  /*9fd0*/  FFMA.FTZ R151, R150, c[0x0][0x23c], -R151 ;  /* 0x00008f0096977a23 */ /* 0x000fe20000010897 */
[----:B------:R-:W-:Y:S02]  /*9fe0*/  LDSM.16.MT88.4 R140, [R198+0x13800] ;  /* 0x01380000c68c783b */ /* 0x000fe40000004200 */
        /* <DEDUP_REMOVED lines=72> */
[----:B------:R-:W-:Y:S01]  /*a470*/  FMUL.FTZ R49, R49, R148 ;  /* 0x0000009431317220 */ /* 0x000fe20000410000 */
        /* <DEDUP_REMOVED lines=82> */
[----:B------:R-:W-:Y:S01]  /*a9a0*/  FFMA.FTZ R147, R225, R148, R147 ;  /* 0x00000094e1937223 */ /* 0x000fe20000010093 */
[----:B-----5:R-:W-:Y:S03]  /*a9b0*/  HMMA.16816.F32.BF16 R92, R4, R8, R92 ;  /* 0x00000008045c723c */ /* 0x020fe6000004185c */
[----:B------:R-:W-:-:S05]  /*a9c0*/  FADD.FTZ R146, R146, R147 ;  /* 0x0000009392927221 */ /* 0x000fca0000010000 */
[----:B------:R-:W-:Y:S01]  /*a9d0*/  HMMA.16816.F32.BF16 R96, R4, R10, R96 ;  /* 0x0000000a0460723c */ /* 0x000fe20000041860 */
[----:B------:R-:W-:Y:S06]  /*a9e0*/  LDSM.16.MT88.4 R8, [R196+0x14800] ;  /* 0x01480000c408783b */ /* 0x000fec0000004200 */
[----:B--2---:R-:W-:Y:S02]  /*a9f0*/  F2FP.BF16.PACK_AB R4, R157, R156 ;  /* 0x0000009c9d04723e */ /* 0x004fe400000010ff */
[----:B----4-:R-:W-:Y:S02]  /*aa00*/  F2FP.BF16.PACK_AB R5, R163, R160 ;  /* 0x000000a0a305723e */ /* 0x010fe400000010ff */
[----:B------:R-:W-:-:S02]  /*aa10*/  F2FP.BF16.PACK_AB R6, R159, R158 ;  /* 0x0000009e9f06723e */ /* 0x000fc400000010ff */
[----:B------:R-:W-:-:S07]  /*aa20*/  F2FP.BF16.PACK_AB R7, R162, R161 ;  /* 0x000000a1a207723e */ /* 0x000fce00000010ff */
        /* <DEDUP_REMOVED lines=84> */
[----:B------:R-:W-:Y:S01]  /*af70*/  FFMA.FTZ R17, R221, R0, R135 ;  /* 0x00000000dd117223 */ /* 0x000fe20000010087 */
        /* <DEDUP_REMOVED lines=54> */
.L_x_139:
[----:B------:R-:W-:-:S07]  /*b2e0*/  IADD3 R220, R233, -0x1, RZ ;  /* 0xffffffffe9dc7810 */ /* 0x000fce0007ffe0ff */
.L_x_146:
        /* <DEDUP_REMOVED lines=9> */
.L_x_150:
        /* <DEDUP_REMOVED lines=54> */
.L_x_148:
[----:B------:R-:W-:Y:S04]  /*b6e0*/  DEPBAR.LE SB0, 0x0 ;  /* 0x000080000000791a */ /* 0x000fe80000000000 */
[----:B------:R-:W-:Y:S01]  /*b6f0*/  BAR.SYNC.DEFER_BLOCKING 0x0 ;  /* 0x0000000000007b1d */ /* 0x000fe20000010000 */
[----:B------:R-:W-:Y:S01]  /*b700*/  SHF.R.S32.HI R2, RZ, 0x1f, R220 ;  /* 0x0000001fff027819 */ /* 0x000fe200000114dc */
[C---:B------:R-:W-:Y:S02]  /*b710*/  IMAD R133, R220.reuse, UR8, RZ ;  /* 0x00000008dc857c24 */ /* 0x040fe4000f8e02ff */
[----:B------:R-:W-:Y:S04]  /*b720*/  IMAD.WIDE.U32 R234, R220, UR14, R222 ;  /* 0x0000000edcea7c25 */ /* 0x000fe8000f8e00de */
[----:B------:R-:W-:Y:S01]  /*b730*/  IMAD R133, R2, UR14, R133 ;  /* 0x0000000e02857c24 */ /* 0x000fe2000f8e0285 */
[C---:B------:R-:W-:Y:S02]  /*b740*/  @!P4 LEA R238, P1, R234.reuse, c[0x0][0x170], 0x1 ;  /* 0x00005c00eaeeca11 */ /* 0x040fe400078208ff */
[C---:B------:R-:W-:Y:S02]  /*b750*/  @!P3 LEA R232, P0, R234.reuse, c[0x0][0x170], 0x1 ;  /* 0x00005c00eae8ba11 */ /* 0x040fe400078008ff */
[----:B------:R-:W-:Y:S02]  /*b760*/  IADD3 R132, R235, R133, RZ ;  /* 0x00000085eb847210 */ /* 0x000fe40007ffe0ff */
[C---:B------:R-:W-:Y:S02]  /*b770*/  @!P2 LEA R230, P5, R234.reuse, c[0x0][0x170], 0x1 ;  /* 0x00005c00eae6aa11 */ /* 0x040fe400078a08ff */
[C-C-:B------:R-:W-:Y:S02]  /*b780*/  @!P4 LEA.HI.X R239, R234.reuse, c[0x0][0x174], R132.reuse, 0x1, P1 ;  /* 0x00005d00eaefca11 */ /* 0x140fe400008f0c84 */
[C-C-:B------:R-:W-:Y:S02]  /*b790*/  @!P3 LEA.HI.X R233, R234.reuse, c[0x0][0x174], R132.reuse, 0x1, P0 ;  /* 0x00005d00eae9ba11 */ /* 0x140fe400000f0c84 */
[C---:B------:R-:W-:Y:S02]  /*b7a0*/  @!P2 LEA.HI.X R231, R234.reuse, c[0x0][0x174], R132, 0x1, P5 ;  /* 0x00005d00eae7aa11 */ /* 0x040fe400028f0c84 */
[----:B------:R-:W-:Y:S01]  /*b7b0*/  IADD3 R3, P6, R234, UR15, RZ ;  /* 0x0000000fea037c10 */ /* 0x000fe2000ffde0ff */
[----:B------:R-:W-:Y:S01]  /*b7c0*/  @P4 STS.128 [R210+0x12000], RZ ;  /* 0x012000ffd2004388 */ /* 0x000fe20000000c00 */
[----:B------:R-:W-:Y:S02]  /*b7d0*/  ISETP.GT.AND P5, PT, R220, RZ, PT ;  /* 0x000000ffdc00720c */ /* 0x000fe40003fa4270 */
[----:B------:R-:W-:Y:S02]  /*b7e0*/  IADD3.X R2, R132, UR5, RZ, P6, !PT ;  /* 0x0000000584027c10 */ /* 0x000fe4000b7fe4ff */
[C---:B------:R-:W-:Y:S01]  /*b7f0*/  @!P4 LEA R236, P6, R3.reuse, c[0x0][0x170], 0x1 ;  /* 0x00005c0003ecca11 */ /* 0x040fe200078c08ff */
[----:B------:R-:W-:Y:S01]  /*b800*/  @!PT LDS RZ, [RZ] ;  /* 0x00000000fffff984 */ /* 0x000fe20000000800 */
[----:B------:R-:W-:Y:S01]  /*b810*/  @!PT LDS RZ, [RZ] ;  /* 0x00000000fffff984 */ /* 0x000fe20000000800 */
[----:B------:R-:W-:Y:S01]  /*b820*/  @!PT LDS RZ, [RZ] ;  /* 0x00000000fffff984 */ /* 0x000fe20000000800 */
[----:B------:R1:W-:Y:S01]  /*b830*/  @!P4 LDGSTS.E.BYPASS.LTC128B.128 [R210+0x12000], [R238.64] ;  /* 0x12000000eed2cfae */ /* 0x0003e2000b901d4c */
[C---:B------:R-:W-:Y:S02]  /*b840*/  @!P3 LEA R228, P1, R3.reuse, c[0x0][0x170], 0x1 ;  /* 0x00005c0003e4ba11 */ /* 0x040fe400078208ff */
[C-C-:B------:R-:W-:Y:S02]  /*b850*/  @!P4 LEA.HI.X R237, R3.reuse, c[0x0][0x174], R2.reuse, 0x1, P6 ;  /* 0x00005d0003edca11 */ /* 0x140fe400030f0c02 */
[C-C-:B------:R-:W-:Y:S01]  /*b860*/  @!P3 LEA.HI.X R229, R3.reuse, c[0x0][0x174], R2.reuse, 0x1, P1 ;  /* 0x00005d0003e5ba11 */ /* 0x140fe200008f0c02 */
[----:B------:R-:W-:Y:S01]  /*b870*/  @P3 STS.128 [R210+0x14000], RZ ;  /* 0x014000ffd2003388 */ /* 0x000fe20000000c00 */
[C---:B------:R-:W-:Y:S04]  /*b880*/  @!P2 LEA R226, P0, R3.reuse, c[0x0][0x170], 0x1 ;  /* 0x00005c0003e2aa11 */ /* 0x040fe800078008ff */
[----:B------:R-:W-:Y:S01]  /*b890*/  @!P2 LEA.HI.X R227, R3, c[0x0][0x174], R2, 0x1, P0 ;  /* 0x00005d0003e3aa11 */ /* 0x000fe200000f0c02 */
[----:B------:R-:W-:Y:S01]  /*b8a0*/  @!PT LDS RZ, [RZ] ;  /* 0x00000000fffff984 */ /* 0x000fe20000000800 */
[----:B------:R-:W-:Y:S01]  /*b8b0*/  @!PT LDS RZ, [RZ] ;  /* 0x00000000fffff984 */ /* 0x000fe20000000800 */
[----:B------:R-:W-:Y:S01]  /*b8c0*/  @!PT LDS RZ, [RZ] ;  /* 0x00000000fffff984 */ /* 0x000fe20000000800 */
[----:B------:R2:W-:Y:S06]  /*b8d0*/  @!P3 LDGSTS.E.BYPASS.LTC128B.128 [R210+0x14000], [R232.64+0x80] ;  /* 0x14000080e8d2bfae */ /* 0x0005ec000b901d4c */
[----:B------:R-:W-:Y:S06]  /*b8e0*/  @P2 STS.128 [R210+0x16000], RZ ;  /* 0x016000ffd2002388 */ /* 0x000fec0000000c00 */
        /* <DEDUP_REMOVED lines=8> */
[----:B------:R4:W-:Y:S06]  /*b970*/  @!P4 LDGSTS.E.BYPASS.LTC128B.128 [R210+0x13000], [R236.64] ;  /* 0x13000000ecd2cfae */ /* 0x0009ec000b901d4c */
        /* <DEDUP_REMOVED lines=10> */
[----:B------:R-:W-:Y:S06]  /*ba20*/  LDSM.16.M88.4 R136, [R206] ;  /* 0x00000000ce88783b */ /* 0x000fec0000000200 */
[----:B------:R-:W1:Y:S06]  /*ba30*/  LDSM.16.M88.4 R140, [R205+0xc000] ;  /* 0x00c00000cd8c783b */ /* 0x000e6c0000000200 */
[----:B------:R-:W2:Y:S06]  /*ba40*/  LDSM.16.M88.4 R144, [R205+0xc800] ;  /* 0x00c80000cd90783b */ /* 0x000eac0000000200 */
[----:B------:R-:W2:Y:S06]  /*ba50*/  LDSM.16.M88.4 R148, [R205+0xd000] ;  /* 0x00d00000cd94783b */ /* 0x000eac0000000200 */
[----:B------:R-:W0:Y:S06]  /*ba60*/  LDGDEPBAR ;  /* 0x00000000000079af */ /* 0x000e2c0000000000 */
[----:B------:R-:W3:Y:S06]  /*ba70*/  LDSM.16.M88.4 R152, [R205+0xd800] ;  /* 0x00d80000cd98783b */ /* 0x000eec0000000200 */
[----:B------:R-:W-:Y:S06]  /*ba80*/  LDSM.16.M88.4 R156, [R204] ;  /* 0x00000000cc9c783b */ /* 0x000fec0000000200 */
[----:B------:R-:W3:Y:S01]  /*ba90*/  LDSM.16.M88.4 R160, [R203] ;  /* 0x00000000cba0783b */ /* 0x000ee20000000200 */
[C---:B-1----:R-:W-:Y:S05]  /*baa0*/  HMMA.16816.F32.BF16 R4, R136.reuse, R140, RZ ;  /* 0x0000008c8804723c */ /* 0x042fea00000418ff */
[----:B------:R-:W1:Y:S03]  /*bab0*/  LDSM.16.M88.4 R164, [R195] ;  /* 0x00000000c3a4783b */ /* 0x000e660000000200 */
[C---:B------:R-:W-:Y:S03]  /*bac0*/  HMMA.16816.F32.BF16 R8, R136.reuse, R142, RZ ;  /* 0x0000008e8808723c */ /* 0x040fe600000418ff */
[----:B------:R-:W1:Y:S06]  /*bad0*/  LDSM.16.M88.4 R168, [R194] ;  /* 0x00000000c2a8783b */ /* 0x000e6c0000000200 */
[----:B------:R-:W1:Y:S01]  /*bae0*/  LDSM.16.M88.4 R172, [R193] ;  /* 0x00000000c1ac783b */ /* 0x000e620000000200 */
[C---:B--2---:R-:W-:Y:S05]  /*baf0*/  HMMA.16816.F32.BF16 R12, R136.reuse, R144, RZ ;  /* 0x00000090880c723c */ /* 0x044fea00000418ff */
[----:B------:R-:W-:Y:S03]  /*bb00*/  LDSM.16.M88.4 R176, [R202] ;  /* 0x00000000cab0783b */ /* 0x000fe60000000200 */
[C---:B------:R-:W-:Y:S03]  /*bb10*/  HMMA.16816.F32.BF16 R16, R136.reuse, R146, RZ ;  /* 0x000000928810723c */ /* 0x040fe600000418ff */
[----:B------:R-:W2:Y:S05]  /*bb20*/  LDSM.16.M88.4 R180, [R199+0xc000] ;  /* 0x00c00000c7b4783b */ /* 0x000eaa0000000200 */
[C---:B------:R-:W-:Y:S01]  /*bb30*/  HMMA.16816.F32.BF16 R20, R136.reuse, R148, RZ ;  /* 0x000000948814723c */ /* 0x040fe200000418ff */
[----:B------:R-:W-:Y:S06]  /*bb40*/  LDSM.16.M88.4 R140, [R199+0xd000] ;  /* 0x00d00000c78c783b */ /* 0x000fec0000000200 */
[----:B------:R-:W-:Y:S01]  /*bb50*/  LDSM.16.M88.4 R144, [R199+0xd800] ;  /* 0x00d80000c790783b */ /* 0x000fe20000000200 */
[C---:B------:R-:W-:Y:S05]  /*bb60*/  HMMA.16816.F32.BF16 R24, R136.reuse, R150, RZ ;  /* 0x000000968818723c */ /* 0x040fea00000418ff */
[----:B------:R-:W-:Y:S03]  /*bb70*/  LDSM.16.M88.4 R148, [R201] ;  /* 0x00000000c994783b */ /* 0x000fe60000000200 */
[C---:B---3--:R-:W-:Y:S08]  /*bb80*/  HMMA.16816.F32.BF16 R28, R136.reuse, R152, RZ ;  /* 0x00000098881c723c */ /* 0x048ff000000418ff */
[----:B------:R-:W-:Y:S01]  /*bb90*/  HMMA.16816.F32.BF16 R32, R136, R154, RZ ;  /* 0x0000009a8820723c */ /* 0x000fe200000418ff */
[----:B------:R-:W3:Y:S06]  /*bba0*/  LDSM.16.M88.4 R136, [R199+0xc800] ;  /* 0x00c80000c788783b */ /* 0x000eec0000000200 */
[----:B------:R-:W2:Y:S01]  /*bbb0*/  LDSM.16.M88.4 R152, [R192] ;  /* 0x00000000c098783b */ /* 0x000ea20000000200 */
[C---:B------:R-:W-:Y:S08]  /*bbc0*/  HMMA.16816.F32.BF16 R4, R156.reuse, R160, R4 ;  /* 0x000000a09c04723c */ /* 0x040ff00000041804 */
[C---:B------:R-:W-:Y:S01]  /*bbd0*/  HMMA.16816.F32.BF16 R8, R156.reuse, R162, R8 ;  /* 0x000000a29c08723c */ /* 0x040fe20000041808 */
[----:B------:R-:W-:Y:S07]  /*bbe0*/  LDSM.16.M88.4 R160, [R192+0x1000] ;  /* 0x00100000c0a0783b */ /* 0x000fee0000000200 */
[C---:B-1----:R-:W-:Y:S08]  /*bbf0*/  HMMA.16816.F32.BF16 R12, R156.reuse, R164, R12 ;  /* 0x000000a49c0c723c */ /* 0x042ff0000004180c */
[C---:B------:R-:W-:Y:S01]  /*bc00*/  HMMA.16816.F32.BF16 R16, R156.reuse, R166, R16 ;  /* 0x000000a69c10723c */ /* 0x040fe20000041810 */
[----:B------:R-:W-:Y:S07]  /*bc10*/  LDSM.16.M88.4 R164, [R192+0x1800] ;  /* 0x00180000c0a4783b */ /* 0x000fee0000000200 */
[C---:B------:R-:W-:Y:S08]  /*bc20*/  HMMA.16816.F32.BF16 R20, R156.reuse, R168, R20 ;  /* 0x000000a89c14723c */ /* 0x040ff00000041814 */
[C---:B------:R-:W-:Y:S01]  /*bc30*/  HMMA.16816.F32.BF16 R24, R156.reuse, R170, R24 ;  /* 0x000000aa9c18723c */ /* 0x040fe20000041818 */
[----:B------:R-:W-:Y:S07]  /*bc40*/  LDSM.16.M88.4 R168, [R206+0x4000] ;  /* 0x00400000cea8783b */ /* 0x000fee0000000200 */
[C---:B------:R-:W-:Y:S08]  /*bc50*/  HMMA.16816.F32.BF16 R28, R156.reuse, R172, R28 ;  /* 0x000000ac9c1c723c */ /* 0x040ff0000004181c */
[----:B------:R-:W-:Y:S01]  /*bc60*/  HMMA.16816.F32.BF16 R32, R156, R174, R32 ;  /* 0x000000ae9c20723c */ /* 0x000fe20000041820 */
[----:B------:R-:W1:Y:S06]  /*bc70*/  LDSM.16.M88.4 R156, [R192+0x800] ;  /* 0x00080000c09c783b */ /* 0x000e6c0000000200 */
[----:B------:R-:W1:Y:S01]  /*bc80*/  LDSM.16.M88.4 R172, [R205+0xe000] ;  /* 0x00e00000cdac783b */ /* 0x000e620000000200 */
[C---:B--2---:R-:W-:Y:S08]  /*bc90*/  HMMA.16816.F32.BF16 R4, R176.reuse, R180, R4 ;  /* 0x000000b4b004723c */ /* 0x044ff00000041804 */
[C---:B------:R-:W-:Y:S01]  /*bca0*/  HMMA.16816.F32.BF16 R8, R176.reuse, R182, R8 ;  /* 0x000000b6b008723c */ /* 0x040fe20000041808 */
[----:B------:R-:W-:Y:S07]  /*bcb0*/  LDSM.16.M88.4 R180, [R191] ;  /* 0x00000000bfb4783b */ /* 0x000fee0000000200 */
[C---:B---3--:R-:W-:Y:S08]  /*bcc0*/  HMMA.16816.F32.BF16 R12, R176.reuse, R136, R12 ;  /* 0x00000088b00c723c */ /* 0x048ff0000004180c */
[C---:B------:R-:W-:Y:S01]  /*bcd0*/  HMMA.16816.F32.BF16 R16, R176.reuse, R138, R16 ;  /* 0x0000008ab010723c */ /* 0x040fe20000041810 */
[----:B------:R-:W2:Y:S07]  /*bce0*/  LDSM.16.M88.4 R136, [R205+0xe800] ;  /* 0x00e80000cd88783b */ /* 0x000eae0000000200 */
[C---:B------:R-:W-:Y:S08]  /*bcf0*/  HMMA.16816.F32.BF16 R20, R176.reuse, R140, R20 ;  /* 0x0000008cb014723c */ /* 0x040ff00000041814 */
[C---:B------:R-:W-:Y:S01]  /*bd00*/  HMMA.16816.F32.BF16 R24, R176.reuse, R142, R24 ;  /* 0x0000008eb018723c */ /* 0x040fe20000041818 */
[----:B------:R-:W3:Y:S07]  /*bd10*/  LDSM.16.M88.4 R140, [R205+0xf000] ;  /* 0x00f00000cd8c783b */ /* 0x000eee0000000200 */
[C---:B------:R-:W-:Y:S08]  /*bd20*/  HMMA.16816.F32.BF16 R28, R176.reuse, R144, R28 ;  /* 0x00000090b01c723c */ /* 0x040ff0000004181c */
[----:B------:R-:W-:Y:S01]  /*bd30*/  HMMA.16816.F32.BF16 R32, R176, R146, R32 ;  /* 0x00000092b020723c */ /* 0x000fe20000041820 */
[----:B------:R-:W2:Y:S06]  /*bd40*/  LDSM.16.M88.4 R144, [R205+0xf800] ;  /* 0x00f80000cd90783b */ /* 0x000eac0000000200 */
[----:B------:R-:W2:Y:S01]  /*bd50*/  LDSM.16.M88.4 R176, [R204+0x4000] ;  /* 0x00400000ccb0783b */ /* 0x000ea20000000200 */
[C---:B------:R-:W-:Y:S08]  /*bd60*/  HMMA.16816.F32.BF16 R4, R148.reuse, R152, R4 ;  /* 0x000000989404723c */ /* 0x040ff00000041804 */
[C---:B------:R-:W-:Y:S01]  /*bd70*/  HMMA.16816.F32.BF16 R8, R148.reuse, R154, R8 ;  /* 0x0000009a9408723c */ /* 0x040fe20000041808 */
[----:B------:R-:W-:Y:S07]  /*bd80*/  LDSM.16.M88.4 R152, [R189] ;  /* 0x00000000bd98783b */ /* 0x000fee0000000200 */
[C---:B-1----:R-:W-:Y:S08]  /*bd90*/  HMMA.16816.F32.BF16 R12, R148.reuse, R156, R12 ;  /* 0x0000009c940c723c */ /* 0x042ff0000004180c */
[C---:B------:R-:W-:Y:S01]  /*bda0*/  HMMA.16816.F32.BF16 R16, R148.reuse, R158, R16 ;  /* 0x0000009e9410723c */ /* 0x040fe20000041810 */
[----:B------:R-:W-:Y:S07]  /*bdb0*/  LDSM.16.M88.4 R156, [R188] ;  /* 0x00000000bc9c783b */ /* 0x000fee0000000200 */
[C---:B------:R-:W-:Y:S08]  /*bdc0*/  HMMA.16816.F32.BF16 R20, R148.reuse, R160, R20 ;  /* 0x000000a09414723c */ /* 0x040ff00000041814 */
[C---:B------:R-:W-:Y:S01]  /*bdd0*/  HMMA.16816.F32.BF16 R24, R148.reuse, R162, R24 ;  /* 0x000000a29418723c */ /* 0x040fe20000041818 */
[----:B------:R-:W-:Y:S07]  /*bde0*/  LDSM.16.M88.4 R160, [R202+0x4000] ;  /* 0x00400000caa0783b */ /* 0x000fee0000000200 */
[C---:B------:R-:W-:Y:S08]  /*bdf0*/  HMMA.16816.F32.BF16 R28, R148.reuse, R164, R28 ;  /* 0x000000a4941c723c */ /* 0x040ff0000004181c */
[----:B------:R-:W-:Y:S01]  /*be00*/  HMMA.16816.F32.BF16 R32, R148, R166, R32 ;  /* 0x000000a69420723c */ /* 0x000fe20000041820 */
[----:B------:R-:W1:Y:S06]  /*be10*/  LDSM.16.M88.4 R148, [R190] ;  /* 0x00000000be94783b */ /* 0x000e6c0000000200 */
[----:B------:R-:W1:Y:S01]  /*be20*/  LDSM.16.M88.4 R164, [R199+0xe000] ;  /* 0x00e00000c7a4783b */ /* 0x000e620000000200 */
[C---:B------:R-:W-:Y:S08]  /*be30*/  HMMA.16816.F32.BF16 R4, R168.reuse, R172, R4 ;  /* 0x000000aca804723c */ /* 0x040ff00000041804 */
[C---:B------:R-:W-:Y:S01]  /*be40*/  HMMA.16816.F32.BF16 R8, R168.reuse, R174, R8 ;  /* 0x000000aea808723c */ /* 0x040fe20000041808 */
[----:B------:R-:W-:Y:S07]  /*be50*/  LDSM.16.M88.4 R172, [R192+0x2000] ;  /* 0x00200000c0ac783b */ /* 0x000fee0000000200 */
[C---:B--2---:R-:W-:Y:S08]  /*be60*/  HMMA.16816.F32.BF16 R12, R168.reuse, R136, R12 ;  /* 0x00000088a80c723c */ /* 0x044ff0000004180c */
[C---:B------:R-:W-:Y:S01]  /*be70*/  HMMA.16816.F32.BF16 R16, R168.reuse, R138, R16 ;  /* 0x0000008aa810723c */ /* 0x040fe20000041810 */
[----:B------:R-:W2:Y:S07]  /*be80*/  LDSM.16.M88.4 R136, [R199+0xe800] ;  /* 0x00e80000c788783b */ /* 0x000eae0000000200 */
[C---:B---3--:R-:W-:Y:S08]  /*be90*/  HMMA.16816.F32.BF16 R20, R168.reuse, R140, R20 ;  /* 0x0000008ca814723c */ /* 0x048ff00000041814 */
        /* <DEDUP_REMOVED lines=15> */
[C---:B------:R-:W-:Y:S08]  /*bf90*/  HMMA.16816.F32.BF16 R28, R176.reuse, R156, R28 ;  /* 0x0000009cb01c723c */ /* 0x040ff0000004181c */
[----:B------:R-:W-:Y:S01]  /*bfa0*/  HMMA.16816.F32.BF16 R32, R176, R158, R32 ;  /* 0x0000009eb020723c */ /* 0x000fe20000041820 */
[----:B------:R-:W1:Y:S06]  /*bfb0*/  LDSM.16.M88.4 R156, [R192+0x3800] ;  /* 0x00380000c09c783b */ /* 0x000e6c0000000200 */
[----:B------:R-:W1:Y:S01]  /*bfc0*/  LDSM.16.M88.4 R176, [R206+0x8000] ;  /* 0x00800000ceb0783b */ /* 0x000e620000000200 */
[C---:B------:R-:W-:Y:S08]  /*bfd0*/  HMMA.16816.F32.BF16 R4, R160.reuse, R164, R4 ;  /* 0x000000a4a004723c */ /* 0x040ff00000041804 */
[C---:B------:R-:W-:Y:S01]  /*bfe0*/  HMMA.16816.F32.BF16 R8, R160.reuse, R166, R8 ;  /* 0x000000a6a008723c */ /* 0x040fe20000041808 */
[----:B------:R-:W-:Y:S07]  /*bff0*/  LDSM.16.M88.4 R164, [R187] ;  /* 0x00000000bba4783b */ /* 0x000fee0000000200 */
        /* <DEDUP_REMOVED lines=15> */
[----:B------:R-:W1:Y:S07]  /*c0f0*/  LDSM.16.M88.4 R148, [R186] ;  /* 0x00000000ba94783b */ /* 0x000e6e0000000200 */
[C---:B------:R-:W-:Y:S08]  /*c100*/  HMMA.16816.F32.BF16 R20, R168.reuse, R152, R20 ;  /* 0x00000098a814723c */ /* 0x040ff00000041814 */
[C---:B------:R-:W-:Y:S01]  /*c110*/  HMMA.16816.F32.BF16 R24, R168.reuse, R154, R24 ;  /* 0x0000009aa818723c */ /* 0x040fe20000041818 */
[----:B------:R-:W1:Y:S07]  /*c120*/  LDSM.16.M88.4 R152, [R185] ;  /* 0x00000000b998783b */ /* 0x000e6e0000000200 */
        /* <DEDUP_REMOVED lines=18> */
[C---:B------:R-:W-:Y:S08]  /*c250*/  HMMA.16816.F32.BF16 R8, R160.reuse, R166, R8 ;  /* 0x000000a6a008723c */ /* 0x040ff00000041808 */
[C---:B-1----:R-:W-:Y:S08]  /*c260*/  HMMA.16816.F32.BF16 R12, R160.reuse, R148, R12 ;  /* 0x00000094a00c723c */ /* 0x042ff0000004180c */
[C---:B------:R-:W-:Y:S08]  /*c270*/  HMMA.16816.F32.BF16 R16, R160.reuse, R150, R16 ;  /* 0x00000096a010723c */ /* 0x040ff00000041810 */
[C---:B------:R-:W-:Y:S08]  /*c280*/  HMMA.16816.F32.BF16 R20, R160.reuse, R152, R20 ;  /* 0x00000098a014723c */ /* 0x040ff00000041814 */
[C---:B------:R-:W-:Y:S08]  /*c290*/  HMMA.16816.F32.BF16 R24, R160.reuse, R154, R24 ;  /* 0x0000009aa018723c */ /* 0x040ff00000041818 */
[C---:B------:R-:W-:Y:S08]  /*c2a0*/  HMMA.16816.F32.BF16 R28, R160.reuse, R156, R28 ;  /* 0x0000009ca01c723c */ /* 0x040ff0000004181c */
[----:B------:R-:W-:Y:S08]  /*c2b0*/  HMMA.16816.F32.BF16 R32, R160, R158, R32 ;  /* 0x0000009ea020723c */ /* 0x000ff00000041820 */
[C---:B------:R-:W-:Y:S08]  /*c2c0*/  HMMA.16816.F32.BF16 R4, R168.reuse, R172, R4 ;  /* 0x000000aca804723c */ /* 0x040ff00000041804 */
[C---:B------:R-:W-:Y:S08]  /*c2d0*/  HMMA.16816.F32.BF16 R8, R168.reuse, R174, R8 ;  /* 0x000000aea808723c */ /* 0x040ff00000041808 */
[C---:B--2---:R-:W-:Y:S08]  /*c2e0*/  HMMA.16816.F32.BF16 R12, R168.reuse, R136, R12 ;  /* 0x00000088a80c723c */ /* 0x044ff0000004180c */
[C---:B------:R-:W-:Y:S01]  /*c2f0*/  HMMA.16816.F32.BF16 R16, R168.reuse, R138, R16 ;  /* 0x0000008aa810723c */ /* 0x040fe20000041810 */
[----:B------:R-:W1:Y:S07]  /*c300*/  LDSM.16.M88.4 R136, [R192+0x4800] ;  /* 0x00480000c088783b */ /* 0x000e6e0000000200 */
[C---:B---3--:R-:W-:Y:S08]  /*c310*/  HMMA.16816.F32.BF16 R20, R168.reuse, R140, R20 ;  /* 0x0000008ca814723c */ /* 0x048ff00000041814 */
[C---:B------:R-:W-:Y:S01]  /*c320*/  HMMA.16816.F32.BF16 R24, R168.reuse, R142, R24 ;  /* 0x0000008ea818723c */ /* 0x040fe20000041818 */
[----:B------:R-:W2:Y:S07]  /*c330*/  LDSM.16.M88.4 R140, [R192+0x5000] ;  /* 0x00500000c08c783b */ /* 0x000eae0000000200 */
[C---:B------:R-:W-:Y:S08]  /*c340*/  HMMA.16816.F32.BF16 R28, R168.reuse, R144, R28 ;  /* 0x00000090a81c723c */ /* 0x040ff0000004181c */
        /* <DEDUP_REMOVED lines=8> */
[C---:B--2---:R-:W-:Y:S04]  /*c3d0*/  HMMA.16816.F32.BF16 R20, R176.reuse, R140, R20 ;  /* 0x0000008cb014723c */ /* 0x044fe80000041814 */
[----:B------:R-:W2:Y:S01]  /*c3e0*/  MUFU.TANH R252, R252 ;  /* 0x000000fc00fc7308 */ /* 0x000ea20000002400 */
[----:B------:R-:W-:Y:S01]  /*c3f0*/  BAR.SYNC.DEFER_BLOCKING 0x0 ;  /* 0x0000000000007b1d */ /* 0x000fe20000010000 */
[----:B------:R-:W-:Y:S02]  /*c400*/  FMUL.FTZ R250, R5, c[0x0][0x2ec] ;  /* 0x0000bb0005fa7a20 */ /* 0x000fe40000410000 */
[C---:B------:R-:W-:Y:S04]  /*c410*/  HMMA.16816.F32.BF16 R24, R176.reuse, R142, R24 ;  /* 0x0000008eb018723c */ /* 0x040fe80000041818 */
[----:B------:R-:W-:Y:S02]  /*c420*/  FMUL.FTZ R249, R6, c[0x0][0x2ec] ;  /* 0x0000bb0006f97a20 */ /* 0x000fe40000410000 */
[----:B------:R-:W3:Y:S01]  /*c430*/  MUFU.TANH R250, R250 ;  /* 0x000000fa00fa7308 */ /* 0x000ee20000002400 */
[----:B------:R-:W-:Y:S02]  /*c440*/  FMUL.FTZ R247, R7, c[0x0][0x2ec] ;  /* 0x0000bb0007f77a20 */ /* 0x000fe40000410000 */
[----:B------:R-:W-:Y:S03]  /*c450*/  FMUL.FTZ R248, R8, c[0x0][0x2ec] ;  /* 0x0000bb0008f87a20 */ /* 0x000fe60000410000 */
[----:B------:R-:W-:Y:S02]  /*c460*/  FMUL.FTZ R251, R11, c[0x0][0x2ec] ;  /* 0x0000bb000bfb7a20 */ /* 0x000fe40000410000 */
[----:B------:R-:W-:Y:S02]  /*c470*/  FMUL.FTZ R246, R12, c[0x0][0x2ec] ;  /* 0x0000bb000cf67a20 */ /* 0x000fe40000410000 */
[----:B------:R-:W2:Y:S01]  /*c480*/  MUFU.TANH R249, R249 ;  /* 0x000000f900f97308 */ /* 0x000ea20000002400 */
[----:B------:R-:W-:Y:S02]  /*c490*/  FMUL.FTZ R244, R13, c[0x0][0x2ec] ;  /* 0x0000bb000df47a20 */ /* 0x000fe40000410000 */
[----:B------:R-:W-:Y:S02]  /*c4a0*/  FMUL.FTZ R245, R14, c[0x0][0x2ec] ;  /* 0x0000bb000ef57a20 */ /* 0x000fe40000410000 */
[----:B------:R-:W-:Y:S02]  /*c4b0*/  FMUL.FTZ R243, R15, c[0x0][0x2ec] ;  /* 0x0000bb000ff37a20 */ /* 0x000fe40000410000 */
[----:B------:R-:W-:Y:S01]  /*c4c0*/  FMUL.FTZ R242, R16, c[0x0][0x2ec] ;  /* 0x0000bb0010f27a20 */ /* 0x000fe20000410000 */
[C---:B-1----:R-:W-:Y:S02]  /*c4d0*/  HMMA.16816.F32.BF16 R28, R176.reuse, R136, R28 ;  /* 0x00000088b01c723c */ /* 0x042fe4000004181c */
[----:B------:R-:W1:Y:S01]  /*c4e0*/  MUFU.TANH R247, R247 ;  /* 0x000000f700f77308 */ /* 0x000e620000002400 */
[----:B------:R-:W-:Y:S02]  /*c4f0*/  FMUL.FTZ R240, R17, c[0x0][0x2ec] ;  /* 0x0000bb0011f07a20 */ /* 0x000fe40000410000 */
[----:B------:R-:W-:Y:S02]  /*c500*/  FMUL.FTZ R241, R18, c[0x0][0x2ec] ;  /* 0x0000bb0012f17a20 */ /* 0x000fe40000410000 */
[----:B------:R-:W-:Y:S01]  /*c510*/  FMUL.FTZ R239, R19, c[0x0][0x2ec] ;  /* 0x0000bb0013ef7a20 */ /* 0x000fe20000410000 */
[----:B------:R-:W-:Y:S04]  /*c520*/  HMMA.16816.F32.BF16 R32, R176, R138, R32 ;  /* 0x0000008ab020723c */ /* 0x000fe80000041820 */
[----:B------:R-:W1:Y:S01]  /*c530*/  MUFU.TANH R248, R248 ;  /* 0x000000f800f87308 */ /* 0x000e620000002400 */
[----:B------:R-:W-:Y:S02]  /*c540*/  FMUL.FTZ R238, R20, c[0x0][0x2ec] ;  /* 0x0000bb0014ee7a20 */ /* 0x000fe40000410000 */
[----:B----4-:R-:W-:Y:S02]  /*c550*/  FMUL.FTZ R236, R21, c[0x0][0x2ec] ;  /* 0x0000bb0015ec7a20 */ /* 0x010fe40000410000 */
[----:B------:R-:W-:Y:S03]  /*c560*/  FMUL.FTZ R237, R22, c[0x0][0x2ec] ;  /* 0x0000bb0016ed7a20 */ /* 0x000fe60000410000 */
[----:B------:R-:W-:Y:S02]  /*c570*/  FMUL.FTZ R235, R23, c[0x0][0x2ec] ;  /* 0x0000bb0017eb7a20 */ /* 0x000fe40000410000 */
[----:B------:R-:W4:Y:S01]  /*c580*/  MUFU.TANH R251, R251 ;  /* 0x000000fb00fb7308 */ /* 0x000f220000002400 */
[----:B------:R-:W-:Y:S02]  /*c590*/  FMUL.FTZ R234, R24, c[0x0][0x2ec] ;  /* 0x0000bb0018ea7a20 */ /* 0x000fe40000410000 */
[----:B------:R-:W-:Y:S02]  /*c5a0*/  FMUL.FTZ R232, R25, c[0x0][0x2ec] ;  /* 0x0000bb0019e87a20 */ /* 0x000fe40000410000 */
[----:B------:R-:W-:Y:S02]  /*c5b0*/  FMUL.FTZ R233, R26, c[0x0][0x2ec] ;  /* 0x0000bb001ae97a20 */ /* 0x000fe40000410000 */
[----:B------:R-:W-:Y:S02]  /*c5c0*/  FMUL.FTZ R231, R27, c[0x0][0x2ec] ;  /* 0x0000bb001be77a20 */ /* 0x000fe40000410000 */
[----:B-----5:R-:W-:Y:S01]  /*c5d0*/  FMUL.FTZ R228, R28, c[0x0][0x2ec] ;  /* 0x0000bb001ce47a20 */ /* 0x020fe20000410000 */
        /* <DEDUP_REMOVED lines=10> */
[----:B------:R-:W-:Y:S03]  /*c680*/  FMUL.FTZ R35, R35, c[0x0][0x2ec] ;  /* 0x0000bb0023237a20 */ /* 0x000fe60000410000 */
        /* <DEDUP_REMOVED lines=25> */
.L_x_149:
[----:B-1----:R-:W-:Y:S01]  /*c820*/  FMNMX.FTZ R11, R252, R135, !PT ;  /* 0x00000087fc0b7209 */ /* 0x002fe20007810000 */
        /* <DEDUP_REMOVED lines=265> */
[----:B------:R-:W-:Y:S02]  /*d8c0*/  FFMA.FTZ R171, R0, R221, R171 ;  /* 0x000000dd00ab7223 */ /* 0x000fe400000100ab */
        /* <DEDUP_REMOVED lines=135> */
[----:B------:R-:W-:Y:S01]  /*e140*/  FADD.FTZ R229, R229, R0 ;  /* 0x00000000e5e57221 */ /* 0x000fe20000010000 */
[----:B------:R-:W-:Y:S03]  /*e150*/  MOV R0, R3 ;  /* 0x0000000300007202 */ /* 0x000fe60000000f00 */
[----:B------:R-:W-:Y:S04]  /*e160*/  FADD.FTZ R229, R230, R229 ;  /* 0x000000e5e6e57221 */ /* 0x000fe80000010000 */
[----:B------:R-:W-:Y:S04]  /*e170*/  FADD.FTZ R134, R134, R229 ;  /* 0x000000e586867221 */ /* 0x000fe80000010000 */
[----:B------:R-:W-:Y:S01]  /*e180*/  FADD.FTZ R221, R133, R134 ;  /* 0x0000008685dd7221 */ /* 0x000fe20000010000 */
[----:B------:R-:W-:-:S05]  /*e190*/  @P5 BRA `(.L_x_148) ;  /* 0xffffd54000005947 */ /* 0x000fca000383ffff */
.L_x_147:
        /* <DEDUP_REMOVED lines=264> */
[----:B-1----:R-:W-:-:S02]  /*f220*/  CS2R R72, SRZ ;  /* 0x0000000000487805 */ /* 0x002fc4000001ff00 */
[----:B------:R-:W-:Y:S01]  /*f230*/  @!P3 SHF.R.S32.HI R73, RZ, 0x1f, R67 ;  /* 0x0000001fff49b819 */ /* 0x000fe20000011443 */
[----:B------:R1:W-:Y:S01]  /*f240*/  STS [R19+0x8400], R86 ;  /* 0x0084005613007388 */ /* 0x0003e20000000800 */
[----:B---3--:R-:W-:Y:S02]  /*f250*/  @!P1 MOV R9, c[0x0][0x214] ;  /* 0x0000850000099a02 */ /* 0x008fe40000000f00 */
[----:B------:R-:W-:Y:S01]  /*f260*/  @!P3 MOV R72, R67 ;  /* 0x000000430048b202 */ /* 0x000fe20000000f00 */
[----:B------:R1:W-:Y:S01]  /*f270*/  STS [R23+0x8000], R88 ;  /* 0x0080005817007388 */ /* 0x0003e20000000800 */
[----:B------:R-:W-:Y:S01]  /*f280*/  @!P1 SEL R63, R9, c[0x0][0x234], !P2 ;  /* 0x00008d00093f9a07 */ /* 0x000fe20005000000 */
[----:B--2---:R-:W-:Y:S02]  /*f290*/  @P5 FMUL.FTZ R67, R8, 0.69314718246459960938 ;  /* 0x3f31721808435820 */ /* 0x004fe40000410000 */
[----:B------:R1:W-:Y:S01]  /*f2a0*/  STS [R23+0x8400], R90 ;  /* 0x0084005a17007388 */ /* 0x0003e20000000800 */
[----:B----4-:R-:W-:-:S02]  /*f2b0*/  @P4 FMUL.FTZ R8, R7, 0.69314718246459960938 ;  /* 0x3f31721807084820 */ /* 0x010fc40000410000 */
[----:B------:R-:W-:Y:S01]  /*f2c0*/  @!P1 IMAD R65, R63, c[0x0][0x1c0], RZ ;  /* 0x000070003f419a24 */ /* 0x000fe200078e02ff */
[----:B------:R1:W-:Y:S01]  /*f2d0*/  STS [R21+0x8000], R92 ;  /* 0x0080005c15007388 */ /* 0x0003e20000000800 */
[----:B------:R-:W-:Y:S02]  /*f2e0*/  @P5 FFMA.FTZ R0, R132, c[0x0][0x238], R67 ;  /* 0x00008e0084005a23 */ /* 0x000fe40000010043 */
[----:B------:R-:W-:Y:S01]  /*f2f0*/  IMAD R65, R2, R65, RZ ;  /* 0x0000004102417224 */ /* 0x000fe200078e02ff */
[----:B------:R1:W-:Y:S04]  /*f300*/  STS [R21+0x8400], R94 ;  /* 0x0084005e15007388 */ /* 0x0003e80000000800 */
[----:B------:R1:W-:Y:S01]  /*f310*/  STS [R25+0x8000], R96 ;  /* 0x0080006019007388 */ /* 0x0003e20000000800 */
[----:B------:R-:W-:-:S03]  /*f320*/  SEL R65, R65, RZ, P3 ;  /* 0x000000ff41417207 */ /* 0x000fc60001800000 */
[----:B------:R1:W-:Y:S04]  /*f330*/  STS [R25+0x8400], R98 ;  /* 0x0084006219007388 */ /* 0x0003e80000000800 */
[----:B------:R-:W-:Y:S06]  /*f340*/  BAR.SYNC.DEFER_BLOCKING 0x0 ;  /* 0x0000000000007b1d */ /* 0x000fec0000010000 */
[----:B------:R-:W2:Y:S04]  /*f350*/  S2R R4, SR_TID.X ;  /* 0x0000000000047919 */ /* 0x000ea80000002100 */
[----:B------:R-:W3:Y:S04]  /*f360*/  S2R R60, SR_CTAID.X ;  /* 0x00000000003c7919 */ /* 0x000ee80000002500 */
[----:B------:R-:W4:Y:S04]  /*f370*/  S2R R62, SR_CTAID.Z ;  /* 0x00000000003e7919 */ /* 0x000f280000002700 */
[----:B------:R1:W1:Y:S04]  /*f380*/  LDS.128 R52, [R210] ;  /* 0x00000000d2347984 */ /* 0x0002680000000c00 */
[----:B------:R1:W1:Y:S01]  /*f390*/  LDS.128 R48, [R210+0x1000] ;  /* 0x00100000d2307984 */ /* 0x0002620000000c00 */
[----:B--2---:R-:W-:-:S03]  /*f3a0*/  SHF.R.S32.HI R61, RZ, 0x1f, R4 ;  /* 0x0000001fff3d7819 */ /* 0x004fc60000011404 */
[----:B------:R2:W1:Y:S01]  /*f3b0*/  LDS.128 R44, [R210+0x2000] ;  /* 0x00200000d22c7984 */ /* 0x0004620000000c00 */
[----:B------:R-:W-:-:S03]  /*f3c0*/  LEA.HI R9, R61, R4, RZ, 0x5 ;  /* 0x000000043d097211 */ /* 0x000fc600078f28ff */
[----:B------:R2:W1:Y:S01]  /*f3d0*/  LDS.128 R40, [R210+0x3000] ;  /* 0x00300000d2287984 */ /* 0x0004620000000c00 */
[----:B------:R-:W-:Y:S01]  /*f3e0*/  LOP3.LUT R69, R9, 0xffffffe0, RZ, 0xc0, !PT ;  /* 0xffffffe009457812 */ /* 0x000fe200078ec0ff */
[----:B----4-:R-:W-:Y:S02]  /*f3f0*/  IMAD R65, R62, R63, R65 ;  /* 0x0000003f3e417224 */ /* 0x010fe400078e0241 */
[----:B------:R2:W4:Y:S01]  /*f400*/  LDS.128 R36, [R210+0x4000] ;  /* 0x00400000d2247984 */ /* 0x0005220000000c00 */
        /* <DEDUP_REMOVED lines=23> */
[----:B------:R-:W-:Y:S01]  /*f580*/  IMAD R3, R60, -0x80, R213 ;  /* 0xffffff803c037824 */ /* 0x000fe200078e02d5 */
        /* <DEDUP_REMOVED lines=15> */
.L_x_152:
[----:B------:R-:W-:Y:S05]  /*f680*/  BSYNC B0 ;  /* 0x0000000000007941 */ /* 0x000fea0003800000 */
.L_x_151:
[----:B------:R-:W-:Y:S01]  /*f690*/  LEA.HI R5, R5, R6, RZ, 0x3 ;  /* 0x0000000605057211 */ /* 0x000fe200078f18ff */
[----:B------:R-:W-:Y:S01]  /*f6a0*/  IMAD R60, R60, -0x80, R213 ;  /* 0xffffff803c3c7824 */ /* 0x000fe200078e02d5 */
[----:B--2---:R-:W-:Y:S01]  /*f6b0*/  IADD3 R8, P0, R218, R11, RZ ;  /* 0x0000000bda087210 */ /* 0x004fe20007f1e0ff */
        /* <DEDUP_REMOVED lines=25> */
[----:B-1----:R1:W-:Y:S04]  /*f850*/  @!P3 STG.E.128 [R60.64], R52 ;  /* 0x000000343c00b986 */ /* 0x0023e8000c101d0c */
[----:B----4-:R1:W-:Y:S04]  /*f860*/  @!P2 STG.E.128 [R60.64+0x80], R36 ;  /* 0x000080243c00a986 */ /* 0x0103e8000c101d0c */
[----:B---3--:R1:W-:Y:S02]  /*f870*/  @!P1 STG.E.128 [R60.64+0x100], R20 ;  /* 0x000100143c009986 */ /* 0x0083e4000c101d0c */
.L_x_154:
[----:B------:R-:W-:Y:S05]  /*f880*/  BSYNC B0 ;  /* 0x0000000000007941 */ /* 0x000fea0003800000 */
.L_x_153:
[----:B------:R-:W-:Y:S01]  /*f890*/  IADD3 R0, R4, 0x20, RZ ;  /* 0x0000002004007810 */ /* 0x000fe20007ffe0ff */
[----:B------:R-:W-:Y:S03]  /*f8a0*/  BSSY B0, `(.L_x_155) ;  /* 0x0000013000007945 */ /* 0x000fe60003800000 */
[----:B------:R-:W-:-:S13]  /*f8b0*/  ISETP.GE.AND P0, PT, R0, R207, PT ;  /* 0x000000cf0000720c */ /* 0x000fda0003f06270 */
[----:B------:R-:W-:Y:S05]  /*f8c0*/  @P0 BRA `(.L_x_156) ;  /* 0x0000010000000947 */ /* 0x000fea0003800000 */
[----:B------:R-:W-:Y:S01]  /*f8d0*/  IADD3 R2, P0, R6, 0x20, RZ ;  /* 0x0000002006027810 */ /* 0x000fe20007f1e0ff */
[----:B-1-3--:R-:W-:Y:S01]  /*f8e0*/  IMAD.MOV.U32 R20, RZ, RZ, R8 ;  /* 0x000000ffff147224 */ /* 0x00afe200078e0008 */
        /* <DEDUP_REMOVED lines=14> */
.L_x_156:
[----:B------:R-:W-:Y:S05]  /*f9d0*/  BSYNC B0 ;  /* 0x0000000000007941 */ /* 0x000fea0003800000 */
.L_x_155:
        /* <DEDUP_REMOVED lines=20> */
.L_x_158:
[----:B------:R-:W-:Y:S05]  /*fb20*/  BSYNC B0 ;  /* 0x0000000000007941 */ /* 0x000fea0003800000 */
.L_x_157:
        /* <DEDUP_REMOVED lines=10> */
[----:B-1----:R-:W-:Y:S01]  /*fbd0*/  IMAD R3, R6, c[0x0][0x1e8], RZ ;  /* 0x00007a0006037a24 */ /* 0x002fe200078e02ff */
        /* <DEDUP_REMOVED lines=10> */
.L_x_117:
        /* <DEDUP_REMOVED lines=69> */
.L_x_160:
[----:B------:R-:W-:Y:S05]  /*100d0*/  BSYNC B0 ;  /* 0x0000000000007941 */ /* 0x000fea0003800000 */
.L_x_159:
        /* <DEDUP_REMOVED lines=20> */
.L_x_162:
[----:B------:R-:W-:Y:S05]  /*10220*/  BSYNC B0 ;  /* 0x0000000000007941 */ /* 0x000fea0003800000 */
.L_x_161:
        /* <DEDUP_REMOVED lines=20> */
.L_x_164:
[----:B------:R-:W-:Y:S05]  /*10370*/  BSYNC B0 ;  /* 0x0000000000007941 */ /* 0x000fea0003800000 */
.L_x_163:
        /* <DEDUP_REMOVED lines=19> */
.L_x_166:
[----:B------:R-:W-:Y:S05]  /*104b0*/  BSYNC B0 ;  /* 0x0000000000007941 */ /* 0x000fea0003800000 */
.L_x_165:
        /* <DEDUP_REMOVED lines=35> */
.L_x_167:
        /* <DEDUP_REMOVED lines=9> */
.L_x_685:


//--------------------- .text._ZN5flash16flash_fwd_kernelI23Flash_fwd_kernel_traitsILi192ELi128ELi64ELi8ELb0ELb0EN7cutlass10bfloat16_tE19Flash_kernel_traitsILi192ELi128ELi64ELi8ES3_EELb0ELb1ELb0ELb1ELb0ELb0ELb0ELb0EEEvNS_16Flash_fwd_paramsE --------------------------
	.section	.text._ZN5flash16flash_fwd_kernelI23Flash_fwd_kernel_traitsILi192ELi128ELi64ELi8ELb0ELb0EN7cutlass10bfloat16_tE19Flash_kernel_traitsILi192ELi128ELi64ELi8ES3_EELb0ELb1ELb0ELb1ELb0ELb0ELb0ELb0EEEvNS_16Flash_fwd_paramsE,"ax",@progbits
	.sectioninfo	@"SHI_REGISTERS=234"
	.align	128
        .global         _ZN5flash16flash_fwd_kernelI23Flash_fwd_kernel_traitsILi192ELi128ELi64ELi8ELb0ELb0EN7cutlass10bfloat16_tE19Flash_kernel_traitsILi192ELi128ELi64ELi8ES3_EELb0ELb1ELb0ELb1ELb0ELb0ELb0ELb0EEEvNS_16Flash_fwd_paramsE
        .type           _ZN5flash16flash_fwd_kernelI23Flash_fwd_kernel_traitsILi192ELi128ELi64ELi8ELb0ELb0EN7cutlass10bfloat16_tE19Flash_kernel_traitsILi192ELi128ELi64ELi8ES3_EELb0ELb1ELb0ELb1ELb0ELb0ELb0ELb0EEEvNS_16Flash_fwd_paramsE,@function
        .size           _ZN5flash16flash_fwd_kernelI23Flash_fwd_kernel_traitsILi192ELi128ELi64ELi8ELb0ELb0EN7cutlass10bfloat16_tE19Flash_kernel_traitsILi192ELi128ELi64ELi8ES3_EELb0ELb1ELb0ELb1ELb0ELb0ELb0ELb0EEEvNS_16Flash_fwd_paramsE,(.L_x_686 - _ZN5flash16flash_fwd_kernelI23Flash_fwd_kernel_traitsILi192ELi128ELi64ELi8ELb0ELb0EN7cutlass10bfloat16_tE19Flash_kernel_traitsILi192ELi128ELi64ELi8ES3_EELb0ELb1ELb0ELb1ELb0ELb0ELb0ELb0EEEvNS_16Flash_fwd_paramsE)
        .other          _ZN5flash16flash_fwd_kernelI23Flash_fwd_kernel_traitsILi192ELi128ELi64ELi8ELb0ELb0EN7cutlass10bfloat16_tE19Flash_kernel_traitsILi192ELi128ELi64ELi8ES3_EELb0ELb1ELb0ELb1ELb0ELb0ELb0ELb0EEEvNS_16Flash_fwd_paramsE,@"STO_CUDA_ENTRY STV_DEFAULT"
_ZN5flash16flash_fwd_kernelI23Flash_fwd_kernel_traitsILi192ELi128ELi64ELi8ELb0ELb0EN7cutlass10bfloat16_tE19Flash_kernel_traitsILi192ELi128ELi64ELi8ES3_EELb0ELb1ELb0ELb1ELb0ELb0ELb0ELb0EEEvNS_16Flash_fwd_paramsE:
.text._ZN5flash16flash_fwd_kernelI23Flash_fwd_kernel_traitsILi192ELi128ELi64ELi8ELb0ELb0EN7cutlass10bfloat16_tE19Flash_kernel_traitsILi192ELi128ELi64ELi8ES3_EELb0ELb1ELb0ELb1ELb0ELb0ELb0ELb0EEEvNS_16Flash_fwd_paramsE:
        /* <DEDUP_REMOVED lines=33> */
.L_x_168:
[----:B-1-34-:R-:W-:Y:S02]  /*0210*/  MOV R4, c[0x0][0x218] ;  /* 0x0000860000047a02 */ /* 0x01afe40000000f00 */
.L_x_169:
        /* <DEDUP_REMOVED lines=18> */
[----:B------:R-:W-:Y:S01]  /*0340*/  LEA.HI R4, R4, R5, RZ, 0x6 ;  /* 0x0000000504047211 */ /* 0x000fe200078f30ff */
[----:B------:R-:W1:Y:S01]  /*0350*/  S2R R6, SR_TID.X ;  /* 0x0000000000067919 */ /* 0x000e620000002100 */
[----:B------:R-:W-:Y:S02]  /*0360*/  SHF.R.S32.HI R3, RZ, 0x6, R3 ;  /* 0x00000006ff037819 */ /* 0x000fe40000011403 */
[----:B------:R-:W-:-:S04]  /*0370*/  SHF.R.S32.HI R4, RZ, 0x6, R4 ;  /* 0x00000006ff047819 */ /* 0x000fc80000011404 */
[----:B------:R-:W-:-:S04]  /*0380*/  IMNMX R134, R3, R4, PT ;  /* 0x0000000403867217 */ /* 0x000fc80003800200 */
[----:B------:R-:W-:-:S13]  /*0390*/  ISETP.GE.AND P0, PT, R134, 0x1, PT ;  /* 0x000000018600780c */ /* 0x000fda0003f06270 */
[----:B------:R-:W-:Y:S05]  /*03a0*/  @!P0 BRA `(.L_x_170) ;  /* 0x0000f6a000008947 */ /* 0x000fea0003800000 */
[----:B-1----:R-:W-:Y:S02]  /*03b0*/  ISETP.NE.AND P1, PT, R200, -0x1, PT ;  /* 0xffffffffc800780c */ /* 0x002fe40003f25270 */
[----:B------:R-:W-:Y:S02]  /*03c0*/  ISETP.NE.AND P0, PT, R13, -0x1, PT ;  /* 0xffffffff0d00780c */ /* 0x000fe40003f05270 */
[----:B------:R-:W-:-:S09]  /*03d0*/  SHF.R.S32.HI R15, RZ, 0x1f, R14 ;  /* 0x0000001fff0f7819 */ /* 0x000fd2000001140e */
        /* <DEDUP_REMOVED lines=22> */
.L_x_171:
        /* <DEDUP_REMOVED lines=15> */
[----:B------:R-:W-:-:S11]  /*0630*/  ISETP.GE.AND P1, PT, R3, RZ, PT ;  /* 0x000000ff0300720c */ /* 0x000fd60003f26270 */
[-C--:B------:R-:W-:Y:S02]  /*0640*/  @!P2 IADD3 R4, R4, -R5.reuse, RZ ;  /* 0x800000050404a210 */ /* 0x080fe40007ffe0ff */
[----:B------:R-:W-:Y:S02]  /*0650*/  @!P2 IADD3 R220, R220, 0x1, RZ ;  /* 0x00000001dcdca810 */ /* 0x000fe40007ffe0ff */
[----:B------:R-:W-:Y:S01]  /*0660*/  ISETP.GE.U32.AND P3, PT, R4, R5, PT ;  /* 0x000000050400720c */ /* 0x000fe20003f66070 */
[----:B------:R-:W-:Y:S01]  /*0670*/  @P0 IMAD.IADD R5, R2, 0x1, R13 ;  /* 0x0000000102050824 */ /* 0x000fe200078e020d */
[----:B------:R-:W-:-:S03]  /*0680*/  ISETP.NE.AND P2, PT, RZ, c[0x0][0x1c8], PT ;  /* 0x00007200ff007a0c */ /* 0x000fc60003f45270 */
[----:B------:R-:W-:-:S04]  /*0690*/  @P0 IMAD.WIDE.U32 R12, R5, c[0x0][0x1a0], RZ ;  /* 0x00006800050c0a25 */ /* 0x000fc800078e00ff */
[----:B------:R-:W-:Y:S01]  /*06a0*/  @P0 IMAD R5, R5, c[0x0][0x1a4], R13 ;  /* 0x0000690005050a24 */ /* 0x000fe200078e020d */
[----:B------:R-:W-:-:S03]  /*06b0*/  @P0 MOV R8, R12 ;  /* 0x0000000c00080202 */ /* 0x000fc60000000f00 */
        /* <DEDUP_REMOVED lines=15> */
.L_x_172:
[----:B------:R-:W-:Y:S01]  /*07b0*/  SHF.R.S32.HI R85, RZ, 0x1f, R6 ;  /* 0x0000001fff557819 */ /* 0x000fe20000011406 */
[----:B------:R-:W-:Y:S01]  /*07c0*/  IMAD.IADD R199, R206, 0x1, -R87 ;  /* 0x00000001cec77824 */ /* 0x000fe200078e0a57 */
[----:B------:R-:W-:Y:S01]  /*07d0*/  SHF.R.S32.HI R223, RZ, 0x1f, R220 ;  /* 0x0000001fffdf7819 */ /* 0x000fe200000114dc */
[----:B------:R-:W-:Y:S01]  /*07e0*/  BSSY B0, `(.L_x_173) ;  /* 0x0000069000007945 */ /* 0x000fe20003800000 */
[CC--:B------:R-:W-:Y:S02]  /*07f0*/  LEA.HI R17, R85.reuse, R6.reuse, RZ, 0x4 ;  /* 0x0000000655117211 */ /* 0x0c0fe400078f20ff */
[----:B------:R-:W-:Y:S01]  /*0800*/  LEA.HI R3, R85, R6, RZ, 0x3 ;  /* 0x0000000655037211 */ /* 0x000fe200078f18ff */
[C---:B------:R-:W-:Y:S01]  /*0810*/  IMAD R211, R223.reuse, c[0x0][0x1b0], RZ ;  /* 0x00006c00dfd37a24 */ /* 0x040fe200078e02ff */
[----:B------:R-:W-:Y:S01]  /*0820*/  SHF.R.S32.HI R2, RZ, 0x4, R17 ;  /* 0x00000004ff027819 */ /* 0x000fe20000011411 */
[----:B------:R-:W-:Y:S01]  /*0830*/  IMAD R223, R223, c[0x0][0x1b8], RZ ;  /* 0x00006e00dfdf7a24 */ /* 0x000fe200078e02ff */
[----:B------:R-:W-:Y:S01]  /*0840*/  SHF.R.S32.HI R12, RZ, 0x3, R3 ;  /* 0x00000003ff0c7819 */ /* 0x000fe20000011403 */
[C---:B------:R-:W-:Y:S01]  /*0850*/  IMAD R211, R220.reuse, c[0x0][0x1b4], R211 ;  /* 0x00006d00dcd37a24 */ /* 0x040fe200078e02d3 */
[----:B------:R-:W-:Y:S01]  /*0860*/  LOP3.LUT R3, R3, 0xfffffff8, RZ, 0xc0, !PT ;  /* 0xfffffff803037812 */ /* 0x000fe200078ec0ff */
[----:B------:R-:W-:Y:S01]  /*0870*/  IMAD R223, R220, c[0x0][0x1bc], R223 ;  /* 0x00006f00dcdf7a24 */ /* 0x000fe200078e02df */
[C---:B------:R-:W-:Y:S01]  /*0880*/  LEA.HI R197, R17.reuse, R2, RZ, 0x1 ;  /* 0x0000000211c57211 */ /* 0x040fe200078f08ff */
[----:B------:R-:W-:Y:S01]  /*0890*/  IMAD.SHL.U32 R203, R12, 0x40, RZ ;  /* 0x000000400ccb7824 */ /* 0x000fe200078e00ff */
[----:B------:R-:W-:Y:S01]  /*08a0*/  LOP3.LUT R17, R17, 0xfffffff0, RZ, 0xc0, !PT ;  /* 0xfffffff011117812 */ /* 0x000fe200078ec0ff */
[----:B------:R-:W-:Y:S01]  /*08b0*/  IMAD.IADD R4, R6, 0x1, -R3 ;  /* 0x0000000106047824 */ /* 0x000fe200078e0a03 */
[----:B------:R-:W-:-:S02]  /*08c0*/  LOP3.LUT R197, R197, 0xfffffffe, RZ, 0xc0, !PT ;  /* 0xfffffffec5c57812 */ /* 0x000fc400078ec0ff */
[----:B------:R-:W-:Y:S01]  /*08d0*/  LOP3.LUT R203, R203, 0x1c0, RZ, 0xc0, !PT ;  /* 0x000001c0cbcb7812 */ /* 0x000fe200078ec0ff */
[----:B------:R-:W-:Y:S01]  /*08e0*/  IMAD.IADD R17, R6, 0x1, -R17 ;  /* 0x0000000106117824 */ /* 0x000fe200078e0a11 */
[----:B------:R-:W-:Y:S01]  /*08f0*/  SHF.R.S32.HI R13, RZ, 0x1f, R12 ;  /* 0x0000001fff0d7819 */ /* 0x000fe2000001140c */
[----:B------:R-:W-:Y:S01]  /*0900*/  IMAD.SHL.U32 R212, R4, 0x8, RZ ;  /* 0x0000000804d47824 */ /* 0x000fe200078e00ff */
[----:B------:R-:W-:Y:S01]  /*0910*/  LEA.HI R18, R85, R6, RZ, 0x6 ;  /* 0x0000000655127211 */ /* 0x000fe200078f30ff */
[----:B------:R-:W-:Y:S01]  /*0920*/  IMAD.IADD R197, R2, 0x1, -R197 ;  /* 0x0000000102c57824 */ /* 0x000fe200078e0ac5 */
[----:B------:R-:W-:Y:S01]  /*0930*/  SHF.R.S32.HI R2, RZ, 0x1f, R17 ;  /* 0x0000001fff027819 */ /* 0x000fe20000011411 */
[----:B------:R-:W-:Y:S01]  /*0940*/  IMAD R19, R13, c[0x0][0x198], RZ ;  /* 0x000066000d137a24 */ /* 0x000fe200078e02ff */
[----:B------:R-:W-:Y:S01]  /*0950*/  LOP3.LUT R10, R203, 0x38, R212, 0xf8, !PT ;  /* 0x00000038cb0a7812 */ /* 0x000fe200078ef8d4 */
[----:B------:R-:W-:Y:S01]  /*0960*/  IMAD.SHL.U32 R18, R18, 0x8, RZ ;  /* 0x0000000812127824 */ /* 0x000fe200078e00ff */
[----:B------:R-:W-:-:S02]  /*0970*/  SHF.R.U32.HI R203, RZ, 0x3, R203 ;  /* 0x00000003ffcb7819 */ /* 0x000fc400000116cb */
[--C-:B------:R-:W-:Y:S02]  /*0980*/  SHF.R.S32.HI R213, RZ, 0x1f, R212.reuse ;  /* 0x0000001fffd57819 */ /* 0x100fe400000114d4 */
[----:B------:R-:W-:Y:S01]  /*0990*/  LEA.HI R3, R2, R17, RZ, 0x3 ;  /* 0x0000001102037211 */ /* 0x000fe200078f18ff */
[----:B------:R-:W-:Y:S01]  /*09a0*/  IMAD R2, R12, c[0x0][0x19c], R19 ;  /* 0x000067000c027a24 */ /* 0x000fe200078e0213 */
[----:B------:R-:W-:Y:S01]  /*09b0*/  LOP3.LUT R203, R10, R203, RZ, 0x3c, !PT ;  /* 0x000000cb0acb7212 */ /* 0x000fe200078e3cff */
[----:B------:R-:W-:Y:S01]  /*09c0*/  IMAD.WIDE.U32 R20, R12, c[0x0][0x198], R212 ;  /* 0x000066000c147a25 */ /* 0x000fe200078e00d4 */
[C---:B------:R-:W-:Y:S02]  /*09d0*/  LOP3.LUT R10, R3.reuse, 0xfffffff8, RZ, 0xc0, !PT ;  /* 0xfffffff8030a7812 */ /* 0x040fe400078ec0ff */
[----:B------:R-:W-:Y:S01]  /*09e0*/  IADD3 R16, P0, R212, R16, RZ ;  /* 0x00000010d4107210 */ /* 0x000fe20007f1e0ff */
[----:B------:R-:W-:Y:S01]  /*09f0*/  IMAD.SHL.U32 R3, R3, 0x40, RZ ;  /* 0x0000004003037824 */ /* 0x000fe200078e00ff */
[----:B------:R-:W-:Y:S01]  /*0a00*/  IADD3 R208, P1, R208, R20, RZ ;  /* 0x00000014d0d07210 */ /* 0x000fe20007f3e0ff */
[----:B------:R-:W-:Y:S01]  /*0a10*/  IMAD.IADD R10, R17, 0x1, -R10 ;  /* 0x00000001110a7824 */ /* 0x000fe200078e0a0a */
[----:B------:R-:W-:Y:S01]  /*0a20*/  LOP3.LUT R203, R203, 0xfffffe00, R18, 0xf8, !PT ;  /* 0xfffffe00cbcb7812 */ /* 0x000fe200078ef812 */
[----:B------:R-:W-:Y:S01]  /*0a30*/  IMAD.WIDE.U32 R18, R12, c[0x0][0x1a0], R212 ;  /* 0x000068000c127a25 */ /* 0x000fe200078e00d4 */
[----:B------:R-:W-:-:S02]  /*0a40*/  IADD3.X R209, R9, R21, R2, P1, !PT ;  /* 0x0000001509d17210 */ /* 0x000fc40000ffe402 */
[C---:B------:R-:W-:Y:S01]  /*0a50*/  LOP3.LUT P2, RZ, R10.reuse, 0x4, RZ, 0xc0, !PT ;  /* 0x000000040aff7812 */ /* 0x040fe2000784c0ff */
[----:B------:R-:W-:Y:S01]  /*0a60*/  IMAD R9, R13, c[0x0][0x1a0], RZ ;  /* 0x000068000d097a24 */ /* 0x000fe200078e02ff */
[C---:B------:R-:W-:Y:S01]  /*0a70*/  LOP3.LUT P1, RZ, R10.reuse, 0x2, RZ, 0xc0, !PT ;  /* 0x000000020aff7812 */ /* 0x040fe2000782c0ff */
[----:B------:R-:W-:Y:S01]  /*0a80*/  IMAD.SHL.U32 R10, R10, 0x40, RZ ;  /* 0x000000400a0a7824 */ /* 0x000fe200078e00ff */
[----:B------:R-:W-:Y:S01]  /*0a90*/  LEA.HI R85, R85, R6, RZ, 0x5 ;  /* 0x0000000655557211 */ /* 0x000fe200078f28ff */
[----:B------:R-:W-:Y:S01]  /*0aa0*/  IMAD.X R17, R213, 0x1, R11, P0 ;  /* 0x00000001d5117824 */ /* 0x000fe200000e060b */
[----:B------:R-:W-:Y:S01]  /*0ab0*/  IADD3 R8, P0, R8, R18, RZ ;  /* 0x0000001208087210 */ /* 0x000fe20007f1e0ff */
[----:B------:R-:W-:Y:S01]  /*0ac0*/  IMAD R2, R12, c[0x0][0x1a4], R9 ;  /* 0x000069000c027a24 */ /* 0x000fe200078e0209 */
[----:B------:R-:W-:Y:S01]  /*0ad0*/  LOP3.LUT R10, R10, 0x1c0, RZ, 0xc0, !PT ;  /* 0x000001c00a0a7812 */ /* 0x000fe200078ec0ff */
[----:B------:R-:W-:Y:S01]  /*0ae0*/  IMAD.SHL.U32 R11, R197, 0x8, RZ ;  /* 0x00000008c50b7824 */ /* 0x000fe200078e00ff */
[----:B------:R-:W-:Y:S01]  /*0af0*/  IADD3 R205, R212, 0x40, RZ ;  /* 0x00000040d4cd7810 */ /* 0x000fe20007ffe0ff */
[----:B------:R-:W-:Y:S01]  /*0b00*/  IMAD.WIDE.U32 R208, R220, c[0x0][0x1b0], R208 ;  /* 0x00006c00dcd07a25 */ /* 0x000fe200078e00d0 */
[----:B------:R-:W-:-:S02]  /*0b10*/  IADD3.X R9, R5, R19, R2, P0, !PT ;  /* 0x0000001305097210 */ /* 0x000fc400007fe402 */
[----:B------:R-:W-:Y:S01]  /*0b20*/  LOP3.LUT R11, R10, 0x8, R11, 0xf8, !PT ;  /* 0x000000080a0b7812 */ /* 0x000fe200078ef80b */
[----:B------:R-:W-:Y:S01]  /*0b30*/  IMAD R19, R15, c[0x0][0x1a8], RZ ;  /* 0x00006a000f137a24 */ /* 0x000fe200078e02ff */
[----:B------:R-:W-:Y:S01]  /*0b40*/  ISETP.GE.AND P0, PT, R12, R199, PT ;  /* 0x000000c70c00720c */ /* 0x000fe20003f06270 */
[----:B------:R-:W-:Y:S01]  /*0b50*/  IMAD.WIDE.U32 R220, R220, c[0x0][0x1b8], R8 ;  /* 0x00006e00dcdc7a25 */ /* 0x000fe200078e0008 */
[----:B------:R-:W-:Y:S02]  /*0b60*/  SHF.R.U32.HI R10, RZ, 0x3, R10 ;  /* 0x00000003ff0a7819 */ /* 0x000fe4000001160a */
[----:B------:R-:W-:Y:S01]  /*0b70*/  LOP3.LUT R9, R85, 0xffffffe0, RZ, 0xc0, !PT ;  /* 0xffffffe055097812 */ /* 0x000fe200078ec0ff */
[----:B------:R-:W-:Y:S01]  /*0b80*/  IMAD.MOV.U32 R5, RZ, RZ, 0x10 ;  /* 0x00000010ff057424 */ /* 0x000fe200078e00ff */
[----:B------:R-:W-:Y:S01]  /*0b90*/  LOP3.LUT R2, R11, R10, RZ, 0x3c, !PT ;  /* 0x0000000a0b027212 */ /* 0x000fe200078e3cff */
[C---:B------:R-:W-:Y:S01]  /*0ba0*/  IMAD R19, R14.reuse, c[0x0][0x1ac], R19 ;  /* 0x00006b000e137a24 */ /* 0x040fe200078e0213 */
[----:B------:R-:W-:Y:S01]  /*0bb0*/  SHF.R.S32.HI R85, RZ, 0x5, R85 ;  /* 0x00000005ff557819 */ /* 0x000fe20000011455 */
[----:B------:R-:W-:Y:S01]  /*0bc0*/  IMAD.WIDE.U32 R16, R14, c[0x0][0x1a8], R16 ;  /* 0x00006a000e107a25 */ /* 0x000fe200078e0010 */
[----:B------:R-:W-:-:S02]  /*0bd0*/  LOP3.LUT R2, R2, 0xfffffe00, R3, 0xf8, !PT ;  /* 0xfffffe0002027812 */ /* 0x000fc400078ef803 */
[----:B------:R-:W-:Y:S01]  /*0be0*/  IADD3 R204, R212, 0x80, RZ ;  /* 0x00000080d4cc7810 */ /* 0x000fe20007ffe0ff */
[----:B------:R-:W-:Y:S01]  /*0bf0*/  IMAD.MOV.U32 R3, RZ, RZ, 0x20 ;  /* 0x00000020ff037424 */ /* 0x000fe200078e00ff */
[----:B------:R-:W-:Y:S01]  /*0c00*/  SEL R5, R5, 0xfffffff0, !P1 ;  /* 0xfffffff005057807 */ /* 0x000fe20004800000 */
[----:B------:R-:W-:Y:S02]  /*0c10*/  IMAD.IADD R9, R6, 0x1, -R9 ;  /* 0x0000000106097824 */ /* 0x000fe400078e0a09 */
[----:B------:R-:W-:Y:S01]  /*0c20*/  IMAD.WIDE R20, R201, 0x80, R12 ;  /* 0x00000080c9147825 */ /* 0x000fe200078e020c */
[----:B------:R-:W-:-:S03]  /*0c30*/  SEL R3, R3, 0xffffffe0, !P2 ;  /* 0xffffffe003037807 */ /* 0x000fc60005000000 */
[----:B------:R-:W-:Y:S02]  /*0c40*/  IMAD.SHL.U32 R203, R203, 0x2, RZ ;  /* 0x00000002cbcb7824 */ /* 0x000fe400078e00ff */
[----:B------:R-:W-:Y:S02]  /*0c50*/  IMAD.IADD R19, R17, 0x1, R19 ;  /* 0x0000000111137824 */ /* 0x000fe400078e0213 */
        /* <DEDUP_REMOVED lines=8> */
[----:B------:R-:W-:-:S02]  /*0ce0*/  IMAD R8, R20, c[0x0][0x194], R11 ;  /* 0x0000650014087a24 */ /* 0x000fc400078e020b */
        /* <DEDUP_REMOVED lines=24> */
.L_x_174:
[----:B------:R-:W-:Y:S05]  /*0e70*/  BSYNC B0 ;  /* 0x0000000000007941 */ /* 0x000fea0003800000 */
.L_x_173:
        /* <DEDUP_REMOVED lines=37> */
.L_x_176:
[----:B------:R-:W-:Y:S05]  /*10d0*/  BSYNC B0 ;  /* 0x0000000000007941 */ /* 0x000fea0003800000 */
.L_x_175:
        /* <DEDUP_REMOVED lines=37> */
.L_x_178:
[----:B------:R-:W-:Y:S05]  /*1330*/  BSYNC B0 ;  /* 0x0000000000007941 */ /* 0x000fea0003800000 */
.L_x_177:
        /* <DEDUP_REMOVED lines=40> */
.L_x_180:
[----:B------:R-:W-:Y:S05]  /*15c0*/  BSYNC B0 ;  /* 0x0000000000007941 */ /* 0x000fea0003800000 */
.L_x_179:
        /* <DEDUP_REMOVED lines=36> */
.L_x_182:
[----:B------:R-:W-:Y:S05]  /*1810*/  BSYNC B0 ;  /* 0x0000000000007941 */ /* 0x000fea0003800000 */
.L_x_181:
[----:B------:R-:W-:Y:S01]  /*1820*/  ISETP.GE.AND P0, PT, R8, R11, PT ;  /* 0x0000000b0800720c */ /* 0x000fe20003f06270 */
[----:B------:R-:W-:Y:S01]  /*1830*/  UMOV UR7, 0x5 ;  /* 0x0000000500077882 */ /* 0x000fe20000000000 */
[----:B------:R-:W-:Y:S01]  /*1840*/  BSSY B0, `(.L_x_183) ;  /* 0x0000020000007945 */ /* 0x000fe20003800000 */
[----:B------:R-:W-:Y:S02]  /*1850*/  ULDC UR11, c[0x0][0x19c] ;  /* 0x00006700000b7ab9 */ /* 0x000fe40000000800 */
[----:B------:R-:W-:Y:S02]  /*1860*/  USHF.L.U32 UR10, UR4, 0x5, URZ ;  /* 0x00000005040a7899 */ /* 0x000fe4000800063f */
[----:B------:R-:W-:-:S06]  /*1870*/  USHF.L.U64.HI UR11, UR4, UR7, UR11 ;  /* 0x00000007040b7299 */ /* 0x000fcc000801020b */
[----:B------:R-:W-:Y:S05]  /*1880*/  @P0 BRA `(.L_x_184) ;  /* 0x000001b000000947 */ /* 0x000fea0003800000 */
        /* <DEDUP_REMOVED lines=27> */
.L_x_184:
[----:B------:R-:W-:Y:S05]  /*1a40*/  BSYNC B0 ;  /* 0x0000000000007941 */ /* 0x000fea0003800000 */
.L_x_183:
[----:B------:R-:W-:Y:S01]  /*1a50*/  ISETP.NE.U32.AND P1, PT, RZ, c[0x0][0x318], PT ;  /* 0x0000c600ff007a0c */ /* 0x000fe20003f25070 */
[----:B------:R-:W0:Y:S01]  /*1a60*/  LDGDEPBAR ;  /* 0x00000000000079af */ /* 0x000e220000000000 */
[----:B------:R-:W-:Y:S02]  /*1a70*/  ULDC.64 UR4, c[0x0][0x1a0] ;  /* 0x0000680000047ab9 */ /* 0x000fe40000000a00 */
[----:B------:R-:W-:-:S13]  /*1a80*/  ISETP.NE.AND.EX P1, PT, RZ, c[0x0][0x31c], PT, P1 ;  /* 0x0000c700ff007a0c */ /* 0x000fda0003f25310 */
[----:B------:R-:W-:Y:S01]  /*1a90*/  @P1 SHF.R.S32.HI R10, RZ, 0x1f, R0 ;  /* 0x0000001fff0a1819 */ /* 0x000fe20000011400 */
[----:B------:R-:W-:-:S04]  /*1aa0*/  @P1 IMAD.WIDE.U32 R14, R0, c[0x0][0x320], R14 ;  /* 0x0000c800000e1a25 */ /* 0x000fc800078e000e */
[----:B------:R-:W-:Y:S01]  /*1ab0*/  @P1 IMAD R17, R10, c[0x0][0x320], RZ ;  /* 0x0000c8000a111a24 */ /* 0x000fe200078e02ff */
[----:B--2---:R-:W-:Y:S01]  /*1ac0*/  @P1 LEA R18, P0, R14, c[0x0][0x318], 0x2 ;  /* 0x0000c6000e121a11 */ /* 0x004fe200078010ff */
[----:B------:R-:W-:-:S04]  /*1ad0*/  DEPBAR.LE SB0, 0x0 ;  /* 0x000080000000791a */ /* 0x000fc80000000000 */
[----:B------:R-:W-:-:S04]  /*1ae0*/  @P1 IMAD R17, R0, c[0x0][0x324], R17 ;  /* 0x0000c90000111a24 */ /* 0x000fc800078e0211 */
[----:B------:R-:W-:-:S05]  /*1af0*/  @P1 IMAD.IADD R17, R15, 0x1, R17 ;  /* 0x000000010f111824 */ /* 0x000fca00078e0211 */
[----:B------:R-:W-:-:S05]  /*1b00*/  @P1 LEA.HI.X R19, R14, c[0x0][0x31c], R17, 0x2, P0 ;  /* 0x0000c7000e131a11 */ /* 0x000fca00000f1411 */
[----:B------:R2:W3:Y:S01]  /*1b10*/  @P1 LDG.E R15, [R18.64] ;  /* 0x0000000c120f1981 */ /* 0x0004e2000c1e1900 */
[----:B------:R-:W-:Y:S01]  /*1b20*/  ISETP.GE.AND P0, PT, R12, R11, PT ;  /* 0x0000000b0c00720c */ /* 0x000fe20003f06270 */
[----:B------:R-:W3:Y:S01]  /*1b30*/  @P1 MUFU.RCP R10, c[0x0][0x238] ;  /* 0x00008e00000a1b08 */ /* 0x000ee20000001000 */
[----:B------:R-:W-:Y:S01]  /*1b40*/  USHF.L.U64.HI UR6, UR4, UR6, UR5 ;  /* 0x0000000604067299 */ /* 0x000fe20008010205 */
[----:B------:R-:W-:Y:S01]  /*1b50*/  BAR.SYNC.DEFER_BLOCKING 0x0 ;  /* 0x0000000000007b1d */ /* 0x000fe20000010000 */
[----:B------:R-:W-:Y:S01]  /*1b60*/  USHF.L.U32 UR14, UR4, 0x6, URZ ;  /* 0x00000006040e7899 */ /* 0x000fe2000800063f */
[----:B------:R-:W-:Y:S01]  /*1b70*/  IMAD.MOV.U32 R222, RZ, RZ, R220 ;  /* 0x000000ffffde7224 */ /* 0x000fe200078e00dc */
[----:B------:R-:W-:Y:S02]  /*1b80*/  SHF.R.S32.HI R0, RZ, 0x1f, R9 ;  /* 0x0000001fff007819 */ /* 0x000fe40000011409 */
[C---:B------:R-:W-:Y:S01]  /*1b90*/  IMAD R17, R225.reuse, UR6, RZ ;  /* 0x00000006e1117c24 */ /* 0x040fe2000f8e02ff */
[----:B------:R-:W-:Y:S01]  /*1ba0*/  SHF.L.U32 R202, R6, 0x1, RZ ;  /* 0x0000000106ca7819 */ /* 0x000fe200000006ff */
[----:B------:R-:W-:Y:S01]  /*1bb0*/  BSSY B0, `(.L_x_185) ;  /* 0x0000026000007945 */ /* 0x000fe20003800000 */
[----:B------:R-:W-:Y:S01]  /*1bc0*/  LEA.HI R9, R0, R9, RZ, 0x2 ;  /* 0x0000000900097211 */ /* 0x000fe200078f10ff */
[----:B------:R-:W-:Y:S01]  /*1bd0*/  IMAD R16, R16, UR14, R17 ;  /* 0x0000000e10107c24 */ /* 0x000fe2000f8e0211 */
[----:B------:R-:W-:Y:S01]  /*1be0*/  LOP3.LUT R202, R202, 0x6, RZ, 0xc0, !PT ;  /* 0x00000006caca7812 */ /* 0x000fe200078ec0ff */
[----:B------:R-:W-:Y:S01]  /*1bf0*/  IMAD.MOV.U32 R0, RZ, RZ, RZ ;  /* 0x000000ffff007224 */ /* 0x000fe200078e00ff */
[----:B------:R-:W-:Y:S01]  /*1c00*/  SHF.R.S32.HI R6, RZ, 0x2, R9 ;  /* 0x00000002ff067819 */ /* 0x000fe20000011409 */
[----:B--2---:R-:W-:Y:S01]  /*1c10*/  IMAD.WIDE.U32 R18, R225, UR14, R222 ;  /* 0x0000000ee1127c25 */ /* 0x004fe2000f8e00de */
[----:B------:R2:W-:Y:S04]  /*1c20*/  @P0 STS.128 [R203+0x12000], RZ ;  /* 0x012000ffcb000388 */ /* 0x0005e80000000c00 */
[----:B------:R-:W-:Y:S01]  /*1c30*/  IADD3 R16, R19, R16, RZ ;  /* 0x0000001013107210 */ /* 0x000fe20007ffe0ff */
[----:B------:R2:W-:Y:S04]  /*1c40*/  @P0 STS.128 [R203+0x14000], RZ ;  /* 0x014000ffcb000388 */ /* 0x0005e80000000c00 */
[----:B------:R2:W-:Y:S01]  /*1c50*/  @P0 STS.128 [R203+0x16000], RZ ;  /* 0x016000ffcb000388 */ /* 0x0005e20000000c00 */
[----:B---3--:R-:W-:Y:S01]  /*1c60*/  @P1 FMUL.FTZ R0, R15, R10 ;  /* 0x0000000a0f001220 */ /* 0x008fe20000410000 */
[----:B------:R-:W-:Y:S05]  /*1c70*/  @P0 BRA `(.L_x_186) ;  /* 0x0000019000000947 */ /* 0x000fea0003800000 */
[----:B--2---:R-:W-:Y:S02]  /*1c80*/  ISETP.GE.AND P3, PT, R212, c[0x0][0x220], PT ;  /* 0x00008800d4007a0c */ /* 0x004fe40003f66270 */
        /* <DEDUP_REMOVED lines=24> */
.L_x_186:
[----:B--2---:R-:W-:Y:S05]  /*1e10*/  BSYNC B0 ;  /* 0x0000000000007941 */ /* 0x004fea0003800000 */
.L_x_185:
        /* <DEDUP_REMOVED lines=36> */
.L_x_188:
[----:B------:R-:W-:Y:S05]  /*2060*/  BSYNC B0 ;  /* 0x0000000000007941 */ /* 0x000fea0003800000 */
.L_x_187:
[C---:B----4-:R-:W-:Y:S01]  /*2070*/  IMAD.SHL.U32 R8, R4.reuse, 0x40, RZ ;  /* 0x0000004004087824 */ /* 0x050fe200078e00ff */
        /* <DEDUP_REMOVED lines=17> */
[----:B------:R-:W-:Y:S03]  /*2190*/  LDSM.16.M88.4 R20, [R194] ;  /* 0x00000000c214783b */ /* 0x000fe60000000200 */
[----:B------:R-:W-:Y:S01]  /*21a0*/  IMAD.SHL.U32 R197, R197, 0x2, RZ ;  /* 0x00000002c5c57824 */ /* 0x000fe200078e00ff */
[----:B------:R-:W-:Y:S04]  /*21b0*/  LDSM.16.M88.4 R68, [R193] ;  /* 0x00000000c144783b */ /* 0x000fe80000000200 */
[----:B------:R-:W1:Y:S01]  /*21c0*/  LDSM.16.M88.4 R72, [R197+0xc000] ;  /* 0x00c00000c548783b */ /* 0x000e620000000200 */
[----:B------:R-:W-:-:S02]  /*21d0*/  IADD3 R4, R197, 0xc000, RZ ;  /* 0x0000c000c5047810 */ /* 0x000fc40007ffe0ff */
[----:B------:R-:W-:Y:S01]  /*21e0*/  IADD3 R195, R197, 0xc020, RZ ;  /* 0x0000c020c5c37810 */ /* 0x000fe20007ffe0ff */
[----:B------:R-:W4:Y:S01]  /*21f0*/  LDSM.16.M88.4 R40, [R197+0xc800] ;  /* 0x00c80000c528783b */ /* 0x000f220000000200 */
[----:B------:R-:W-:Y:S01]  /*2200*/  @P1 IADD3 R195, R4, -0x20, RZ ;  /* 0xffffffe004c31810 */ /* 0x000fe20007ffe0ff */
[----:B------:R-:W-:Y:S02]  /*2210*/  IMAD.MOV.U32 R4, RZ, RZ, 0x40 ;  /* 0x00000040ff047424 */ /* 0x000fe400078e00ff */
[----:B------:R-:W5:Y:S01]  /*2220*/  LDSM.16.M88.4 R32, [R197+0xd000] ;  /* 0x00d00000c520783b */ /* 0x000f620000000200 */
[C---:B------:R-:W-:Y:S02]  /*2230*/  IADD3 R187, R195.reuse, 0x800, RZ ;  /* 0x00000800c3bb7810 */ /* 0x040fe40007ffe0ff */
[----:B------:R-:W-:Y:S01]  /*2240*/  SEL R4, R4, 0xffffffc0, !P2 ;  /* 0xffffffc004047807 */ /* 0x000fe20005000000 */
[----:B---3--:R-:W3:Y:S01]  /*2250*/  LDSM.16.M88.4 R12, [R197+0xd800] ;  /* 0x00d80000c50c783b */ /* 0x008ee20000000200 */
[----:B------:R-:W-:-:S02]  /*2260*/  IADD3 R186, R195, 0x1000, RZ ;  /* 0x00001000c3ba7810 */ /* 0x000fc40007ffe0ff */
[----:B------:R-:W-:Y:S01]  /*2270*/  IADD3 R185, R195, 0x1800, RZ ;  /* 0x00001800c3b97810 */ /* 0x000fe20007ffe0ff */
[----:B------:R-:W2:Y:S01]  /*2280*/  LDSM.16.M88.4 R64, [R195] ;  /* 0x00000000c340783b */ /* 0x000ea20000000200 */
[----:B------:R-:W-:Y:S01]  /*2290*/  IMAD.IADD R191, R197, 0x1, R4 ;  /* 0x00000001c5bf7824 */ /* 0x000fe200078e0204 */
[C---:B------:R-:W-:Y:S01]  /*22a0*/  IADD3 R183, R195.reuse, 0x2000, RZ ;  /* 0x00002000c3b77810 */ /* 0x040fe20007ffe0ff */
[----:B------:R-:W-:Y:S01]  /*22b0*/  IMAD.IADD R184, R4, 0x1, R195 ;  /* 0x0000000104b87824 */ /* 0x000fe200078e02c3 */
[----:B------:R-:W2:Y:S01]  /*22c0*/  LDSM.16.M88.4 R56, [R195+0x800] ;  /* 0x00080000c338783b */ /* 0x000ea20000000200 */
        /* <DEDUP_REMOVED lines=14> */
[C---:B----4-:R-:W-:Y:S08]  /*23b0*/  HMMA.16816.F32.BF16 R44, R24.reuse, R40, RZ ;  /* 0x00000028182c723c */ /* 0x050ff000000418ff */
[C---:B-----5:R-:W-:Y:S08]  /*23c0*/  HMMA.16816.F32.BF16 R36, R24.reuse, R32, RZ ;  /* 0x000000201824723c */ /* 0x060ff000000418ff */
[C---:B------:R-:W-:Y:S08]  /*23d0*/  HMMA.16816.F32.BF16 R40, R24.reuse, R42, RZ ;  /* 0x0000002a1828723c */ /* 0x040ff000000418ff */
[C---:B------:R-:W-:Y:S08]  /*23e0*/  HMMA.16816.F32.BF16 R32, R24.reuse, R34, RZ ;  /* 0x000000221820723c */ /* 0x040ff000000418ff */
[C---:B---3--:R-:W-:Y:S08]  /*23f0*/  HMMA.16816.F32.BF16 R28, R24.reuse, R12, RZ ;  /* 0x0000000c181c723c */ /* 0x048ff000000418ff */
[----:B------:R-:W-:Y:S01]  /*2400*/  HMMA.16816.F32.BF16 R24, R24, R14, RZ ;  /* 0x0000000e1818723c */ /* 0x000fe200000418ff */
[----:B------:R-:W1:Y:S07]  /*2410*/  LDSM.16.M88.4 R12, [R191+0xc800] ;  /* 0x00c80000bf0c783b */ /* 0x000e6e0000000200 */
[C---:B--2---:R-:W-:Y:S08]  /*2420*/  HMMA.16816.F32.BF16 R8, R60.reuse, R64, R8 ;  /* 0x000000403c08723c */ /* 0x044ff00000041808 */
[C---:B------:R-:W-:Y:S01]  /*2430*/  HMMA.16816.F32.BF16 R72, R60.reuse, R66, R72 ;  /* 0x000000423c48723c */ /* 0x040fe20000041848 */
[----:B------:R-:W2:Y:S07]  /*2440*/  LDSM.16.M88.4 R64, [R184] ;  /* 0x00000000b840783b */ /* 0x000eae0000000200 */
[C---:B------:R-:W-:Y:S08]  /*2450*/  HMMA.16816.F32.BF16 R44, R60.reuse, R56, R44 ;  /* 0x000000383c2c723c */ /* 0x040ff0000004182c */
[C---:B------:R-:W-:Y:S01]  /*2460*/  HMMA.16816.F32.BF16 R40, R60.reuse, R58, R40 ;  /* 0x0000003a3c28723c */ /* 0x040fe20000041828 */
[----:B------:R-:W-:Y:S07]  /*2470*/  LDSM.16.M88.4 R56, [R198+0x4000] ;  /* 0x00400000c638783b */ /* 0x000fee0000000200 */
[C---:B------:R-:W-:Y:S08]  /*2480*/  HMMA.16816.F32.BF16 R36, R60.reuse, R52, R36 ;  /* 0x000000343c24723c */ /* 0x040ff00000041824 */
[C---:B------:R-:W-:Y:S01]  /*2490*/  HMMA.16816.F32.BF16 R32, R60.reuse, R54, R32 ;  /* 0x000000363c20723c */ /* 0x040fe20000041820 */
[----:B------:R-:W3:Y:S07]  /*24a0*/  LDSM.16.M88.4 R52, [R184+0x800] ;  /* 0x00080000b834783b */ /* 0x000eee0000000200 */
[C---:B------:R-:W-:Y:S08]  /*24b0*/  HMMA.16816.F32.BF16 R28, R60.reuse, R48, R28 ;  /* 0x000000303c1c723c */ /* 0x040ff0000004181c */
[----:B------:R-:W-:Y:S01]  /*24c0*/  HMMA.16816.F32.BF16 R24, R60, R50, R24 ;  /* 0x000000323c18723c */ /* 0x000fe20000041818 */
[----:B------:R-:W4:Y:S04]  /*24d0*/  LDSM.16.M88.4 R48, [R184+0x1000] ;  /* 0x00100000b830783b */ /* 0x000f280000000200 */
[----:B------:R-:W-:Y:S03]  /*24e0*/  LDSM.16.M88.4 R60, [R184+0x1800] ;  /* 0x00180000b83c783b */ /* 0x000fe60000000200 */
[C---:B------:R-:W-:Y:S08]  /*24f0*/  HMMA.16816.F32.BF16 R8, R20.reuse, R16, R8 ;  /* 0x000000101408723c */ /* 0x040ff00000041808 */
[C---:B------:R-:W-:Y:S01]  /*2500*/  HMMA.16816.F32.BF16 R72, R20.reuse, R18, R72 ;  /* 0x000000121448723c */ /* 0x040fe20000041848 */
[----:B------:R-:W5:Y:S07]  /*2510*/  LDSM.16.M88.4 R16, [R197+0xe000] ;  /* 0x00e00000c510783b */ /* 0x000f6e0000000200 */
[C---:B-1----:R-:W-:Y:S08]  /*2520*/  HMMA.16816.F32.BF16 R44, R20.reuse, R12, R44 ;  /* 0x0000000c142c723c */ /* 0x042ff0000004182c */
[C---:B------:R-:W-:Y:S01]  /*2530*/  HMMA.16816.F32.BF16 R40, R20.reuse, R14, R40 ;  /* 0x0000000e1428723c */ /* 0x040fe20000041828 */
[----:B------:R-:W1:Y:S07]  /*2540*/  LDSM.16.M88.4 R12, [R197+0xe800] ;  /* 0x00e80000c50c783b */ /* 0x000e6e0000000200 */
[C---:B------:R-:W-:Y:S08]  /*2550*/  HMMA.16816.F32.BF16 R36, R20.reuse, R80, R36 ;  /* 0x000000501424723c */ /* 0x040ff00000041824 */
[----:B------:R-:W-:Y:S08]  /*2560*/  HMMA.16816.F32.BF16 R32, R20, R82, R32 ;  /* 0x000000521420723c */ /* 0x000ff00000041820 */
[C---:B--2---:R-:W-:Y:S08]  /*2570*/  HMMA.16816.F32.BF16 R8, R68.reuse, R64, R8 ;  /* 0x000000404408723c */ /* 0x044ff00000041808 */
[----:B------:R-:W-:Y:S01]  /*2580*/  HMMA.16816.F32.BF16 R72, R68, R66, R72 ;  /* 0x000000424448723c */ /* 0x000fe20000041848 */
[----:B------:R-:W-:Y:S07]  /*2590*/  LDSM.16.M88.4 R64, [R195+0x3000] ;  /* 0x00300000c340783b */ /* 0x000fee0000000200 */
[C---:B------:R-:W-:Y:S08]  /*25a0*/  HMMA.16816.F32.BF16 R28, R20.reuse, R76, R28 ;  /* 0x0000004c141c723c */ /* 0x040ff0000004181c */
[----:B------:R-:W-:Y:S01]  /*25b0*/  HMMA.16816.F32.BF16 R24, R20, R78, R24 ;  /* 0x0000004e1418723c */ /* 0x000fe20000041818 */
[----:B------:R-:W2:Y:S07]  /*25c0*/  LDSM.16.M88.4 R20, [R197+0xf000] ;  /* 0x00f00000c514783b */ /* 0x000eae0000000200 */
[C---:B---3--:R-:W-:Y:S08]  /*25d0*/  HMMA.16816.F32.BF16 R44, R68.reuse, R52, R44 ;  /* 0x00000034442c723c */ /* 0x048ff0000004182c */
[C---:B------:R-:W-:Y:S01]  /*25e0*/  HMMA.16816.F32.BF16 R40, R68.reuse, R54, R40 ;  /* 0x000000364428723c */ /* 0x040fe20000041828 */
[----:B------:R-:W-:Y:S07]  /*25f0*/  LDSM.16.M88.4 R52, [R196+0x4000] ;  /* 0x00400000c434783b */ /* 0x000fee0000000200 */
[C---:B----4-:R-:W-:Y:S08]  /*2600*/  HMMA.16816.F32.BF16 R36, R68.reuse, R48, R36 ;  /* 0x000000304424723c */ /* 0x050ff00000041824 */
[----:B------:R-:W-:Y:S01]  /*2610*/  HMMA.16816.F32.BF16 R32, R68, R50, R32 ;  /* 0x000000324420723c */ /* 0x000fe20000041820 */
[----:B------:R-:W3:Y:S07]  /*2620*/  LDSM.16.M88.4 R48, [R197+0xf800] ;  /* 0x00f80000c530783b */ /* 0x000eee0000000200 */
[C---:B-----5:R-:W-:Y:S08]  /*2630*/  HMMA.16816.F32.BF16 R8, R56.reuse, R16, R8 ;  /* 0x000000103808723c */ /* 0x060ff00000041808 */
[----:B------:R-:W-:Y:S01]  /*2640*/  HMMA.16816.F32.BF16 R72, R56, R18, R72 ;  /* 0x000000123848723c */ /* 0x000fe20000041848 */
[----:B------:R-:W4:Y:S07]  /*2650*/  LDSM.16.M88.4 R16, [R195+0x2000] ;  /* 0x00200000c310783b */ /* 0x000f2e0000000200 */
[C---:B------:R-:W-:Y:S08]  /*2660*/  HMMA.16816.F32.BF16 R28, R68.reuse, R60, R28 ;  /* 0x0000003c441c723c */ /* 0x040ff0000004181c */
[----:B------:R-:W-:Y:S01]  /*2670*/  HMMA.16816.F32.BF16 R24, R68, R62, R24 ;  /* 0x0000003e4418723c */ /* 0x000fe20000041818 */
[----:B------:R-:W-:Y:S07]  /*2680*/  LDSM.16.M88.4 R60, [R195+0x3800] ;  /* 0x00380000c33c783b */ /* 0x000fee0000000200 */
[C---:B-1----:R-:W-:Y:S08]  /*2690*/  HMMA.16816.F32.BF16 R44, R56.reuse, R12, R44 ;  /* 0x0000000c382c723c */ /* 0x042ff0000004182c */
[C---:B------:R-:W-:Y:S01]  /*26a0*/  HMMA.16816.F32.BF16 R40, R56.reuse, R14, R40 ;  /* 0x0000000e3828723c */ /* 0x040fe20000041828 */
[----:B------:R-:W1:Y:S07]  /*26b0*/  LDSM.16.M88.4 R12, [R195+0x2800] ;  /* 0x00280000c30c783b */ /* 0x000e6e0000000200 */
[C---:B--2---:R-:W-:Y:S08]  /*26c0*/  HMMA.16816.F32.BF16 R36, R56.reuse, R20, R36 ;  /* 0x000000143824723c */ /* 0x044ff00000041824 */
[C---:B------:R-:W-:Y:S01]  /*26d0*/  HMMA.16816.F32.BF16 R68, R56.reuse, R22, R32 ;  /* 0x000000163844723c */ /* 0x040fe20000041820 */
[----:B------:R-:W-:Y:S04]  /*26e0*/  LDSM.16.M88.4 R32, [R194+0x4000] ;  /* 0x00400000c220783b */ /* 0x000fe80000000200 */
[----:B------:R-:W2:Y:S03]  /*26f0*/  LDSM.16.M88.4 R20, [R191+0xe000] ;  /* 0x00e00000bf14783b */ /* 0x000ea60000000200 */
[C---:B---3--:R-:W-:Y:S08]  /*2700*/  HMMA.16816.F32.BF16 R28, R56.reuse, R48, R28 ;  /* 0x00000030381c723c */ /* 0x048ff0000004181c */
[----:B------:R-:W-:Y:S01]  /*2710*/  HMMA.16816.F32.BF16 R48, R56, R50, R24 ;  /* 0x000000323830723c */ /* 0x000fe20000041818 */
[----:B------:R-:W3:Y:S04]  /*2720*/  LDSM.16.M88.4 R24, [R191+0xe800] ;  /* 0x00e80000bf18783b */ /* 0x000ee80000000200 */
[----:B------:R-:W-:Y:S03]  /*2730*/  LDSM.16.M88.4 R56, [R191+0xf800] ;  /* 0x00f80000bf38783b */ /* 0x000fe60000000200 */
[C---:B----4-:R-:W-:Y:S08]  /*2740*/  HMMA.16816.F32.BF16 R8, R52.reuse, R16, R8 ;  /* 0x000000103408723c */ /* 0x050ff00000041808 */
[C---:B------:R-:W-:Y:S01]  /*2750*/  HMMA.16816.F32.BF16 R72, R52.reuse, R18, R72 ;  /* 0x000000123448723c */ /* 0x040fe20000041848 */
[----:B------:R-:W4:Y:S07]  /*2760*/  LDSM.16.M88.4 R16, [R191+0xf000] ;  /* 0x00f00000bf10783b */ /* 0x000f2e0000000200 */
        /* <DEDUP_REMOVED lines=8> */
[----:B------:R-:W1:Y:S04]  /*27f0*/  LDSM.16.M88.4 R48, [R193+0x4000] ;  /* 0x00400000c130783b */ /* 0x000e680000000200 */
[----:B------:R-:W5:Y:S03]  /*2800*/  LDSM.16.M88.4 R60, [R184+0x2800] ;  /* 0x00280000b83c783b */ /* 0x000f660000000200 */
[C---:B--2---:R-:W-:Y:S08]  /*2810*/  HMMA.16816.F32.BF16 R8, R32.reuse, R20, R8 ;  /* 0x000000142008723c */ /* 0x044ff00000041808 */
[C---:B------:R-:W-:Y:S01]  /*2820*/  HMMA.16816.F32.BF16 R72, R32.reuse, R22, R72 ;  /* 0x000000162048723c */ /* 0x040fe20000041848 */
[----:B------:R-:W2:Y:S07]  /*2830*/  LDSM.16.M88.4 R20, [R184+0x3000] ;  /* 0x00300000b814783b */ /* 0x000eae0000000200 */
[C---:B---3--:R-:W-:Y:S08]  /*2840*/  HMMA.16816.F32.BF16 R44, R32.reuse, R24, R44 ;  /* 0x00000018202c723c */ /* 0x048ff0000004182c */
[C---:B------:R-:W-:Y:S01]  /*2850*/  HMMA.16816.F32.BF16 R40, R32.reuse, R26, R40 ;  /* 0x0000001a2028723c */ /* 0x040fe20000041828 */
[----:B------:R-:W-:Y:S07]  /*2860*/  LDSM.16.M88.4 R24, [R184+0x3800] ;  /* 0x00380000b818783b */ /* 0x000fee0000000200 */
[C---:B----4-:R-:W-:Y:S08]  /*2870*/  HMMA.16816.F32.BF16 R36, R32.reuse, R16, R36 ;  /* 0x000000102024723c */ /* 0x050ff00000041824 */
[----:B------:R-:W-:Y:S01]  /*2880*/  HMMA.16816.F32.BF16 R68, R32, R18, R68 ;  /* 0x000000122044723c */ /* 0x000fe20000041844 */
[----:B------:R-:W3:Y:S07]  /*2890*/  LDSM.16.M88.4 R16, [R197+0x10000] ;  /* 0x01000000c510783b */ /* 0x000eee0000000200 */
[C---:B-1----:R-:W-:Y:S08]  /*28a0*/  HMMA.16816.F32.BF16 R8, R48.reuse, R12, R8 ;  /* 0x0000000c3008723c */ /* 0x042ff00000041808 */
[C---:B------:R-:W-:Y:S01]  /*28b0*/  HMMA.16816.F32.BF16 R72, R48.reuse, R14, R72 ;  /* 0x0000000e3048723c */ /* 0x040fe20000041848 */
[----:B------:R-:W1:Y:S07]  /*28c0*/  LDSM.16.M88.4 R12, [R197+0x10800] ;  /* 0x01080000c50c783b */ /* 0x000e6e0000000200 */
[C---:B-----5:R-:W-:Y:S08]  /*28d0*/  HMMA.16816.F32.BF16 R44, R48.reuse, R60, R44 ;  /* 0x0000003c302c723c */ /* 0x060ff0000004182c */
[C---:B------:R-:W-:Y:S01]  /*28e0*/  HMMA.16816.F32.BF16 R40, R48.reuse, R62, R40 ;  /* 0x0000003e3028723c */ /* 0x040fe20000041828 */
[----:B------:R-:W-:Y:S07]  /*28f0*/  LDSM.16.M88.4 R60, [R196+0x8000] ;  /* 0x00800000c43c783b */ /* 0x000fee0000000200 */
[----:B--2---:R-:W-:Y:S01]  /*2900*/  HMMA.16816.F32.BF16 R76, R48, R20, R36 ;  /* 0x00000014304c723c */ /* 0x004fe20000041824 */
[----:B------:R-:W2:Y:S07]  /*2910*/  LDSM.16.M88.4 R36, [R195+0x4000] ;  /* 0x00400000c324783b */ /* 0x000eae0000000200 */
[C---:B------:R-:W-:Y:S08]  /*2920*/  HMMA.16816.F32.BF16 R28, R32.reuse, R56, R28 ;  /* 0x00000038201c723c */ /* 0x040ff0000004181c */
[----:B------:R-:W-:Y:S01]  /*2930*/  HMMA.16816.F32.BF16 R52, R32, R58, R52 ;  /* 0x0000003a2034723c */ /* 0x000fe20000041834 */
[----:B------:R-:W4:Y:S04]  /*2940*/  LDSM.16.M88.4 R56, [R197+0x11000] ;  /* 0x01100000c538783b */ /* 0x000f280000000200 */
[----:B------:R-:W5:Y:S03]  /*2950*/  LDSM.16.M88.4 R32, [R197+0x11800] ;  /* 0x01180000c520783b */ /* 0x000f660000000200 */
[----:B---3--:R-:W-:Y:S08]  /*2960*/  HMMA.16816.F32.BF16 R8, R64, R16, R8 ;  /* 0x000000104008723c */ /* 0x008ff00000041808 */
[----:B------:R-:W-:Y:S01]  /*2970*/  HMMA.16816.F32.BF16 R68, R48, R22, R68 ;  /* 0x000000163044723c */ /* 0x000fe20000041844 */
[----:B------:R-:W3:Y:S07]  /*2980*/  LDSM.16.M88.4 R20, [R195+0x4800] ;  /* 0x00480000c314783b */ /* 0x000eee0000000200 */
[----:B------:R-:W-:Y:S08]  /*2990*/  HMMA.16816.F32.BF16 R72, R64, R18, R72 ;  /* 0x000000124048723c */ /* 0x000ff00000041848 */
[C---:B------:R-:W-:Y:S08]  /*29a0*/  HMMA.16816.F32.BF16 R28, R48.reuse, R24, R28 ;  /* 0x00000018301c723c */ /* 0x040ff0000004181c */
[----:B------:R-:W-:Y:S01]  /*29b0*/  HMMA.16816.F32.BF16 R52, R48, R26, R52 ;  /* 0x0000001a3034723c */ /* 0x000fe20000041834 */
[----:B------:R-:W-:Y:S07]  /*29c0*/  LDSM.16.M88.4 R24, [R191+0x10000] ;  /* 0x01000000bf18783b */ /* 0x000fee0000000200 */
[C---:B-1----:R-:W-:Y:S08]  /*29d0*/  HMMA.16816.F32.BF16 R44, R64.reuse, R12, R44 ;  /* 0x0000000c402c723c */ /* 0x042ff0000004182c */
[----:B------:R-:W-:Y:S01]  /*29e0*/  HMMA.16816.F32.BF16 R40, R64, R14, R40 ;  /* 0x0000000e4028723c */ /* 0x000fe20000041828 */
[----:B------:R-:W-:Y:S07]  /*29f0*/  LDSM.16.M88.4 R12, [R195+0x5000] ;  /* 0x00500000c30c783b */ /* 0x000fee0000000200 */
[C---:B--2---:R-:W-:Y:S01]  /*2a00*/  HMMA.16816.F32.BF16 R16, R60.reuse, R36, R8 ;  /* 0x000000243c10723c */ /* 0x044fe20000041808 */
[----:B------:R-:W1:Y:S07]  /*2a10*/  LDSM.16.M88.4 R8, [R194+0x8000] ;  /* 0x00800000c208783b */ /* 0x000e6e0000000200 */
[----:B------:R-:W-:Y:S01]  /*2a20*/  HMMA.16816.F32.BF16 R72, R60, R38, R72 ;  /* 0x000000263c48723c */ /* 0x000fe20000041848 */
[----:B------:R-:W2:Y:S07]  /*2a30*/  LDSM.16.M88.4 R36, [R191+0x10800] ;  /* 0x01080000bf24783b */ /* 0x000eae0000000200 */
[C---:B----4-:R-:W-:Y:S08]  /*2a40*/  HMMA.16816.F32.BF16 R76, R64.reuse, R56, R76 ;  /* 0x00000038404c723c */ /* 0x050ff0000004184c */
[C---:B------:R-:W-:Y:S08]  /*2a50*/  HMMA.16816.F32.BF16 R68, R64.reuse, R58, R68 ;  /* 0x0000003a4044723c */ /* 0x040ff00000041844 */
[C---:B-----5:R-:W-:Y:S08]  /*2a60*/  HMMA.16816.F32.BF16 R28, R64.reuse, R32, R28 ;  /* 0x00000020401c723c */ /* 0x060ff0000004181c */
[----:B------:R-:W-:Y:S01]  /*2a70*/  HMMA.16816.F32.BF16 R52, R64, R34, R52 ;  /* 0x000000224034723c */ /* 0x000fe20000041834 */
[----:B------:R-:W4:Y:S07]  /*2a80*/  LDSM.16.M88.4 R32, [R195+0x5800] ;  /* 0x00580000c320783b */ /* 0x000f2e0000000200 */
[C---:B---3--:R-:W-:Y:S01]  /*2a90*/  HMMA.16816.F32.BF16 R48, R60.reuse, R20, R44 ;  /* 0x000000143c30723c */ /* 0x048fe2000004182c */
[----:B------:R-:W-:Y:S07]  /*2aa0*/  LDSM.16.M88.4 R44, [R191+0x11000] ;  /* 0x01100000bf2c783b */ /* 0x000fee0000000200 */
[----:B------:R-:W-:Y:S01]  /*2ab0*/  HMMA.16816.F32.BF16 R56, R60, R22, R40 ;  /* 0x000000163c38723c */ /* 0x000fe20000041828 */
[----:B------:R-:W-:Y:S04]  /*2ac0*/  LDSM.16.M88.4 R20, [R193+0x8000] ;  /* 0x00800000c114783b */ /* 0x000fe80000000200 */
[----:B------:R-:W3:Y:S03]  /*2ad0*/  LDSM.16.M88.4 R40, [R184+0x4000] ;  /* 0x00400000b828783b */ /* 0x000ee60000000200 */
[C---:B-1----:R-:W-:Y:S08]  /*2ae0*/  HMMA.16816.F32.BF16 R16, R8.reuse, R24, R16 ;  /* 0x000000180810723c */ /* 0x042ff00000041810 */
[----:B------:R-:W-:Y:S01]  /*2af0*/  HMMA.16816.F32.BF16 R72, R8, R26, R72 ;  /* 0x0000001a0848723c */ /* 0x000fe20000041848 */
[----:B------:R-:W-:Y:S07]  /*2b00*/  LDSM.16.M88.4 R24, [R191+0x11800] ;  /* 0x01180000bf18783b */ /* 0x000fee0000000200 */
[C---:B------:R-:W-:Y:S08]  /*2b10*/  HMMA.16816.F32.BF16 R76, R60.reuse, R12, R76 ;  /* 0x0000000c3c4c723c */ /* 0x040ff0000004184c */
[----:B------:R-:W-:Y:S01]  /*2b20*/  HMMA.16816.F32.BF16 R68, R60, R14, R68 ;  /* 0x0000000e3c44723c */ /* 0x000fe20000041844 */
[----:B------:R-:W1:Y:S07]  /*2b30*/  LDSM.16.M88.4 R12, [R184+0x4800] ;  /* 0x00480000b80c783b */ /* 0x000e6e0000000200 */
[----:B--2---:R-:W-:Y:S07]  /*2b40*/  HMMA.16816.F32.BF16 R48, R8, R36, R48 ;  /* 0x000000240830723c */ /* 0x004fee0000041830 */
[----:B------:R-:W-:Y:S01]  /*2b50*/  IMAD R36, R225, 0x40, R202 ;  /* 0x00000040e1247824 */ /* 0x000fe200078e02ca */
[----:B----4-:R-:W-:Y:S03]  /*2b60*/  HMMA.16816.F32.BF16 R52, R60, R34, R52 ;  /* 0x000000223c34723c */ /* 0x010fe60000041834 */
[----:B------:R-:W-:Y:S04]  /*2b70*/  I2F R37, R36 ;  /* 0x0000002400257306 */ /* 0x000fe80000201400 */
[----:B------:R-:W-:Y:S01]  /*2b80*/  IADD3 R34, R7, R6, -R206 ;  /* 0x0000000607227210 */ /* 0x000fe20007ffe8ce */
[----:B---3--:R-:W-:Y:S03]  /*2b90*/  HMMA.16816.F32.BF16 R16, R20, R40, R16 ;  /* 0x000000281410723c */ /* 0x008fe60000041810 */
[----:B------:R-:W-:-:S04]  /*2ba0*/  IADD3 R34, R34, c[0x0][0x2e8], RZ ;  /* 0x0000ba0022227a10 */ /* 0x000fc80007ffe0ff */
[----:B------:R-:W-:Y:S01]  /*2bb0*/  IADD3 R6, R34, 0x8, RZ ;  /* 0x0000000822067810 */ /* 0x000fe20007ffe0ff */
[----:B------:R-:W-:Y:S01]  /*2bc0*/  HMMA.16816.F32.BF16 R28, R60, R32, R28 ;  /* 0x000000203c1c723c */ /* 0x000fe2000004181c */
[----:B------:R-:W-:Y:S02]  /*2bd0*/  IADD3 R40, R36, 0x9, RZ ;  /* 0x0000000924287810 */ /* 0x000fe40007ffe0ff */
[-C--:B------:R-:W-:Y:S02]  /*2be0*/  IMNMX R135, R6, R7.reuse, PT ;  /* 0x0000000706877217 */ /* 0x080fe40003800200 */
[----:B------:R-:W-:Y:S01]  /*2bf0*/  I2F R6, R40 ;  /* 0x0000002800067306 */ /* 0x000fe20000201400 */
[----:B------:R-:W-:Y:S02]  /*2c00*/  IMNMX R207, R34, R7, PT ;  /* 0x0000000722cf7217 */ /* 0x000fe40003800200 */
[----:B------:R-:W-:Y:S01]  /*2c10*/  IADD3 R32, R36, 0x1, RZ ;  /* 0x0000000124207810 */ /* 0x000fe20007ffe0ff */
[----:B------:R-:W-:Y:S01]  /*2c20*/  HMMA.16816.F32.BF16 R56, R8, R38, R56 ;  /* 0x000000260838723c */ /* 0x000fe20000041838 */
[----:B------:R-:W-:-:S02]  /*2c30*/  ISETP.GE.AND P5, PT, R40, R207, PT ;  /* 0x000000cf2800720c */ /* 0x000fc40003fa6270 */
[C---:B------:R-:W-:Y:S01]  /*2c40*/  ISETP.GE.AND P2, PT, R32.reuse, R135, PT ;  /* 0x000000872000720c */ /* 0x040fe20003f46270 */
[----:B------:R-:W2:Y:S01]  /*2c50*/  I2F R4, R32 ;  /* 0x0000002000047306 */ /* 0x000ea20000201400 */
[----:B------:R-:W-:Y:S02]  /*2c60*/  ISETP.GE.AND P6, PT, R32, R207, PT ;  /* 0x000000cf2000720c */ /* 0x000fe40003fc6270 */
[----:B------:R-:W-:Y:S01]  /*2c70*/  IADD3 R38, R36, 0x8, RZ ;  /* 0x0000000824267810 */ /* 0x000fe20007ffe0ff */
[----:B------:R-:W-:Y:S01]  /*2c80*/  HMMA.16816.F32.BF16 R72, R20, R42, R72 ;  /* 0x0000002a1448723c */ /* 0x000fe20000041848 */
[----:B------:R-:W-:Y:S02]  /*2c90*/  ISETP.GE.AND P4, PT, R40, R135, PT ;  /* 0x000000872800720c */ /* 0x000fe40003f86270 */
[C---:B------:R-:W-:Y:S01]  /*2ca0*/  ISETP.GE.AND P3, PT, R38.reuse, R207, PT ;  /* 0x000000cf2600720c */ /* 0x040fe20003f66270 */
[----:B------:R3:W4:Y:S01]  /*2cb0*/  I2F R41, R38 ;  /* 0x0000002600297306 */ /* 0x0007220000201400 */
[----:B------:R-:W-:-:S02]  /*2cc0*/  ISETP.GE.AND P0, PT, R38, R135, PT ;  /* 0x000000872600720c */ /* 0x000fc40003f06270 */
[----:B------:R-:W-:Y:S01]  /*2cd0*/  IADD3 R42, R36, 0x10, RZ ;  /* 0x00000010242a7810 */ /* 0x000fe20007ffe0ff */
[C---:B-1----:R-:W-:Y:S03]  /*2ce0*/  HMMA.16816.F32.BF16 R48, R20.reuse, R12, R48 ;  /* 0x0000000c1430723c */ /* 0x042fe60000041830 */
[----:B------:R-:W-:Y:S01]  /*2cf0*/  ISETP.GE.AND P1, PT, R42, R207, PT ;  /* 0x000000cf2a00720c */ /* 0x000fe20003f26270 */
[CC--:B--2---:R-:W-:Y:S01]  /*2d00*/  FFMA.FTZ R19, R4.reuse, R0.reuse, R19 ;  /* 0x0000000004137223 */ /* 0x0c4fe20000010013 */
[----:B------:R-:W1:Y:S01]  /*2d10*/  LDSM.16.M88.4 R32, [R184+0x5000] ;  /* 0x00500000b820783b */ /* 0x000e620000000200 */
[----:B------:R-:W-:Y:S01]  /*2d20*/  FFMA.FTZ R17, R4, R0, R17 ;  /* 0x0000000004117223 */ /* 0x000fe20000010011 */
[----:B------:R-:W-:Y:S01]  /*2d30*/  IADD3 R12, R36, 0x11, RZ ;  /* 0x00000011240c7810 */ /* 0x000fe20007ffe0ff */
[----:B------:R-:W-:Y:S01]  /*2d40*/  HMMA.16816.F32.BF16 R56, R20, R14, R56 ;  /* 0x0000000e1438723c */ /* 0x000fe20000041838 */
[----:B------:R-:W2:Y:S02]  /*2d50*/  I2F R7, R42 ;  /* 0x0000002a00077306 */ /* 0x000ea40000201400 */
[----:B------:R-:W-:-:S02]  /*2d60*/  FSEL R39, R17, -INF , !P6 ;  /* 0xff80000011277808 */ /* 0x000fc40007000000 */
[----:B---3--:R-:W-:Y:S02]  /*2d70*/  FSEL R38, R19, -INF , !P2 ;  /* 0xff80000013267808 */ /* 0x008fe40005000000 */
[----:B------:R-:W-:Y:S01]  /*2d80*/  IADD3 R14, R36, 0x18, RZ ;  /* 0x00000018240e7810 */ /* 0x000fe20007ffe0ff */
[CC--:B----4-:R-:W-:Y:S01]  /*2d90*/  FFMA.FTZ R72, R41.reuse, R0.reuse, R72 ;  /* 0x0000000029487223 */ /* 0x0d0fe20000010048 */
[----:B------:R-:W3:Y:S01]  /*2da0*/  I2F R40, R12 ;  /* 0x0000000c00287306 */ /* 0x000ee20000201400 */
[-C--:B------:R-:W-:Y:S01]  /*2db0*/  FFMA.FTZ R4, R41, R0.reuse, R74 ;  /* 0x0000000029047223 */ /* 0x080fe2000001004a */
[----:B------:R-:W-:Y:S01]  /*2dc0*/  ISETP.GE.AND P2, PT, R12, R207, PT ;  /* 0x000000cf0c00720c */ /* 0x000fe20003f46270 */
[-C--:B------:R-:W-:Y:S01]  /*2dd0*/  FFMA.FTZ R19, R6, R0.reuse, R73 ;  /* 0x0000000006137223 */ /* 0x080fe20000010049 */
[----:B------:R-:W-:Y:S01]  /*2de0*/  FSEL R41, R72, -INF , !P3 ;  /* 0xff80000048297808 */ /* 0x000fe20005800000 */
[C---:B------:R-:W-:Y:S01]  /*2df0*/  HMMA.16816.F32.BF16 R68, R8.reuse, R46, R68 ;  /* 0x0000002e0844723c */ /* 0x040fe20000041844 */
[----:B------:R-:W-:Y:S01]  /*2e00*/  FSEL R4, R4, -INF , !P0 ;  /* 0xff80000004047808 */ /* 0x000fe20004000000 */
[-C--:B------:R-:W-:Y:S01]  /*2e10*/  FFMA.FTZ R6, R6, R0.reuse, R75 ;  /* 0x0000000006067223 */ /* 0x080fe2000001004b */
[----:B------:R-:W-:Y:S01]  /*2e20*/  FSEL R19, R19, -INF , !P5 ;  /* 0xff80000013137808 */ /* 0x000fe20006800000 */
[----:B------:R4:W5:Y:S01]  /*2e30*/  I2F R43, R14 ;  /* 0x0000000e002b7306 */ /* 0x0009620000201400 */
[----:B------:R-:W-:Y:S01]  /*2e40*/  ISETP.GE.AND P3, PT, R12, R135, PT ;  /* 0x000000870c00720c */ /* 0x000fe20003f66270 */
[-C--:B--2---:R-:W-:Y:S01]  /*2e50*/  FFMA.FTZ R48, R7, R0.reuse, R48 ;  /* 0x0000000007307223 */ /* 0x084fe20000010030 */
[C---:B------:R-:W-:Y:S01]  /*2e60*/  ISETP.GE.AND P0, PT, R14.reuse, R207, PT ;  /* 0x000000cf0e00720c */ /* 0x040fe20003f06270 */
[----:B------:R-:W-:Y:S01]  /*2e70*/  HMMA.16816.F32.BF16 R28, R8, R24, R28 ;  /* 0x00000018081c723c */ /* 0x000fe2000004181c */
[-C--:B------:R-:W-:Y:S01]  /*2e80*/  ISETP.GE.AND P5, PT, R14, R135.reuse, PT ;  /* 0x000000870e00720c */ /* 0x080fe20003fa6270 */
[-C--:B---3--:R-:W-:Y:S01]  /*2e90*/  FFMA.FTZ R17, R40, R0.reuse, R49 ;  /* 0x0000000028117223 */ /* 0x088fe20000010031 */
[----:B------:R-:W-:Y:S01]  /*2ea0*/  ISETP.GE.AND P6, PT, R42, R135, PT ;  /* 0x000000872a00720c */ /* 0x000fe20003fc6270 */
[----:B------:R-:W-:Y:S01]  /*2eb0*/  FFMA.FTZ R51, R40, R0, R51 ;  /* 0x0000000028337223 */ /* 0x000fe20000010033 */
[----:B------:R-:W-:-:S02]  /*2ec0*/  IADD3 R40, R36, 0x28, RZ ;  /* 0x0000002824287810 */ /* 0x000fc40007ffe0ff */
[----:B------:R-:W-:Y:S01]  /*2ed0*/  FFMA.FTZ R24, R7, R0, R50 ;  /* 0x0000000007187223 */ /* 0x000fe20000010032 */
[----:B------:R-:W-:Y:S01]  /*2ee0*/  HMMA.16816.F32.BF16 R76, R8, R44, R76 ;  /* 0x0000002c084c723c */ /* 0x000fe2000004184c */
[----:B------:R-:W-:Y:S02]  /*2ef0*/  IADD3 R42, R36, 0x20, RZ ;  /* 0x00000020242a7810 */ /* 0x000fe40007ffe0ff */
[----:B------:R-:W-:Y:S01]  /*2f00*/  FSEL R6, R6, -INF , !P4 ;  /* 0xff80000006067808 */ /* 0x000fe20006000000 */
[----:B----4-:R-:W2:Y:S01]  /*2f10*/  LDSM.16.M88.4 R12, [R184+0x5800] ;  /* 0x00580000b80c783b */ /* 0x010ea20000000200 */
[----:B------:R-:W-:Y:S01]  /*2f20*/  FSEL R7, R48, -INF , !P1 ;  /* 0xff80000030077808 */ /* 0x000fe20004800000 */
[----:B------:R-:W-:-:S04]  /*2f30*/  DEPBAR.LE SB0, 0x0 ;  /* 0x000080000000791a */ /* 0x000fc80000000000 */
[----:B------:R-:W-:Y:S01]  /*2f40*/  HMMA.16816.F32.BF16 R52, R8, R26, R52 ;  /* 0x0000001a0834723c */ /* 0x000fe20000041834 */
[----:B------:R-:W-:Y:S02]  /*2f50*/  IADD3 R44, R36, 0x19, RZ ;  /* 0x00000019242c7810 */ /* 0x000fe40007ffe0ff */
[----:B------:R-:W-:Y:S02]  /*2f60*/  FSEL R24, R24, -INF , !P6 ;  /* 0xff80000018187808 */ /* 0x000fe40007000000 */
[----:B------:R-:W3:Y:S01]  /*2f70*/  I2F R25, R44 ;  /* 0x0000002c00197306 */ /* 0x000ee20000201400 */
[----:B------:R-:W-:Y:S01]  /*2f80*/  FSEL R17, R17, -INF , !P2 ;  /* 0xff80000011117808 */ /* 0x000fe20005000000 */
[-C--:B-----5:R-:W-:Y:S01]  /*2f90*/  FFMA.FTZ R9, R43, R0.reuse, R56 ;  /* 0x000000002b097223 */ /* 0x0a0fe20000010038 */
[----:B-1----:R-:W-:Y:S01]  /*2fa0*/  HMMA.16816.F32.BF16 R68, R20, R34, R68 ;  /* 0x000000221444723c */ /* 0x002fe20000041844 */
[----:B------:R-:W-:Y:S01]  /*2fb0*/  FSEL R26, R51, -INF , !P3 ;  /* 0xff800000331a7808 */ /* 0x000fe20005800000 */
[----:B------:R-:W-:Y:S01]  /*2fc0*/  FFMA.FTZ R10, R43, R0, R58 ;  /* 0x000000002b0a7223 */ /* 0x000fe2000001003a */
[----:B------:R-:W-:-:S02]  /*2fd0*/  ISETP.GE.AND P4, PT, R44, R207, PT ;  /* 0x000000cf2c00720c */ /* 0x000fc40003f86270 */
[----:B------:R-:W1:Y:S01]  /*2fe0*/  I2F R35, R40 ;  /* 0x0000002800237306 */ /* 0x000e620000201400 */
[----:B------:R-:W-:Y:S02]  /*2ff0*/  FSEL R9, R9, -INF , !P0 ;  /* 0xff80000009097808 */ /* 0x000fe40004000000 */
[----:B------:R-:W-:Y:S01]  /*3000*/  HMMA.16816.F32.BF16 R76, R20, R32, R76 ;  /* 0x00000020144c723c */ /* 0x000fe2000004184c */
[----:B------:R-:W-:Y:S02]  /*3010*/  IADD3 R34, R36, 0x29, RZ ;  /* 0x0000002924227810 */ /* 0x000fe40007ffe0ff */
[----:B------:R-:W-:Y:S02]  /*3020*/  FSEL R10, R10, -INF , !P5 ;  /* 0xff8000000a0a7808 */ /* 0x000fe40006800000 */
[----:B------:R-:W4:Y:S01]  /*3030*/  I2F R33, R42 ;  /* 0x0000002a00217306 */ /* 0x000f220000201400 */
[CC--:B---3--:R-:W-:Y:S01]  /*3040*/  FFMA.FTZ R11, R25.reuse, R0.reuse, R57 ;  /* 0x00000000190b7223 */ /* 0x0c8fe20000010039 */
[----:B------:R-:W-:Y:S01]  /*3050*/  IADD3 R32, R36, 0x21, RZ ;  /* 0x0000002124207810 */ /* 0x000fe20007ffe0ff */
[----:B------:R-:W-:Y:S01]  /*3060*/  FFMA.FTZ R8, R25, R0, R59 ;  /* 0x0000000019087223 */ /* 0x000fe2000001003b */
[----:B------:R-:W-:-:S02]  /*3070*/  ISETP.GE.AND P5, PT, R40, R207, PT ;  /* 0x000000cf2800720c */ /* 0x000fc40003fa6270 */
[C---:B------:R-:W-:Y:S02]  /*3080*/  ISETP.GE.AND P3, PT, R32.reuse, R207, PT ;  /* 0x000000cf2000720c */ /* 0x040fe40003f66270 */
[----:B------:R3:W5:Y:S01]  /*3090*/  I2F R27, R32 ;  /* 0x00000020001b7306 */ /* 0x0007620000201400 */
[-C--:B------:R-:W-:Y:S02]  /*30a0*/  ISETP.GE.AND P0, PT, R32, R135.reuse, PT ;  /* 0x000000872000720c */ /* 0x080fe40003f06270 */
[CC--:B-1----:R-:W-:Y:S01]  /*30b0*/  FFMA.FTZ R68, R35.reuse, R0.reuse, R68 ;  /* 0x0000000023447223 */ /* 0x0c2fe20000010044 */
[----:B------:R-:W-:Y:S01]  /*30c0*/  ISETP.GE.AND P1, PT, R44, R135, PT ;  /* 0x000000872c00720c */ /* 0x000fe20003f26270 */
[----:B--2---:R-:W-:Y:S01]  /*30d0*/  HMMA.16816.F32.BF16 R28, R20, R12, R28 ;  /* 0x0000000c141c723c */ /* 0x004fe2000004181c */
[----:B------:R-:W-:Y:S01]  /*30e0*/  ISETP.GE.AND P6, PT, R42, R207, PT ;  /* 0x000000cf2a00720c */ /* 0x000fe20003fc6270 */
[----:B------:R-:W-:Y:S01]  /*30f0*/  FFMA.FTZ R70, R35, R0, R70 ;  /* 0x0000000023467223 */ /* 0x000fe20000010046 */
[----:B------:R-:W1:Y:S01]  /*3100*/  I2F R25, R34 ;  /* 0x0000002200197306 */ /* 0x000e620000201400 */
[----:B------:R-:W-:-:S02]  /*3110*/  FSEL R159, R68, -INF , !P5 ;  /* 0xff800000449f7808 */ /* 0x000fc40006800000 */
[CC--:B----4-:R-:W-:Y:S01]  /*3120*/  FFMA.FTZ R76, R33.reuse, R0.reuse, R76 ;  /* 0x00000000214c7223 */ /* 0x0d0fe2000001004c */
[----:B------:R-:W-:Y:S01]  /*3130*/  IADD3 R12, R36, 0x31, RZ ;  /* 0x00000031240c7810 */ /* 0x000fe20007ffe0ff */
[----:B------:R-:W-:Y:S01]  /*3140*/  HMMA.16816.F32.BF16 R52, R20, R14, R52 ;  /* 0x0000000e1434723c */ /* 0x000fe20000041834 */
[-C--:B------:R-:W-:Y:S01]  /*3150*/  FFMA.FTZ R78, R33, R0.reuse, R78 ;  /* 0x00000000214e7223 */ /* 0x080fe2000001004e */
[-C--:B------:R-:W-:Y:S01]  /*3160*/  ISETP.GE.AND P2, PT, R42, R135.reuse, PT ;  /* 0x000000872a00720c */ /* 0x080fe20003f46270 */
[----:B------:R-:W2:Y:S01]  /*3170*/  I2F R14, R12 ;  /* 0x0000000c000e7306 */ /* 0x000ea20000201400 */
[----:B---3--:R-:W-:Y:S01]  /*3180*/  IADD3 R32, R36, 0x30, RZ ;  /* 0x0000003024207810 */ /* 0x008fe20007ffe0ff */
[CC--:B-----5:R-:W-:Y:S01]  /*3190*/  FFMA.FTZ R77, R27.reuse, R0.reuse, R77 ;  /* 0x000000001b4d7223 */ /* 0x0e0fe2000001004d */
[----:B------:R-:W-:Y:S01]  /*31a0*/  ISETP.GE.AND P5, PT, R12, R135, PT ;  /* 0x000000870c00720c */ /* 0x000fe20003fa6270 */
[----:B------:R-:W-:Y:S01]  /*31b0*/  FFMA.FTZ R79, R27, R0, R79 ;  /* 0x000000001b4f7223 */ /* 0x000fe2000001004f */
[----:B------:R-:W-:-:S02]  /*31c0*/  IADD3 R22, R36, 0x38, RZ ;  /* 0x0000003824167810 */ /* 0x000fc40007ffe0ff */
[----:B------:R-:W-:Y:S01]  /*31d0*/  IADD3 R20, R36, 0x39, RZ ;  /* 0x0000003924147810 */ /* 0x000fe20007ffe0ff */
[----:B------:R-:W3:Y:S01]  /*31e0*/  I2F R13, R32 ;  /* 0x00000020000d7306 */ /* 0x000ee20000201400 */
[----:B------:R-:W-:Y:S01]  /*31f0*/  FSEL R11, R11, -INF , !P4 ;  /* 0xff8000000b0b7808 */ /* 0x000fe20006000000 */
[CC--:B-1----:R-:W-:Y:S01]  /*3200*/  FFMA.FTZ R69, R25.reuse, R0.reuse, R69 ;  /* 0x0000000019457223 */ /* 0x0c2fe20000010045 */
[----:B------:R-:W-:Y:S01]  /*3210*/  FSEL R8, R8, -INF , !P1 ;  /* 0xff80000008087808 */ /* 0x000fe20004800000 */
[-C--:B------:R-:W-:Y:S01]  /*3220*/  FFMA.FTZ R71, R25, R0.reuse, R71 ;  /* 0x0000000019477223 */ /* 0x080fe20000010047 */
[----:B------:R-:W-:Y:S02]  /*3230*/  FSEL R167, R76, -INF , !P6 ;  /* 0xff8000004ca77808 */ /* 0x000fe40007000000 */
[----:B------:R-:W-:Y:S01]  /*3240*/  FSEL R164, R78, -INF , !P2 ;  /* 0xff8000004ea47808 */ /* 0x000fe20005000000 */
[----:B------:R-:W1:Y:S01]  /*3250*/  I2F R21, R22 ;  /* 0x0000001600157306 */ /* 0x000e620000201400 */
[CC--:B--2---:R-:W-:Y:S01]  /*3260*/  FFMA.FTZ R31, R14.reuse, R0.reuse, R31 ;  /* 0x000000000e1f7223 */ /* 0x0c4fe2000001001f */
[----:B------:R-:W-:Y:S01]  /*3270*/  FSEL R161, R77, -INF , !P3 ;  /* 0xff8000004da17808 */ /* 0x000fe20005800000 */
[-C--:B------:R-:W-:Y:S01]  /*3280*/  FFMA.FTZ R29, R14, R0.reuse, R29 ;  /* 0x000000000e1d7223 */ /* 0x080fe2000001001d */
[----:B------:R-:W-:Y:S01]  /*3290*/  FSEL R174, R79, -INF , !P0 ;  /* 0xff8000004fae7808 */ /* 0x000fe20004000000 */
[----:B------:R-:W-:Y:S01]  /*32a0*/  FFMA.FTZ R14, R37, R0, R16 ;  /* 0x00000000250e7223 */ /* 0x000fe20000010010 */
[----:B------:R-:W-:-:S02]  /*32b0*/  FSEL R142, R31, -INF , !P5 ;  /* 0xff8000001f8e7808 */ /* 0x000fc40006800000 */
[----:B------:R-:W2:Y:S01]  /*32c0*/  I2F R15, R20 ;  /* 0x00000014000f7306 */ /* 0x000ea20000201400 */
[----:B------:R-:W-:Y:S01]  /*32d0*/  ISETP.GE.AND P5, PT, R134, 0x2, PT ;  /* 0x000000028600780c */ /* 0x000fe20003fa6270 */
[CC--:B---3--:R-:W-:Y:S01]  /*32e0*/  FFMA.FTZ R28, R13.reuse, R0.reuse, R28 ;  /* 0x000000000d1c7223 */ /* 0x0c8fe2000001001c */
[----:B------:R-:W-:Y:S01]  /*32f0*/  ISETP.GE.AND P4, PT, R40, R135, PT ;  /* 0x000000872800720c */ /* 0x000fe20003f86270 */
[-C--:B------:R-:W-:Y:S01]  /*3300*/  FFMA.FTZ R30, R13, R0.reuse, R30 ;  /* 0x000000000d1e7223 */ /* 0x080fe2000001001e */
[C---:B------:R-:W-:Y:S02]  /*3310*/  ISETP.GE.AND P1, PT, R34.reuse, R207, PT ;  /* 0x000000cf2200720c */ /* 0x040fe40003f26270 */
[----:B------:R-:W-:Y:S01]  /*3320*/  ISETP.GE.AND P6, PT, R34, R135, PT ;  /* 0x000000872200720c */ /* 0x000fe20003fc6270 */
[CC--:B-1----:R-:W-:Y:S01]  /*3330*/  FFMA.FTZ R52, R21.reuse, R0.reuse, R52 ;  /* 0x0000000015347223 */ /* 0x0c2fe20000010034 */
[C---:B------:R-:W-:Y:S01]  /*3340*/  ISETP.GE.AND P2, PT, R32.reuse, R207, PT ;  /* 0x000000cf2000720c */ /* 0x040fe20003f46270 */
[----:B------:R-:W-:Y:S01]  /*3350*/  FFMA.FTZ R54, R21, R0, R54 ;  /* 0x0000000015367223 */ /* 0x000fe20000010036 */
[----:B------:R-:W-:-:S02]  /*3360*/  ISETP.GE.AND P3, PT, R32, R135, PT ;  /* 0x000000872000720c */ /* 0x000fc40003f66270 */
[----:B------:R-:W-:Y:S01]  /*3370*/  ISETP.GE.AND P0, PT, R12, R207, PT ;  /* 0x000000cf0c00720c */ /* 0x000fe20003f06270 */
[-C--:B------:R-:W-:Y:S01]  /*3380*/  FFMA.FTZ R12, R37, R0.reuse, R18 ;  /* 0x00000000250c7223 */ /* 0x080fe20000010012 */
[----:B------:R-:W-:Y:S01]  /*3390*/  FSEL R172, R70, -INF , !P4 ;  /* 0xff80000046ac7808 */ /* 0x000fe20006000000 */
[-C--:B--2---:R-:W-:Y:S01]  /*33a0*/  FFMA.FTZ R53, R15, R0.reuse, R53 ;  /* 0x000000000f357223 */ /* 0x084fe20000010035 */
[----:B------:R-:W-:Y:S01]  /*33b0*/  FSEL R165, R69, -INF , !P1 ;  /* 0xff80000045a57808 */ /* 0x000fe20004800000 */
[----:B------:R-:W-:Y:S01]  /*33c0*/  FFMA.FTZ R55, R15, R0, R55 ;  /* 0x000000000f377223 */ /* 0x000fe20000010037 */
[----:B------:R-:W-:Y:S02]  /*33d0*/  FSEL R168, R71, -INF , !P6 ;  /* 0xff80000047a87808 */ /* 0x000fe40007000000 */
[----:B------:R-:W-:Y:S02]  /*33e0*/  FSEL R171, R28, -INF , !P2 ;  /* 0xff8000001cab7808 */ /* 0x000fe40005000000 */
[----:B------:R-:W-:-:S02]  /*33f0*/  FSEL R166, R30, -INF , !P3 ;  /* 0xff8000001ea67808 */ /* 0x000fc40005800000 */
[----:B------:R-:W-:Y:S01]  /*3400*/  FSEL R169, R29, -INF , !P0 ;  /* 0xff8000001da97808 */ /* 0x000fe20004000000 */
[----:B------:R-:W-:Y:S01]  /*3410*/  BAR.SYNC.DEFER_BLOCKING 0x0 ;  /* 0x0000000000007b1d */ /* 0x000fe20000010000 */
[C---:B------:R-:W-:Y:S02]  /*3420*/  ISETP.GE.AND P4, PT, R22.reuse, R207, PT ;  /* 0x000000cf1600720c */ /* 0x040fe40003f86270 */
[----:B------:R-:W-:Y:S02]  /*3430*/  ISETP.GE.AND P1, PT, R22, R135, PT ;  /* 0x000000871600720c */ /* 0x000fe40003f26270 */
        /* <DEDUP_REMOVED lines=15> */
[----:B------:R-:W-:Y:S01]  /*3530*/  IMAD R13, R21, UR8, RZ ;  /* 0x00000008150d7c24 */ /* 0x000fe2000f8e02ff */
        /* <DEDUP_REMOVED lines=50> */
.L_x_191:
[----:B------:R-:W-:Y:S05]  /*3860*/  BSYNC B0 ;  /* 0x0000000000007941 */ /* 0x000fea0003800000 */
.L_x_190:
[----:B------:R-:W0:Y:S02]  /*3870*/  LDGDEPBAR ;  /* 0x00000000000079af */ /* 0x000e240000000000 */
.L_x_189:
        /* <DEDUP_REMOVED lines=31> */
[----:B------:R-:W2:Y:S03]  /*3a70*/  SHFL.BFLY PT, R16, R15, 0x2, 0x1f ;  /* 0x0c401f000f107f89 */ /* 0x000ea600000e0000 */
[-C--:B------:R-:W-:Y:S01]  /*3a80*/  LEA R189, R3, R192.reuse, 0x1 ;  /* 0x000000c003bd7211 */ /* 0x080fe200078e08ff */
[----:B------:R-:W3:Y:S01]  /*3a90*/  SHFL.BFLY PT, R13, R18, 0x2, 0x1f ;  /* 0x0c401f00120d7f89 */ /* 0x000ee200000e0000 */
[----:B------:R-:W-:-:S03]  /*3aa0*/  LEA R190, R5, R192, 0x1 ;  /* 0x000000c005be7211 */ /* 0x000fc600078e08ff */
[----:B------:R-:W-:Y:S01]  /*3ab0*/  LDSM.16.MT88.4 R64, [R192+0x14000] ;  /* 0x01400000c040783b */ /* 0x000fe20000004200 */
[----:B------:R-:W-:-:S03]  /*3ac0*/  LEA R188, R3, R190, 0x1 ;  /* 0x000000be03bc7211 */ /* 0x000fc600078e08ff */
[----:B------:R-:W-:Y:S04]  /*3ad0*/  LDSM.16.MT88.4 R80, [R189+0x14000] ;  /* 0x01400000bd50783b */ /* 0x000fe80000004200 */
[----:B------:R-:W-:Y:S04]  /*3ae0*/  LDSM.16.MT88.4 R124, [R192+0x12000] ;  /* 0x01200000c07c783b */ /* 0x000fe80000004200 */
[----:B------:R-:W-:Y:S01]  /*3af0*/  LDSM.16.MT88.4 R48, [R189+0x12000] ;  /* 0x01200000bd30783b */ /* 0x000fe20000004200 */
[----:B--2---:R-:W-:-:S03]  /*3b00*/  FMNMX.FTZ R16, R15, R16, !PT ;  /* 0x000000100f107209 */ /* 0x004fc60007810000 */
[----:B------:R-:W-:Y:S01]  /*3b10*/  LDSM.16.MT88.4 R56, [R188+0x12000] ;  /* 0x01200000bc38783b */ /* 0x000fe20000004200 */
[----:B---3--:R-:W-:-:S03]  /*3b20*/  FMNMX.FTZ R13, R18, R13, !PT ;  /* 0x0000000d120d7209 */ /* 0x008fc60007810000 */
[----:B------:R-:W2:Y:S04]  /*3b30*/  SHFL.BFLY PT, R133, R16, 0x1, 0x1f ;  /* 0x0c201f0010857f89 */ /* 0x000ea800000e0000 */
[----:B------:R-:W3:Y:S04]  /*3b40*/  SHFL.BFLY PT, R132, R13, 0x1, 0x1f ;  /* 0x0c201f000d847f89 */ /* 0x000ee800000e0000 */
[----:B------:R-:W-:Y:S04]  /*3b50*/  LDSM.16.MT88.4 R72, [R190+0x14000] ;  /* 0x01400000be48783b */ /* 0x000fe80000004200 */
[----:B------:R-:W-:Y:S04]  /*3b60*/  LDSM.16.MT88.4 R88, [R188+0x14000] ;  /* 0x01400000bc58783b */ /* 0x000fe80000004200 */
[----:B------:R-:W-:Y:S04]  /*3b70*/  LDSM.16.MT88.4 R96, [R192+0x16000] ;  /* 0x01600000c060783b */ /* 0x000fe80000004200 */
[----:B------:R-:W-:Y:S01]  /*3b80*/  LDSM.16.MT88.4 R104, [R190+0x16000] ;  /* 0x01600000be68783b */ /* 0x000fe20000004200 */
[----:B--2---:R-:W-:-:S03]  /*3b90*/  FMNMX.FTZ R133, R16, R133, !PT ;  /* 0x0000008510857209 */ /* 0x004fc60007810000 */
[----:B------:R-:W-:Y:S01]  /*3ba0*/  LDSM.16.MT88.4 R120, [R189+0x16000] ;  /* 0x01600000bd78783b */ /* 0x000fe20000004200 */
[----:B---3--:R-:W-:Y:S01]  /*3bb0*/  FMNMX.FTZ R132, R13, R132, !PT ;  /* 0x000000840d847209 */ /* 0x008fe20007810000 */
[C---:B------:R-:W-:Y:S01]  /*3bc0*/  FMUL.FTZ R170, R133.reuse, c[0x0][0x23c] ;  /* 0x00008f0085aa7a20 */ /* 0x040fe20000410000 */
[----:B------:R-:W-:Y:S01]  /*3bd0*/  FSETP.NEU.FTZ.AND P0, PT, R133, -INF , PT ;  /* 0xff8000008500780b */ /* 0x000fe20003f1d000 */
[----:B-1----:R-:W-:Y:S02]  /*3be0*/  LDSM.16.MT88.4 R20, [R192+0x12800] ;  /* 0x01280000c014783b */ /* 0x002fe40000004200 */
[----:B------:R-:W-:Y:S01]  /*3bf0*/  FMUL.FTZ R163, R132, c[0x0][0x23c] ;  /* 0x00008f0084a37a20 */ /* 0x000fe20000410000 */
        /* <DEDUP_REMOVED lines=9> */
[----:B------:R-:W1:Y:S01]  /*3c90*/  LDSM.16.MT88.4 R40, [R190+0x12000] ;  /* 0x01200000be28783b */ /* 0x000e620000004200 */
[--C-:B------:R-:W-:Y:S01]  /*3ca0*/  FFMA.FTZ R155, R12, c[0x0][0x23c], -R163.reuse ;  /* 0x00008f000c9b7a23 */ /* 0x100fe200000108a3 */
[----:B------:R-:W-:Y:S01]  /*3cb0*/  MUFU.EX2 R154, R154 ;  /* 0x0000009a009a7308 */ /* 0x000fe20000000800 */
[--C-:B------:R-:W-:Y:S01]  /*3cc0*/  FFMA.FTZ R156, R38, c[0x0][0x23c], -R163.reuse ;  /* 0x00008f00269c7a23 */ /* 0x100fe200000108a3 */
[----:B------:R-:W-:Y:S01]  /*3cd0*/  LDSM.16.MT88.4 R12, [R188+0x14800] ;  /* 0x01480000bc0c783b */ /* 0x000fe20000004200 */
        /* <DEDUP_REMOVED lines=8> */
[----:B------:R-:W-:Y:S01]  /*3d60*/  FFMA.FTZ R3, R11, c[0x0][0x23c], -R170 ;  /* 0x00008f000b037a23 */ /* 0x000fe200000108aa */
[----:B------:R-:W-:Y:S01]  /*3d70*/  LDSM.16.MT88.4 R16, [R189+0x14800] ;  /* 0x01480000bd10783b */ /* 0x000fe20000004200 */
[--C-:B------:R-:W-:Y:S01]  /*3d80*/  FFMA.FTZ R149, R10, c[0x0][0x23c], -R163.reuse ;  /* 0x00008f000a957a23 */ /* 0x100fe200000108a3 */
[----:B------:R-:W-:Y:S01]  /*3d90*/  MUFU.EX2 R152, R152 ;  /* 0x0000009800987308 */ /* 0x000fe20000000800 */
[----:B------:R-:W-:-:S02]  /*3da0*/  FFMA.FTZ R2, R8, c[0x0][0x23c], -R163 ;  /* 0x00008f0008027a23 */ /* 0x000fc400000108a3 */
[----:B------:R-:W4:Y:S01]  /*3db0*/  LDSM.16.MT88.4 R8, [R192+0x14800] ;  /* 0x01480000c008783b */ /* 0x000f220000004200 */
[--C-:B------:R-:W-:Y:S02]  /*3dc0*/  FFMA.FTZ R151, R24, c[0x0][0x23c], -R163.reuse ;  /* 0x00008f0018977a23 */ /* 0x100fe400000108a3 */
[----:B------:R-:W-:Y:S02]  /*3dd0*/  FFMA.FTZ R144, R26, c[0x0][0x23c], -R163 ;  /* 0x00008f001a907a23 */ /* 0x000fe400000108a3 */
[----:B------:R-:W5:Y:S01]  /*3de0*/  MUFU.EX2 R147, R147 ;  /* 0x0000009300937308 */ /* 0x000f620000000800 */
[----:B--2---:R-:W-:Y:S01]  /*3df0*/  F2FP.BF16.PACK_AB R112, R153, R154 ;  /* 0x0000009a9970723e */ /* 0x004fe200000010ff */
[----:B------:R-:W-:Y:S01]  /*3e00*/  LDSM.16.MT88.4 R24, [R190+0x14800] ;  /* 0x01480000be18783b */ /* 0x000fe20000004200 */
[--C-:B------:R-:W-:Y:S02]  /*3e10*/  FFMA.FTZ R158, R167, c[0x0][0x23c], -R170.reuse ;  /* 0x00008f00a79e7a23 */ /* 0x100fe400000108aa */
[----:B------:R-:W-:-:S02]  /*3e20*/  FFMA.FTZ R160, R165, c[0x0][0x23c], -R170 ;  /* 0x00008f00a5a07a23 */ /* 0x000fc400000108aa */
[--C-:B------:R-:W-:Y:S01]  /*3e30*/  FFMA.FTZ R161, R161, c[0x0][0x23c], -R170.reuse ;  /* 0x00008f00a1a17a23 */ /* 0x100fe200000108aa */
[----:B------:R-:W-:Y:S01]  /*3e40*/  MUFU.EX2 R155, R155 ;  /* 0x0000009b009b7308 */ /* 0x000fe20000000800 */
[----:B------:R-:W-:Y:S02]  /*3e50*/  FFMA.FTZ R159, R159, c[0x0][0x23c], -R170 ;  /* 0x00008f009f9f7a23 */ /* 0x000fe400000108aa */
[--C-:B------:R-:W-:Y:S02]  /*3e60*/  FFMA.FTZ R164, R164, c[0x0][0x23c], -R163.reuse ;  /* 0x00008f00a4a47a23 */ /* 0x100fe400000108a3 */
[--C-:B------:R-:W-:Y:S02]  /*3e70*/  FFMA.FTZ R165, R174, c[0x0][0x23c], -R163.reuse ;  /* 0x00008f00aea57a23 */ /* 0x100fe400000108a3 */
[--C-:B------:R-:W-:Y:S01]  /*3e80*/  FFMA.FTZ R167, R172, c[0x0][0x23c], -R163.reuse ;  /* 0x00008f00aca77a23 */ /* 0x100fe200000108a3 */
[----:B------:R-:W2:Y:S01]  /*3e90*/  MUFU.EX2 R156, R156 ;  /* 0x0000009c009c7308 */ /* 0x000ea20000000800 */
[----:B-----5:R-:W-:Y:S01]  /*3ea0*/  F2FP.BF16.PACK_AB R114, R147, R152 ;  /* 0x000000989372723e */ /* 0x020fe200000010ff */
        /* <DEDUP_REMOVED lines=8> */
[----:B------:R-:W5:Y:S01]  /*3f30*/  MUFU.EX2 R148, R148 ;  /* 0x0000009400947308 */ /* 0x000f620000000800 */
        /* <DEDUP_REMOVED lines=9> */
[----:B-----5:R-:W-:Y:S01]  /*3fd0*/  F2FP.BF16.PACK_AB R115, R148, R157 ;  /* 0x0000009d9473723e */ /* 0x020fe200000010ff */
[----:B------:R-:W2:Y:S01]  /*3fe0*/  MUFU.EX2 R145, R145 ;  /* 0x0000009100917308 */ /* 0x000ea20000000800 */
        /* <DEDUP_REMOVED lines=9> */
[----:B------:R-:W5:Y:S06]  /*4080*/  MUFU.EX2 R144, R144 ;  /* 0x0000009000907308 */ /* 0x000f6c0000000800 */
[C---:B------:R-:W-:Y:S02]  /*4090*/  HMMA.16816.F32.BF16 R128, R112.reuse, R124, RZ ;  /* 0x0000007c7080723c */ /* 0x040fe400000418ff */
[----:B------:R-:W-:Y:S06]  /*40a0*/  MUFU.EX2 R149, R149 ;  /* 0x0000009500957308 */ /* 0x000fec0000000800 */
[C---:B-1----:R-:W-:Y:S02]  /*40b0*/  HMMA.16816.F32.BF16 R36, R112.reuse, R40, RZ ;  /* 0x000000287024723c */ /* 0x042fe400000418ff */
        /* <DEDUP_REMOVED lines=33> */
[C---:B---3--:R-:W-:Y:S07]  /*42d0*/  HMMA.16816.F32.BF16 R116, R112.reuse, R4, RZ ;  /* 0x000000047074723c */ /* 0x048fee00000418ff */
[----:B--2---:R-:W-:Y:S01]  /*42e0*/  F2FP.BF16.PACK_AB R4, R145, R150 ;  /* 0x000000969104723e */ /* 0x004fe200000010ff */
[----:B------:R-:W-:Y:S01]  /*42f0*/  HMMA.16816.F32.BF16 R112, R112, R6, RZ ;  /* 0x000000067070723c */ /* 0x000fe200000418ff */
[----:B-----5:R-:W-:Y:S01]  /*4300*/  F2FP.BF16.PACK_AB R5, R144, R151 ;  /* 0x000000979005723e */ /* 0x020fe200000010ff */
        /* <DEDUP_REMOVED lines=19> */
[C---:B------:R-:W-:Y:S08]  /*4440*/  HMMA.16816.F32.BF16 R84, R4.reuse, R12, R84 ;  /* 0x0000000c0454723c */ /* 0x040ff00000041854 */
        /* <DEDUP_REMOVED lines=120> */
[C---:B------:R-:W-:Y:S01]  /*4bd0*/  IMAD R2, R225.reuse, UR6, RZ ;  /* 0x00000006e1027c24 */ /* 0x040fe2000f8e02ff */
        /* <DEDUP_REMOVED lines=29> */
[----:B------:R-:W-:Y:S01]  /*4db0*/  @P1 STS.128 [R203+0x16000], RZ ;  /* 0x016000ffcb001388 */ /* 0x000fe20000000c00 */
[----:B------:R-:W-:-:S03]  /*4dc0*/  IMAD R2, R225, 0x40, R202 ;  /* 0x00000040e1027824 */ /* 0x000fc600078e02ca */
        /* <DEDUP_REMOVED lines=20> */
[----:B------:R-:W4:Y:S04]  /*4f10*/  LDSM.16.M88.4 R12, [R197+0xc000] ;  /* 0x00c00000c50c783b */ /* 0x000f280000000200 */
[----:B------:R-:W5:Y:S04]  /*4f20*/  LDSM.16.M88.4 R156, [R197+0xc800] ;  /* 0x00c80000c59c783b */ /* 0x000f680000000200 */
[----:B------:R-:W5:Y:S04]  /*4f30*/  LDSM.16.M88.4 R148, [R197+0xd000] ;  /* 0x00d00000c594783b */ /* 0x000f680000000200 */
[----:B------:R-:W5:Y:S04]  /*4f40*/  LDSM.16.M88.4 R24, [R197+0xd800] ;  /* 0x00d80000c518783b */ /* 0x000f680000000200 */
[----:B------:R-:W-:Y:S04]  /*4f50*/  LDSM.16.M88.4 R28, [R196] ;  /* 0x00000000c41c783b */ /* 0x000fe80000000200 */
[----:B-1----:R-:W1:Y:S04]  /*4f60*/  LDSM.16.M88.4 R4, [R195] ;  /* 0x00000000c304783b */ /* 0x002e680000000200 */
[----:B------:R-:W1:Y:S04]  /*4f70*/  LDSM.16.M88.4 R164, [R187] ;  /* 0x00000000bba4783b */ /* 0x000e680000000200 */
[----:B------:R-:W1:Y:S04]  /*4f80*/  LDSM.16.M88.4 R136, [R186] ;  /* 0x00000000ba88783b */ /* 0x000e680000000200 */
[----:B---3--:R-:W-:Y:S04]  /*4f90*/  LDSM.16.M88.4 R20, [R194] ;  /* 0x00000000c214783b */ /* 0x008fe80000000200 */
[----:B--2---:R-:W2:Y:S01]  /*4fa0*/  LDSM.16.M88.4 R8, [R191+0xc000] ;  /* 0x00c00000bf08783b */ /* 0x004ea20000000200 */
[C---:B----4-:R-:W-:Y:S03]  /*4fb0*/  HMMA.16816.F32.BF16 R16, R140.reuse, R12, RZ ;  /* 0x0000000c8c10723c */ /* 0x050fe600000418ff */
[----:B------:R-:W3:Y:S04]  /*4fc0*/  LDSM.16.M88.4 R32, [R185] ;  /* 0x00000000b920783b */ /* 0x000ee80000000200 */
[----:B------:R-:W-:Y:S01]  /*4fd0*/  LDSM.16.M88.4 R168, [R191+0xd800] ;  /* 0x00d80000bfa8783b */ /* 0x000fe20000000200 */
[C---:B------:R-:W-:Y:S03]  /*4fe0*/  HMMA.16816.F32.BF16 R12, R140.reuse, R14, RZ ;  /* 0x0000000e8c0c723c */ /* 0x040fe600000418ff */
[----:B------:R-:W-:Y:S04]  /*4ff0*/  LDSM.16.M88.4 R172, [R197+0xf000] ;  /* 0x00f00000c5ac783b */ /* 0x000fe80000000200 */
[----:B------:R-:W-:Y:S01]  /*5000*/  LDSM.16.M88.4 R216, [R198+0x8000] ;  /* 0x00800000c6d8783b */ /* 0x000fe20000000200 */
[C---:B-----5:R-:W-:Y:S03]  /*5010*/  HMMA.16816.F32.BF16 R160, R140.reuse, R156, RZ ;  /* 0x0000009c8ca0723c */ /* 0x060fe600000418ff */
[----:B------:R-:W0:Y:S05]  /*5020*/  LDGDEPBAR ;  /* 0x00000000000079af */ /* 0x000e2a0000000000 */
[C---:B------:R-:W-:Y:S08]  /*5030*/  HMMA.16816.F32.BF16 R156, R140.reuse, R158, RZ ;  /* 0x0000009e8c9c723c */ /* 0x040ff000000418ff */
[C---:B------:R-:W-:Y:S08]  /*5040*/  HMMA.16816.F32.BF16 R152, R140.reuse, R148, RZ ;  /* 0x000000948c98723c */ /* 0x040ff000000418ff */
[C---:B------:R-:W-:Y:S08]  /*5050*/  HMMA.16816.F32.BF16 R148, R140.reuse, R150, RZ ;  /* 0x000000968c94723c */ /* 0x040ff000000418ff */
[C---:B------:R-:W-:Y:S08]  /*5060*/  HMMA.16816.F32.BF16 R144, R140.reuse, R24, RZ ;  /* 0x000000188c90723c */ /* 0x040ff000000418ff */
[----:B------:R-:W-:Y:S01]  /*5070*/  HMMA.16816.F32.BF16 R140, R140, R26, RZ ;  /* 0x0000001a8c8c723c */ /* 0x000fe200000418ff */
[----:B------:R-:W4:Y:S07]  /*5080*/  LDSM.16.M88.4 R24, [R191+0xc800] ;  /* 0x00c80000bf18783b */ /* 0x000f2e0000000200 */
        /* <DEDUP_REMOVED lines=8> */
[----:B------:R-:W-:Y:S07]  /*5110*/  LDSM.16.M88.4 R136, [R184] ;  /* 0x00000000b888783b */ /* 0x000fee0000000200 */
[C---:B--2---:R-:W-:Y:S08]  /*5120*/  HMMA.16816.F32.BF16 R16, R20.reuse, R8, R16 ;  /* 0x000000081410723c */ /* 0x044ff00000041810 */
[----:B------:R-:W-:Y:S01]  /*5130*/  HMMA.16816.F32.BF16 R12, R20, R10, R12 ;  /* 0x0000000a140c723c */ /* 0x000fe2000004180c */
[----:B------:R-:W2:Y:S07]  /*5140*/  LDSM.16.M88.4 R8, [R193] ;  /* 0x00000000c108783b */ /* 0x000eae0000000200 */
[C---:B---3--:R-:W-:Y:S08]  /*5150*/  HMMA.16816.F32.BF16 R144, R28.reuse, R32, R144 ;  /* 0x000000201c90723c */ /* 0x048ff00000041890 */
[----:B------:R-:W-:Y:S01]  /*5160*/  HMMA.16816.F32.BF16 R140, R28, R34, R140 ;  /* 0x000000221c8c723c */ /* 0x000fe2000004188c */
[----:B------:R-:W3:Y:S04]  /*5170*/  LDSM.16.M88.4 R32, [R184+0x800] ;  /* 0x00080000b820783b */ /* 0x000ee80000000200 */
[----:B------:R-:W5:Y:S03]  /*5180*/  LDSM.16.M88.4 R28, [R184+0x1000] ;  /* 0x00100000b81c783b */ /* 0x000f660000000200 */
[C---:B----4-:R-:W-:Y:S08]  /*5190*/  HMMA.16816.F32.BF16 R160, R20.reuse, R24, R160 ;  /* 0x0000001814a0723c */ /* 0x050ff000000418a0 */
[C---:B------:R-:W-:Y:S01]  /*51a0*/  HMMA.16816.F32.BF16 R156, R20.reuse, R26, R156 ;  /* 0x0000001a149c723c */ /* 0x040fe2000004189c */
[----:B------:R-:W4:Y:S07]  /*51b0*/  LDSM.16.M88.4 R24, [R184+0x1800] ;  /* 0x00180000b818783b */ /* 0x000f2e0000000200 */
[C---:B-1----:R-:W-:Y:S08]  /*51c0*/  HMMA.16816.F32.BF16 R152, R20.reuse, R4, R152 ;  /* 0x000000041498723c */ /* 0x042ff00000041898 */
[C---:B------:R-:W-:Y:S01]  /*51d0*/  HMMA.16816.F32.BF16 R148, R20.reuse, R6, R148 ;  /* 0x000000061494723c */ /* 0x040fe20000041894 */
[----:B------:R-:W1:Y:S07]  /*51e0*/  LDSM.16.M88.4 R4, [R197+0xe000] ;  /* 0x00e00000c504783b */ /* 0x000e6e0000000200 */
[C---:B------:R-:W-:Y:S08]  /*51f0*/  HMMA.16816.F32.BF16 R144, R20.reuse, R168, R144 ;  /* 0x000000a81490723c */ /* 0x040ff00000041890 */
[----:B------:R-:W-:Y:S01]  /*5200*/  HMMA.16816.F32.BF16 R140, R20, R170, R140 ;  /* 0x000000aa148c723c */ /* 0x000fe2000004188c */
[----:B------:R-:W1:Y:S04]  /*5210*/  LDSM.16.M88.4 R20, [R197+0xe800] ;  /* 0x00e80000c514783b */ /* 0x000e680000000200 */
[----:B------:R-:W-:Y:S03]  /*5220*/  LDSM.16.M88.4 R168, [R197+0xf800] ;  /* 0x00f80000c5a8783b */ /* 0x000fe60000000200 */
[C---:B--2---:R-:W-:Y:S08]  /*5230*/  HMMA.16816.F32.BF16 R16, R8.reuse, R136, R16 ;  /* 0x000000880810723c */ /* 0x044ff00000041810 */
[C---:B------:R-:W-:Y:S01]  /*5240*/  HMMA.16816.F32.BF16 R12, R8.reuse, R138, R12 ;  /* 0x0000008a080c723c */ /* 0x040fe2000004180c */
[----:B------:R-:W-:Y:S07]  /*5250*/  LDSM.16.M88.4 R136, [R183] ;  /* 0x00000000b788783b */ /* 0x000fee0000000200 */
[C---:B---3--:R-:W-:Y:S08]  /*5260*/  HMMA.16816.F32.BF16 R160, R8.reuse, R32, R160 ;  /* 0x0000002008a0723c */ /* 0x048ff000000418a0 */
[C---:B------:R-:W-:Y:S01]  /*5270*/  HMMA.16816.F32.BF16 R156, R8.reuse, R34, R156 ;  /* 0x00000022089c723c */ /* 0x040fe2000004189c */
[----:B------:R-:W-:Y:S07]  /*5280*/  LDSM.16.M88.4 R32, [R194+0x4000] ;  /* 0x00400000c220783b */ /* 0x000fee0000000200 */
[C---:B-----5:R-:W-:Y:S08]  /*5290*/  HMMA.16816.F32.BF16 R152, R8.reuse, R28, R152 ;  /* 0x0000001c0898723c */ /* 0x060ff00000041898 */
[C---:B------:R-:W-:Y:S01]  /*52a0*/  HMMA.16816.F32.BF16 R148, R8.reuse, R30, R148 ;  /* 0x0000001e0894723c */ /* 0x040fe20000041894 */
[----:B------:R-:W-:Y:S07]  /*52b0*/  LDSM.16.M88.4 R28, [R180] ;  /* 0x00000000b41c783b */ /* 0x000fee0000000200 */
[C---:B----4-:R-:W-:Y:S08]  /*52c0*/  HMMA.16816.F32.BF16 R144, R8.reuse, R24, R144 ;  /* 0x000000180890723c */ /* 0x050ff00000041890 */
[----:B------:R-:W-:Y:S01]  /*52d0*/  HMMA.16816.F32.BF16 R140, R8, R26, R140 ;  /* 0x0000001a088c723c */ /* 0x000fe2000004188c */
[----:B------:R-:W2:Y:S04]  /*52e0*/  LDSM.16.M88.4 R24, [R196+0x4000] ;  /* 0x00400000c418783b */ /* 0x000ea80000000200 */
[----:B------:R-:W3:Y:S03]  /*52f0*/  LDSM.16.M88.4 R8, [R182] ;  /* 0x00000000b608783b */ /* 0x000ee60000000200 */
[C---:B-1----:R-:W-:Y:S08]  /*5300*/  HMMA.16816.F32.BF16 R16, R164.reuse, R4, R16 ;  /* 0x00000004a410723c */ /* 0x042ff00000041810 */
[C---:B------:R-:W-:Y:S01]  /*5310*/  HMMA.16816.F32.BF16 R12, R164.reuse, R6, R12 ;  /* 0x00000006a40c723c */ /* 0x040fe2000004180c */
[----:B------:R-:W1:Y:S07]  /*5320*/  LDSM.16.M88.4 R4, [R181] ;  /* 0x00000000b504783b */ /* 0x000e6e0000000200 */
[C---:B------:R-:W-:Y:S08]  /*5330*/  HMMA.16816.F32.BF16 R160, R164.reuse, R20, R160 ;  /* 0x00000014a4a0723c */ /* 0x040ff000000418a0 */
[C---:B------:R-:W-:Y:S01]  /*5340*/  HMMA.16816.F32.BF16 R156, R164.reuse, R22, R156 ;  /* 0x00000016a49c723c */ /* 0x040fe2000004189c */
[----:B------:R-:W4:Y:S07]  /*5350*/  LDSM.16.M88.4 R20, [R191+0xe000] ;  /* 0x00e00000bf14783b */ /* 0x000f2e0000000200 */
[C---:B------:R-:W-:Y:S08]  /*5360*/  HMMA.16816.F32.BF16 R152, R164.reuse, R172, R152 ;  /* 0x000000aca498723c */ /* 0x040ff00000041898 */
[----:B------:R-:W-:Y:S01]  /*5370*/  HMMA.16816.F32.BF16 R148, R164, R174, R148 ;  /* 0x000000aea494723c */ /* 0x000fe20000041894 */
[----:B------:R-:W-:Y:S07]  /*5380*/  LDSM.16.M88.4 R172, [R197+0x10800] ;  /* 0x01080000c5ac783b */ /* 0x000fee0000000200 */
[C---:B--2---:R-:W-:Y:S08]  /*5390*/  HMMA.16816.F32.BF16 R16, R24.reuse, R136, R16 ;  /* 0x000000881810723c */ /* 0x044ff00000041810 */
[C---:B------:R-:W-:Y:S01]  /*53a0*/  HMMA.16816.F32.BF16 R12, R24.reuse, R138, R12 ;  /* 0x0000008a180c723c */ /* 0x040fe2000004180c */
[----:B------:R-:W-:Y:S07]  /*53b0*/  LDSM.16.M88.4 R136, [R191+0xf800] ;  /* 0x00f80000bf88783b */ /* 0x000fee0000000200 */
[C---:B---3--:R-:W-:Y:S08]  /*53c0*/  HMMA.16816.F32.BF16 R160, R24.reuse, R8, R160 ;  /* 0x0000000818a0723c */ /* 0x048ff000000418a0 */
[C---:B------:R-:W-:Y:S01]  /*53d0*/  HMMA.16816.F32.BF16 R156, R24.reuse, R10, R156 ;  /* 0x0000000a189c723c */ /* 0x040fe2000004189c */
[----:B------:R-:W-:Y:S07]  /*53e0*/  LDSM.16.M88.4 R8, [R193+0x4000] ;  /* 0x00400000c108783b */ /* 0x000fee0000000200 */
[C---:B-1----:R-:W-:Y:S08]  /*53f0*/  HMMA.16816.F32.BF16 R152, R24.reuse, R4, R152 ;  /* 0x000000041898723c */ /* 0x042ff00000041898 */
[----:B------:R-:W-:Y:S01]  /*5400*/  HMMA.16816.F32.BF16 R148, R24, R6, R148 ;  /* 0x000000061894723c */ /* 0x000fe20000041894 */
[----:B------:R-:W1:Y:S07]  /*5410*/  LDSM.16.M88.4 R4, [R184+0x2000] ;  /* 0x00200000b804783b */ /* 0x000e6e0000000200 */
[C---:B------:R-:W-:Y:S08]  /*5420*/  HMMA.16816.F32.BF16 R144, R164.reuse, R168, R144 ;  /* 0x000000a8a490723c */ /* 0x040ff00000041890 */
[----:B------:R-:W-:Y:S01]  /*5430*/  HMMA.16816.F32.BF16 R140, R164, R170, R140 ;  /* 0x000000aaa48c723c */ /* 0x000fe2000004188c */
[----:B------:R-:W2:Y:S04]  /*5440*/  LDSM.16.M88.4 R168, [R191+0xe800] ;  /* 0x00e80000bfa8783b */ /* 0x000ea80000000200 */
[----:B------:R-:W3:Y:S03]  /*5450*/  LDSM.16.M88.4 R164, [R191+0xf000] ;  /* 0x00f00000bfa4783b */ /* 0x000ee60000000200 */
[C---:B----4-:R-:W-:Y:S08]  /*5460*/  HMMA.16816.F32.BF16 R16, R32.reuse, R20, R16 ;  /* 0x000000142010723c */ /* 0x050ff00000041810 */
[----:B------:R-:W-:Y:S01]  /*5470*/  HMMA.16816.F32.BF16 R12, R32, R22, R12 ;  /* 0x00000016200c723c */ /* 0x000fe2000004180c */
[----:B------:R-:W-:Y:S07]  /*5480*/  LDSM.16.M88.4 R20, [R184+0x3800] ;  /* 0x00380000b814783b */ /* 0x000fee0000000200 */
[C---:B------:R-:W-:Y:S08]  /*5490*/  HMMA.16816.F32.BF16 R144, R24.reuse, R28, R144 ;  /* 0x0000001c1890723c */ /* 0x040ff00000041890 */
[----:B------:R-:W-:Y:S01]  /*54a0*/  HMMA.16816.F32.BF16 R140, R24, R30, R140 ;  /* 0x0000001e188c723c */ /* 0x000fe2000004188c */
[----:B------:R-:W4:Y:S04]  /*54b0*/  LDSM.16.M88.4 R28, [R184+0x2800] ;  /* 0x00280000b81c783b */ /* 0x000f280000000200 */
[----:B------:R-:W-:Y:S03]  /*54c0*/  LDSM.16.M88.4 R24, [R184+0x3000] ;  /* 0x00300000b818783b */ /* 0x000fe60000000200 */
[C---:B-1----:R-:W-:Y:S08]  /*54d0*/  HMMA.16816.F32.BF16 R16, R8.reuse, R4, R16 ;  /* 0x000000040810723c */ /* 0x042ff00000041810 */
[----:B------:R-:W-:Y:S01]  /*54e0*/  HMMA.16816.F32.BF16 R12, R8, R6, R12 ;  /* 0x00000006080c723c */ /* 0x000fe2000004180c */
[----:B------:R-:W1:Y:S07]  /*54f0*/  LDSM.16.M88.4 R4, [R197+0x10000] ;  /* 0x01000000c504783b */ /* 0x000e6e0000000200 */
[C---:B--2---:R-:W-:Y:S08]  /*5500*/  HMMA.16816.F32.BF16 R160, R32.reuse, R168, R160 ;  /* 0x000000a820a0723c */ /* 0x044ff000000418a0 */
[C---:B------:R-:W-:Y:S01]  /*5510*/  HMMA.16816.F32.BF16 R156, R32.reuse, R170, R156 ;  /* 0x000000aa209c723c */ /* 0x040fe2000004189c */
[----:B------:R-:W-:Y:S07]  /*5520*/  LDSM.16.M88.4 R168, [R197+0x11000] ;  /* 0x01100000c5a8783b */ /* 0x000fee0000000200 */
[C---:B---3--:R-:W-:Y:S08]  /*5530*/  HMMA.16816.F32.BF16 R152, R32.reuse, R164, R152 ;  /* 0x000000a42098723c */ /* 0x048ff00000041898 */
[C---:B------:R-:W-:Y:S01]  /*5540*/  HMMA.16816.F32.BF16 R148, R32.reuse, R166, R148 ;  /* 0x000000a62094723c */ /* 0x040fe20000041894 */
[----:B------:R-:W-:Y:S07]  /*5550*/  LDSM.16.M88.4 R164, [R197+0x11800] ;  /* 0x01180000c5a4783b */ /* 0x000fee0000000200 */
[C---:B------:R-:W-:Y:S08]  /*5560*/  HMMA.16816.F32.BF16 R144, R32.reuse, R136, R144 ;  /* 0x000000882090723c */ /* 0x040ff00000041890 */
[----:B------:R-:W-:Y:S01]  /*5570*/  HMMA.16816.F32.BF16 R140, R32, R138, R140 ;  /* 0x0000008a208c723c */ /* 0x000fe2000004188c */
[----:B------:R-:W-:Y:S04]  /*5580*/  LDSM.16.M88.4 R136, [R196+0x8000] ;  /* 0x00800000c488783b */ /* 0x000fe80000000200 */
[----:B------:R-:W2:Y:S03]  /*5590*/  LDSM.16.M88.4 R32, [R179] ;  /* 0x00000000b320783b */ /* 0x000ea60000000200 */
[C---:B----4-:R-:W-:Y:S08]  /*55a0*/  HMMA.16816.F32.BF16 R160, R8.reuse, R28, R160 ;  /* 0x0000001c08a0723c */ /* 0x050ff000000418a0 */
[----:B------:R-:W-:Y:S01]  /*55b0*/  HMMA.16816.F32.BF16 R156, R8, R30, R156 ;  /* 0x0000001e089c723c */ /* 0x000fe2000004189c */
[----:B------:R-:W3:Y:S07]  /*55c0*/  LDSM.16.M88.4 R28, [R178] ;  /* 0x00000000b21c783b */ /* 0x000eee0000000200 */
[C---:B-1----:R-:W-:Y:S08]  /*55d0*/  HMMA.16816.F32.BF16 R16, R216.reuse, R4, R16 ;  /* 0x00000004d810723c */ /* 0x042ff00000041810 */
[----:B------:R-:W-:Y:S01]  /*55e0*/  HMMA.16816.F32.BF16 R12, R216, R6, R12 ;  /* 0x00000006d80c723c */ /* 0x000fe2000004180c */
[----:B------:R-:W-:Y:S07]  /*55f0*/  LDSM.16.M88.4 R4, [R191+0x10000] ;  /* 0x01000000bf04783b */ /* 0x000fee0000000200 */
[C---:B------:R-:W-:Y:S08]  /*5600*/  HMMA.16816.F32.BF16 R152, R8.reuse, R24, R152 ;  /* 0x000000180898723c */ /* 0x040ff00000041898 */
[C---:B------:R-:W-:Y:S01]  /*5610*/  HMMA.16816.F32.BF16 R148, R8.reuse, R26, R148 ;  /* 0x0000001a0894723c */ /* 0x040fe20000041894 */
[----:B------:R-:W-:Y:S07]  /*5620*/  LDSM.16.M88.4 R24, [R177] ;  /* 0x00000000b118783b */ /* 0x000fee0000000200 */
[C---:B------:R-:W-:Y:S08]  /*5630*/  HMMA.16816.F32.BF16 R144, R8.reuse, R20, R144 ;  /* 0x000000140890723c */ /* 0x040ff00000041890 */
[----:B------:R-:W-:Y:S01]  /*5640*/  HMMA.16816.F32.BF16 R140, R8, R22, R140 ;  /* 0x00000016088c723c */ /* 0x000fe2000004188c */
[----:B------:R-:W1:Y:S04]  /*5650*/  LDSM.16.M88.4 R8, [R194+0x8000] ;  /* 0x00800000c208783b */ /* 0x000e680000000200 */
[----:B------:R-:W-:Y:S03]  /*5660*/  LDSM.16.M88.4 R20, [R176] ;  /* 0x00000000b014783b */ /* 0x000fe60000000200 */
[C---:B------:R-:W-:Y:S08]  /*5670*/  HMMA.16816.F32.BF16 R160, R216.reuse, R172, R160 ;  /* 0x000000acd8a0723c */ /* 0x040ff000000418a0 */
[----:B------:R-:W-:Y:S01]  /*5680*/  HMMA.16816.F32.BF16 R156, R216, R174, R156 ;  /* 0x000000aed89c723c */ /* 0x000fe2000004189c */
[----:B------:R-:W-:Y:S07]  /*5690*/  LDSM.16.M88.4 R172, [R191+0x11000] ;  /* 0x01100000bfac783b */ /* 0x000fee0000000200 */
[C---:B--2---:R-:W-:Y:S08]  /*56a0*/  HMMA.16816.F32.BF16 R16, R136.reuse, R32, R16 ;  /* 0x000000208810723c */ /* 0x044ff00000041810 */
[----:B------:R-:W-:Y:S01]  /*56b0*/  HMMA.16816.F32.BF16 R12, R136, R34, R12 ;  /* 0x00000022880c723c */ /* 0x000fe2000004180c */
[----:B------:R-:W2:Y:S07]  /*56c0*/  LDSM.16.M88.4 R32, [R191+0x10800] ;  /* 0x01080000bf20783b */ /* 0x000eae0000000200 */
[C---:B------:R-:W-:Y:S08]  /*56d0*/  HMMA.16816.F32.BF16 R152, R216.reuse, R168, R152 ;  /* 0x000000a8d898723c */ /* 0x040ff00000041898 */
[C---:B------:R-:W-:Y:S08]  /*56e0*/  HMMA.16816.F32.BF16 R148, R216.reuse, R170, R148 ;  /* 0x000000aad894723c */ /* 0x040ff00000041894 */
[C---:B------:R-:W-:Y:S08]  /*56f0*/  HMMA.16816.F32.BF16 R144, R216.reuse, R164, R144 ;  /* 0x000000a4d890723c */ /* 0x040ff00000041890 */
[----:B------:R-:W-:Y:S01]  /*5700*/  HMMA.16816.F32.BF16 R140, R216, R166, R140 ;  /* 0x000000a6d88c723c */ /* 0x000fe2000004188c */
[----:B------:R-:W-:Y:S07]  /*5710*/  LDSM.16.M88.4 R164, [R193+0x8000] ;  /* 0x00800000c1a4783b */ /* 0x000fee0000000200 */
[C---:B---3--:R-:W-:Y:S01]  /*5720*/  HMMA.16816.F32.BF16 R168, R136.reuse, R28, R160 ;  /* 0x0000001c88a8723c */ /* 0x048fe200000418a0 */
[----:B------:R-:W3:Y:S06]  /*5730*/  LDSM.16.M88.4 R160, [R184+0x4000] ;  /* 0x00400000b8a0783b */ /* 0x000eec0000000200 */
[----:B------:R-:W-:Y:S01]  /*5740*/  IADD3 R28, R2, 0x8, RZ ;  /* 0x00000008021c7810 */ /* 0x000fe20007ffe0ff */
[----:B------:R-:W-:Y:S03]  /*5750*/  HMMA.16816.F32.BF16 R156, R136, R30, R156 ;  /* 0x0000001e889c723c */ /* 0x000fe6000004189c */
[----:B------:R-:W-:-:S02]  /*5760*/  ISETP.GE.AND P4, PT, R28, R207, PT ;  /* 0x000000cf1c00720c */ /* 0x000fc40003f86270 */
[----:B------:R-:W-:Y:S02]  /*5770*/  ISETP.GE.AND P5, PT, R28, R135, PT ;  /* 0x000000871c00720c */ /* 0x000fe40003fa6270 */
[----:B------:R-:W-:Y:S01]  /*5780*/  IADD3 R30, R2, 0x1, RZ ;  /* 0x00000001021e7810 */ /* 0x000fe20007ffe0ff */
[C---:B-1----:R-:W-:Y:S03]  /*5790*/  HMMA.16816.F32.BF16 R16, R8.reuse, R4, R16 ;  /* 0x000000040810723c */ /* 0x042fe60000041810 */
[----:B------:R1:W4:Y:S01]  /*57a0*/  I2F R3, R30 ;  /* 0x0000001e00037306 */ /* 0x0003220000201400 */
[C---:B------:R-:W-:Y:S02]  /*57b0*/  ISETP.GE.AND P6, PT, R30.reuse, R207, PT ;  /* 0x000000cf1e00720c */ /* 0x040fe40003fc6270 */
[----:B------:R-:W-:Y:S02]  /*57c0*/  ISETP.GE.AND P0, PT, R30, R135, PT ;  /* 0x000000871e00720c */ /* 0x000fe40003f06270 */
[----:B------:R-:W-:Y:S01]  /*57d0*/  HMMA.16816.F32.BF16 R12, R8, R6, R12 ;  /* 0x00000006080c723c */ /* 0x000fe2000004180c */
[----:B------:R-:W5:Y:S07]  /*57e0*/  LDSM.16.M88.4 R4, [R184+0x4800] ;  /* 0x00480000b804783b */ /* 0x000f6e0000000200 */
[----:B------:R-:W-:Y:S01]  /*57f0*/  HMMA.16816.F32.BF16 R152, R136, R24, R152 ;  /* 0x000000188898723c */ /* 0x000fe20000041898 */
[----:B-1----:R-:W-:-:S07]  /*5800*/  IADD3 R30, R2, 0x10, RZ ;  /* 0x00000010021e7810 */ /* 0x002fce0007ffe0ff */
[----:B------:R-:W-:Y:S01]  /*5810*/  HMMA.16816.F32.BF16 R148, R136, R26, R148 ;  /* 0x0000001a8894723c */ /* 0x000fe20000041894 */
[----:B------:R-:W1:Y:S07]  /*5820*/  LDSM.16.M88.4 R24, [R191+0x11800] ;  /* 0x01180000bf18783b */ /* 0x000e6e0000000200 */
[C---:B--2---:R-:W-:Y:S07]  /*5830*/  HMMA.16816.F32.BF16 R168, R8.reuse, R32, R168 ;  /* 0x0000002008a8723c */ /* 0x044fee00000418a8 */
[----:B------:R-:W-:Y:S01]  /*5840*/  IADD3 R32, R2, 0x30, RZ ;  /* 0x0000003002207810 */ /* 0x000fe20007ffe0ff */
[----:B------:R-:W-:Y:S08]  /*5850*/  HMMA.16816.F32.BF16 R156, R8, R34, R156 ;  /* 0x00000022089c723c */ /* 0x000ff0000004189c */
[C---:B------:R-:W-:Y:S08]  /*5860*/  HMMA.16816.F32.BF16 R144, R136.reuse, R20, R144 ;  /* 0x000000148890723c */ /* 0x040ff00000041890 */
[----:B------:R-:W-:Y:S01]  /*5870*/  HMMA.16816.F32.BF16 R140, R136, R22, R140 ;  /* 0x00000016888c723c */ /* 0x000fe2000004188c */
[----:B------:R-:W2:Y:S07]  /*5880*/  LDSM.16.M88.4 R20, [R184+0x5000] ;  /* 0x00500000b814783b */ /* 0x000eae0000000200 */
[C---:B---3--:R-:W-:Y:S08]  /*5890*/  HMMA.16816.F32.BF16 R16, R164.reuse, R160, R16 ;  /* 0x000000a0a410723c */ /* 0x048ff00000041810 */
[----:B------:R-:W-:Y:S08]  /*58a0*/  HMMA.16816.F32.BF16 R12, R164, R162, R12 ;  /* 0x000000a2a40c723c */ /* 0x000ff0000004180c */
[----:B------:R-:W-:Y:S08]  /*58b0*/  HMMA.16816.F32.BF16 R152, R8, R172, R152 ;  /* 0x000000ac0898723c */ /* 0x000ff00000041898 */
[C---:B-----5:R-:W-:Y:S08]  /*58c0*/  HMMA.16816.F32.BF16 R168, R164.reuse, R4, R168 ;  /* 0x00000004a4a8723c */ /* 0x060ff000000418a8 */
[----:B------:R-:W-:Y:S01]  /*58d0*/  HMMA.16816.F32.BF16 R156, R164, R6, R156 ;  /* 0x00000006a49c723c */ /* 0x000fe2000004189c */
[----:B------:R-:W3:Y:S01]  /*58e0*/  LDSM.16.M88.4 R4, [R184+0x5800] ;  /* 0x00580000b804783b */ /* 0x000ee20000000200 */
[----:B------:R-:W-:-:S06]  /*58f0*/  DEPBAR.LE SB0, 0x0 ;  /* 0x000080000000791a */ /* 0x000fcc0000000000 */
[C---:B-1----:R-:W-:Y:S01]  /*5900*/  HMMA.16816.F32.BF16 R144, R8.reuse, R24, R144 ;  /* 0x000000180890723c */ /* 0x042fe20000041890 */
[----:B------:R1:W5:Y:S06]  /*5910*/  I2F R25, R28 ;  /* 0x0000001c00197306 */ /* 0x00036c0000201400 */
[C---:B------:R-:W-:Y:S01]  /*5920*/  IADD3 R24, R2.reuse, 0x9, RZ ;  /* 0x0000000902187810 */ /* 0x040fe20007ffe0ff */
[C---:B------:R-:W-:Y:S08]  /*5930*/  HMMA.16816.F32.BF16 R148, R8.reuse, R174, R148 ;  /* 0x000000ae0894723c */ /* 0x040ff00000041894 */
[----:B------:R-:W-:Y:S01]  /*5940*/  HMMA.16816.F32.BF16 R140, R8, R26, R140 ;  /* 0x0000001a088c723c */ /* 0x000fe2000004188c */
[----:B------:R-:W3:Y:S01]  /*5950*/  I2F R26, R24 ;  /* 0x00000018001a7306 */ /* 0x000ee20000201400 */
[----:B-1----:R-:W-:-:S05]  /*5960*/  IADD3 R28, R2, 0x11, RZ ;  /* 0x00000011021c7810 */ /* 0x002fca0007ffe0ff */
[CC--:B----4-:R-:W-:Y:S01]  /*5970*/  FFMA.FTZ R11, R3.reuse, R0.reuse, R17 ;  /* 0x00000000030b7223 */ /* 0x0d0fe20000010011 */
[C---:B--2---:R-:W-:Y:S01]  /*5980*/  HMMA.16816.F32.BF16 R152, R164.reuse, R20, R152 ;  /* 0x00000014a498723c */ /* 0x044fe20000041898 */
[-C--:B------:R-:W-:Y:S01]  /*5990*/  FFMA.FTZ R10, R3, R0.reuse, R19 ;  /* 0x00000000030a7223 */ /* 0x080fe20000010013 */
[----:B------:R-:W1:Y:S01]  /*59a0*/  I2F R17, R28 ;  /* 0x0000001c00117306 */ /* 0x000e620000201400 */
[-C--:B-----5:R-:W-:Y:S01]  /*59b0*/  FFMA.FTZ R9, R25, R0.reuse, R12 ;  /* 0x0000000019097223 */ /* 0x0a0fe2000001000c */
[----:B------:R-:W-:Y:S01]  /*59c0*/  FSEL R11, R11, -INF , !P6 ;  /* 0xff8000000b0b7808 */ /* 0x000fe20007000000 */
[-C--:B------:R-:W-:Y:S01]  /*59d0*/  FFMA.FTZ R8, R25, R0.reuse, R14 ;  /* 0x0000000019087223 */ /* 0x080fe2000001000e */
[----:B------:R-:W-:Y:S02]  /*59e0*/  IADD3 R14, R2, 0x18, RZ ;  /* 0x00000018020e7810 */ /* 0x000fe40007ffe0ff */
[----:B------:R-:W-:Y:S01]  /*59f0*/  FSEL R9, R9, -INF , !P4 ;  /* 0xff80000009097808 */ /* 0x000fe20006000000 */
[CC--:B---3--:R-:W-:Y:S01]  /*5a00*/  FFMA.FTZ R13, R26.reuse, R0.reuse, R13 ;  /* 0x000000001a0d7223 */ /* 0x0c8fe2000001000d */
[----:B------:R2:W3:Y:S01]  /*5a10*/  I2F R3, R30 ;  /* 0x0000001e00037306 */ /* 0x0004e20000201400 */
[----:B------:R-:W-:Y:S01]  /*5a20*/  FFMA.FTZ R12, R26, R0, R15 ;  /* 0x000000001a0c7223 */ /* 0x000fe2000001000f */
[----:B------:R-:W-:Y:S01]  /*5a30*/  FSEL R8, R8, -INF , !P5 ;  /* 0xff80000008087808 */ /* 0x000fe20006800000 */
[----:B------:R-:W-:Y:S01]  /*5a40*/  HMMA.16816.F32.BF16 R148, R164, R22, R148 ;  /* 0x00000016a494723c */ /* 0x000fe20000041894 */
[----:B------:R-:W-:-:S02]  /*5a50*/  ISETP.GE.AND P4, PT, R30, R207, PT ;  /* 0x000000cf1e00720c */ /* 0x000fc40003f86270 */
[----:B------:R-:W-:Y:S02]  /*5a60*/  ISETP.GE.AND P5, PT, R30, R135, PT ;  /* 0x000000871e00720c */ /* 0x000fe40003fa6270 */
[----:B------:R-:W-:Y:S01]  /*5a70*/  IADD3 R20, R2, 0x20, RZ ;  /* 0x0000002002147810 */ /* 0x000fe20007ffe0ff */
[----:B------:R-:W4:Y:S01]  /*5a80*/  I2F R15, R14 ;  /* 0x0000000e000f7306 */ /* 0x000f220000201400 */
[----:B------:R-:W-:Y:S01]  /*5a90*/  FSEL R10, R10, -INF , !P0 ;  /* 0xff8000000a0a7808 */ /* 0x000fe20004000000 */
[CC--:B-1----:R-:W-:Y:S01]  /*5aa0*/  FFMA.FTZ R25, R17.reuse, R0.reuse, R169 ;  /* 0x0000000011197223 */ /* 0x0c2fe200000100a9 */
[C---:B------:R-:W-:Y:S01]  /*5ab0*/  ISETP.GE.AND P6, PT, R24.reuse, R207, PT ;  /* 0x000000cf1800720c */ /* 0x040fe20003fc6270 */
[C---:B------:R-:W-:Y:S01]  /*5ac0*/  HMMA.16816.F32.BF16 R144, R164.reuse, R4, R144 ;  /* 0x00000004a490723c */ /* 0x040fe20000041890 */
[----:B------:R-:W-:Y:S01]  /*5ad0*/  ISETP.GE.AND P0, PT, R24, R135, PT ;  /* 0x000000871800720c */ /* 0x000fe20003f06270 */
[-C--:B------:R-:W-:Y:S01]  /*5ae0*/  FFMA.FTZ R24, R17, R0.reuse, R171 ;  /* 0x0000000011187223 */ /* 0x080fe200000100ab */
[----:B--2---:R-:W-:Y:S01]  /*5af0*/  IADD3 R30, R2, 0x19, RZ ;  /* 0x00000019021e7810 */ /* 0x004fe20007ffe0ff */
[-C--:B---3--:R-:W-:Y:S01]  /*5b00*/  FFMA.FTZ R27, R3, R0.reuse, R168 ;  /* 0x00000000031b7223 */ /* 0x088fe200000100a8 */
[----:B------:R-:W-:Y:S01]  /*5b10*/  FSEL R13, R13, -INF , !P6 ;  /* 0xff8000000d0d7808 */ /* 0x000fe20007000000 */
[----:B------:R-:W-:Y:S01]  /*5b20*/  FFMA.FTZ R26, R3, R0, R170 ;  /* 0x00000000031a7223 */ /* 0x000fe200000100aa */
[----:B------:R-:W1:Y:S01]  /*5b30*/  I2F R19, R30 ;  /* 0x0000001e00137306 */ /* 0x000e620000201400 */
[----:B------:R-:W-:Y:S01]  /*5b40*/  FSEL R12, R12, -INF , !P0 ;  /* 0xff8000000c0c7808 */ /* 0x000fe20004000000 */
[----:B------:R-:W-:Y:S01]  /*5b50*/  HMMA.16816.F32.BF16 R4, R164, R6, R140 ;  /* 0x00000006a404723c */ /* 0x000fe2000004188c */
[----:B------:R-:W-:-:S02]  /*5b60*/  FSEL R27, R27, -INF , !P4 ;  /* 0xff8000001b1b7808 */ /* 0x000fc40006000000 */
[----:B------:R-:W-:Y:S01]  /*5b70*/  FSEL R26, R26, -INF , !P5 ;  /* 0xff8000001a1a7808 */ /* 0x000fe20006800000 */
[CC--:B----4-:R-:W-:Y:S01]  /*5b80*/  FFMA.FTZ R23, R15.reuse, R0.reuse, R156 ;  /* 0x000000000f177223 */ /* 0x0d0fe2000001009c */
[C---:B------:R-:W-:Y:S01]  /*5b90*/  ISETP.GE.AND P4, PT, R14.reuse, R207, PT ;  /* 0x000000cf0e00720c */ /* 0x040fe20003f86270 */
[----:B------:R-:W2:Y:S01]  /*5ba0*/  I2F R3, R20 ;  /* 0x0000001400037306 */ /* 0x000ea20000201400 */
[----:B------:R-:W-:Y:S01]  /*5bb0*/  ISETP.GE.AND P5, PT, R14, R135, PT ;  /* 0x000000870e00720c */ /* 0x000fe20003fa6270 */
[-C--:B------:R-:W-:Y:S01]  /*5bc0*/  FFMA.FTZ R22, R15, R0.reuse, R158 ;  /* 0x000000000f167223 */ /* 0x080fe2000001009e */
[----:B------:R-:W-:Y:S02]  /*5bd0*/  IADD3 R14, R2, 0x21, RZ ;  /* 0x00000021020e7810 */ /* 0x000fe40007ffe0ff */
[C---:B------:R-:W-:Y:S02]  /*5be0*/  ISETP.GE.AND P6, PT, R28.reuse, R207, PT ;  /* 0x000000cf1c00720c */ /* 0x040fe40003fc6270 */
[----:B------:R-:W-:Y:S01]  /*5bf0*/  ISETP.GE.AND P0, PT, R28, R135, PT ;  /* 0x000000871c00720c */ /* 0x000fe20003f06270 */
[----:B------:R-:W3:Y:S01]  /*5c00*/  I2F R17, R14 ;  /* 0x0000000e00117306 */ /* 0x000ee20000201400 */
[----:B------:R-:W-:Y:S01]  /*5c10*/  IADD3 R28, R2, 0x28, RZ ;  /* 0x00000028021c7810 */ /* 0x000fe20007ffe0ff */
[-C--:B-1----:R-:W-:Y:S01]  /*5c20*/  FFMA.FTZ R21, R19, R0.reuse, R157 ;  /* 0x0000000013157223 */ /* 0x082fe2000001009d */
[----:B------:R-:W-:Y:S01]  /*5c30*/  FSEL R25, R25, -INF , !P6 ;  /* 0xff80000019197808 */ /* 0x000fe20007000000 */
[----:B------:R-:W-:Y:S01]  /*5c40*/  FFMA.FTZ R159, R19, R0, R159 ;  /* 0x00000000139f7223 */ /* 0x000fe2000001009f */
[----:B------:R-:W-:-:S02]  /*5c50*/  FSEL R24, R24, -INF , !P0 ;  /* 0xff80000018187808 */ /* 0x000fc40004000000 */
[C---:B------:R-:W-:Y:S01]  /*5c60*/  ISETP.GE.AND P6, PT, R30.reuse, R207, PT ;  /* 0x000000cf1e00720c */ /* 0x040fe20003fc6270 */
[----:B------:R-:W1:Y:S01]  /*5c70*/  I2F R15, R28 ;  /* 0x0000001c000f7306 */ /* 0x000e620000201400 */
[CC--:B--2---:R-:W-:Y:S01]  /*5c80*/  FFMA.FTZ R152, R3.reuse, R0.reuse, R152 ;  /* 0x0000000003987223 */ /* 0x0c4fe20000010098 */
[----:B------:R-:W-:Y:S01]  /*5c90*/  ISETP.GE.AND P0, PT, R30, R135, PT ;  /* 0x000000871e00720c */ /* 0x000fe20003f06270 */
[-C--:B------:R-:W-:Y:S01]  /*5ca0*/  FFMA.FTZ R154, R3, R0.reuse, R154 ;  /* 0x00000000039a7223 */ /* 0x080fe2000001009a */
[----:B------:R-:W-:Y:S02]  /*5cb0*/  FSEL R23, R23, -INF , !P4 ;  /* 0xff80000017177808 */ /* 0x000fe40006000000 */
[----:B------:R-:W-:Y:S02]  /*5cc0*/  FSEL R22, R22, -INF , !P5 ;  /* 0xff80000016167808 */ /* 0x000fe40006800000 */
[----:B------:R-:W2:Y:S01]  /*5cd0*/  I2F R3, R32 ;  /* 0x0000002000037306 */ /* 0x000ea20000201400 */
[C---:B------:R-:W-:Y:S01]  /*5ce0*/  ISETP.GE.AND P4, PT, R20.reuse, R207, PT ;  /* 0x000000cf1400720c */ /* 0x040fe20003f86270 */
[CC--:B---3--:R-:W-:Y:S01]  /*5cf0*/  FFMA.FTZ R153, R17.reuse, R0.reuse, R153 ;  /* 0x0000000011997223 */ /* 0x0c8fe20000010099 */
[----:B------:R-:W-:Y:S01]  /*5d00*/  ISETP.GE.AND P5, PT, R20, R135, PT ;  /* 0x000000871400720c */ /* 0x000fe20003fa6270 */
[----:B------:R-:W-:Y:S01]  /*5d10*/  FFMA.FTZ R155, R17, R0, R155 ;  /* 0x00000000119b7223 */ /* 0x000fe2000001009b */
[----:B------:R-:W-:-:S02]  /*5d20*/  FSEL R21, R21, -INF , !P6 ;  /* 0xff80000015157808 */ /* 0x000fc40007000000 */
[----:B------:R-:W-:Y:S01]  /*5d30*/  FSEL R20, R159, -INF , !P0 ;  /* 0xff8000009f147808 */ /* 0x000fe20004000000 */
[CC--:B-1----:R-:W-:Y:S01]  /*5d40*/  FFMA.FTZ R148, R15.reuse, R0.reuse, R148 ;  /* 0x000000000f947223 */ /* 0x0c2fe20000010094 */
[C---:B------:R-:W-:Y:S01]  /*5d50*/  ISETP.GE.AND P6, PT, R14.reuse, R207, PT ;  /* 0x000000cf0e00720c */ /* 0x040fe20003fc6270 */
[-C--:B------:R-:W-:Y:S01]  /*5d60*/  FFMA.FTZ R150, R15, R0.reuse, R150 ;  /* 0x000000000f967223 */ /* 0x080fe20000010096 */
[----:B------:R-:W-:Y:S01]  /*5d70*/  BAR.SYNC.DEFER_BLOCKING 0x0 ;  /* 0x0000000000007b1d */ /* 0x000fe20000010000 */
[----:B------:R-:W-:Y:S02]  /*5d80*/  ISETP.GE.AND P0, PT, R14, R135, PT ;  /* 0x000000870e00720c */ /* 0x000fe40003f06270 */
[----:B------:R-:W-:Y:S02]  /*5d90*/  IADD3 R30, R2, 0x29, RZ ;  /* 0x00000029021e7810 */ /* 0x000fe40007ffe0ff */
[----:B------:R-:W-:Y:S01]  /*5da0*/  FSEL R169, R153, -INF , !P6 ;  /* 0xff80000099a97808 */ /* 0x000fe20007000000 */
[-C--:B--2---:R-:W-:Y:S01]  /*5db0*/  FFMA.FTZ R144, R3, R0.reuse, R144 ;  /* 0x0000000003907223 */ /* 0x084fe20000010090 */
[----:B------:R-:W-:Y:S01]  /*5dc0*/  FSEL R168, R155, -INF , !P0 ;  /* 0xff8000009ba87808 */ /* 0x000fe20004000000 */
[----:B------:R-:W1:Y:S01]  /*5dd0*/  I2F R14, R30 ;  /* 0x0000001e000e7306 */ /* 0x000e620000201400 */
[C---:B------:R-:W-:Y:S01]  /*5de0*/  ISETP.GE.AND P6, PT, R30.reuse, R207, PT ;  /* 0x000000cf1e00720c */ /* 0x040fe20003fc6270 */
[----:B------:R-:W-:Y:S01]  /*5df0*/  FFMA.FTZ R146, R3, R0, R146 ;  /* 0x0000000003927223 */ /* 0x000fe20000010092 */
[----:B------:R-:W-:-:S02]  /*5e00*/  ISETP.GE.AND P0, PT, R30, R135, PT ;  /* 0x000000871e00720c */ /* 0x000fc40003f06270 */
[----:B------:R-:W-:Y:S02]  /*5e10*/  FSEL R171, R152, -INF , !P4 ;  /* 0xff80000098ab7808 */ /* 0x000fe40006000000 */
[----:B------:R-:W-:Y:S01]  /*5e20*/  FSEL R170, R154, -INF , !P5 ;  /* 0xff8000009aaa7808 */ /* 0x000fe20006800000 */
[----:B------:R-:W2:Y:S01]  /*5e30*/  I2F R3, R2 ;  /* 0x0000000200037306 */ /* 0x000ea20000201400 */
[C---:B------:R-:W-:Y:S02]  /*5e40*/  ISETP.GE.AND P4, PT, R28.reuse, R207, PT ;  /* 0x000000cf1c00720c */ /* 0x040fe40003f86270 */
[----:B------:R-:W-:Y:S02]  /*5e50*/  ISETP.GE.AND P5, PT, R28, R135, PT ;  /* 0x000000871c00720c */ /* 0x000fe40003fa6270 */
[----:B------:R-:W-:Y:S02]  /*5e60*/  IADD3 R28, R2, 0x31, RZ ;  /* 0x00000031021c7810 */ /* 0x000fe40007ffe0ff */
[----:B------:R-:W-:Y:S01]  /*5e70*/  FSEL R173, R148, -INF , !P4 ;  /* 0xff80000094ad7808 */ /* 0x000fe20006000000 */
[-C--:B-1----:R-:W-:Y:S01]  /*5e80*/  FFMA.FTZ R149, R14, R0.reuse, R149 ;  /* 0x000000000e957223 */ /* 0x082fe20000010095 */
[----:B------:R-:W-:Y:S01]  /*5e90*/  IADD3 R30, R2, 0x38, RZ ;  /* 0x00000038021e7810 */ /* 0x000fe20007ffe0ff */
[----:B------:R-:W1:Y:S01]  /*5ea0*/  I2F R17, R28 ;  /* 0x0000001c00117306 */ /* 0x000e620000201400 */
[----:B------:R-:W-:Y:S01]  /*5eb0*/  FSEL R172, R150, -INF , !P5 ;  /* 0xff80000096ac7808 */ /* 0x000fe20006800000 */
[----:B------:R-:W-:Y:S01]  /*5ec0*/  FFMA.FTZ R151, R14, R0, R151 ;  /* 0x000000000e977223 */ /* 0x000fe20000010097 */
[----:B------:R-:W-:-:S02]  /*5ed0*/  ISETP.GE.AND P4, PT, R32, R207, PT ;  /* 0x000000cf2000720c */ /* 0x000fc40003f86270 */
[----:B------:R-:W-:Y:S02]  /*5ee0*/  ISETP.GE.AND P5, PT, R32, R135, PT ;  /* 0x000000872000720c */ /* 0x000fe40003fa6270 */
[----:B------:R-:W-:Y:S01]  /*5ef0*/  IADD3 R14, R2, 0x39, RZ ;  /* 0x00000039020e7810 */ /* 0x000fe20007ffe0ff */
[----:B------:R-:W3:Y:S01]  /*5f00*/  I2F R15, R30 ;  /* 0x0000001e000f7306 */ /* 0x000ee20000201400 */
[----:B------:R-:W-:Y:S02]  /*5f10*/  FSEL R157, R144, -INF , !P4 ;  /* 0xff800000909d7808 */ /* 0x000fe40006000000 */
[----:B------:R-:W-:Y:S02]  /*5f20*/  FSEL R154, R146, -INF , !P5 ;  /* 0xff800000929a7808 */ /* 0x000fe40006800000 */
[C---:B------:R-:W-:Y:S02]  /*5f30*/  ISETP.GE.AND P4, PT, R2.reuse, R207, PT ;  /* 0x000000cf0200720c */ /* 0x040fe40003f86270 */
[----:B------:R-:W-:Y:S01]  /*5f40*/  ISETP.GE.AND P5, PT, R2, R135, PT ;  /* 0x000000870200720c */ /* 0x000fe20003fa6270 */
[-C--:B--2---:R-:W-:Y:S01]  /*5f50*/  FFMA.FTZ R2, R3, R0.reuse, R16 ;  /* 0x0000000003027223 */ /* 0x084fe20000010010 */
[----:B------:R-:W-:Y:S01]  /*5f60*/  FSEL R167, R149, -INF , !P6 ;  /* 0xff80000095a77808 */ /* 0x000fe20007000000 */
[CC--:B-1----:R-:W-:Y:S01]  /*5f70*/  FFMA.FTZ R145, R17.reuse, R0.reuse, R145 ;  /* 0x0000000011917223 */ /* 0x0c2fe20000010091 */
[----:B------:R-:W-:Y:S01]  /*5f80*/  ISETP.GE.AND P6, PT, R28, R207, PT ;  /* 0x000000cf1c00720c */ /* 0x000fe20003fc6270 */
[----:B------:R-:W-:Y:S01]  /*5f90*/  FFMA.FTZ R140, R17, R0, R147 ;  /* 0x00000000118c7223 */ /* 0x000fe20000010093 */
[----:B------:R-:W-:-:S02]  /*5fa0*/  FSEL R2, R2, -INF , !P4 ;  /* 0xff80000002027808 */ /* 0x000fc40006000000 */
[----:B------:R-:W-:Y:S01]  /*5fb0*/  FSEL R166, R151, -INF , !P0 ;  /* 0xff80000097a67808 */ /* 0x000fe20004000000 */
[CC--:B---3--:R-:W-:Y:S01]  /*5fc0*/  FFMA.FTZ R4, R15.reuse, R0.reuse, R4 ;  /* 0x000000000f047223 */ /* 0x0c8fe20000010004 */
[----:B------:R-:W-:Y:S01]  /*5fd0*/  ISETP.GE.AND P4, PT, R134, 0x3, PT ;  /* 0x000000038600780c */ /* 0x000fe20003f86270 */
[----:B------:R-:W-:Y:S01]  /*5fe0*/  FFMA.FTZ R6, R15, R0, R6 ;  /* 0x000000000f067223 */ /* 0x000fe20000010006 */
[----:B------:R-:W-:Y:S01]  /*5ff0*/  ISETP.GE.AND P0, PT, R28, R135, PT ;  /* 0x000000871c00720c */ /* 0x000fe20003f06270 */
[----:B------:R-:W1:Y:S01]  /*6000*/  I2F R15, R14 ;  /* 0x0000000e000f7306 */ /* 0x000e620000201400 */
[----:B------:R-:W-:Y:S02]  /*6010*/  FSEL R155, R145, -INF , !P6 ;  /* 0xff800000919b7808 */ /* 0x000fe40007000000 */
[----:B------:R-:W-:Y:S02]  /*6020*/  ISETP.GE.AND P6, PT, R30, R207, PT ;  /* 0x000000cf1e00720c */ /* 0x000fe40003fc6270 */
[----:B------:R-:W-:-:S02]  /*6030*/  FSEL R140, R140, -INF , !P0 ;  /* 0xff8000008c8c7808 */ /* 0x000fc40004000000 */
[----:B------:R-:W-:Y:S02]  /*6040*/  ISETP.GE.AND P0, PT, R30, R135, PT ;  /* 0x000000871e00720c */ /* 0x000fe40003f06270 */
[----:B------:R-:W-:Y:S01]  /*6050*/  FSEL R143, R4, -INF , !P6 ;  /* 0xff800000048f7808 */ /* 0x000fe20007000000 */
[-C--:B------:R-:W-:Y:S01]  /*6060*/  FFMA.FTZ R4, R3, R0.reuse, R18 ;  /* 0x0000000003047223 */ /* 0x080fe20000010012 */
[----:B------:R-:W-:Y:S02]  /*6070*/  FSEL R142, R6, -INF , !P0 ;  /* 0xff800000068e7808 */ /* 0x000fe40004000000 */
[C---:B------:R-:W-:Y:S02]  /*6080*/  ISETP.GE.AND P6, PT, R14.reuse, R207, PT ;  /* 0x000000cf0e00720c */ /* 0x040fe40003fc6270 */
[----:B------:R-:W-:Y:S01]  /*6090*/  ISETP.GE.AND P0, PT, R14, R135, PT ;  /* 0x000000870e00720c */ /* 0x000fe20003f06270 */
[CC--:B-1----:R-:W-:Y:S01]  /*60a0*/  FFMA.FTZ R5, R15.reuse, R0.reuse, R5 ;  /* 0x000000000f057223 */ /* 0x0c2fe20000010005 */
[----:B------:R-:W-:Y:S01]  /*60b0*/  FSEL R4, R4, -INF , !P5 ;  /* 0xff80000004047808 */ /* 0x000fe20006800000 */
[----:B------:R-:W-:-:S03]  /*60c0*/  FFMA.FTZ R7, R15, R0, R7 ;  /* 0x000000000f077223 */ /* 0x000fc60000010007 */
        /* <DEDUP_REMOVED lines=8> */
[----:B------:R-:W-:-:S04]  /*6150*/  IMAD R5, R5, c[0x0][0x198], RZ ;  /* 0x0000660005057a24 */ /* 0x000fc800078e02ff */
[----:B------:R-:W-:Y:S01]  /*6160*/  IMAD R5, R6, c[0x0][0x19c], R5 ;  /* 0x0000670006057a24 */ /* 0x000fe200078e0205 */
[----:B------:R-:W-:-:S03]  /*6170*/  LEA R6, P5, R16, R208, 0x6 ;  /* 0x000000d010067211 */ /* 0x000fc600078a30ff */
[----:B------:R-:W-:Y:S01]  /*6180*/  IMAD.IADD R5, R17, 0x1, R5 ;  /* 0x0000000111057824 */ /* 0x000fe200078e0205 */
[C---:B------:R-:W-:Y:S02]  /*6190*/  @!P3 LEA R14, P0, R6.reuse, c[0x0][0x168], 0x1 ;  /* 0x00005a00060eba11 */ /* 0x040fe400078008ff */
[----:B------:R-:W-:Y:S02]  /*61a0*/  IADD3 R3, P6, R6, UR10, RZ ;  /* 0x0000000a06037c10 */ /* 0x000fe4000ffde0ff */
[----:B------:R-:W-:Y:S02]  /*61b0*/  LEA.HI.X R5, R16, R211, R5, 0x6, P5 ;  /* 0x000000d310057211 */ /* 0x000fe400028f3405 */
[C---:B------:R-:W-:Y:S02]  /*61c0*/  @!P2 LEA R18, P5, R6.reuse, c[0x0][0x168], 0x1 ;  /* 0x00005a000612aa11 */ /* 0x040fe400078a08ff */
[C---:B------:R-:W-:Y:S02]  /*61d0*/  @!P3 LEA.HI.X R15, R6.reuse, c[0x0][0x16c], R5, 0x1, P0 ;  /* 0x00005b00060fba11 */ /* 0x040fe400000f0c05 */
[----:B------:R-:W-:-:S02]  /*61e0*/  @!P1 LEA R16, P0, R6, c[0x0][0x168], 0x1 ;  /* 0x00005a0006109a11 */ /* 0x000fc400078008ff */
[C-C-:B------:R-:W-:Y:S01]  /*61f0*/  @!P2 LEA.HI.X R19, R6.reuse, c[0x0][0x16c], R5.reuse, 0x1, P5 ;  /* 0x00005b000613aa11 */ /* 0x140fe200028f0c05 */
[----:B------:R-:W-:Y:S01]  /*6200*/  @!PT LDS RZ, [RZ] ;  /* 0x00000000fffff984 */ /* 0x000fe20000000800 */
[----:B------:R-:W-:Y:S01]  /*6210*/  @!PT LDS RZ, [RZ] ;  /* 0x00000000fffff984 */ /* 0x000fe20000000800 */
[----:B------:R-:W-:Y:S01]  /*6220*/  @!PT LDS RZ, [RZ] ;  /* 0x00000000fffff984 */ /* 0x000fe20000000800 */
[----:B------:R1:W-:Y:S01]  /*6230*/  @!P3 LDGSTS.E.BYPASS.LTC128B.128 [R203+0xc000], [R14.64] ;  /* 0x0c0000000ecbbfae */ /* 0x0003e2000b901d4c */
[----:B------:R-:W-:Y:S02]  /*6240*/  @!P1 LEA.HI.X R17, R6, c[0x0][0x16c], R5, 0x1, P0 ;  /* 0x00005b0006119a11 */ /* 0x000fe400000f0c05 */
        /* <DEDUP_REMOVED lines=33> */
.L_x_195:
[----:B------:R-:W-:Y:S05]  /*6460*/  BSYNC B0 ;  /* 0x0000000000007941 */ /* 0x000fea0003800000 */
.L_x_194:
[----:B------:R-:W0:Y:S02]  /*6470*/  LDGDEPBAR ;  /* 0x00000000000079af */ /* 0x000e240000000000 */
.L_x_193:
        /* <DEDUP_REMOVED lines=48> */
[--C-:B------:R-:W-:Y:S02]  /*6780*/  FFMA.FTZ R147, R13, c[0x0][0x23c], -R156.reuse ;  /* 0x00008f000d937a23 */ /* 0x100fe4000001089c */
[--C-:B------:R-:W-:Y:S01]  /*6790*/  FFMA.FTZ R149, R11, c[0x0][0x23c], -R156.reuse ;  /* 0x00008f000b957a23 */ /* 0x100fe2000001089c */
[C---:B------:R-:W-:Y:S01]  /*67a0*/  FSETP.NEU.FTZ.AND P0, PT, R2.reuse, -INF , PT ;  /* 0xff8000000200780b */ /* 0x040fe20003f1d000 */
[C---:B------:R-:W-:Y:S01]  /*67b0*/  FMUL.FTZ R153, R2.reuse, c[0x0][0x23c] ;  /* 0x00008f0002997a20 */ /* 0x040fe20000410000 */
[----:B------:R-:W-:Y:S01]  /*67c0*/  MUFU.EX2 R150, R150 ;  /* 0x0000009600967308 */ /* 0x000fe20000000800 */
[--C-:B------:R-:W-:Y:S01]  /*67d0*/  FFMA.FTZ R148, R9, c[0x0][0x23c], -R156.reuse ;  /* 0x00008f0009947a23 */ /* 0x100fe2000001089c */
[----:B------:R-:W-:Y:S01]  /*67e0*/  FSEL R5, R2, RZ, P0 ;  /* 0x000000ff02057208 */ /* 0x000fe20000000000 */
[--C-:B------:R-:W-:Y:S01]  /*67f0*/  FFMA.FTZ R158, R27, c[0x0][0x23c], -R156.reuse ;  /* 0x00008f001b9e7a23 */ /* 0x100fe2000001089c */
[----:B------:R-:W-:Y:S01]  /*6800*/  FSEL R153, R153, RZ, P0 ;  /* 0x000000ff99997208 */ /* 0x000fe20000000000 */
[----:B------:R-:W-:-:S02]  /*6810*/  FFMA.FTZ R159, R25, c[0x0][0x23c], -R156 ;  /* 0x00008f00199f7a23 */ /* 0x000fc4000001089c */
[----:B------:R-:W-:Y:S01]  /*6820*/  FADD.FTZ R5, R132, -R5 ;  /* 0x8000000584057221 */ /* 0x000fe20000010000 */
[----:B------:R-:W1:Y:S01]  /*6830*/  MUFU.EX2 R149, R149 ;  /* 0x0000009500957308 */ /* 0x000e620000000800 */
[--C-:B------:R-:W-:Y:S01]  /*6840*/  FFMA.FTZ R146, R4, c[0x0][0x23c], -R153.reuse ;  /* 0x00008f0004927a23 */ /* 0x100fe20000010899 */
[----:B------:R-:W-:Y:S01]  /*6850*/  FSEL R4, R3, RZ, P5 ;  /* 0x000000ff03047208 */ /* 0x000fe20002800000 */
[--C-:B------:R-:W-:Y:S02]  /*6860*/  FFMA.FTZ R145, R10, c[0x0][0x23c], -R153.reuse ;  /* 0x00008f000a917a23 */ /* 0x100fe40000010899 */
[--C-:B------:R-:W-:Y:S02]  /*6870*/  FFMA.FTZ R144, R8, c[0x0][0x23c], -R153.reuse ;  /* 0x00008f0008907a23 */ /* 0x100fe40000010899 */
[----:B------:R-:W-:Y:S01]  /*6880*/  FADD.FTZ R4, R133, -R4 ;  /* 0x8000000485047221 */ /* 0x000fe20000010000 */
[----:B------:R-:W-:Y:S01]  /*6890*/  MUFU.EX2 R148, R148 ;  /* 0x0000009400947308 */ /* 0x000fe20000000800 */
[----:B------:R-:W-:Y:S01]  /*68a0*/  FFMA.FTZ R133, R12, c[0x0][0x23c], -R153 ;  /* 0x00008f000c857a23 */ /* 0x000fe20000010899 */
[----:B------:R-:W-:Y:S01]  /*68b0*/  LDSM.16.MT88.4 R8, [R189+0x12000] ;  /* 0x01200000bd08783b */ /* 0x000fe20000004200 */
[----:B------:R-:W-:-:S02]  /*68c0*/  FMUL.FTZ R151, R4, c[0x0][0x23c] ;  /* 0x00008f0004977a20 */ /* 0x000fc40000410000 */
[----:B------:R-:W-:Y:S01]  /*68d0*/  FMUL.FTZ R132, R5, c[0x0][0x23c] ;  /* 0x00008f0005847a20 */ /* 0x000fe20000410000 */
[----:B------:R-:W2:Y:S01]  /*68e0*/  LDSM.16.MT88.4 R12, [R190+0x12000] ;  /* 0x01200000be0c783b */ /* 0x000ea20000004200 */
[--C-:B------:R-:W-:Y:S01]  /*68f0*/  FFMA.FTZ R160, R23, c[0x0][0x23c], -R156.reuse ;  /* 0x00008f0017a07a23 */ /* 0x100fe2000001089c */
[----:B------:R-:W3:Y:S01]  /*6900*/  MUFU.EX2 R147, R147 ;  /* 0x0000009300937308 */ /* 0x000ee20000000800 */
[----:B-1----:R-:W-:Y:S01]  /*6910*/  F2FP.BF16.PACK_AB R4, R149, R150 ;  /* 0x000000969504723e */ /* 0x002fe200000010ff */
[----:B------:R-:W-:Y:S02]  /*6920*/  FFMA.FTZ R161, R21, c[0x0][0x23c], -R156 ;  /* 0x00008f0015a17a23 */ /* 0x000fe4000001089c */
[--C-:B------:R-:W-:Y:S02]  /*6930*/  FFMA.FTZ R162, R26, c[0x0][0x23c], -R153.reuse ;  /* 0x00008f001aa27a23 */ /* 0x100fe40000010899 */
[--C-:B------:R-:W-:Y:S02]  /*6940*/  FFMA.FTZ R165, R24, c[0x0][0x23c], -R153.reuse ;  /* 0x00008f0018a57a23 */ /* 0x100fe40000010899 */
        /* <DEDUP_REMOVED lines=8> */
[----:B---3--:R-:W-:Y:S01]  /*69d0*/  F2FP.BF16.PACK_AB R6, R147, R148 ;  /* 0x000000949306723e */ /* 0x008fe200000010ff */
[--C-:B------:R-:W-:Y:S02]  /*69e0*/  FFMA.FTZ R169, R173, c[0x0][0x23c], -R156.reuse ;  /* 0x00008f00ada97a23 */ /* 0x100fe4000001089c */
[--C-:B------:R-:W-:Y:S02]  /*69f0*/  FFMA.FTZ R167, R170, c[0x0][0x23c], -R153.reuse ;  /* 0x00008f00aaa77a23 */ /* 0x100fe40000010899 */
[----:B------:R-:W-:Y:S02]  /*6a00*/  FFMA.FTZ R171, R171, c[0x0][0x23c], -R156 ;  /* 0x00008f00abab7a23 */ /* 0x000fe4000001089c */
        /* <DEDUP_REMOVED lines=174> */
[----:B------:R-:W-:Y:S02]  /*74f0*/  FADD.FTZ R149, R149, R150 ;  /* 0x0000009695957221 */ /* 0x000fe40000010000 */
[----:B------:R-:W-:Y:S01]  /*7500*/  FADD.FTZ R145, R145, R132 ;  /* 0x0000008491917221 */ /* 0x000fe20000010000 */
[----:B------:R-:W-:Y:S01]  /*7510*/  MOV R132, R2 ;  /* 0x0000000200847202 */ /* 0x000fe20000000f00 */
        /* <DEDUP_REMOVED lines=8> */
[----:B----4-:R-:W-:-:S02]  /*75a0*/  F2FP.BF16.PACK_AB R5, R165, R162 ;  /* 0x000000a2a505723e */ /* 0x010fc400000010ff */
        /* <DEDUP_REMOVED lines=96> */
[----:B------:R-:W-:Y:S01]  /*7bb0*/  HMMA.16816.F32.BF16 R40, R4, R142, R40 ;  /* 0x0000008e0428723c */ /* 0x000fe20000041828 */
[----:B------:R-:W-:-:S02]  /*7bc0*/  MOV R133, R3 ;  /* 0x0000000300857202 */ /* 0x000fc40000000f00 */
        /* <DEDUP_REMOVED lines=46> */
[C---:B------:R-:W-:Y:S01]  /*7eb0*/  @!P2 LEA R16, P4, R6.reuse, c[0x0][0x170], 0x1 ;  /* 0x00005c000610aa11 */ /* 0x040fe200078808ff */
[----:B------:R-:W-:Y:S01]  /*7ec0*/  IMAD.IADD R5, R11, 0x1, R5 ;  /* 0x000000010b057824 */ /* 0x000fe200078e0205 */
[----:B------:R-:W-:-:S04]  /*7ed0*/  IADD3 R4, P6, R6, UR15, RZ ;  /* 0x0000000f06047c10 */ /* 0x000fc8000ffde0ff */
[----:B------:R-:W-:Y:S02]  /*7ee0*/  LEA.HI.X R5, R10, R223, R5, 0x6, P0 ;  /* 0x000000df0a057211 */ /* 0x000fe400000f3405 */
[C---:B------:R-:W-:Y:S02]  /*7ef0*/  @!P1 LEA R10, P0, R6.reuse, c[0x0][0x170], 0x1 ;  /* 0x00005c00060a9a11 */ /* 0x040fe400078008ff */
[C-C-:B------:R-:W-:Y:S02]  /*7f00*/  @!P3 LEA.HI.X R9, R6.reuse, c[0x0][0x174], R5.reuse, 0x1, P5 ;  /* 0x00005d000609ba11 */ /* 0x140fe400028f0c05 */
[C-C-:B------:R-:W-:Y:S01]  /*7f10*/  @!P2 LEA.HI.X R17, R6.reuse, c[0x0][0x174], R5.reuse, 0x1, P4 ;  /* 0x00005d000611aa11 */ /* 0x140fe200020f0c05 */
[----:B------:R-:W-:Y:S01]  /*7f20*/  @P3 STS.128 [R203+0x12000], RZ ;  /* 0x012000ffcb003388 */ /* 0x000fe20000000c00 */
[----:B------:R-:W-:Y:S02]  /*7f30*/  @!P1 LEA.HI.X R11, R6, c[0x0][0x174], R5, 0x1, P0 ;  /* 0x00005d00060b9a11 */ /* 0x000fe400000f0c05 */
[----:B------:R-:W-:Y:S01]  /*7f40*/  @!P3 LEA R18, P5, R4, c[0x0][0x170], 0x1 ;  /* 0x00005c000412ba11 */ /* 0x000fe200078a08ff */
[----:B------:R-:W-:Y:S01]  /*7f50*/  @!PT LDS RZ, [RZ] ;  /* 0x00000000fffff984 */ /* 0x000fe20000000800 */
[----:B------:R-:W-:Y:S01]  /*7f60*/  @!PT LDS RZ, [RZ] ;  /* 0x00000000fffff984 */ /* 0x000fe20000000800 */
[----:B------:R-:W-:Y:S01]  /*7f70*/  @!PT LDS RZ, [RZ] ;  /* 0x00000000fffff984 */ /* 0x000fe20000000800 */
[----:B------:R1:W-:Y:S01]  /*7f80*/  @!P3 LDGSTS.E.BYPASS.LTC128B.128 [R203+0x12000], [R8.64] ;  /* 0x1200000008cbbfae */ /* 0x0003e2000b901d4c */
[----:B------:R-:W-:-:S02]  /*7f90*/  IADD3.X R5, R5, UR5, RZ, P6, !PT ;  /* 0x0000000505057c10 */ /* 0x000fc4000b7fe4ff */
        /* <DEDUP_REMOVED lines=8> */
[C-C-:B------:R-:W-:Y:S02]  /*8020*/  @!P2 LEA.HI.X R23, R4.reuse, c[0x0][0x174], R5.reuse, 0x1, P4 ;  /* 0x00005d000417aa11 */ /* 0x140fe400020f0c05 */
        /* <DEDUP_REMOVED lines=23> */
[----:B------:R-:W4:Y:S04]  /*81a0*/  LDSM.16.M88.4 R156, [R197+0xc800] ;  /* 0x00c80000c59c783b */ /* 0x000f280000000200 */
[----:B------:R-:W5:Y:S04]  /*81b0*/  LDSM.16.M88.4 R148, [R197+0xd000] ;  /* 0x00d00000c594783b */ /* 0x000f680000000200 */
[----:B------:R-:W4:Y:S04]  /*81c0*/  LDSM.16.M88.4 R24, [R197+0xd800] ;  /* 0x00d80000c518783b */ /* 0x000f280000000200 */
[----:B------:R-:W-:Y:S04]  /*81d0*/  LDSM.16.M88.4 R28, [R196] ;  /* 0x00000000c41c783b */ /* 0x000fe80000000200 */
[----:B------:R-:W5:Y:S04]  /*81e0*/  LDSM.16.M88.4 R4, [R195] ;  /* 0x00000000c304783b */ /* 0x000f680000000200 */
[----:B------:R-:W5:Y:S04]  /*81f0*/  LDSM.16.M88.4 R164, [R187] ;  /* 0x00000000bba4783b */ /* 0x000f680000000200 */
[----:B------:R-:W5:Y:S04]  /*8200*/  LDSM.16.M88.4 R136, [R186] ;  /* 0x00000000ba88783b */ /* 0x000f680000000200 */
[----:B---3--:R-:W-:Y:S04]  /*8210*/  LDSM.16.M88.4 R20, [R194] ;  /* 0x00000000c214783b */ /* 0x008fe80000000200 */
[----:B-1----:R-:W1:Y:S01]  /*8220*/  LDSM.16.M88.4 R8, [R191+0xc000] ;  /* 0x00c00000bf08783b */ /* 0x002e620000000200 */
[C---:B--2---:R-:W-:Y:S03]  /*8230*/  HMMA.16816.F32.BF16 R16, R140.reuse, R12, RZ ;  /* 0x0000000c8c10723c */ /* 0x044fe600000418ff */
[----:B------:R-:W2:Y:S04]  /*8240*/  LDSM.16.M88.4 R32, [R185] ;  /* 0x00000000b920783b */ /* 0x000ea80000000200 */
[----:B------:R-:W-:Y:S01]  /*8250*/  LDSM.16.M88.4 R168, [R191+0xd800] ;  /* 0x00d80000bfa8783b */ /* 0x000fe20000000200 */
[C---:B------:R-:W-:Y:S03]  /*8260*/  HMMA.16816.F32.BF16 R12, R140.reuse, R14, RZ ;  /* 0x0000000e8c0c723c */ /* 0x040fe600000418ff */
[----:B------:R-:W-:Y:S04]  /*8270*/  LDSM.16.M88.4 R172, [R197+0xf000] ;  /* 0x00f00000c5ac783b */ /* 0x000fe80000000200 */
[----:B------:R-:W-:Y:S01]  /*8280*/  LDSM.16.M88.4 R216, [R198+0x8000] ;  /* 0x00800000c6d8783b */ /* 0x000fe20000000200 */
[C---:B----4-:R-:W-:Y:S03]  /*8290*/  HMMA.16816.F32.BF16 R160, R140.reuse, R156, RZ ;  /* 0x0000009c8ca0723c */ /* 0x050fe600000418ff */
[----:B------:R-:W0:Y:S05]  /*82a0*/  LDGDEPBAR ;  /* 0x00000000000079af */ /* 0x000e2a0000000000 */
[C---:B------:R-:W-:Y:S08]  /*82b0*/  HMMA.16816.F32.BF16 R156, R140.reuse, R158, RZ ;  /* 0x0000009e8c9c723c */ /* 0x040ff000000418ff */
[C---:B-----5:R-:W-:Y:S08]  /*82c0*/  HMMA.16816.F32.BF16 R152, R140.reuse, R148, RZ ;  /* 0x000000948c98723c */ /* 0x060ff000000418ff */
[C---:B------:R-:W-:Y:S08]  /*82d0*/  HMMA.16816.F32.BF16 R148, R140.reuse, R150, RZ ;  /* 0x000000968c94723c */ /* 0x040ff000000418ff */
[C---:B------:R-:W-:Y:S08]  /*82e0*/  HMMA.16816.F32.BF16 R144, R140.reuse, R24, RZ ;  /* 0x000000188c90723c */ /* 0x040ff000000418ff */
[----:B------:R-:W-:Y:S01]  /*82f0*/  HMMA.16816.F32.BF16 R140, R140, R26, RZ ;  /* 0x0000001a8c8c723c */ /* 0x000fe200000418ff */
[----:B------:R-:W3:Y:S07]  /*8300*/  LDSM.16.M88.4 R24, [R191+0xc800] ;  /* 0x00c80000bf18783b */ /* 0x000eee0000000200 */
[C---:B------:R-:W-:Y:S08]  /*8310*/  HMMA.16816.F32.BF16 R16, R28.reuse, R4, R16 ;  /* 0x000000041c10723c */ /* 0x040ff00000041810 */
[C---:B------:R-:W-:Y:S01]  /*8320*/  HMMA.16816.F32.BF16 R12, R28.reuse, R6, R12 ;  /* 0x000000061c0c723c */ /* 0x040fe2000004180c */
[----:B------:R-:W4:Y:S07]  /*8330*/  LDSM.16.M88.4 R4, [R191+0xd000] ;  /* 0x00d00000bf04783b */ /* 0x000f2e0000000200 */
[C---:B------:R-:W-:Y:S08]  /*8340*/  HMMA.16816.F32.BF16 R160, R28.reuse, R164, R160 ;  /* 0x000000a41ca0723c */ /* 0x040ff000000418a0 */
[C---:B------:R-:W-:Y:S01]  /*8350*/  HMMA.16816.F32.BF16 R156, R28.reuse, R166, R156 ;  /* 0x000000a61c9c723c */ /* 0x040fe2000004189c */
[----:B------:R-:W-:Y:S07]  /*8360*/  LDSM.16.M88.4 R164, [R198+0x4000] ;  /* 0x00400000c6a4783b */ /* 0x000fee0000000200 */
[C---:B------:R-:W-:Y:S08]  /*8370*/  HMMA.16816.F32.BF16 R152, R28.reuse, R136, R152 ;  /* 0x000000881c98723c */ /* 0x040ff00000041898 */
[----:B------:R-:W-:Y:S01]  /*8380*/  HMMA.16816.F32.BF16 R148, R28, R138, R148 ;  /* 0x0000008a1c94723c */ /* 0x000fe20000041894 */
[----:B------:R-:W-:Y:S07]  /*8390*/  LDSM.16.M88.4 R136, [R184] ;  /* 0x00000000b888783b */ /* 0x000fee0000000200 */
[C---:B-1----:R-:W-:Y:S08]  /*83a0*/  HMMA.16816.F32.BF16 R16, R20.reuse, R8, R16 ;  /* 0x000000081410723c */ /* 0x042ff00000041810 */
[----:B------:R-:W-:Y:S01]  /*83b0*/  HMMA.16816.F32.BF16 R12, R20, R10, R12 ;  /* 0x0000000a140c723c */ /* 0x000fe2000004180c */
[----:B------:R-:W1:Y:S07]  /*83c0*/  LDSM.16.M88.4 R8, [R193] ;  /* 0x00000000c108783b */ /* 0x000e6e0000000200 */
[C---:B--2---:R-:W-:Y:S08]  /*83d0*/  HMMA.16816.F32.BF16 R144, R28.reuse, R32, R144 ;  /* 0x000000201c90723c */ /* 0x044ff00000041890 */
[----:B------:R-:W-:Y:S01]  /*83e0*/  HMMA.16816.F32.BF16 R140, R28, R34, R140 ;  /* 0x000000221c8c723c */ /* 0x000fe2000004188c */
[----:B------:R-:W2:Y:S04]  /*83f0*/  LDSM.16.M88.4 R32, [R184+0x800] ;  /* 0x00080000b820783b */ /* 0x000ea80000000200 */
[----:B------:R-:W5:Y:S03]  /*8400*/  LDSM.16.M88.4 R28, [R184+0x1000] ;  /* 0x00100000b81c783b */ /* 0x000f660000000200 */
[C---:B---3--:R-:W-:Y:S08]  /*8410*/  HMMA.16816.F32.BF16 R160, R20.reuse, R24, R160 ;  /* 0x0000001814a0723c */ /* 0x048ff000000418a0 */
[C---:B------:R-:W-:Y:S01]  /*8420*/  HMMA.16816.F32.BF16 R156, R20.reuse, R26, R156 ;  /* 0x0000001a149c723c */ /* 0x040fe2000004189c */
[----:B------:R-:W3:Y:S07]  /*8430*/  LDSM.16.M88.4 R24, [R184+0x1800] ;  /* 0x00180000b818783b */ /* 0x000eee0000000200 */
[C---:B----4-:R-:W-:Y:S08]  /*8440*/  HMMA.16816.F32.BF16 R152, R20.reuse, R4, R152 ;  /* 0x000000041498723c */ /* 0x050ff00000041898 */
[C---:B------:R-:W-:Y:S01]  /*8450*/  HMMA.16816.F32.BF16 R148, R20.reuse, R6, R148 ;  /* 0x000000061494723c */ /* 0x040fe20000041894 */
[----:B------:R-:W4:Y:S07]  /*8460*/  LDSM.16.M88.4 R4, [R197+0xe000] ;  /* 0x00e00000c504783b */ /* 0x000f2e0000000200 */
[C---:B------:R-:W-:Y:S08]  /*8470*/  HMMA.16816.F32.BF16 R144, R20.reuse, R168, R144 ;  /* 0x000000a81490723c */ /* 0x040ff00000041890 */
[----:B------:R-:W-:Y:S01]  /*8480*/  HMMA.16816.F32.BF16 R140, R20, R170, R140 ;  /* 0x000000aa148c723c */ /* 0x000fe2000004188c */
[----:B------:R-:W3:Y:S04]  /*8490*/  LDSM.16.M88.4 R20, [R197+0xe800] ;  /* 0x00e80000c514783b */ /* 0x000ee80000000200 */
[----:B------:R-:W-:Y:S03]  /*84a0*/  LDSM.16.M88.4 R168, [R197+0xf800] ;  /* 0x00f80000c5a8783b */ /* 0x000fe60000000200 */
[C---:B-1----:R-:W-:Y:S08]  /*84b0*/  HMMA.16816.F32.BF16 R16, R8.reuse, R136, R16 ;  /* 0x000000880810723c */ /* 0x042ff00000041810 */
[C---:B------:R-:W-:Y:S01]  /*84c0*/  HMMA.16816.F32.BF16 R12, R8.reuse, R138, R12 ;  /* 0x0000008a080c723c */ /* 0x040fe2000004180c */
[----:B------:R-:W-:Y:S07]  /*84d0*/  LDSM.16.M88.4 R136, [R183] ;  /* 0x00000000b788783b */ /* 0x000fee0000000200 */
[C---:B--2---:R-:W-:Y:S08]  /*84e0*/  HMMA.16816.F32.BF16 R160, R8.reuse, R32, R160 ;  /* 0x0000002008a0723c */ /* 0x044ff000000418a0 */
[C---:B------:R-:W-:Y:S01]  /*84f0*/  HMMA.16816.F32.BF16 R156, R8.reuse, R34, R156 ;  /* 0x00000022089c723c */ /* 0x040fe2000004189c */
[----:B------:R-:W-:Y:S07]  /*8500*/  LDSM.16.M88.4 R32, [R194+0x4000] ;  /* 0x00400000c220783b */ /* 0x000fee0000000200 */
[C---:B-----5:R-:W-:Y:S08]  /*8510*/  HMMA.16816.F32.BF16 R152, R8.reuse, R28, R152 ;  /* 0x0000001c0898723c */ /* 0x060ff00000041898 */
[C---:B------:R-:W-:Y:S01]  /*8520*/  HMMA.16816.F32.BF16 R148, R8.reuse, R30, R148 ;  /* 0x0000001e0894723c */ /* 0x040fe20000041894 */
[----:B------:R-:W-:Y:S07]  /*8530*/  LDSM.16.M88.4 R28, [R180] ;  /* 0x00000000b41c783b */ /* 0x000fee0000000200 */
[C---:B---3--:R-:W-:Y:S08]  /*8540*/  HMMA.16816.F32.BF16 R144, R8.reuse, R24, R144 ;  /* 0x000000180890723c */ /* 0x048ff00000041890 */
[----:B------:R-:W-:Y:S01]  /*8550*/  HMMA.16816.F32.BF16 R140, R8, R26, R140 ;  /* 0x0000001a088c723c */ /* 0x000fe2000004188c */
[----:B------:R-:W1:Y:S04]  /*8560*/  LDSM.16.M88.4 R24, [R196+0x4000] ;  /* 0x00400000c418783b */ /* 0x000e680000000200 */
[----:B------:R-:W2:Y:S03]  /*8570*/  LDSM.16.M88.4 R8, [R182] ;  /* 0x00000000b608783b */ /* 0x000ea60000000200 */
[C---:B----4-:R-:W-:Y:S08]  /*8580*/  HMMA.16816.F32.BF16 R16, R164.reuse, R4, R16 ;  /* 0x00000004a410723c */ /* 0x050ff00000041810 */
[C---:B------:R-:W-:Y:S01]  /*8590*/  HMMA.16816.F32.BF16 R12, R164.reuse, R6, R12 ;  /* 0x00000006a40c723c */ /* 0x040fe2000004180c */
[----:B------:R-:W3:Y:S07]  /*85a0*/  LDSM.16.M88.4 R4, [R181] ;  /* 0x00000000b504783b */ /* 0x000eee0000000200 */
[C---:B------:R-:W-:Y:S08]  /*85b0*/  HMMA.16816.F32.BF16 R160, R164.reuse, R20, R160 ;  /* 0x00000014a4a0723c */ /* 0x040ff000000418a0 */
[C---:B------:R-:W-:Y:S01]  /*85c0*/  HMMA.16816.F32.BF16 R156, R164.reuse, R22, R156 ;  /* 0x00000016a49c723c */ /* 0x040fe2000004189c */
[----:B------:R-:W4:Y:S07]  /*85d0*/  LDSM.16.M88.4 R20, [R191+0xe000] ;  /* 0x00e00000bf14783b */ /* 0x000f2e0000000200 */
[C---:B------:R-:W-:Y:S08]  /*85e0*/  HMMA.16816.F32.BF16 R152, R164.reuse, R172, R152 ;  /* 0x000000aca498723c */ /* 0x040ff00000041898 */
[----:B------:R-:W-:Y:S01]  /*85f0*/  HMMA.16816.F32.BF16 R148, R164, R174, R148 ;  /* 0x000000aea494723c */ /* 0x000fe20000041894 */
[----:B------:R-:W-:Y:S07]  /*8600*/  LDSM.16.M88.4 R172, [R197+0x10800] ;  /* 0x01080000c5ac783b */ /* 0x000fee0000000200 */
[C---:B-1----:R-:W-:Y:S08]  /*8610*/  HMMA.16816.F32.BF16 R16, R24.reuse, R136, R16 ;  /* 0x000000881810723c */ /* 0x042ff00000041810 */
[C---:B------:R-:W-:Y:S01]  /*8620*/  HMMA.16816.F32.BF16 R12, R24.reuse, R138, R12 ;  /* 0x0000008a180c723c */ /* 0x040fe2000004180c */
[----:B------:R-:W-:Y:S07]  /*8630*/  LDSM.16.M88.4 R136, [R191+0xf800] ;  /* 0x00f80000bf88783b */ /* 0x000fee0000000200 */
[C---:B--2---:R-:W-:Y:S08]  /*8640*/  HMMA.16816.F32.BF16 R160, R24.reuse, R8, R160 ;  /* 0x0000000818a0723c */ /* 0x044ff000000418a0 */
[C---:B------:R-:W-:Y:S01]  /*8650*/  HMMA.16816.F32.BF16 R156, R24.reuse, R10, R156 ;  /* 0x0000000a189c723c */ /* 0x040fe2000004189c */
[----:B------:R-:W-:Y:S07]  /*8660*/  LDSM.16.M88.4 R8, [R193+0x4000] ;  /* 0x00400000c108783b */ /* 0x000fee0000000200 */
[C---:B---3--:R-:W-:Y:S08]  /*8670*/  HMMA.16816.F32.BF16 R152, R24.reuse, R4, R152 ;  /* 0x000000041898723c */ /* 0x048ff00000041898 */
        /* <DEDUP_REMOVED lines=12> */
[----:B------:R-:W5:Y:S03]  /*8740*/  LDSM.16.M88.4 R24, [R184+0x3000] ;  /* 0x00300000b818783b */ /* 0x000f660000000200 */
[C---:B-1----:R-:W-:Y:S08]  /*8750*/  HMMA.16816.F32.BF16 R16, R8.reuse, R4, R16 ;  /* 0x000000040810723c */ /* 0x042ff00000041810 */
[----:B------:R-:W-:Y:S01]  /*8760*/  HMMA.16816.F32.BF16 R12, R8, R6, R12 ;  /* 0x00000006080c723c */ /* 0x000fe2000004180c */
[----:B------:R-:W1:Y:S07]  /*8770*/  LDSM.16.M88.4 R4, [R197+0x10000] ;  /* 0x01000000c504783b */ /* 0x000e6e0000000200 */
[C---:B--2---:R-:W-:Y:S08]  /*8780*/  HMMA.16816.F32.BF16 R160, R32.reuse, R168, R160 ;  /* 0x000000a820a0723c */ /* 0x044ff000000418a0 */
[C---:B------:R-:W-:Y:S01]  /*8790*/  HMMA.16816.F32.BF16 R156, R32.reuse, R170, R156 ;  /* 0x000000aa209c723c */ /* 0x040fe2000004189c */
[----:B------:R-:W2:Y:S07]  /*87a0*/  LDSM.16.M88.4 R168, [R197+0x11000] ;  /* 0x01100000c5a8783b */ /* 0x000eae0000000200 */
[C---:B---3--:R-:W-:Y:S08]  /*87b0*/  HMMA.16816.F32.BF16 R152, R32.reuse, R164, R152 ;  /* 0x000000a42098723c */ /* 0x048ff00000041898 */
[C---:B------:R-:W-:Y:S01]  /*87c0*/  HMMA.16816.F32.BF16 R148, R32.reuse, R166, R148 ;  /* 0x000000a62094723c */ /* 0x040fe20000041894 */
[----:B------:R-:W-:Y:S07]  /*87d0*/  LDSM.16.M88.4 R164, [R197+0x11800] ;  /* 0x01180000c5a4783b */ /* 0x000fee0000000200 */
[C---:B------:R-:W-:Y:S08]  /*87e0*/  HMMA.16816.F32.BF16 R144, R32.reuse, R136, R144 ;  /* 0x000000882090723c */ /* 0x040ff00000041890 */
[----:B------:R-:W-:Y:S01]  /*87f0*/  HMMA.16816.F32.BF16 R140, R32, R138, R140 ;  /* 0x0000008a208c723c */ /* 0x000fe2000004188c */
[----:B------:R-:W-:Y:S04]  /*8800*/  LDSM.16.M88.4 R136, [R196+0x8000] ;  /* 0x00800000c488783b */ /* 0x000fe80000000200 */
[----:B------:R-:W3:Y:S03]  /*8810*/  LDSM.16.M88.4 R32, [R179] ;  /* 0x00000000b320783b */ /* 0x000ee60000000200 */
[C---:B----4-:R-:W-:Y:S08]  /*8820*/  HMMA.16816.F32.BF16 R160, R8.reuse, R28, R160 ;  /* 0x0000001c08a0723c */ /* 0x050ff000000418a0 */
[C---:B------:R-:W-:Y:S01]  /*8830*/  HMMA.16816.F32.BF16 R156, R8.reuse, R30, R156 ;  /* 0x0000001e089c723c */ /* 0x040fe2000004189c */
[----:B------:R-:W4:Y:S07]  /*8840*/  LDSM.16.M88.4 R28, [R178] ;  /* 0x00000000b21c783b */ /* 0x000f2e0000000200 */
[C---:B-----5:R-:W-:Y:S08]  /*8850*/  HMMA.16816.F32.BF16 R152, R8.reuse, R24, R152 ;  /* 0x000000180898723c */ /* 0x060ff00000041898 */
[----:B------:R-:W-:Y:S01]  /*8860*/  HMMA.16816.F32.BF16 R148, R8, R26, R148 ;  /* 0x0000001a0894723c */ /* 0x000fe20000041894 */
[----:B------:R-:W5:Y:S07]  /*8870*/  LDSM.16.M88.4 R24, [R177] ;  /* 0x00000000b118783b */ /* 0x000f6e0000000200 */
[C---:B-1----:R-:W-:Y:S08]  /*8880*/  HMMA.16816.F32.BF16 R16, R216.reuse, R4, R16 ;  /* 0x00000004d810723c */ /* 0x042ff00000041810 */
[----:B------:R-:W-:Y:S01]  /*8890*/  HMMA.16816.F32.BF16 R12, R216, R6, R12 ;  /* 0x00000006d80c723c */ /* 0x000fe2000004180c */
[----:B------:R-:W-:Y:S07]  /*88a0*/  LDSM.16.M88.4 R4, [R191+0x10000] ;  /* 0x01000000bf04783b */ /* 0x000fee0000000200 */
[C---:B------:R-:W-:Y:S08]  /*88b0*/  HMMA.16816.F32.BF16 R144, R8.reuse, R20, R144 ;  /* 0x000000140890723c */ /* 0x040ff00000041890 */
[----:B------:R-:W-:Y:S01]  /*88c0*/  HMMA.16816.F32.BF16 R140, R8, R22, R140 ;  /* 0x00000016088c723c */ /* 0x000fe2000004188c */
[----:B------:R-:W1:Y:S04]  /*88d0*/  LDSM.16.M88.4 R8, [R194+0x8000] ;  /* 0x00800000c208783b */ /* 0x000e680000000200 */
[----:B------:R-:W1:Y:S03]  /*88e0*/  LDSM.16.M88.4 R20, [R176] ;  /* 0x00000000b014783b */ /* 0x000e660000000200 */
[C---:B------:R-:W-:Y:S08]  /*88f0*/  HMMA.16816.F32.BF16 R160, R216.reuse, R172, R160 ;  /* 0x000000acd8a0723c */ /* 0x040ff000000418a0 */
[C---:B------:R-:W-:Y:S01]  /*8900*/  HMMA.16816.F32.BF16 R156, R216.reuse, R174, R156 ;  /* 0x000000aed89c723c */ /* 0x040fe2000004189c */
[----:B------:R-:W-:Y:S07]  /*8910*/  LDSM.16.M88.4 R172, [R191+0x11000] ;  /* 0x01100000bfac783b */ /* 0x000fee0000000200 */
[C---:B--2---:R-:W-:Y:S08]  /*8920*/  HMMA.16816.F32.BF16 R152, R216.reuse, R168, R152 ;  /* 0x000000a8d898723c */ /* 0x044ff00000041898 */
[----:B------:R-:W-:Y:S08]  /*8930*/  HMMA.16816.F32.BF16 R148, R216, R170, R148 ;  /* 0x000000aad894723c */ /* 0x000ff00000041894 */
[C---:B---3--:R-:W-:Y:S08]  /*8940*/  HMMA.16816.F32.BF16 R16, R136.reuse, R32, R16 ;  /* 0x000000208810723c */ /* 0x048ff00000041810 */
[----:B------:R-:W-:Y:S01]  /*8950*/  HMMA.16816.F32.BF16 R12, R136, R34, R12 ;  /* 0x00000022880c723c */ /* 0x000fe2000004180c */
[----:B------:R-:W2:Y:S07]  /*8960*/  LDSM.16.M88.4 R32, [R191+0x10800] ;  /* 0x01080000bf20783b */ /* 0x000eae0000000200 */
[C---:B------:R-:W-:Y:S08]  /*8970*/  HMMA.16816.F32.BF16 R144, R216.reuse, R164, R144 ;  /* 0x000000a4d890723c */ /* 0x040ff00000041890 */
[----:B------:R-:W-:Y:S01]  /*8980*/  HMMA.16816.F32.BF16 R140, R216, R166, R140 ;  /* 0x000000a6d88c723c */ /* 0x000fe2000004188c */
[----:B------:R-:W-:Y:S07]  /*8990*/  LDSM.16.M88.4 R164, [R193+0x8000] ;  /* 0x00800000c1a4783b */ /* 0x000fee0000000200 */
[C---:B----4-:R-:W-:Y:S01]  /*89a0*/  HMMA.16816.F32.BF16 R168, R136.reuse, R28, R160 ;  /* 0x0000001c88a8723c */ /* 0x050fe200000418a0 */
[----:B------:R-:W3:Y:S06]  /*89b0*/  LDSM.16.M88.4 R160, [R184+0x4000] ;  /* 0x00400000b8a0783b */ /* 0x000eec0000000200 */
[----:B------:R-:W-:Y:S01]  /*89c0*/  IMAD R28, R225, 0x40, R202 ;  /* 0x00000040e11c7824 */ /* 0x000fe200078e02ca */
[C---:B------:R-:W-:Y:S07]  /*89d0*/  HMMA.16816.F32.BF16 R156, R136.reuse, R30, R156 ;  /* 0x0000001e889c723c */ /* 0x040fee000004189c */
[----:B------:R-:W-:Y:S01]  /*89e0*/  IADD3 R30, R28, 0x8, RZ ;  /* 0x000000081c1e7810 */ /* 0x000fe20007ffe0ff */
[----:B-----5:R-:W-:Y:S03]  /*89f0*/  HMMA.16816.F32.BF16 R152, R136, R24, R152 ;  /* 0x000000188898723c */ /* 0x020fe60000041898 */
[----:B------:R-:W-:-:S02]  /*8a00*/  ISETP.GE.AND P4, PT, R30, R207, PT ;  /* 0x000000cf1e00720c */ /* 0x000fc40003f86270 */
[----:B------:R-:W-:-:S03]  /*8a10*/  ISETP.GE.AND P5, PT, R30, R135, PT ;  /* 0x000000871e00720c */ /* 0x000fc60003fa6270 */
[----:B------:R-:W-:Y:S01]  /*8a20*/  HMMA.16816.F32.BF16 R148, R136, R26, R148 ;  /* 0x0000001a8894723c */ /* 0x000fe20000041894 */
[----:B------:R-:W4:Y:S07]  /*8a30*/  LDSM.16.M88.4 R24, [R191+0x11800] ;  /* 0x01180000bf18783b */ /* 0x000f2e0000000200 */
[C---:B-1----:R-:W-:Y:S08]  /*8a40*/  HMMA.16816.F32.BF16 R16, R8.reuse, R4, R16 ;  /* 0x000000040810723c */ /* 0x042ff00000041810 */
[----:B------:R-:W-:Y:S01]  /*8a50*/  HMMA.16816.F32.BF16 R12, R8, R6, R12 ;  /* 0x00000006080c723c */ /* 0x000fe2000004180c */
[----:B------:R-:W1:Y:S07]  /*8a60*/  LDSM.16.M88.4 R4, [R184+0x4800] ;  /* 0x00480000b804783b */ /* 0x000e6e0000000200 */
[----:B------:R-:W-:Y:S08]  /*8a70*/  HMMA.16816.F32.BF16 R144, R136, R20, R144 ;  /* 0x000000148890723c */ /* 0x000ff00000041890 */
[C---:B--2---:R-:W-:Y:S07]  /*8a80*/  HMMA.16816.F32.BF16 R168, R8.reuse, R32, R168 ;  /* 0x0000002008a8723c */ /* 0x044fee00000418a8 */
[----:B------:R-:W-:Y:S01]  /*8a90*/  IADD3 R32, R28, 0x1, RZ ;  /* 0x000000011c207810 */ /* 0x000fe20007ffe0ff */
[----:B------:R-:W-:Y:S03]  /*8aa0*/  HMMA.16816.F32.BF16 R156, R8, R34, R156 ;  /* 0x00000022089c723c */ /* 0x000fe6000004189c */
[----:B------:R2:W5:Y:S01]  /*8ab0*/  I2F R29, R32 ;  /* 0x00000020001d7306 */ /* 0x0005620000201400 */
[----:B------:R-:W-:-:S02]  /*8ac0*/  ISETP.GE.AND P6, PT, R32, R207, PT ;  /* 0x000000cf2000720c */ /* 0x000fc40003fc6270 */
[----:B------:R-:W-:Y:S02]  /*8ad0*/  ISETP.GE.AND P0, PT, R32, R135, PT ;  /* 0x000000872000720c */ /* 0x000fe40003f06270 */
[----:B------:R-:W-:Y:S01]  /*8ae0*/  HMMA.16816.F32.BF16 R140, R136, R22, R140 ;  /* 0x00000016888c723c */ /* 0x000fe2000004188c */
[----:B------:R-:W5:Y:S01]  /*8af0*/  LDSM.16.M88.4 R20, [R184+0x5000] ;  /* 0x00500000b814783b */ /* 0x000f620000000200 */
[----:B------:R-:W-:-:S06]  /*8b00*/  IADD3 R34, R28, 0x30, RZ ;  /* 0x000000301c227810 */ /* 0x000fcc0007ffe0ff */
[----:B---3--:R-:W-:Y:S01]  /*8b10*/  HMMA.16816.F32.BF16 R16, R164, R160, R16 ;  /* 0x000000a0a410723c */ /* 0x008fe20000041810 */
[----:B--2---:R-:W-:-:S07]  /*8b20*/  IADD3 R32, R28, 0x10, RZ ;  /* 0x000000101c207810 */ /* 0x004fce0007ffe0ff */
[----:B------:R-:W-:Y:S08]  /*8b30*/  HMMA.16816.F32.BF16 R12, R164, R162, R12 ;  /* 0x000000a2a40c723c */ /* 0x000ff0000004180c */
[C---:B----4-:R-:W-:Y:S01]  /*8b40*/  HMMA.16816.F32.BF16 R144, R8.reuse, R24, R144 ;  /* 0x000000180890723c */ /* 0x050fe20000041890 */
[----:B------:R2:W3:Y:S06]  /*8b50*/  I2F R25, R30 ;  /* 0x0000001e00197306 */ /* 0x0004ec0000201400 */
[C---:B------:R-:W-:Y:S01]  /*8b60*/  IADD3 R24, R28.reuse, 0x9, RZ ;  /* 0x000000091c187810 */ /* 0x040fe20007ffe0ff */
[----:B------:R-:W-:Y:S08]  /*8b70*/  HMMA.16816.F32.BF16 R152, R8, R172, R152 ;  /* 0x000000ac0898723c */ /* 0x000ff00000041898 */
[----:B-1----:R-:W-:Y:S01]  /*8b80*/  HMMA.16816.F32.BF16 R168, R164, R4, R168 ;  /* 0x00000004a4a8723c */ /* 0x002fe200000418a8 */
[----:B--2---:R-:W-:-:S07]  /*8b90*/  IADD3 R30, R28, 0x11, RZ ;  /* 0x000000111c1e7810 */ /* 0x004fce0007ffe0ff */
[----:B------:R-:W-:Y:S01]  /*8ba0*/  HMMA.16816.F32.BF16 R156, R164, R6, R156 ;  /* 0x00000006a49c723c */ /* 0x000fe2000004189c */
[----:B------:R-:W1:Y:S01]  /*8bb0*/  LDSM.16.M88.4 R4, [R184+0x5800] ;  /* 0x00580000b804783b */ /* 0x000e620000000200 */
[----:B------:R-:W-:-:S06]  /*8bc0*/  DEPBAR.LE SB0, 0x0 ;  /* 0x000080000000791a */ /* 0x000fcc0000000000 */
[C---:B------:R-:W-:Y:S01]  /*8bd0*/  HMMA.16816.F32.BF16 R140, R8.reuse, R26, R140 ;  /* 0x0000001a088c723c */ /* 0x040fe2000004188c */
[----:B------:R-:W2:Y:S07]  /*8be0*/  I2F R26, R24 ;  /* 0x00000018001a7306 */ /* 0x000eae0000201400 */
[----:B------:R-:W-:Y:S07]  /*8bf0*/  HMMA.16816.F32.BF16 R148, R8, R174, R148 ;  /* 0x000000ae0894723c */ /* 0x000fee0000041894 */
[CC--:B-----5:R-:W-:Y:S01]  /*8c00*/  FFMA.FTZ R10, R29.reuse, R0.reuse, R17 ;  /* 0x000000001d0a7223 */ /* 0x0e0fe20000010011 */
[----:B------:R-:W-:Y:S01]  /*8c10*/  HMMA.16816.F32.BF16 R152, R164, R20, R152 ;  /* 0x00000014a498723c */ /* 0x000fe20000041898 */
[----:B------:R-:W4:Y:S01]  /*8c20*/  I2F R17, R32 ;  /* 0x0000002000117306 */ /* 0x000f220000201400 */
[----:B------:R-:W-:-:S02]  /*8c30*/  FFMA.FTZ R11, R29, R0, R19 ;  /* 0x000000001d0b7223 */ /* 0x000fc40000010013 */
[-C--:B---3--:R-:W-:Y:S01]  /*8c40*/  FFMA.FTZ R8, R25, R0.reuse, R12 ;  /* 0x0000000019087223 */ /* 0x088fe2000001000c */
[----:B------:R-:W-:Y:S01]  /*8c50*/  FSEL R10, R10, -INF , !P6 ;  /* 0xff8000000a0a7808 */ /* 0x000fe20007000000 */
[CC--:B--2---:R-:W-:Y:S01]  /*8c60*/  FFMA.FTZ R12, R26.reuse, R0.reuse, R13 ;  /* 0x000000001a0c7223 */ /* 0x0c4fe2000001000d */
[----:B------:R-:W-:Y:S01]  /*8c70*/  FSEL R11, R11, -INF , !P0 ;  /* 0xff8000000b0b7808 */ /* 0x000fe20004000000 */
[-C--:B------:R-:W-:Y:S01]  /*8c80*/  FFMA.FTZ R13, R26, R0.reuse, R15 ;  /* 0x000000001a0d7223 */ /* 0x080fe2000001000f */
[----:B------:R-:W2:Y:S01]  /*8c90*/  I2F R19, R30 ;  /* 0x0000001e00137306 */ /* 0x000ea20000201400 */
[-C--:B------:R-:W-:Y:S01]  /*8ca0*/  FFMA.FTZ R9, R25, R0.reuse, R14 ;  /* 0x0000000019097223 */ /* 0x080fe2000001000e */
[C---:B------:R-:W-:Y:S02]  /*8cb0*/  ISETP.GE.AND P6, PT, R24.reuse, R207, PT ;  /* 0x000000cf1800720c */ /* 0x040fe40003fc6270 */
[----:B------:R-:W-:Y:S02]  /*8cc0*/  ISETP.GE.AND P0, PT, R24, R135, PT ;  /* 0x000000871800720c */ /* 0x000fe40003f06270 */
[----:B------:R-:W-:Y:S01]  /*8cd0*/  FSEL R12, R12, -INF , !P6 ;  /* 0xff8000000c0c7808 */ /* 0x000fe20007000000 */
[----:B------:R-:W-:Y:S01]  /*8ce0*/  HMMA.16816.F32.BF16 R148, R164, R22, R148 ;  /* 0x00000016a494723c */ /* 0x000fe20000041894 */
[----:B------:R-:W-:Y:S01]  /*8cf0*/  FSEL R13, R13, -INF , !P0 ;  /* 0xff8000000d0d7808 */ /* 0x000fe20004000000 */
[CC--:B----4-:R-:W-:Y:S01]  /*8d00*/  FFMA.FTZ R26, R17.reuse, R0.reuse, R168 ;  /* 0x00000000111a7223 */ /* 0x0d0fe200000100a8 */
[----:B------:R-:W-:Y:S01]  /*8d10*/  FSEL R8, R8, -INF , !P4 ;  /* 0xff80000008087808 */ /* 0x000fe20006000000 */
[----:B------:R-:W-:Y:S01]  /*8d20*/  FFMA.FTZ R27, R17, R0, R170 ;  /* 0x00000000111b7223 */ /* 0x000fe200000100aa */
[----:B------:R-:W-:-:S02]  /*8d30*/  FSEL R9, R9, -INF , !P5 ;  /* 0xff80000009097808 */ /* 0x000fc40006800000 */
[----:B------:R-:W-:Y:S01]  /*8d40*/  IADD3 R14, R28, 0x18, RZ ;  /* 0x000000181c0e7810 */ /* 0x000fe20007ffe0ff */
[C---:B-1----:R-:W-:Y:S01]  /*8d50*/  HMMA.16816.F32.BF16 R144, R164.reuse, R4, R144 ;  /* 0x00000004a490723c */ /* 0x042fe20000041890 */
[C---:B------:R-:W-:Y:S01]  /*8d60*/  ISETP.GE.AND P6, PT, R30.reuse, R207, PT ;  /* 0x000000cf1e00720c */ /* 0x040fe20003fc6270 */
[CC--:B--2---:R-:W-:Y:S01]  /*8d70*/  FFMA.FTZ R24, R19.reuse, R0.reuse, R169 ;  /* 0x0000000013187223 */ /* 0x0c4fe200000100a9 */
[----:B------:R-:W-:Y:S01]  /*8d80*/  BAR.SYNC.DEFER_BLOCKING 0x0 ;  /* 0x0000000000007b1d */ /* 0x000fe20000010000 */
[----:B------:R-:W-:Y:S01]  /*8d90*/  ISETP.GE.AND P0, PT, R30, R135, PT ;  /* 0x000000871e00720c */ /* 0x000fe20003f06270 */
[----:B------:R-:W-:Y:S01]  /*8da0*/  FFMA.FTZ R25, R19, R0, R171 ;  /* 0x0000000013197223 */ /* 0x000fe200000100ab */
[C---:B------:R-:W-:Y:S02]  /*8db0*/  ISETP.GE.AND P4, PT, R32.reuse, R207, PT ;  /* 0x000000cf2000720c */ /* 0x040fe40003f86270 */
[----:B------:R-:W-:Y:S01]  /*8dc0*/  ISETP.GE.AND P5, PT, R32, R135, PT ;  /* 0x000000872000720c */ /* 0x000fe20003fa6270 */
[----:B------:R1:W2:Y:S01]  /*8dd0*/  I2F R15, R14 ;  /* 0x0000000e000f7306 */ /* 0x0002a20000201400 */
[C---:B------:R-:W-:Y:S01]  /*8de0*/  IADD3 R30, R28.reuse, 0x20, RZ ;  /* 0x000000201c1e7810 */ /* 0x040fe20007ffe0ff */
[----:B------:R-:W-:Y:S01]  /*8df0*/  HMMA.16816.F32.BF16 R4, R164, R6, R140 ;  /* 0x00000006a404723c */ /* 0x000fe2000004188c */
[----:B------:R-:W-:-:S02]  /*8e00*/  IADD3 R32, R28, 0x19, RZ ;  /* 0x000000191c207810 */ /* 0x000fc40007ffe0ff */
[----:B------:R-:W-:Y:S02]  /*8e10*/  FSEL R26, R26, -INF , !P4 ;  /* 0xff8000001a1a7808 */ /* 0x000fe40006000000 */
[----:B------:R-:W-:Y:S01]  /*8e20*/  FSEL R27, R27, -INF , !P5 ;  /* 0xff8000001b1b7808 */ /* 0x000fe20006800000 */
[----:B------:R-:W3:Y:S01]  /*8e30*/  I2F R17, R30 ;  /* 0x0000001e00117306 */ /* 0x000ee20000201400 */
[C---:B------:R-:W-:Y:S02]  /*8e40*/  ISETP.GE.AND P4, PT, R14.reuse, R207, PT ;  /* 0x000000cf0e00720c */ /* 0x040fe40003f86270 */
[----:B------:R-:W-:Y:S02]  /*8e50*/  ISETP.GE.AND P5, PT, R14, R135, PT ;  /* 0x000000870e00720c */ /* 0x000fe40003fa6270 */
[----:B------:R-:W-:Y:S02]  /*8e60*/  FSEL R24, R24, -INF , !P6 ;  /* 0xff80000018187808 */ /* 0x000fe40007000000 */
[----:B------:R-:W-:Y:S01]  /*8e70*/  FSEL R25, R25, -INF , !P0 ;  /* 0xff80000019197808 */ /* 0x000fe20004000000 */
[----:B------:R4:W5:Y:S01]  /*8e80*/  I2F R20, R32 ;  /* 0x0000002000147306 */ /* 0x0009620000201400 */
[----:B-1----:R-:W-:Y:S01]  /*8e90*/  IADD3 R14, R28, 0x21, RZ ;  /* 0x000000211c0e7810 */ /* 0x002fe20007ffe0ff */
[CC--:B--2---:R-:W-:Y:S01]  /*8ea0*/  FFMA.FTZ R22, R15.reuse, R0.reuse, R156 ;  /* 0x000000000f167223 */ /* 0x0c4fe2000001009c */
[C---:B------:R-:W-:Y:S01]  /*8eb0*/  ISETP.GE.AND P6, PT, R32.reuse, R207, PT ;  /* 0x000000cf2000720c */ /* 0x040fe20003fc6270 */
[----:B------:R-:W-:Y:S01]  /*8ec0*/  FFMA.FTZ R23, R15, R0, R158 ;  /* 0x000000000f177223 */ /* 0x000fe2000001009e */
[----:B------:R-:W-:-:S02]  /*8ed0*/  ISETP.GE.AND P0, PT, R32, R135, PT ;  /* 0x000000872000720c */ /* 0x000fc40003f06270 */
[----:B------:R-:W-:Y:S01]  /*8ee0*/  FSEL R22, R22, -INF , !P4 ;  /* 0xff80000016167808 */ /* 0x000fe20006000000 */
[----:B------:R-:W1:Y:S01]  /*8ef0*/  I2F R19, R14 ;  /* 0x0000000e00137306 */ /* 0x000e620000201400 */
[-C--:B---3--:R-:W-:Y:S01]  /*8f00*/  FFMA.FTZ R152, R17, R0.reuse, R152 ;  /* 0x0000000011987223 */ /* 0x088fe20000010098 */
[----:B------:R-:W-:Y:S01]  /*8f10*/  FSEL R23, R23, -INF , !P5 ;  /* 0xff80000017177808 */ /* 0x000fe20006800000 */
[-C--:B------:R-:W-:Y:S01]  /*8f20*/  FFMA.FTZ R154, R17, R0.reuse, R154 ;  /* 0x00000000119a7223 */ /* 0x080fe2000001009a */
[C---:B------:R-:W-:Y:S02]  /*8f30*/  ISETP.GE.AND P4, PT, R30.reuse, R207, PT ;  /* 0x000000cf1e00720c */ /* 0x040fe40003f86270 */
[----:B------:R-:W-:Y:S02]  /*8f40*/  ISETP.GE.AND P5, PT, R30, R135, PT ;  /* 0x000000871e00720c */ /* 0x000fe40003fa6270 */
[----:B----4-:R-:W-:Y:S01]  /*8f50*/  IADD3 R32, R28, 0x28, RZ ;  /* 0x000000281c207810 */ /* 0x010fe20007ffe0ff */
[CC--:B-----5:R-:W-:Y:S01]  /*8f60*/  FFMA.FTZ R157, R20.reuse, R0.reuse, R157 ;  /* 0x00000000149d7223 */ /* 0x0e0fe2000001009d */
[----:B------:R-:W2:Y:S01]  /*8f70*/  I2F R17, R34 ;  /* 0x0000002200117306 */ /* 0x000ea20000201400 */
[----:B------:R-:W-:Y:S01]  /*8f80*/  FFMA.FTZ R21, R20, R0, R159 ;  /* 0x0000000014157223 */ /* 0x000fe2000001009f */
[----:B------:R-:W-:-:S02]  /*8f90*/  IADD3 R30, R28, 0x29, RZ ;  /* 0x000000291c1e7810 */ /* 0x000fc40007ffe0ff */
[----:B------:R-:W-:Y:S02]  /*8fa0*/  FSEL R20, R157, -INF , !P6 ;  /* 0xff8000009d147808 */ /* 0x000fe40007000000 */
[----:B------:R-:W-:Y:S01]  /*8fb0*/  FSEL R21, R21, -INF , !P0 ;  /* 0xff80000015157808 */ /* 0x000fe20004000000 */
[CC--:B-1----:R-:W-:Y:S01]  /*8fc0*/  FFMA.FTZ R153, R19.reuse, R0.reuse, R153 ;  /* 0x0000000013997223 */ /* 0x0c2fe20000010099 */
[----:B------:R-:W1:Y:S01]  /*8fd0*/  I2F R15, R32 ;  /* 0x00000020000f7306 */ /* 0x000e620000201400 */
[----:B------:R-:W-:Y:S01]  /*8fe0*/  FFMA.FTZ R155, R19, R0, R155 ;  /* 0x00000000139b7223 */ /* 0x000fe2000001009b */
[C---:B------:R-:W-:Y:S02]  /*8ff0*/  ISETP.GE.AND P6, PT, R14.reuse, R207, PT ;  /* 0x000000cf0e00720c */ /* 0x040fe40003fc6270 */
[----:B------:R-:W-:Y:S02]  /*9000*/  ISETP.GE.AND P0, PT, R14, R135, PT ;  /* 0x000000870e00720c */ /* 0x000fe40003f06270 */
[----:B------:R-:W-:-:S02]  /*9010*/  FSEL R168, R153, -INF , !P6 ;  /* 0xff80000099a87808 */ /* 0x000fc40007000000 */
[----:B------:R-:W-:Y:S01]  /*9020*/  FSEL R169, R155, -INF , !P0 ;  /* 0xff8000009ba97808 */ /* 0x000fe20004000000 */
[----:B------:R-:W3:Y:S01]  /*9030*/  I2F R14, R30 ;  /* 0x0000001e000e7306 */ /* 0x000ee20000201400 */
[C---:B------:R-:W-:Y:S01]  /*9040*/  ISETP.GE.AND P6, PT, R30.reuse, R207, PT ;  /* 0x000000cf1e00720c */ /* 0x040fe20003fc6270 */
[CC--:B--2---:R-:W-:Y:S01]  /*9050*/  FFMA.FTZ R144, R17.reuse, R0.reuse, R144 ;  /* 0x0000000011907223 */ /* 0x0c4fe20000010090 */
[----:B------:R-:W-:Y:S01]  /*9060*/  ISETP.GE.AND P0, PT, R30, R135, PT ;  /* 0x000000871e00720c */ /* 0x000fe20003f06270 */
[-C--:B------:R-:W-:Y:S01]  /*9070*/  FFMA.FTZ R146, R17, R0.reuse, R146 ;  /* 0x0000000011927223 */ /* 0x080fe20000010092 */
[----:B------:R-:W-:Y:S01]  /*9080*/  FSEL R170, R152, -INF , !P4 ;  /* 0xff80000098aa7808 */ /* 0x000fe20006000000 */
[CC--:B-1----:R-:W-:Y:S01]  /*9090*/  FFMA.FTZ R148, R15.reuse, R0.reuse, R148 ;  /* 0x000000000f947223 */ /* 0x0c2fe20000010094 */
[----:B------:R-:W-:Y:S01]  /*90a0*/  FSEL R171, R154, -INF , !P5 ;  /* 0xff8000009aab7808 */ /* 0x000fe20006800000 */
[----:B------:R-:W-:Y:S01]  /*90b0*/  FFMA.FTZ R150, R15, R0, R150 ;  /* 0x000000000f967223 */ /* 0x000fe20000010096 */
[----:B------:R-:W1:Y:S01]  /*90c0*/  I2F R17, R28 ;  /* 0x0000001c00117306 */ /* 0x000e620000201400 */
[----:B------:R-:W-:-:S02]  /*90d0*/  ISETP.GE.AND P4, PT, R32, R207, PT ;  /* 0x000000cf2000720c */ /* 0x000fc40003f86270 */
[----:B------:R-:W-:Y:S02]  /*90e0*/  ISETP.GE.AND P5, PT, R32, R135, PT ;  /* 0x000000872000720c */ /* 0x000fe40003fa6270 */
[----:B------:R-:W-:Y:S01]  /*90f0*/  IADD3 R32, R28, 0x31, RZ ;  /* 0x000000311c207810 */ /* 0x000fe20007ffe0ff */
[-C--:B---3--:R-:W-:Y:S01]  /*9100*/  FFMA.FTZ R149, R14, R0.reuse, R149 ;  /* 0x000000000e957223 */ /* 0x088fe20000010095 */
[----:B------:R-:W-:Y:S01]  /*9110*/  IADD3 R30, R28, 0x38, RZ ;  /* 0x000000381c1e7810 */ /* 0x000fe20007ffe0ff */
[----:B------:R-:W-:Y:S01]  /*9120*/  FFMA.FTZ R151, R14, R0, R151 ;  /* 0x000000000e977223 */ /* 0x000fe20000010097 */
[----:B------:R-:W2:Y:S01]  /*9130*/  I2F R19, R32 ;  /* 0x0000002000137306 */ /* 0x000ea20000201400 */
[----:B------:R-:W-:Y:S02]  /*9140*/  FSEL R172, R148, -INF , !P4 ;  /* 0xff80000094ac7808 */ /* 0x000fe40006000000 */
[----:B------:R-:W-:Y:S02]  /*9150*/  ISETP.GE.AND P4, PT, R34, R207, PT ;  /* 0x000000cf2200720c */ /* 0x000fe40003f86270 */
[----:B------:R-:W-:-:S02]  /*9160*/  IADD3 R14, R28, 0x39, RZ ;  /* 0x000000391c0e7810 */ /* 0x000fc40007ffe0ff */
[----:B------:R-:W-:Y:S01]  /*9170*/  FSEL R156, R144, -INF , !P4 ;  /* 0xff800000909c7808 */ /* 0x000fe20006000000 */
[----:B------:R-:W3:Y:S01]  /*9180*/  I2F R15, R30 ;  /* 0x0000001e000f7306 */ /* 0x000ee20000201400 */
[CC--:B-1----:R-:W-:Y:S01]  /*9190*/  FFMA.FTZ R16, R17.reuse, R0.reuse, R16 ;  /* 0x0000000011107223 */ /* 0x0c2fe20000010010 */
[-C--:B------:R-:W-:Y:S01]  /*91a0*/  ISETP.GE.AND P4, PT, R28, R207.reuse, PT ;  /* 0x000000cf1c00720c */ /* 0x080fe20003f86270 */
[-C--:B------:R-:W-:Y:S01]  /*91b0*/  FFMA.FTZ R18, R17, R0.reuse, R18 ;  /* 0x0000000011127223 */ /* 0x080fe20000010012 */
[----:B------:R-:W-:Y:S02]  /*91c0*/  FSEL R166, R149, -INF , !P6 ;  /* 0xff80000095a67808 */ /* 0x000fe40007000000 */
[----:B------:R-:W-:Y:S02]  /*91d0*/  FSEL R16, R16, -INF , !P4 ;  /* 0xff80000010107808 */ /* 0x000fe40006000000 */
[----:B------:R-:W-:Y:S01]  /*91e0*/  FSEL R165, R151, -INF , !P0 ;  /* 0xff80000097a57808 */ /* 0x000fe20004000000 */
[CC--:B--2---:R-:W-:Y:S01]  /*91f0*/  FFMA.FTZ R145, R19.reuse, R0.reuse, R145 ;  /* 0x0000000013917223 */ /* 0x0c4fe20000010091 */
[----:B------:R-:W-:Y:S01]  /*9200*/  ISETP.GE.AND P4, PT, R134, 0x4, PT ;  /* 0x000000048600780c */ /* 0x000fe20003f86270 */
[----:B------:R-:W-:Y:S01]  /*9210*/  FFMA.FTZ R141, R19, R0, R147 ;  /* 0x00000000138d7223 */ /* 0x000fe20000010093 */
[----:B------:R-:W-:-:S02]  /*9220*/  ISETP.GE.AND P6, PT, R32, R207, PT ;  /* 0x000000cf2000720c */ /* 0x000fc40003fc6270 */
[-C--:B------:R-:W-:Y:S01]  /*9230*/  ISETP.GE.AND P0, PT, R32, R135.reuse, PT ;  /* 0x000000872000720c */ /* 0x080fe20003f06270 */
[CC--:B---3--:R-:W-:Y:S01]  /*9240*/  FFMA.FTZ R4, R15.reuse, R0.reuse, R4 ;  /* 0x000000000f047223 */ /* 0x0c8fe20000010004 */
[----:B------:R-:W-:Y:S01]  /*9250*/  FSEL R167, R150, -INF , !P5 ;  /* 0xff80000096a77808 */ /* 0x000fe20006800000 */
[----:B------:R-:W-:Y:S01]  /*9260*/  FFMA.FTZ R6, R15, R0, R6 ;  /* 0x000000000f067223 */ /* 0x000fe20000010006 */
[----:B------:R-:W-:Y:S01]  /*9270*/  FSEL R154, R145, -INF , !P6 ;  /* 0xff800000919a7808 */ /* 0x000fe20007000000 */
[----:B------:R-:W1:Y:S01]  /*9280*/  I2F R15, R14 ;  /* 0x0000000e000f7306 */ /* 0x000e620000201400 */
[----:B------:R-:W-:Y:S02]  /*9290*/  FSEL R141, R141, -INF , !P0 ;  /* 0xff8000008d8d7808 */ /* 0x000fe40004000000 */
[----:B------:R-:W-:Y:S02]  /*92a0*/  ISETP.GE.AND P5, PT, R34, R135, PT ;  /* 0x000000872200720c */ /* 0x000fe40003fa6270 */
[----:B------:R-:W-:-:S02]  /*92b0*/  ISETP.GE.AND P6, PT, R30, R207, PT ;  /* 0x000000cf1e00720c */ /* 0x000fc40003fc6270 */
[-C--:B------:R-:W-:Y:S02]  /*92c0*/  ISETP.GE.AND P0, PT, R30, R135.reuse, PT ;  /* 0x000000871e00720c */ /* 0x080fe40003f06270 */
[----:B------:R-:W-:Y:S02]  /*92d0*/  FSEL R153, R146, -INF , !P5 ;  /* 0xff80000092997808 */ /* 0x000fe40006800000 */
[----:B------:R-:W-:Y:S02]  /*92e0*/  FSEL R142, R4, -INF , !P6 ;  /* 0xff800000048e7808 */ /* 0x000fe40007000000 */
[----:B------:R-:W-:Y:S02]  /*92f0*/  FSEL R143, R6, -INF , !P0 ;  /* 0xff800000068f7808 */ /* 0x000fe40004000000 */
[----:B------:R-:W-:Y:S01]  /*9300*/  ISETP.GE.AND P5, PT, R28, R135, PT ;  /* 0x000000871c00720c */ /* 0x000fe20003fa6270 */
[CC--:B-1----:R-:W-:Y:S01]  /*9310*/  FFMA.FTZ R140, R15.reuse, R0.reuse, R5 ;  /* 0x000000000f8c7223 */ /* 0x0c2fe20000010005 */
[C---:B------:R-:W-:Y:S01]  /*9320*/  ISETP.GE.AND P6, PT, R14.reuse, R207, PT ;  /* 0x000000cf0e00720c */ /* 0x040fe20003fc6270 */
[----:B------:R-:W-:Y:S01]  /*9330*/  FFMA.FTZ R7, R15, R0, R7 ;  /* 0x000000000f077223 */ /* 0x000fe20000010007 */
[----:B------:R-:W-:-:S02]  /*9340*/  ISETP.GE.AND P0, PT, R14, R135, PT ;  /* 0x000000870e00720c */ /* 0x000fc40003f06270 */
        /* <DEDUP_REMOVED lines=58> */
.L_x_198:
[----:B------:R-:W-:Y:S05]  /*96f0*/  BSYNC B0 ;  /* 0x0000000000007941 */ /* 0x000fea0003800000 */
.L_x_197:
[----:B------:R-:W0:Y:S02]  /*9700*/  LDGDEPBAR ;  /* 0x00000000000079af */ /* 0x000e240000000000 */
.L_x_196:
        /* <DEDUP_REMOVED lines=51> */
[----:B------:R-:W-:-:S02]  /*9a40*/  FFMA.FTZ R146, R12, c[0x0][0x23c], -R155 ;  /* 0x00008f000c927a23 */ /* 0x000fc4000001089b */
[----:B------:R-:W-:Y:S02]  /*9a50*/  FADD.FTZ R3, R3, -R4 ;  /* 0x8000000403037221 */ /* 0x000fe40000010000 */
[--C-:B------:R-:W-:Y:S02]  /*9a60*/  FFMA.FTZ R150, R13, c[0x0][0x23c], -R152.reuse ;  /* 0x00008f000d967a23 */ /* 0x100fe40000010898 */
[----:B------:R-:W1:Y:S01]  /*9a70*/  LDSM.16.MT88.4 R12, [R190+0x12000] ;  /* 0x01200000be0c783b */ /* 0x000e620000004200 */
[----:B------:R-:W-:Y:S01]  /*9a80*/  FFMA.FTZ R145, R5, c[0x0][0x23c], -R152 ;  /* 0x00008f0005917a23 */ /* 0x000fe20000010898 */
[----:B------:R-:W-:Y:S01]  /*9a90*/  FSEL R5, R132, RZ, P0 ;  /* 0x000000ff84057208 */ /* 0x000fe20000000000 */
[--C-:B------:R-:W-:Y:S01]  /*9aa0*/  FFMA.FTZ R149, R16, c[0x0][0x23c], -R155.reuse ;  /* 0x00008f0010957a23 */ /* 0x100fe2000001089b */
[----:B------:R-:W-:Y:S01]  /*9ab0*/  MUFU.EX2 R146, R146 ;  /* 0x0000009200927308 */ /* 0x000fe20000000800 */
[----:B------:R-:W-:Y:S01]  /*9ac0*/  FFMA.FTZ R148, R10, c[0x0][0x23c], -R155 ;  /* 0x00008f000a947a23 */ /* 0x000fe2000001089b */
[----:B------:R-:W2:Y:S01]  /*9ad0*/  LDSM.16.MT88.4 R16, [R192+0x12000] ;  /* 0x01200000c010783b */ /* 0x000ea20000004200 */
[----:B------:R-:W-:-:S02]  /*9ae0*/  FADD.FTZ R5, R2, -R5 ;  /* 0x8000000502057221 */ /* 0x000fc40000010000 */
[--C-:B------:R-:W-:Y:S02]  /*9af0*/  FFMA.FTZ R147, R8, c[0x0][0x23c], -R155.reuse ;  /* 0x00008f0008937a23 */ /* 0x100fe4000001089b */
[--C-:B------:R-:W-:Y:S01]  /*9b00*/  FFMA.FTZ R144, R11, c[0x0][0x23c], -R152.reuse ;  /* 0x00008f000b907a23 */ /* 0x100fe20000010898 */
[----:B------:R-:W-:Y:S01]  /*9b10*/  MUFU.EX2 R149, R149 ;  /* 0x0000009500957308 */ /* 0x000fe20000000800 */
[----:B------:R-:W-:Y:S02]  /*9b20*/  FFMA.FTZ R135, R9, c[0x0][0x23c], -R152 ;  /* 0x00008f0009877a23 */ /* 0x000fe40000010898 */
[----:B------:R-:W-:Y:S01]  /*9b30*/  FMUL.FTZ R3, R3, c[0x0][0x23c] ;  /* 0x00008f0003037a20 */ /* 0x000fe20000410000 */
[----:B------:R-:W3:Y:S01]  /*9b40*/  LDSM.16.MT88.4 R8, [R189+0x12000] ;  /* 0x01200000bd08783b */ /* 0x000ee20000004200 */
[----:B------:R-:W-:Y:S02]  /*9b50*/  FMUL.FTZ R2, R5, c[0x0][0x23c] ;  /* 0x00008f0005027a20 */ /* 0x000fe40000410000 */
[--C-:B------:R-:W-:Y:S01]  /*9b60*/  FFMA.FTZ R157, R26, c[0x0][0x23c], -R155.reuse ;  /* 0x00008f001a9d7a23 */ /* 0x100fe2000001089b */
[----:B------:R-:W4:Y:S01]  /*9b70*/  MUFU.EX2 R148, R148 ;  /* 0x0000009400947308 */ /* 0x000f220000000800 */
[----:B------:R-:W-:-:S02]  /*9b80*/  FFMA.FTZ R158, R24, c[0x0][0x23c], -R155 ;  /* 0x00008f00189e7a23 */ /* 0x000fc4000001089b */
[--C-:B------:R-:W-:Y:S02]  /*9b90*/  FFMA.FTZ R159, R22, c[0x0][0x23c], -R155.reuse ;  /* 0x00008f00169f7a23 */ /* 0x100fe4000001089b */
[----:B------:R-:W-:Y:S02]  /*9ba0*/  FFMA.FTZ R160, R20, c[0x0][0x23c], -R155 ;  /* 0x00008f0014a07a23 */ /* 0x000fe4000001089b */
[--C-:B------:R-:W-:Y:S01]  /*9bb0*/  FFMA.FTZ R161, R27, c[0x0][0x23c], -R152.reuse ;  /* 0x00008f001ba17a23 */ /* 0x100fe20000010898 */
[----:B------:R-:W5:Y:S01]  /*9bc0*/  MUFU.EX2 R147, R147 ;  /* 0x0000009300937308 */ /* 0x000f620000000800 */
[--C-:B------:R-:W-:Y:S02]  /*9bd0*/  FFMA.FTZ R164, R25, c[0x0][0x23c], -R152.reuse ;  /* 0x00008f0019a47a23 */ /* 0x100fe40000010898 */
[--C-:B------:R-:W-:Y:S01]  /*9be0*/  FFMA.FTZ R162, R23, c[0x0][0x23c], -R152.reuse ;  /* 0x00008f0017a27a23 */ /* 0x100fe20000010898 */
[----:B------:R-:W-:Y:S01]  /*9bf0*/  LDSM.16.MT88.4 R24, [R192+0x14800] ;  /* 0x01480000c018783b */ /* 0x000fe20000004200 */
[----:B------:R-:W-:-:S02]  /*9c00*/  FFMA.FTZ R163, R21, c[0x0][0x23c], -R152 ;  /* 0x00008f0015a37a23 */ /* 0x000fc40000010898 */
[--C-:B------:R-:W-:Y:S01]  /*9c10*/  FFMA.FTZ R173, R168, c[0x0][0x23c], -R155.reuse ;  /* 0x00008f00a8ad7a23 */ /* 0x100fe2000001089b */
[----:B------:R-:W-:Y:S01]  /*9c20*/  MUFU.EX2 R145, R145 ;  /* 0x0000009100917308 */ /* 0x000fe20000000800 */
[----:B----4-:R-:W-:Y:S01]  /*9c30*/  F2FP.BF16.PACK_AB R4, R148, R149 ;  /* 0x000000959404723e */ /* 0x010fe200000010ff */
[----:B------:R-:W-:Y:S01]  /*9c40*/  LDSM.16.MT88.4 R20, [R190+0x14800] ;  /* 0x01480000be14783b */ /* 0x000fe20000004200 */
[--C-:B------:R-:W-:Y:S02]  /*9c50*/  FFMA.FTZ R168, R172, c[0x0][0x23c], -R155.reuse ;  /* 0x00008f00aca87a23 */ /* 0x100fe4000001089b */
[--C-:B------:R-:W-:Y:S02]  /*9c60*/  FFMA.FTZ R175, R166, c[0x0][0x23c], -R155.reuse ;  /* 0x00008f00a6af7a23 */ /* 0x100fe4000001089b */
[----:B------:R-:W-:Y:S01]  /*9c70*/  FFMA.FTZ R170, R170, c[0x0][0x23c], -R155 ;  /* 0x00008f00aaaa7a23 */ /* 0x000fe2000001089b */
[----:B------:R-:W4:Y:S01]  /*9c80*/  MUFU.EX2 R144, R144 ;  /* 0x0000009000907308 */ /* 0x000f220000000800 */
[----:B-----5:R-:W-:Y:S01]  /*9c90*/  F2FP.BF16.PACK_AB R6, R146, R147 ;  /* 0x000000939206723e */ /* 0x020fe200000010ff */
[----:B------:R-:W-:-:S02]  /*9ca0*/  FFMA.FTZ R166, R171, c[0x0][0x23c], -R152 ;  /* 0x00008f00aba67a23 */ /* 0x000fc40000010898 */
[--C-:B------:R-:W-:Y:S02]  /*9cb0*/  FFMA.FTZ R169, R169, c[0x0][0x23c], -R152.reuse ;  /* 0x00008f00a9a97a23 */ /* 0x100fe40000010898 */
[--C-:B------:R-:W-:Y:S02]  /*9cc0*/  FFMA.FTZ R167, R167, c[0x0][0x23c], -R152.reuse ;  /* 0x00008f00a7a77a23 */ /* 0x100fe40000010898 */
[----:B------:R-:W-:Y:S01]  /*9cd0*/  MUFU.EX2 R135, R135 ;  /* 0x0000008700877308 */ /* 0x000fe20000000800 */
[--C-:B------:R-:W-:Y:S02]  /*9ce0*/  FFMA.FTZ R172, R165, c[0x0][0x23c], -R152.reuse ;  /* 0x00008f00a5ac7a23 */ /* 0x100fe40000010898 */
[--C-:B------:R-:W-:Y:S02]  /*9cf0*/  FFMA.FTZ R165, R154, c[0x0][0x23c], -R155.reuse ;  /* 0x00008f009aa57a23 */ /* 0x100fe4000001089b */
[--C-:B------:R-:W-:Y:S02]  /*9d00*/  FFMA.FTZ R156, R156, c[0x0][0x23c], -R155.reuse ;  /* 0x00008f009c9c7a23 */ /* 0x100fe4000001089b */
[----:B------:R-:W-:Y:S01]  /*9d10*/  FFMA.FTZ R154, R142, c[0x0][0x23c], -R155 ;  /* 0x00008f008e9a7a23 */ /* 0x000fe2000001089b */
[----:B------:R-:W5:Y:S01]  /*9d20*/  MUFU.EX2 R150, R150 ;  /* 0x0000009600967308 */ /* 0x000f620000000800 */
[----:B----4-:R-:W-:Y:S01]  /*9d30*/  F2FP.BF16.PACK_AB R5, R144, R145 ;  /* 0x000000919005723e */ /* 0x010fe200000010ff */
[----:B------:R-:W-:-:S02]  /*9d40*/  FFMA.FTZ R153, R153, c[0x0][0x23c], -R152 ;  /* 0x00008f0099997a23 */ /* 0x000fc40000010898 */
[--C-:B------:R-:W-:Y:S02]  /*9d50*/  FFMA.FTZ R174, R141, c[0x0][0x23c], -R152.reuse ;  /* 0x00008f008dae7a23 */ /* 0x100fe40000010898 */
[--C-:B------:R-:W-:Y:S02]  /*9d60*/  FFMA.FTZ R171, R143, c[0x0][0x23c], -R152.reuse ;  /* 0x00008f008fab7a23 */ /* 0x100fe40000010898 */
[----:B------:R-:W4:Y:S01]  /*9d70*/  MUFU.EX2 R3, R3 ;  /* 0x0000000300037308 */ /* 0x000f220000000800 */
[----:B------:R-:W-:Y:S02]  /*9d80*/  FFMA.FTZ R155, R140, c[0x0][0x23c], -R155 ;  /* 0x00008f008c9b7a23 */ /* 0x000fe4000001089b */
[----:B------:R-:W-:Y:S01]  /*9d90*/  FFMA.FTZ R152, R151, c[0x0][0x23c], -R152 ;  /* 0x00008f0097987a23 */ /* 0x000fe20000010898 */
[----:B------:R-:W-:Y:S04]  /*9da0*/  LDSM.16.MT88.4 R140, [R190+0x13800] ;  /* 0x01380000be8c783b */ /* 0x000fe80000004200 */
[----:B------:R-:W1:Y:S01]  /*9db0*/  MUFU.EX2 R2, R2 ;  /* 0x0000000200027308 */ /* 0x000e620000000800 */
[----:B-----5:R-:W-:Y:S01]  /*9dc0*/  F2FP.BF16.PACK_AB R7, R150, R135 ;  /* 0x000000879607723e */ /* 0x020fe200000010ff */
[----:B----4-:R-:W-:-:S06]  /*9dd0*/  FMUL.FTZ R36, R36, R3 ;  /* 0x0000000324247220 */ /* 0x010fcc0000410000 */
[----:B------:R-:W-:Y:S01]  /*9de0*/  MUFU.EX2 R157, R157 ;  /* 0x0000009d009d7308 */ /* 0x000fe20000000800 */
[-C--:B------:R-:W-:Y:S02]  /*9df0*/  FMUL.FTZ R37, R37, R3.reuse ;  /* 0x0000000325257220 */ /* 0x080fe40000410000 */
[-C--:B------:R-:W-:Y:S02]  /*9e00*/  FMUL.FTZ R40, R40, R3.reuse ;  /* 0x0000000328287220 */ /* 0x080fe40000410000 */
[----:B------:R-:W-:Y:S02]  /*9e10*/  FMUL.FTZ R41, R41, R3 ;  /* 0x0000000329297220 */ /* 0x000fe40000410000 */
[-C--:B-1----:R-:W-:Y:S01]  /*9e20*/  FMUL.FTZ R38, R38, R2.reuse ;  /* 0x0000000226267220 */ /* 0x082fe20000410000 */
        /* <DEDUP_REMOVED lines=12> */
[----:B------:R-:W4:Y:S01]  /*9ef0*/  LDSM.16.MT88.4 R12, [R192+0x14000] ;  /* 0x01400000c00c783b */ /* 0x000f220000004200 */
[----:B------:R-:W-:Y:S01]  /*9f00*/  FMUL.FTZ R125, R125, R3 ;  /* 0x000000037d7d7220 */ /* 0x000fe20000410000 */
[----:B------:R-:W-:Y:S01]  /*9f10*/  MUFU.EX2 R160, R160 ;  /* 0x000000a000a07308 */ /* 0x000fe20000000800 */
        /* <DEDUP_REMOVED lines=10> */
[----:B------:R-:W-:Y:S01]  /*9fc0*/  FMUL.FTZ R49, R49, R3 ;  /* 0x0000000331317220 */ /* 0x000fe20000410000 */
[----:B------:R-:W2:Y:S01]  /*9fd0*/  LDSM.16.MT88.4 R16, [R188+0x12000] ;  /* 0x01200000bc10783b */ /* 0x000ea20000004200 */
        /* <DEDUP_REMOVED lines=16> */
[C---:B----4-:R-:W-:Y:S01]  /*a0e0*/  HMMA.16816.F32.BF16 R60, R4.reuse, R12, R60 ;  /* 0x0000000c043c723c */ /* 0x050fe2000004183c */
[-C--:B------:R-:W-:Y:S02]  /*a0f0*/  FMUL.FTZ R52, R52, R3.reuse ;  /* 0x0000000334347220 */ /* 0x080fe40000410000 */
[-C--:B------:R-:W-:Y:S02]  /*a100*/  FMUL.FTZ R53, R53, R3.reuse ;  /* 0x0000000335357220 */ /* 0x080fe40000410000 */
[-C--:B------:R-:W-:Y:S01]  /*a110*/  FMUL.FTZ R54, R54, R2.reuse ;  /* 0x0000000236367220 */ /* 0x080fe20000410000 */
[----:B------:R-:W-:Y:S01]  /*a120*/  MUFU.EX2 R170, R170 ;  /* 0x000000aa00aa7308 */ /* 0x000fe20000000800 */
[----:B------:R-:W-:Y:S01]  /*a130*/  FMUL.FTZ R55, R55, R2 ;  /* 0x0000000237377220 */ /* 0x000fe20000410000 */
[----:B------:R-:W-:Y:S01]  /*a140*/  HMMA.16816.F32.BF16 R64, R4, R14, R64 ;  /* 0x0000000e0440723c */ /* 0x000fe20000041840 */
[----:B------:R-:W4:Y:S01]  /*a150*/  LDSM.16.MT88.4 R12, [R188+0x14000] ;  /* 0x01400000bc0c783b */ /* 0x000f220000004200 */
[----:B------:R-:W-:-:S02]  /*a160*/  FMUL.FTZ R56, R56, R3 ;  /* 0x0000000338387220 */ /* 0x000fc40000410000 */
[-C--:B------:R-:W-:Y:S02]  /*a170*/  FMUL.FTZ R57, R57, R3.reuse ;  /* 0x0000000339397220 */ /* 0x080fe40000410000 */
[-C--:B------:R-:W-:Y:S01]  /*a180*/  FMUL.FTZ R58, R58, R2.reuse ;  /* 0x000000023a3a7220 */ /* 0x080fe20000410000 */
[----:B------:R-:W-:Y:S01]  /*a190*/  MUFU.EX2 R173, R173 ;  /* 0x000000ad00ad7308 */ /* 0x000fe20000000800 */
[-C--:B------:R-:W-:Y:S02]  /*a1a0*/  FMUL.FTZ R59, R59, R2.reuse ;  /* 0x000000023b3b7220 */ /* 0x080fe40000410000 */
        /* <DEDUP_REMOVED lines=8> */
[-C--:B------:R-:W-:Y:S01]  /*a230*/  FMUL.FTZ R73, R73, R3.reuse ;  /* 0x0000000349497220 */ /* 0x080fe20000410000 */
[----:B------:R-:W2:Y:S01]  /*a240*/  LDSM.16.MT88.4 R16, [R189+0x14000] ;  /* 0x01400000bd10783b */ /* 0x000ea20000004200 */
[-C--:B------:R-:W-:Y:S01]  /*a250*/  FMUL.FTZ R74, R74, R2.reuse ;  /* 0x000000024a4a7220 */ /* 0x080fe20000410000 */
[----:B------:R-:W-:Y:S01]  /*a260*/  MUFU.EX2 R175, R175 ;  /* 0x000000af00af7308 */ /* 0x000fe20000000800 */
[----:B------:R-:W-:Y:S02]  /*a270*/  FMUL.FTZ R75, R75, R2 ;  /* 0x000000024b4b7220 */ /* 0x000fe40000410000 */
[-C--:B------:R-:W-:Y:S01]  /*a280*/  FMUL.FTZ R84, R84, R3.reuse ;  /* 0x0000000354547220 */ /* 0x080fe20000410000 */
[----:B---3--:R-:W-:Y:S01]  /*a290*/  HMMA.16816.F32.BF16 R68, R4, R8, R68 ;  /* 0x000000080444723c */ /* 0x008fe20000041844 */
[----:B------:R-:W-:-:S02]  /*a2a0*/  FMUL.FTZ R85, R85, R3 ;  /* 0x0000000355557220 */ /* 0x000fc40000410000 */
[-C--:B------:R-:W-:Y:S01]  /*a2b0*/  FMUL.FTZ R86, R86, R2.reuse ;  /* 0x0000000256567220 */ /* 0x080fe20000410000 */
[----:B------:R-:W3:Y:S01]  /*a2c0*/  MUFU.EX2 R166, R166 ;  /* 0x000000a600a67308 */ /* 0x000ee20000000800 */
        /* <DEDUP_REMOVED lines=19> */
[----:B------:R-:W1:Y:S01]  /*a400*/  MUFU.EX2 R172, R172 ;  /* 0x000000ac00ac7308 */ /* 0x000e620000000800 */
        /* <DEDUP_REMOVED lines=74> */
[----:B----4-:R-:W-:Y:S01]  /*a8b0*/  HMMA.16816.F32.BF16 R128, R4, R12, R128 ;  /* 0x0000000c0480723c */ /* 0x010fe20000041880 */
[----:B------:R-:W-:Y:S02]  /*a8c0*/  FADD.FTZ R3, R160, R159 ;  /* 0x0000009fa0037221 */ /* 0x000fe40000010000 */
[----:B------:R-:W-:-:S04]  /*a8d0*/  FADD.FTZ R163, R163, R162 ;  /* 0x000000a2a3a37221 */ /* 0x000fc80000010000 */
[----:B---3--:R-:W-:Y:S01]  /*a8e0*/  FADD.FTZ R2, R166, R163 ;  /* 0x000000a3a6027221 */ /* 0x008fe20000010000 */
[----:B------:R-:W-:Y:S01]  /*a8f0*/  HMMA.16816.F32.BF16 R124, R4, R14, R124 ;  /* 0x0000000e047c723c */ /* 0x000fe2000004187c */
[----:B------:R-:W1:Y:S02]  /*a900*/  LDSM.16.MT88.4 R12, [R192+0x16800] ;  /* 0x01680000c00c783b */ /* 0x000e640000004200 */
[----:B------:R-:W-:-:S05]  /*a910*/  FADD.FTZ R2, R169, R2 ;  /* 0x00000002a9027221 */ /* 0x000fca0000010000 */
        /* <DEDUP_REMOVED lines=35> */
[----:B------:R-:W-:-:S02]  /*ab50*/  F2FP.BF16.PACK_AB R5, R169, R166 ;  /* 0x000000a6a905723e */ /* 0x000fc400000010ff */
[----:B------:R-:W-:Y:S01]  /*ab60*/  F2FP.BF16.PACK_AB R6, R175, R168 ;  /* 0x000000a8af06723e */ /* 0x000fe200000010ff */
[----:B------:R-:W-:Y:S01]  /*ab70*/  FADD.FTZ R173, R173, R170 ;  /* 0x000000aaadad7221 */ /* 0x000fe20000010000 */
[----:B------:R-:W-:Y:S01]  /*ab80*/  F2FP.BF16.PACK_AB R7, R172, R167 ;  /* 0x000000a7ac07723e */ /* 0x000fe200000010ff */
[----:B------:R-:W-:Y:S02]  /*ab90*/  FADD.FTZ R167, R167, R2 ;  /* 0x00000002a7a77221 */ /* 0x000fe40000010000 */
[----:B------:R-:W-:Y:S02]  /*aba0*/  FADD.FTZ R168, R168, R173 ;  /* 0x000000ada8a87221 */ /* 0x000fe40000010000 */
[----:B------:R-:W-:Y:S02]  /*abb0*/  FADD.FTZ R172, R172, R167 ;  /* 0x000000a7acac7221 */ /* 0x000fe40000010000 */
[----:B-1----:R-:W-:Y:S01]  /*abc0*/  HMMA.16816.F32.BF16 R128, R4, R12, R128 ;  /* 0x0000000c0480723c */ /* 0x002fe20000041880 */
[----:B------:R-:W-:-:S07]  /*abd0*/  FADD.FTZ R175, R175, R168 ;  /* 0x000000a8afaf7221 */ /* 0x000fce0000010000 */
        /* <DEDUP_REMOVED lines=9> */
[C---:B-1----:R-:W-:Y:S08]  /*ac70*/  HMMA.16816.F32.BF16 R84, R4.reuse, R12, R84 ;  /* 0x0000000c0454723c */ /* 0x042ff00000041854 */
[C---:B------:R-:W-:Y:S01]  /*ac80*/  HMMA.16816.F32.BF16 R88, R4.reuse, R14, R88 ;  /* 0x0000000e0458723c */ /* 0x040fe20000041858 */
[----:B------:R-:W1:Y:S07]  /*ac90*/  LDSM.16.MT88.4 R12, [R188+0x17000] ;  /* 0x01700000bc0c783b */ /* 0x000e6e0000004200 */
[C---:B------:R-:W-:Y:S01]  /*aca0*/  HMMA.16816.F32.BF16 R80, R4.reuse, R18, R80 ;  /* 0x000000120450723c */ /* 0x040fe20000041850 */
[----:B------:R-:W2:Y:S07]  /*acb0*/  LDSM.16.MT88.4 R16, [R189+0x17000] ;  /* 0x01700000bd10783b */ /* 0x000eae0000004200 */
[C---:B----4-:R-:W-:Y:S08]  /*acc0*/  HMMA.16816.F32.BF16 R92, R4.reuse, R8, R92 ;  /* 0x00000008045c723c */ /* 0x050ff0000004185c */
        /* <DEDUP_REMOVED lines=17> */
[C---:B--2---:R-:W-:Y:S08]  /*ade0*/  HMMA.16816.F32.BF16 R108, R4.reuse, R16, R108 ;  /* 0x00000010046c723c */ /* 0x044ff0000004186c */
        /* <DEDUP_REMOVED lines=14> */
[----:B------:R-:W-:-:S05]  /*aed0*/  FADD.FTZ R215, R152, R171 ;  /* 0x000000ab98d77221 */ /* 0x000fca0000010000 */
        /* <DEDUP_REMOVED lines=20> */
[C---:B----4-:R-:W-:Y:S08]  /*b020*/  HMMA.16816.F32.BF16 R100, R4.reuse, R8, R100 ;  /* 0x000000080464723c */ /* 0x050ff00000041864 */
[C---:B------:R-:W-:Y:S08]  /*b030*/  HMMA.16816.F32.BF16 R104, R4.reuse, R10, R104 ;  /* 0x0000000a0468723c */ /* 0x040ff00000041868 */
[C---:B---3--:R-:W-:Y:S08]  /*b040*/  HMMA.16816.F32.BF16 R108, R4.reuse, R24, R108 ;  /* 0x00000018046c723c */ /* 0x048ff0000004186c */
[C---:B------:R-:W-:Y:S08]  /*b050*/  HMMA.16816.F32.BF16 R120, R4.reuse, R26, R120 ;  /* 0x0000001a0478723c */ /* 0x040ff00000041878 */
[C---:B-1----:R-:W-:Y:S08]  /*b060*/  HMMA.16816.F32.BF16 R116, R4.reuse, R12, R116 ;  /* 0x0000000c0474723c */ /* 0x042ff00000041874 */
[----:B------:R-:W-:Y:S01]  /*b070*/  HMMA.16816.F32.BF16 R112, R4, R14, R112 ;  /* 0x0000000e0470723c */ /* 0x000fe20000041870 */
[----:B------:R-:W-:Y:S05]  /*b080*/  @!UPT UIADD3 URZ, URZ, URZ, URZ ;  /* 0x0000003f3f3ff290 */ /* 0x000fea000fffe03f */
[----:B------:R-:W-:Y:S11]  /*b090*/  @P4 BRA `(.L_x_199) ;  /* 0x0000001000004947 */ /* 0x000ff60003800000 */
.L_x_192:
[----:B------:R-:W-:-:S07]  /*b0a0*/  IADD3 R207, R225, -0x1, RZ ;  /* 0xffffffffe1cf7810 */ /* 0x000fce0007ffe0ff */
.L_x_199:
[----:B------:R-:W-:-:S13]  /*b0b0*/  ISETP.GE.AND P0, PT, R207, RZ, PT ;  /* 0x000000ffcf00720c */ /* 0x000fda0003f06270 */
[----:B------:R-:W-:Y:S05]  /*b0c0*/  @!P0 BRA `(.L_x_200) ;  /* 0x00002ea000008947 */ /* 0x000fea0003800000 */
[----:B------:R-:W-:Y:S01]  /*b0d0*/  IMAD.MOV.U32 R135, RZ, RZ, R132 ;  /* 0x000000ffff877224 */ /* 0x000fe200078e0084 */
[----:B------:R-:W-:Y:S01]  /*b0e0*/  ISETP.GE.AND P4, PT, R212, c[0x0][0x220], PT ;  /* 0x00008800d4007a0c */ /* 0x000fe20003f86270 */
[----:B------:R-:W-:Y:S01]  /*b0f0*/  IMAD.MOV.U32 R3, RZ, RZ, R133 ;  /* 0x000000ffff037224 */ /* 0x000fe200078e0085 */
[----:B------:R-:W-:Y:S01]  /*b100*/  ISETP.GE.AND P3, PT, R205, c[0x0][0x220], PT ;  /* 0x00008800cd007a0c */ /* 0x000fe20003f66270 */
[----:B------:R-:W-:Y:S01]  /*b110*/  IMAD.MOV.U32 R217, RZ, RZ, R223 ;  /* 0x000000ffffd97224 */ /* 0x000fe200078e00df */
[----:B------:R-:W-:Y:S02]  /*b120*/  ISETP.GE.AND P2, PT, R204, c[0x0][0x220], PT ;  /* 0x00008800cc007a0c */ /* 0x000fe40003f46270 */
[----:B------:R-:W-:Y:S01]  /*b130*/  MOV R216, R220 ;  /* 0x000000dc00d87202 */ /* 0x000fe20000000f00 */
[----:B------:R-:W-:Y:S05]  /*b140*/  BRA `(.L_x_201) ;  /* 0x0000036000007947 */ /* 0x000fea0003800000 */
.L_x_203:
[----:B------:R1:W-:Y:S01]  /*b150*/  @P4 STS.128 [R203+0xc000], RZ ;  /* 0x00c000ffcb004388 */ /* 0x0003e20000000c00 */
[----:B------:R-:W-:Y:S04]  /*b160*/  IADD3 R2, R207, -0x1, RZ ;  /* 0xffffffffcf027810 */ /* 0x000fe80007ffe0ff */
[----:B------:R-:W-:Y:S01]  /*b170*/  SHF.R.S32.HI R137, RZ, 0x1f, R2 ;  /* 0x0000001fff897819 */ /* 0x000fe20000011402 */
[----:B------:R-:W-:Y:S04]  /*b180*/  IMAD.WIDE.U32 R138, R2, c[0x0][0x198], RZ ;  /* 0x00006600028a7a25 */ /* 0x000fe800078e00ff */
[----:B------:R-:W-:Y:S01]  /*b190*/  IMAD R137, R137, c[0x0][0x198], RZ ;  /* 0x0000660089897a24 */ /* 0x000fe200078e02ff */
[----:B------:R-:W-:Y:S03]  /*b1a0*/  LEA R133, P1, R138, R208, 0x6 ;  /* 0x000000d08a857211 */ /* 0x000fe600078230ff */
[----:B------:R-:W-:Y:S01]  /*b1b0*/  IMAD R137, R2, c[0x0][0x19c], R137 ;  /* 0x0000670002897a24 */ /* 0x000fe200078e0289 */
[----:B------:R-:W-:Y:S03]  /*b1c0*/  @!P4 LEA R142, P0, R133, c[0x0][0x168], 0x1 ;  /* 0x00005a00858eca11 */ /* 0x000fe600078008ff */
[----:B------:R-:W-:Y:S05]  /*b1d0*/  IMAD.IADD R137, R139, 0x1, R137 ;  /* 0x000000018b897824 */ /* 0x000fea00078e0289 */
[----:B------:R-:W-:Y:S02]  /*b1e0*/  LEA.HI.X R132, R138, R211, R137, 0x6, P1 ;  /* 0x000000d38a847211 */ /* 0x000fe400008f3489 */
[C---:B------:R-:W-:Y:S02]  /*b1f0*/  @!P3 LEA R138, P6, R133.reuse, c[0x0][0x168], 0x1 ;  /* 0x00005a00858aba11 */ /* 0x040fe400078c08ff */
[C-C-:B------:R-:W-:Y:S02]  /*b200*/  @!P4 LEA.HI.X R143, R133.reuse, c[0x0][0x16c], R132.reuse, 0x1, P0 ;  /* 0x00005b00858fca11 */ /* 0x140fe400000f0c84 */
[C-C-:B------:R-:W-:Y:S02]  /*b210*/  @!P3 LEA.HI.X R139, R133.reuse, c[0x0][0x16c], R132.reuse, 0x1, P6 ;  /* 0x00005b00858bba11 */ /* 0x140fe400030f0c84 */
[C---:B------:R-:W-:Y:S01]  /*b220*/  @!P2 LEA R136, P0, R133.reuse, c[0x0][0x168], 0x1 ;  /* 0x00005a008588aa11 */ /* 0x040fe200078008ff */
[----:B------:R-:W-:Y:S01]  /*b230*/  @!PT LDS RZ, [RZ] ;  /* 0x00000000fffff984 */ /* 0x000fe20000000800 */
[----:B------:R-:W-:Y:S01]  /*b240*/  @!PT LDS RZ, [RZ] ;  /* 0x00000000fffff984 */ /* 0x000fe20000000800 */
[----:B------:R-:W-:Y:S01]  /*b250*/  @!PT LDS RZ, [RZ] ;  /* 0x00000000fffff984 */ /* 0x000fe20000000800 */
[----:B------:R1:W-:Y:S01]  /*b260*/  @!P4 LDGSTS.E.BYPASS.LTC128B.128 [R203+0xc000], [R142.64] ;  /* 0x0c0000008ecbcfae */ /* 0x0003e2000b901d4c */
[C---:B------:R-:W-:Y:S02]  /*b270*/  IADD3 R2, P1, R133.reuse, UR10, RZ ;  /* 0x0000000a85027c10 */ /* 0x040fe4000ff3e0ff */
[----:B------:R-:W-:Y:S01]  /*b280*/  @!P2 LEA.HI.X R137, R133, c[0x0][0x16c], R132, 0x1, P0 ;  /* 0x00005b008589aa11 */ /* 0x000fe200000f0c84 */
[----:B------:R1:W-:Y:S01]  /*b290*/  @P3 STS.128 [R203+0xe000], RZ ;  /* 0x00e000ffcb003388 */ /* 0x0003e20000000c00 */
[----:B------:R-:W-:Y:S02]  /*b2a0*/  @!P4 LEA R140, P6, R2, c[0x0][0x168], 0x1 ;  /* 0x00005a00028cca11 */ /* 0x000fe400078c08ff */
        /* <DEDUP_REMOVED lines=9> */
[C---:B------:R-:W-:Y:S01]  /*b340*/  @!P2 LEA R132, P0, R2.reuse, c[0x0][0x168], 0x1 ;  /* 0x00005a000284aa11 */ /* 0x040fe200078008ff */
[----:B------:R-:W-:Y:S01]  /*b350*/  @!PT LDS RZ, [RZ] ;  /* 0x00000000fffff984 */ /* 0x000fe20000000800 */
[----:B------:R-:W-:Y:S01]  /*b360*/  @!PT LDS RZ, [RZ] ;  /* 0x00000000fffff984 */ /* 0x000fe20000000800 */
[----:B------:R-:W-:Y:S01]  /*b370*/  @!PT LDS RZ, [RZ] ;  /* 0x00000000fffff984 */ /* 0x000fe20000000800 */
[----:B------:R1:W-:Y:S03]  /*b380*/  @!P2 LDGSTS.E.BYPASS.LTC128B.128 [R203+0x10000], [R136.64+0x100] ;  /* 0x1000010088cbafae */ /* 0x0003e6000b901d4c */
[----:B------:R-:W-:Y:S01]  /*b390*/  @!P2 LEA.HI.X R133, R2, c[0x0][0x16c], R133, 0x1, P0 ;  /* 0x00005b000285aa11 */ /* 0x000fe200000f0c85 */
        /* <DEDUP_REMOVED lines=17> */
.L_x_201:
        /* <DEDUP_REMOVED lines=25> */
[----:B------:R-:W-:Y:S02]  /*b640*/  @!P2 LEA R218, P0, R133, c[0x0][0x170], 0x1 ;  /* 0x00005c0085daaa11 */ /* 0x000fe400078008ff */
        /* <DEDUP_REMOVED lines=186> */
.L_x_202:
[C---:B------:R-:W-:Y:S01]  /*c1f0*/  LEA R2, R207.reuse, R202, 0x6 ;  /* 0x000000cacf027211 */ /* 0x040fe200078e30ff */
[----:B------:R-:W-:Y:S01]  /*c200*/  LDSM.16.MT88.4 R148, [R192+0x14800] ;  /* 0x01480000c094783b */ /* 0x000fe20000004200 */
[----:B------:R-:W-:Y:S02]  /*c210*/  IADD3 R207, R207, -0x1, RZ ;  /* 0xffffffffcfcf7810 */ /* 0x000fe40007ffe0ff */
[C---:B-1----:R-:W-:Y:S01]  /*c220*/  IADD3 R142, R2.reuse, 0x1, RZ ;  /* 0x00000001028e7810 */ /* 0x042fe20007ffe0ff */
[----:B------:R-:W-:Y:S01]  /*c230*/  I2F R147, R2 ;  /* 0x0000000200937306 */ /* 0x000fe20000201400 */
[C---:B------:R-:W-:Y:S02]  /*c240*/  IADD3 R145, R2.reuse, 0x8, RZ ;  /* 0x0000000802917810 */ /* 0x040fe40007ffe0ff */
[C---:B------:R-:W-:Y:S01]  /*c250*/  IADD3 R136, R2.reuse, 0x9, RZ ;  /* 0x0000000902887810 */ /* 0x040fe20007ffe0ff */
[----:B------:R-:W-:Y:S01]  /*c260*/  LDSM.16.MT88.4 R152, [R190+0x14800] ;  /* 0x01480000be98783b */ /* 0x000fe20000004200 */
[C---:B------:R-:W-:Y:S02]  /*c270*/  IADD3 R143, R2.reuse, 0x10, RZ ;  /* 0x00000010028f7810 */ /* 0x040fe40007ffe0ff */
[C---:B------:R-:W-:Y:S02]  /*c280*/  IADD3 R139, R2.reuse, 0x18, RZ ;  /* 0x00000018028b7810 */ /* 0x040fe40007ffe0ff */
[C---:B------:R-:W-:Y:S01]  /*c290*/  IADD3 R140, R2.reuse, 0x11, RZ ;  /* 0x00000011028c7810 */ /* 0x040fe20007ffe0ff */
[----:B------:R-:W-:Y:S01]  /*c2a0*/  I2F R142, R142 ;  /* 0x0000008e008e7306 */ /* 0x000fe20000201400 */
[C---:B------:R-:W-:Y:S01]  /*c2b0*/  IADD3 R138, R2.reuse, 0x19, RZ ;  /* 0x00000019028a7810 */ /* 0x040fe20007ffe0ff */
[----:B------:R-:W-:Y:S01]  /*c2c0*/  LDSM.16.MT88.4 R156, [R189+0x14800] ;  /* 0x01480000bd9c783b */ /* 0x000fe20000004200 */
[C---:B------:R-:W-:Y:S02]  /*c2d0*/  IADD3 R141, R2.reuse, 0x20, RZ ;  /* 0x00000020028d7810 */ /* 0x040fe40007ffe0ff */
[C---:B------:R-:W-:Y:S02]  /*c2e0*/  IADD3 R134, R2.reuse, 0x21, RZ ;  /* 0x0000002102867810 */ /* 0x040fe40007ffe0ff */
[C---:B------:R-:W-:Y:S02]  /*c2f0*/  IADD3 R137, R2.reuse, 0x28, RZ ;  /* 0x0000002802897810 */ /* 0x040fe40007ffe0ff */
[C---:B------:R-:W-:Y:S01]  /*c300*/  IADD3 R132, R2.reuse, 0x29, RZ ;  /* 0x0000002902847810 */ /* 0x040fe20007ffe0ff */
[----:B------:R-:W-:Y:S01]  /*c310*/  I2F R145, R145 ;  /* 0x0000009100917306 */ /* 0x000fe20000201400 */
[----:B------:R-:W-:Y:S09]  /*c320*/  IADD3 R133, R2, 0x30, RZ ;  /* 0x0000003002857810 */ /* 0x000ff20007ffe0ff */
[----:B------:R-:W-:Y:S10]  /*c330*/  I2F R136, R136 ;  /* 0x0000008800887306 */ /* 0x000ff40000201400 */
        /* <DEDUP_REMOVED lines=8> */
[----:B------:R-:W1:Y:S02]  /*c3c0*/  I2F R133, R133 ;  /* 0x0000008500857306 */ /* 0x000e640000201400 */
[-C--:B-1----:R-:W-:Y:S02]  /*c3d0*/  FFMA.FTZ R30, R133, R0.reuse, R30 ;  /* 0x00000000851e7223 */ /* 0x082fe4000001001e */
[CC--:B------:R-:W-:Y:S02]  /*c3e0*/  FFMA.FTZ R6, R147.reuse, R0.reuse, R6 ;  /* 0x0000000093067223 */ /* 0x0c0fe40000010006 */
[-C--:B------:R-:W-:Y:S02]  /*c3f0*/  FFMA.FTZ R4, R147, R0.reuse, R4 ;  /* 0x0000000093047223 */ /* 0x080fe40000010004 */
[CC--:B------:R-:W-:Y:S02]  /*c400*/  FFMA.FTZ R7, R142.reuse, R0.reuse, R7 ;  /* 0x000000008e077223 */ /* 0x0c0fe40000010007 */
[-C--:B------:R-:W-:Y:S01]  /*c410*/  FFMA.FTZ R5, R142, R0.reuse, R5 ;  /* 0x000000008e057223 */ /* 0x080fe20000010005 */
[----:B------:R-:W-:Y:S01]  /*c420*/  FMNMX.FTZ R142, R6, R135, !PT ;  /* 0x00000087068e7209 */ /* 0x000fe20007810000 */
[CC--:B------:R-:W-:Y:S02]  /*c430*/  FFMA.FTZ R10, R145.reuse, R0.reuse, R10 ;  /* 0x00000000910a7223 */ /* 0x0c0fe4000001000a */
[----:B------:R-:W-:Y:S01]  /*c440*/  FFMA.FTZ R8, R145, R0, R8 ;  /* 0x0000000091087223 */ /* 0x000fe20000010008 */
[----:B------:R-:W-:Y:S01]  /*c450*/  FMNMX.FTZ R145, R7, R142, !PT ;  /* 0x0000008e07917209 */ /* 0x000fe20007810000 */
[-C--:B------:R-:W-:Y:S01]  /*c460*/  FFMA.FTZ R11, R136, R0.reuse, R11 ;  /* 0x00000000880b7223 */ /* 0x080fe2000001000b */
[----:B------:R-:W-:Y:S01]  /*c470*/  FMNMX.FTZ R142, R4, R3, !PT ;  /* 0x00000003048e7209 */ /* 0x000fe20007810000 */
[CC--:B------:R-:W-:Y:S01]  /*c480*/  FFMA.FTZ R14, R143.reuse, R0.reuse, R14 ;  /* 0x000000008f0e7223 */ /* 0x0c0fe2000001000e */
[----:B------:R-:W-:Y:S01]  /*c490*/  FMNMX.FTZ R144, R10, R145, !PT ;  /* 0x000000910a907209 */ /* 0x000fe20007810000 */
[----:B------:R-:W-:Y:S01]  /*c4a0*/  FFMA.FTZ R12, R143, R0, R12 ;  /* 0x000000008f0c7223 */ /* 0x000fe2000001000c */
[----:B------:R-:W-:Y:S01]  /*c4b0*/  FMNMX.FTZ R147, R5, R142, !PT ;  /* 0x0000008e05937209 */ /* 0x000fe20007810000 */
[CC--:B------:R-:W-:Y:S01]  /*c4c0*/  FFMA.FTZ R16, R139.reuse, R0.reuse, R16 ;  /* 0x000000008b107223 */ /* 0x0c0fe20000010010 */
[----:B------:R-:W-:Y:S01]  /*c4d0*/  IADD3 R143, R2, 0x38, RZ ;  /* 0x00000038028f7810 */ /* 0x000fe20007ffe0ff */
[----:B------:R-:W-:Y:S01]  /*c4e0*/  FFMA.FTZ R18, R139, R0, R18 ;  /* 0x000000008b127223 */ /* 0x000fe20000010012 */
[----:B------:R-:W-:Y:S01]  /*c4f0*/  FMNMX.FTZ R145, R11, R144, !PT ;  /* 0x000000900b917209 */ /* 0x000fe20007810000 */
[-C--:B------:R-:W-:Y:S01]  /*c500*/  FFMA.FTZ R9, R136, R0.reuse, R9 ;  /* 0x0000000088097223 */ /* 0x080fe20000010009 */
[----:B------:R-:W-:Y:S01]  /*c510*/  FMNMX.FTZ R142, R8, R147, !PT ;  /* 0x00000093088e7209 */ /* 0x000fe20007810000 */
[----:B------:R1:W2:Y:S01]  /*c520*/  I2F R139, R143 ;  /* 0x0000008f008b7306 */ /* 0x0002a20000201400 */
[-C--:B------:R-:W-:Y:S01]  /*c530*/  FFMA.FTZ R15, R140, R0.reuse, R15 ;  /* 0x000000008c0f7223 */ /* 0x080fe2000001000f */
[----:B------:R-:W-:Y:S01]  /*c540*/  IADD3 R136, R2, 0x31, RZ ;  /* 0x0000003102887810 */ /* 0x000fe20007ffe0ff */
[-C--:B------:R-:W-:Y:S01]  /*c550*/  FFMA.FTZ R13, R140, R0.reuse, R13 ;  /* 0x000000008c0d7223 */ /* 0x080fe2000001000d */
[----:B------:R-:W-:Y:S01]  /*c560*/  FMNMX.FTZ R140, R14, R145, !PT ;  /* 0x000000910e8c7209 */ /* 0x000fe20007810000 */
[C---:B------:R-:W-:Y:S01]  /*c570*/  FFMA.FTZ R19, R138.reuse, R0, R19 ;  /* 0x000000008a137223 */ /* 0x040fe20000010013 */
[----:B------:R-:W-:Y:S01]  /*c580*/  FMNMX.FTZ R145, R9, R142, !PT ;  /* 0x0000008e09917209 */ /* 0x000fe20007810000 */
[----:B------:R-:W-:Y:S01]  /*c590*/  FFMA.FTZ R17, R138, R0, R17 ;  /* 0x000000008a117223 */ /* 0x000fe20000010011 */
[----:B------:R-:W-:Y:S01]  /*c5a0*/  FMNMX.FTZ R147, R15, R140, !PT ;  /* 0x0000008c0f937209 */ /* 0x000fe20007810000 */
[-C--:B------:R-:W-:Y:S01]  /*c5b0*/  FFMA.FTZ R22, R141, R0.reuse, R22 ;  /* 0x000000008d167223 */ /* 0x080fe20000010016 */
[----:B------:R-:W-:Y:S01]  /*c5c0*/  FMNMX.FTZ R138, R12, R145, !PT ;  /* 0x000000910c8a7209 */ /* 0x000fe20007810000 */
[----:B------:R-:W3:Y:S01]  /*c5d0*/  I2F R136, R136 ;  /* 0x0000008800887306 */ /* 0x000ee20000201400 */
[----:B------:R-:W-:Y:S01]  /*c5e0*/  FMNMX.FTZ R140, R18, R147, !PT ;  /* 0x00000093128c7209 */ /* 0x000fe20007810000 */
[----:B------:R-:W-:Y:S01]  /*c5f0*/  FFMA.FTZ R23, R134, R0, R23 ;  /* 0x0000000086177223 */ /* 0x000fe20000010017 */
[----:B------:R-:W-:Y:S01]  /*c600*/  FMNMX.FTZ R145, R13, R138, !PT ;  /* 0x0000008a0d917209 */ /* 0x000fe20007810000 */
[-C--:B------:R-:W-:Y:S01]  /*c610*/  FFMA.FTZ R20, R141, R0.reuse, R20 ;  /* 0x000000008d147223 */ /* 0x080fe20000010014 */
[----:B------:R-:W-:Y:S01]  /*c620*/  IADD3 R2, R2, 0x39, RZ ;  /* 0x0000003902027810 */ /* 0x000fe20007ffe0ff */
[----:B------:R-:W-:Y:S01]  /*c630*/  FFMA.FTZ R26, R137, R0, R26 ;  /* 0x00000000891a7223 */ /* 0x000fe2000001001a */
[----:B------:R-:W-:Y:S01]  /*c640*/  FMNMX.FTZ R147, R19, R140, !PT ;  /* 0x0000008c13937209 */ /* 0x000fe20007810000 */
[-C--:B------:R-:W-:Y:S01]  /*c650*/  FFMA.FTZ R21, R134, R0.reuse, R21 ;  /* 0x0000000086157223 */ /* 0x080fe20000010015 */
[----:B------:R-:W-:Y:S01]  /*c660*/  FMNMX.FTZ R138, R16, R145, !PT ;  /* 0x00000091108a7209 */ /* 0x000fe20007810000 */
[-C--:B------:R-:W-:Y:S01]  /*c670*/  FFMA.FTZ R27, R132, R0.reuse, R27 ;  /* 0x00000000841b7223 */ /* 0x080fe2000001001b */
[----:B------:R-:W4:Y:S01]  /*c680*/  I2F R2, R2 ;  /* 0x0000000200027306 */ /* 0x000f220000201400 */
[----:B------:R-:W-:Y:S01]  /*c690*/  FMNMX.FTZ R140, R22, R147, !PT ;  /* 0x00000093168c7209 */ /* 0x000fe20007810000 */
[----:B------:R-:W-:Y:S01]  /*c6a0*/  FFMA.FTZ R24, R137, R0, R24 ;  /* 0x0000000089187223 */ /* 0x000fe20000010018 */
[----:B------:R-:W-:Y:S01]  /*c6b0*/  FMNMX.FTZ R141, R17, R138, !PT ;  /* 0x0000008a118d7209 */ /* 0x000fe20007810000 */
[----:B------:R-:W-:Y:S01]  /*c6c0*/  FFMA.FTZ R25, R132, R0, R25 ;  /* 0x0000000084197223 */ /* 0x000fe20000010019 */
[----:B-1----:R-:W-:Y:S01]  /*c6d0*/  FMNMX.FTZ R143, R23, R140, !PT ;  /* 0x0000008c178f7209 */ /* 0x002fe20007810000 */
[-C--:B------:R-:W-:Y:S01]  /*c6e0*/  FFMA.FTZ R28, R133, R0.reuse, R28 ;  /* 0x00000000851c7223 */ /* 0x080fe2000001001c */
[----:B------:R-:W-:Y:S01]  /*c6f0*/  FMNMX.FTZ R134, R20, R141, !PT ;  /* 0x0000008d14867209 */ /* 0x000fe20007810000 */
[CC--:B--2---:R-:W-:Y:S01]  /*c700*/  FFMA.FTZ R34, R139.reuse, R0.reuse, R34 ;  /* 0x000000008b227223 */ /* 0x0c4fe20000010022 */
[----:B------:R-:W-:Y:S01]  /*c710*/  FMNMX.FTZ R138, R26, R143, !PT ;  /* 0x0000008f1a8a7209 */ /* 0x000fe20007810000 */
[----:B------:R-:W-:Y:S01]  /*c720*/  FFMA.FTZ R32, R139, R0, R32 ;  /* 0x000000008b207223 */ /* 0x000fe20000010020 */
[----:B------:R-:W-:Y:S01]  /*c730*/  FMNMX.FTZ R137, R21, R134, !PT ;  /* 0x0000008615897209 */ /* 0x000fe20007810000 */
[----:B------:R-:W-:Y:S01]  /*c740*/  LDSM.16.MT88.4 R144, [R189+0x12000] ;  /* 0x01200000bd90783b */ /* 0x000fe20000004200 */
[----:B------:R-:W-:Y:S01]  /*c750*/  FMNMX.FTZ R141, R27, R138, !PT ;  /* 0x0000008a1b8d7209 */ /* 0x000fe20007810000 */
[-C--:B---3--:R-:W-:Y:S01]  /*c760*/  FFMA.FTZ R31, R136, R0.reuse, R31 ;  /* 0x00000000881f7223 */ /* 0x088fe2000001001f */
[----:B------:R-:W-:Y:S01]  /*c770*/  FMNMX.FTZ R132, R24, R137, !PT ;  /* 0x0000008918847209 */ /* 0x000fe20007810000 */
[----:B------:R-:W-:Y:S01]  /*c780*/  FFMA.FTZ R29, R136, R0, R29 ;  /* 0x00000000881d7223 */ /* 0x000fe2000001001d */
[----:B------:R-:W-:Y:S02]  /*c790*/  FMNMX.FTZ R134, R30, R141, !PT ;  /* 0x0000008d1e867209 */ /* 0x000fe40007810000 */
[----:B------:R-:W-:Y:S01]  /*c7a0*/  FMNMX.FTZ R137, R25, R132, !PT ;  /* 0x0000008419897209 */ /* 0x000fe20007810000 */
[----:B------:R-:W-:Y:S01]  /*c7b0*/  LDSM.16.MT88.4 R140, [R190+0x12000] ;  /* 0x01200000be8c783b */ /* 0x000fe20000004200 */
[----:B------:R-:W-:Y:S02]  /*c7c0*/  FMNMX.FTZ R133, R31, R134, !PT ;  /* 0x000000861f857209 */ /* 0x000fe40007810000 */
[----:B------:R-:W-:Y:S01]  /*c7d0*/  FMNMX.FTZ R134, R28, R137, !PT ;  /* 0x000000891c867209 */ /* 0x000fe20007810000 */
[-C--:B----4-:R-:W-:Y:S01]  /*c7e0*/  FFMA.FTZ R35, R2, R0.reuse, R35 ;  /* 0x0000000002237223 */ /* 0x090fe20000010023 */
[----:B------:R-:W-:Y:S01]  /*c7f0*/  FMNMX.FTZ R132, R34, R133, !PT ;  /* 0x0000008522847209 */ /* 0x000fe20007810000 */
[----:B------:R-:W-:Y:S01]  /*c800*/  FFMA.FTZ R33, R2, R0, R33 ;  /* 0x0000000002217223 */ /* 0x000fe20000010021 */
[----:B------:R-:W-:Y:S02]  /*c810*/  FMNMX.FTZ R133, R29, R134, !PT ;  /* 0x000000861d857209 */ /* 0x000fe40007810000 */
[----:B------:R-:W-:Y:S02]  /*c820*/  FMNMX.FTZ R139, R35, R132, !PT ;  /* 0x00000084238b7209 */ /* 0x000fe40007810000 */
[----:B------:R-:W-:Y:S03]  /*c830*/  FMNMX.FTZ R132, R32, R133, !PT ;  /* 0x0000008520847209 */ /* 0x000fe60007810000 */
[----:B------:R-:W1:Y:S01]  /*c840*/  SHFL.BFLY PT, R2, R139, 0x2, 0x1f ;  /* 0x0c401f008b027f89 */ /* 0x000e6200000e0000 */
[----:B------:R-:W-:Y:S07]  /*c850*/  FMNMX.FTZ R138, R33, R132, !PT ;  /* 0x00000084218a7209 */ /* 0x000fee0007810000 */
[----:B------:R-:W2:Y:S01]  /*c860*/  SHFL.BFLY PT, R133, R138, 0x2, 0x1f ;  /* 0x0c401f008a857f89 */ /* 0x000ea200000e0000 */
[----:B-1----:R-:W-:Y:S07]  /*c870*/  FMNMX.FTZ R137, R139, R2, !PT ;  /* 0x000000028b897209 */ /* 0x002fee0007810000 */
[----:B------:R-:W1:Y:S01]  /*c880*/  SHFL.BFLY PT, R132, R137, 0x1, 0x1f ;  /* 0x0c201f0089847f89 */ /* 0x000e6200000e0000 */
[----:B--2---:R-:W-:Y:S07]  /*c890*/  FMNMX.FTZ R136, R138, R133, !PT ;  /* 0x000000858a887209 */ /* 0x004fee0007810000 */
        /* <DEDUP_REMOVED lines=10> */
[----:B------:R-:W1:Y:S01]  /*c940*/  LDSM.16.MT88.4 R136, [R192+0x12000] ;  /* 0x01200000c088783b */ /* 0x000e620000004200 */
[----:B------:R-:W-:Y:S02]  /*c950*/  FADD.FTZ R134, -R133, R3 ;  /* 0x0000000385867221 */ /* 0x000fe40000010100 */
[--C-:B------:R-:W-:Y:S01]  /*c960*/  FFMA.FTZ R165, R6, c[0x0][0x23c], -R167.reuse ;  /* 0x00008f0006a57a23 */ /* 0x100fe200000108a7 */
[----:B------:R-:W-:Y:S01]  /*c970*/  FSEL R166, R166, RZ, P0 ;  /* 0x000000ffa6a67208 */ /* 0x000fe20000000000 */
[--C-:B------:R-:W-:Y:S01]  /*c980*/  FFMA.FTZ R160, R7, c[0x0][0x23c], -R167.reuse ;  /* 0x00008f0007a07a23 */ /* 0x100fe200000108a7 */
[----:B------:R-:W2:Y:S01]  /*c990*/  MUFU.EX2 R2, R2 ;  /* 0x0000000200027308 */ /* 0x000ea20000000800 */
[--C-:B------:R-:W-:Y:S02]  /*c9a0*/  FFMA.FTZ R135, R10, c[0x0][0x23c], -R167.reuse ;  /* 0x00008f000a877a23 */ /* 0x100fe400000108a7 */
[--C-:B------:R-:W-:Y:S02]  /*c9b0*/  FFMA.FTZ R164, R4, c[0x0][0x23c], -R166.reuse ;  /* 0x00008f0004a47a23 */ /* 0x100fe400000108a6 */
[--C-:B------:R-:W-:Y:S02]  /*c9c0*/  FFMA.FTZ R163, R5, c[0x0][0x23c], -R166.reuse ;  /* 0x00008f0005a37a23 */ /* 0x100fe400000108a6 */
[--C-:B------:R-:W-:Y:S02]  /*c9d0*/  FFMA.FTZ R162, R8, c[0x0][0x23c], -R166.reuse ;  /* 0x00008f0008a27a23 */ /* 0x100fe400000108a6 */
[--C-:B------:R-:W-:Y:S01]  /*c9e0*/  FFMA.FTZ R161, R9, c[0x0][0x23c], -R166.reuse ;  /* 0x00008f0009a17a23 */ /* 0x100fe200000108a6 */
[----:B------:R-:W-:Y:S01]  /*c9f0*/  MUFU.EX2 R165, R165 ;  /* 0x000000a500a57308 */ /* 0x000fe20000000800 */
[----:B------:R-:W-:Y:S02]  /*ca00*/  FMUL.FTZ R3, R134, c[0x0][0x23c] ;  /* 0x00008f0086037a20 */ /* 0x000fe40000410000 */
[--C-:B------:R-:W-:Y:S02]  /*ca10*/  FFMA.FTZ R134, R11, c[0x0][0x23c], -R167.reuse ;  /* 0x00008f000b867a23 */ /* 0x100fe400000108a7 */
[--C-:B------:R-:W-:Y:S02]  /*ca20*/  FFMA.FTZ R218, R30, c[0x0][0x23c], -R167.reuse ;  /* 0x00008f001eda7a23 */ /* 0x100fe400000108a7 */
[--C-:B------:R-:W-:Y:S02]  /*ca30*/  FFMA.FTZ R219, R31, c[0x0][0x23c], -R167.reuse ;  /* 0x00008f001fdb7a23 */ /* 0x100fe400000108a7 */
[--C-:B------:R-:W-:Y:S01]  /*ca40*/  FFMA.FTZ R220, R34, c[0x0][0x23c], -R167.reuse ;  /* 0x00008f0022dc7a23 */ /* 0x100fe200000108a7 */
[----:B------:R-:W3:Y:S01]  /*ca50*/  MUFU.EX2 R3, R3 ;  /* 0x0000000300037308 */ /* 0x000ee20000000800 */
[--C-:B------:R-:W-:Y:S02]  /*ca60*/  FFMA.FTZ R221, R28, c[0x0][0x23c], -R166.reuse ;  /* 0x00008f001cdd7a23 */ /* 0x100fe400000108a6 */
[--C-:B------:R-:W-:Y:S02]  /*ca70*/  FFMA.FTZ R222, R29, c[0x0][0x23c], -R166.reuse ;  /* 0x00008f001dde7a23 */ /* 0x100fe400000108a6 */
[C---:B--2---:R-:W-:Y:S01]  /*ca80*/  FMUL.FTZ R6, R2.reuse, R130 ;  /* 0x0000008202067220 */ /* 0x044fe20000410000 */
[----:B------:R-:W-:Y:S01]  /*ca90*/  LDSM.16.MT88.4 R28, [R190+0x13800] ;  /* 0x01380000be1c783b */ /* 0x000fe20000004200 */
[C---:B------:R-:W-:Y:S02]  /*caa0*/  FMUL.FTZ R7, R2.reuse, R131 ;  /* 0x0000008302077220 */ /* 0x040fe40000410000 */
[C---:B------:R-:W-:Y:S01]  /*cab0*/  FMUL.FTZ R10, R2.reuse, R126 ;  /* 0x0000007e020a7220 */ /* 0x040fe20000410000 */
[----:B------:R-:W2:Y:S01]  /*cac0*/  MUFU.EX2 R160, R160 ;  /* 0x000000a000a07308 */ /* 0x000ea20000000800 */
[C---:B------:R-:W-:Y:S02]  /*cad0*/  FMUL.FTZ R11, R2.reuse, R127 ;  /* 0x0000007f020b7220 */ /* 0x040fe40000410000 */
[C---:B------:R-:W-:Y:S02]  /*cae0*/  FMUL.FTZ R38, R2.reuse, R38 ;  /* 0x0000002602267220 */ /* 0x040fe40000410000 */
[C---:B------:R-:W-:Y:S02]  /*caf0*/  FMUL.FTZ R39, R2.reuse, R39 ;  /* 0x0000002702277220 */ /* 0x040fe40000410000 */
[C---:B------:R-:W-:Y:S02]  /*cb00*/  FMUL.FTZ R42, R2.reuse, R42 ;  /* 0x0000002a022a7220 */ /* 0x040fe40000410000 */
[----:B------:R-:W-:Y:S01]  /*cb10*/  FMUL.FTZ R43, R2, R43 ;  /* 0x0000002b022b7220 */ /* 0x000fe20000410000 */
[----:B------:R-:W-:Y:S01]  /*cb20*/  MUFU.EX2 R135, R135 ;  /* 0x0000008700877308 */ /* 0x000fe20000000800 */
[--C-:B------:R-:W-:Y:S02]  /*cb30*/  FFMA.FTZ R223, R32, c[0x0][0x23c], -R166.reuse ;  /* 0x00008f0020df7a23 */ /* 0x100fe400000108a6 */
[----:B------:R-:W-:Y:S02]  /*cb40*/  FMUL.FTZ R46, R2, R46 ;  /* 0x0000002e022e7220 */ /* 0x000fe40000410000 */
[C---:B---3--:R-:W-:Y:S02]  /*cb50*/  FMUL.FTZ R4, R3.reuse, R128 ;  /* 0x0000008003047220 */ /* 0x048fe40000410000 */
[C---:B------:R-:W-:Y:S02]  /*cb60*/  FMUL.FTZ R5, R3.reuse, R129 ;  /* 0x0000008103057220 */ /* 0x040fe40000410000 */
[C---:B------:R-:W-:Y:S01]  /*cb70*/  FMUL.FTZ R8, R3.reuse, R124 ;  /* 0x0000007c03087220 */ /* 0x040fe20000410000 */
[----:B------:R-:W3:Y:S01]  /*cb80*/  MUFU.EX2 R134, R134 ;  /* 0x0000008600867308 */ /* 0x000ee20000000800 */
[C---:B------:R-:W-:Y:S02]  /*cb90*/  FMUL.FTZ R9, R3.reuse, R125 ;  /* 0x0000007d03097220 */ /* 0x040fe40000410000 */
[----:B------:R-:W4:Y:S01]  /*cba0*/  LDSM.16.MT88.4 R124, [R188+0x12000] ;  /* 0x01200000bc7c783b */ /* 0x000f220000004200 */
[----:B--2---:R-:W-:Y:S01]  /*cbb0*/  F2FP.BF16.PACK_AB R129, R160, R165 ;  /* 0x000000a5a081723e */ /* 0x004fe200000010ff */
[C---:B------:R-:W-:Y:S02]  /*cbc0*/  FMUL.FTZ R36, R3.reuse, R36 ;  /* 0x0000002403247220 */ /* 0x040fe40000410000 */
[C---:B------:R-:W-:Y:S02]  /*cbd0*/  FMUL.FTZ R37, R3.reuse, R37 ;  /* 0x0000002503257220 */ /* 0x040fe40000410000 */
[C---:B------:R-:W-:Y:S01]  /*cbe0*/  FMUL.FTZ R40, R3.reuse, R40 ;  /* 0x0000002803287220 */ /* 0x040fe20000410000 */
[----:B------:R-:W-:Y:S01]  /*cbf0*/  MUFU.EX2 R164, R164 ;  /* 0x000000a400a47308 */ /* 0x000fe20000000800 */
[C---:B------:R-:W-:Y:S02]  /*cc00*/  FMUL.FTZ R41, R3.reuse, R41 ;  /* 0x0000002903297220 */ /* 0x040fe40000410000 */
[C---:B------:R-:W-:Y:S02]  /*cc10*/  FMUL.FTZ R47, R2.reuse, R47 ;  /* 0x0000002f022f7220 */ /* 0x040fe40000410000 */
[C---:B------:R-:W-:Y:S02]  /*cc20*/  FMUL.FTZ R44, R3.reuse, R44 ;  /* 0x0000002c032c7220 */ /* 0x040fe40000410000 */
[C---:B------:R-:W-:Y:S02]  /*cc30*/  FMUL.FTZ R45, R3.reuse, R45 ;  /* 0x0000002d032d7220 */ /* 0x040fe40000410000 */
[C---:B------:R-:W-:Y:S01]  /*cc40*/  FMUL.FTZ R50, R2.reuse, R50 ;  /* 0x0000003202327220 */ /* 0x040fe20000410000 */
[----:B------:R-:W2:Y:S01]  /*cc50*/  MUFU.EX2 R163, R163 ;  /* 0x000000a300a37308 */ /* 0x000ea20000000800 */
[----:B------:R-:W-:Y:S02]  /*cc60*/  FMUL.FTZ R51, R2, R51 ;  /* 0x0000003302337220 */ /* 0x000fe40000410000 */
[C---:B------:R-:W-:Y:S01]  /*cc70*/  FMUL.FTZ R48, R3.reuse, R48 ;  /* 0x0000003003307220 */ /* 0x040fe20000410000 */
[----:B---3--:R-:W-:Y:S01]  /*cc80*/  F2FP.BF16.PACK_AB R131, R134, R135 ;  /* 0x000000878683723e */ /* 0x008fe200000010ff */
        /* <DEDUP_REMOVED lines=9> */
[----:B------:R-:W3:Y:S01]  /*cd20*/  MUFU.EX2 R161, R161 ;  /* 0x000000a100a17308 */ /* 0x000ee20000000800 */
[----:B------:R-:W-:Y:S02]  /*cd30*/  FMUL.FTZ R57, R3, R57 ;  /* 0x0000003903397220 */ /* 0x000fe40000410000 */
[C---:B------:R-:W-:Y:S01]  /*cd40*/  FMUL.FTZ R62, R2.reuse, R62 ;  /* 0x0000003e023e7220 */ /* 0x040fe20000410000 */
        /* <DEDUP_REMOVED lines=13> */
[----:B---3--:R-:W-:Y:S01]  /*ce20*/  F2FP.BF16.PACK_AB R130, R161, R162 ;  /* 0x000000a2a182723e */ /* 0x008fe200000010ff */
[C---:B------:R-:W-:Y:S02]  /*ce30*/  FMUL.FTZ R69, R3.reuse, R69 ;  /* 0x0000004503457220 */ /* 0x040fe40000410000 */
[C---:B------:R-:W-:Y:S02]  /*ce40*/  FMUL.FTZ R74, R2.reuse, R74 ;  /* 0x0000004a024a7220 */ /* 0x040fe40000410000 */
[C---:B------:R-:W-:Y:S01]  /*ce50*/  FMUL.FTZ R75, R2.reuse, R75 ;  /* 0x0000004b024b7220 */ /* 0x040fe20000410000 */
[----:B------:R-:W-:Y:S01]  /*ce60*/  MUFU.EX2 R220, R220 ;  /* 0x000000dc00dc7308 */ /* 0x000fe20000000800 */
[C---:B-1----:R-:W-:Y:S05]  /*ce70*/  HMMA.16816.F32.BF16 R4, R128.reuse, R136, R4 ;  /* 0x000000888004723c */ /* 0x042fea0000041804 */
[C---:B------:R-:W-:Y:S02]  /*ce80*/  FMUL.FTZ R72, R3.reuse, R72 ;  /* 0x0000004803487220 */ /* 0x040fe40000410000 */
[C---:B------:R-:W-:Y:S01]  /*ce90*/  FMUL.FTZ R73, R3.reuse, R73 ;  /* 0x0000004903497220 */ /* 0x040fe20000410000 */
[C---:B------:R-:W-:Y:S01]  /*cea0*/  HMMA.16816.F32.BF16 R8, R128.reuse, R138, R8 ;  /* 0x0000008a8008723c */ /* 0x040fe20000041808 */
[----:B------:R-:W1:Y:S01]  /*ceb0*/  LDSM.16.MT88.4 R136, [R192+0x14000] ;  /* 0x01400000c088783b */ /* 0x000e620000004200 */
[----:B------:R-:W-:Y:S02]  /*cec0*/  MUFU.EX2 R221, R221 ;  /* 0x000000dd00dd7308 */ /* 0x000fe40000000800 */
[C---:B------:R-:W-:Y:S02]  /*ced0*/  FMUL.FTZ R78, R2.reuse, R78 ;  /* 0x0000004e024e7220 */ /* 0x040fe40000410000 */
[C---:B------:R-:W-:Y:S02]  /*cee0*/  FMUL.FTZ R79, R2.reuse, R79 ;  /* 0x0000004f024f7220 */ /* 0x040fe40000410000 */
[C---:B------:R-:W-:Y:S04]  /*cef0*/  HMMA.16816.F32.BF16 R36, R128.reuse, R140, R36 ;  /* 0x0000008c8024723c */ /* 0x040fe80000041824 */
[C---:B------:R-:W-:Y:S01]  /*cf00*/  FMUL.FTZ R76, R3.reuse, R76 ;  /* 0x0000004c034c7220 */ /* 0x040fe20000410000 */
[----:B------:R-:W-:Y:S01]  /*cf10*/  MUFU.EX2 R222, R222 ;  /* 0x000000de00de7308 */ /* 0x000fe20000000800 */
[C---:B------:R-:W-:Y:S02]  /*cf20*/  FMUL.FTZ R77, R3.reuse, R77 ;  /* 0x0000004d034d7220 */ /* 0x040fe40000410000 */
[C---:B------:R-:W-:Y:S01]  /*cf30*/  HMMA.16816.F32.BF16 R40, R128.reuse, R142, R40 ;  /* 0x0000008e8028723c */ /* 0x040fe20000041828 */
[----:B------:R-:W2:Y:S03]  /*cf40*/  LDSM.16.MT88.4 R140, [R190+0x14000] ;  /* 0x01400000be8c783b */ /* 0x000ea60000004200 */
[C---:B------:R-:W-:Y:S02]  /*cf50*/  FMUL.FTZ R82, R2.reuse, R82 ;  /* 0x0000005202527220 */ /* 0x040fe40000410000 */
[C---:B------:R-:W-:Y:S01]  /*cf60*/  FMUL.FTZ R83, R2.reuse, R83 ;  /* 0x0000005302537220 */ /* 0x040fe20000410000 */
[----:B------:R-:W-:Y:S01]  /*cf70*/  MUFU.EX2 R223, R223 ;  /* 0x000000df00df7308 */ /* 0x000fe20000000800 */
[C---:B------:R-:W-:Y:S04]  /*cf80*/  HMMA.16816.F32.BF16 R44, R128.reuse, R144, R44 ;  /* 0x00000090802c723c */ /* 0x040fe8000004182c */
[C---:B------:R-:W-:Y:S02]  /*cf90*/  FMUL.FTZ R80, R3.reuse, R80 ;  /* 0x0000005003507220 */ /* 0x040fe40000410000 */
[C---:B------:R-:W-:Y:S02]  /*cfa0*/  FMUL.FTZ R81, R3.reuse, R81 ;  /* 0x0000005103517220 */ /* 0x040fe40000410000 */
[C---:B------:R-:W-:Y:S01]  /*cfb0*/  HMMA.16816.F32.BF16 R48, R128.reuse, R146, R48 ;  /* 0x000000928030723c */ /* 0x040fe20000041830 */
[----:B------:R-:W-:Y:S03]  /*cfc0*/  LDSM.16.MT88.4 R144, [R188+0x12800] ;  /* 0x01280000bc90783b */ /* 0x000fe60000004200 */
[C---:B------:R-:W-:Y:S02]  /*cfd0*/  FMUL.FTZ R86, R2.reuse, R86 ;  /* 0x0000005602567220 */ /* 0x040fe40000410000 */
[C---:B------:R-:W-:Y:S02]  /*cfe0*/  FMUL.FTZ R87, R2.reuse, R87 ;  /* 0x0000005702577220 */ /* 0x040fe40000410000 */
[C---:B----4-:R-:W-:Y:S04]  /*cff0*/  HMMA.16816.F32.BF16 R52, R128.reuse, R124, R52 ;  /* 0x0000007c8034723c */ /* 0x050fe80000041834 */
[C---:B------:R-:W-:Y:S02]  /*d000*/  FMUL.FTZ R84, R3.reuse, R84 ;  /* 0x0000005403547220 */ /* 0x040fe40000410000 */
[C---:B------:R-:W-:Y:S02]  /*d010*/  FMUL.FTZ R85, R3.reuse, R85 ;  /* 0x0000005503557220 */ /* 0x040fe40000410000 */
[C---:B------:R-:W-:Y:S01]  /*d020*/  HMMA.16816.F32.BF16 R56, R128.reuse, R126, R56 ;  /* 0x0000007e8038723c */ /* 0x040fe20000041838 */
[----:B------:R-:W3:Y:S03]  /*d030*/  LDSM.16.MT88.4 R124, [R189+0x14000] ;  /* 0x01400000bd7c783b */ /* 0x000ee60000004200 */
[C---:B------:R-:W-:Y:S02]  /*d040*/  FMUL.FTZ R90, R2.reuse, R90 ;  /* 0x0000005a025a7220 */ /* 0x040fe40000410000 */
[C---:B------:R-:W-:Y:S02]  /*d050*/  FMUL.FTZ R91, R2.reuse, R91 ;  /* 0x0000005b025b7220 */ /* 0x040fe40000410000 */
[C---:B-1----:R-:W-:Y:S04]  /*d060*/  HMMA.16816.F32.BF16 R60, R128.reuse, R136, R60 ;  /* 0x00000088803c723c */ /* 0x042fe8000004183c */
[C---:B------:R-:W-:Y:S02]  /*d070*/  FMUL.FTZ R88, R3.reuse, R88 ;  /* 0x0000005803587220 */ /* 0x040fe40000410000 */
[C---:B------:R-:W-:Y:S02]  /*d080*/  FMUL.FTZ R89, R3.reuse, R89 ;  /* 0x0000005903597220 */ /* 0x040fe40000410000 */
[C---:B------:R-:W-:Y:S01]  /*d090*/  HMMA.16816.F32.BF16 R64, R128.reuse, R138, R64 ;  /* 0x0000008a8040723c */ /* 0x040fe20000041840 */
[----:B------:R-:W1:Y:S03]  /*d0a0*/  LDSM.16.MT88.4 R136, [R188+0x14000] ;  /* 0x01400000bc88783b */ /* 0x000e660000004200 */
[C---:B------:R-:W-:Y:S02]  /*d0b0*/  FMUL.FTZ R94, R2.reuse, R94 ;  /* 0x0000005e025e7220 */ /* 0x040fe40000410000 */
[C---:B------:R-:W-:Y:S02]  /*d0c0*/  FMUL.FTZ R95, R2.reuse, R95 ;  /* 0x0000005f025f7220 */ /* 0x040fe40000410000 */
[C---:B--2---:R-:W-:Y:S04]  /*d0d0*/  HMMA.16816.F32.BF16 R68, R128.reuse, R140, R68 ;  /* 0x0000008c8044723c */ /* 0x044fe80000041844 */
[C---:B------:R-:W-:Y:S02]  /*d0e0*/  FMUL.FTZ R92, R3.reuse, R92 ;  /* 0x0000005c035c7220 */ /* 0x040fe40000410000 */
[C---:B------:R-:W-:Y:S02]  /*d0f0*/  FMUL.FTZ R93, R3.reuse, R93 ;  /* 0x0000005d035d7220 */ /* 0x040fe40000410000 */
[C---:B------:R-:W-:Y:S01]  /*d100*/  HMMA.16816.F32.BF16 R72, R128.reuse, R142, R72 ;  /* 0x0000008e8048723c */ /* 0x040fe20000041848 */
[----:B------:R-:W2:Y:S03]  /*d110*/  LDSM.16.MT88.4 R140, [R192+0x16000] ;  /* 0x01600000c08c783b */ /* 0x000ea60000004200 */
[C---:B------:R-:W-:Y:S02]  /*d120*/  FMUL.FTZ R98, R2.reuse, R98 ;  /* 0x0000006202627220 */ /* 0x040fe40000410000 */
[C---:B------:R-:W-:Y:S02]  /*d130*/  FMUL.FTZ R99, R2.reuse, R99 ;  /* 0x0000006302637220 */ /* 0x040fe40000410000 */
[C---:B------:R-:W-:Y:S01]  /*d140*/  FMUL.FTZ R96, R3.reuse, R96 ;  /* 0x0000006003607220 */ /* 0x040fe20000410000 */
[C---:B---3--:R-:W-:Y:S03]  /*d150*/  HMMA.16816.F32.BF16 R76, R128.reuse, R124, R76 ;  /* 0x0000007c804c723c */ /* 0x048fe6000004184c */
[C---:B------:R-:W-:Y:S02]  /*d160*/  FMUL.FTZ R97, R3.reuse, R97 ;  /* 0x0000006103617220 */ /* 0x040fe40000410000 */
[C---:B------:R-:W-:Y:S02]  /*d170*/  FMUL.FTZ R102, R2.reuse, R102 ;  /* 0x0000006602667220 */ /* 0x040fe40000410000 */
[C---:B------:R-:W-:Y:S01]  /*d180*/  FMUL.FTZ R103, R2.reuse, R103 ;  /* 0x0000006702677220 */ /* 0x040fe20000410000 */
[C---:B------:R-:W-:Y:S01]  /*d190*/  HMMA.16816.F32.BF16 R80, R128.reuse, R126, R80 ;  /* 0x0000007e8050723c */ /* 0x040fe20000041850 */
[----:B------:R-:W3:Y:S03]  /*d1a0*/  LDSM.16.MT88.4 R124, [R190+0x16000] ;  /* 0x01600000be7c783b */ /* 0x000ee60000004200 */
[C---:B------:R-:W-:Y:S02]  /*d1b0*/  FMUL.FTZ R100, R3.reuse, R100 ;  /* 0x0000006403647220 */ /* 0x040fe40000410000 */
[C---:B------:R-:W-:Y:S02]  /*d1c0*/  FMUL.FTZ R101, R3.reuse, R101 ;  /* 0x0000006503657220 */ /* 0x040fe40000410000 */
[C---:B-1----:R-:W-:Y:S04]  /*d1d0*/  HMMA.16816.F32.BF16 R84, R128.reuse, R136, R84 ;  /* 0x000000888054723c */ /* 0x042fe80000041854 */
[C---:B------:R-:W-:Y:S02]  /*d1e0*/  FMUL.FTZ R106, R2.reuse, R106 ;  /* 0x0000006a026a7220 */ /* 0x040fe40000410000 */
[----:B------:R-:W-:Y:S02]  /*d1f0*/  FMUL.FTZ R107, R2, R107 ;  /* 0x0000006b026b7220 */ /* 0x000fe40000410000 */
[C---:B------:R-:W-:Y:S01]  /*d200*/  HMMA.16816.F32.BF16 R88, R128.reuse, R138, R88 ;  /* 0x0000008a8058723c */ /* 0x040fe20000041858 */
[----:B------:R-:W1:Y:S03]  /*d210*/  LDSM.16.MT88.4 R136, [R189+0x16000] ;  /* 0x01600000bd88783b */ /* 0x000e660000004200 */
[C---:B------:R-:W-:Y:S02]  /*d220*/  FMUL.FTZ R104, R3.reuse, R104 ;  /* 0x0000006803687220 */ /* 0x040fe40000410000 */
[----:B------:R-:W-:Y:S02]  /*d230*/  FMUL.FTZ R105, R3, R105 ;  /* 0x0000006903697220 */ /* 0x000fe40000410000 */
[C---:B--2---:R-:W-:Y:S04]  /*d240*/  HMMA.16816.F32.BF16 R92, R128.reuse, R140, R92 ;  /* 0x0000008c805c723c */ /* 0x044fe8000004185c */
[--C-:B------:R-:W-:Y:S02]  /*d250*/  FFMA.FTZ R168, R14, c[0x0][0x23c], -R167.reuse ;  /* 0x00008f000ea87a23 */ /* 0x100fe400000108a7 */
[C---:B------:R-:W-:Y:S02]  /*d260*/  FMUL.FTZ R14, R2.reuse, R122 ;  /* 0x0000007a020e7220 */ /* 0x040fe40000410000 */
[C---:B------:R-:W-:Y:S01]  /*d270*/  HMMA.16816.F32.BF16 R96, R128.reuse, R142, R96 ;  /* 0x0000008e8060723c */ /* 0x040fe20000041860 */
[----:B------:R-:W2:Y:S01]  /*d280*/  LDSM.16.MT88.4 R140, [R188+0x16000] ;  /* 0x01600000bc8c783b */ /* 0x000ea20000004200 */
[----:B------:R-:W-:Y:S02]  /*d290*/  MUFU.EX2 R168, R168 ;  /* 0x000000a800a87308 */ /* 0x000fe40000000800 */
[--C-:B------:R-:W-:Y:S02]  /*d2a0*/  FFMA.FTZ R169, R15, c[0x0][0x23c], -R167.reuse ;  /* 0x00008f000fa97a23 */ /* 0x100fe400000108a7 */
[----:B------:R-:W-:Y:S02]  /*d2b0*/  FMUL.FTZ R15, R2, R123 ;  /* 0x0000007b020f7220 */ /* 0x000fe40000410000 */
[--C-:B------:R-:W-:Y:S01]  /*d2c0*/  FFMA.FTZ R172, R12, c[0x0][0x23c], -R166.reuse ;  /* 0x00008f000cac7a23 */ /* 0x100fe200000108a6 */
[C---:B---3--:R-:W-:Y:S03]  /*d2d0*/  HMMA.16816.F32.BF16 R100, R128.reuse, R124, R100 ;  /* 0x0000007c8064723c */ /* 0x048fe60000041864 */
[----:B------:R-:W-:Y:S01]  /*d2e0*/  FMUL.FTZ R12, R3, R120 ;  /* 0x00000078030c7220 */ /* 0x000fe20000410000 */
[----:B------:R-:W3:Y:S01]  /*d2f0*/  MUFU.EX2 R169, R169 ;  /* 0x000000a900a97308 */ /* 0x000ee20000000800 */
[--C-:B------:R-:W-:Y:S02]  /*d300*/  FFMA.FTZ R173, R13, c[0x0][0x23c], -R166.reuse ;  /* 0x00008f000dad7a23 */ /* 0x100fe400000108a6 */
[C---:B------:R-:W-:Y:S01]  /*d310*/  FMUL.FTZ R13, R3.reuse, R121 ;  /* 0x00000079030d7220 */ /* 0x040fe20000410000 */
[C---:B------:R-:W-:Y:S01]  /*d320*/  HMMA.16816.F32.BF16 R104, R128.reuse, R126, R104 ;  /* 0x0000007e8068723c */ /* 0x040fe20000041868 */
[----:B------:R-:W4:Y:S03]  /*d330*/  LDSM.16.MT88.4 R120, [R192+0x12800] ;  /* 0x01280000c078783b */ /* 0x000f260000004200 */
[C---:B------:R-:W-:Y:S02]  /*d340*/  FMUL.FTZ R110, R2.reuse, R110 ;  /* 0x0000006e026e7220 */ /* 0x040fe40000410000 */
[----:B------:R-:W-:Y:S01]  /*d350*/  FMUL.FTZ R111, R2, R111 ;  /* 0x0000006f026f7220 */ /* 0x000fe20000410000 */
[----:B------:R-:W-:Y:S01]  /*d360*/  MUFU.EX2 R172, R172 ;  /* 0x000000ac00ac7308 */ /* 0x000fe20000000800 */
[C---:B------:R-:W-:Y:S01]  /*d370*/  FMUL.FTZ R108, R3.reuse, R108 ;  /* 0x0000006c036c7220 */ /* 0x040fe20000410000 */
[----:B------:R-:W5:Y:S03]  /*d380*/  LDSM.16.MT88.4 R124, [R190+0x12800] ;  /* 0x01280000be7c783b */ /* 0x000f660000004200 */
[----:B------:R-:W-:Y:S02]  /*d390*/  FMUL.FTZ R109, R3, R109 ;  /* 0x0000006d036d7220 */ /* 0x000fe40000410000 */
[--C-:B------:R-:W-:Y:S02]  /*d3a0*/  FFMA.FTZ R170, R18, c[0x0][0x23c], -R167.reuse ;  /* 0x00008f0012aa7a23 */ /* 0x100fe400000108a7 */
[----:B------:R-:W-:Y:S01]  /*d3b0*/  FFMA.FTZ R171, R19, c[0x0][0x23c], -R167 ;  /* 0x00008f0013ab7a23 */ /* 0x000fe200000108a7 */
[----:B------:R-:W4:Y:S01]  /*d3c0*/  MUFU.EX2 R173, R173 ;  /* 0x000000ad00ad7308 */ /* 0x000f220000000800 */
[--C-:B------:R-:W-:Y:S01]  /*d3d0*/  FFMA.FTZ R174, R16, c[0x0][0x23c], -R166.reuse ;  /* 0x00008f0010ae7a23 */ /* 0x100fe200000108a6 */
[C---:B-1----:R-:W-:Y:S03]  /*d3e0*/  HMMA.16816.F32.BF16 R108, R128.reuse, R136, R108 ;  /* 0x00000088806c723c */ /* 0x042fe6000004186c */
[----:B------:R-:W-:Y:S02]  /*d3f0*/  FFMA.FTZ R175, R17, c[0x0][0x23c], -R166 ;  /* 0x00008f0011af7a23 */ /* 0x000fe400000108a6 */
[C---:B------:R-:W-:Y:S02]  /*d400*/  FMUL.FTZ R18, R2.reuse, R118 ;  /* 0x0000007602127220 */ /* 0x040fe40000410000 */
[C---:B------:R-:W-:Y:S01]  /*d410*/  FMUL.FTZ R19, R2.reuse, R119 ;  /* 0x0000007702137220 */ /* 0x040fe20000410000 */
[C---:B------:R-:W-:Y:S01]  /*d420*/  HMMA.16816.F32.BF16 R12, R128.reuse, R138, R12 ;  /* 0x0000008a800c723c */ /* 0x040fe2000004180c */
[----:B------:R-:W-:Y:S01]  /*d430*/  MUFU.EX2 R170, R170 ;  /* 0x000000aa00aa7308 */ /* 0x000fe20000000800 */
[----:B------:R-:W1:Y:S02]  /*d440*/  LDSM.16.MT88.4 R136, [R189+0x12800] ;  /* 0x01280000bd88783b */ /* 0x000e640000004200 */
[C---:B------:R-:W-:Y:S02]  /*d450*/  FMUL.FTZ R16, R3.reuse, R116 ;  /* 0x0000007403107220 */ /* 0x040fe40000410000 */
[----:B------:R-:W-:Y:S01]  /*d460*/  FMUL.FTZ R17, R3, R117 ;  /* 0x0000007503117220 */ /* 0x000fe20000410000 */
[----:B---3--:R-:W-:Y:S01]  /*d470*/  F2FP.BF16.PACK_AB R117, R169, R168 ;  /* 0x000000a8a975723e */ /* 0x008fe200000010ff */
[C---:B------:R-:W-:Y:S03]  /*d480*/  FMUL.FTZ R114, R2.reuse, R114 ;  /* 0x0000007202727220 */ /* 0x040fe60000410000 */
[----:B------:R-:W3:Y:S01]  /*d490*/  MUFU.EX2 R171, R171 ;  /* 0x000000ab00ab7308 */ /* 0x000ee20000000800 */
[C---:B------:R-:W-:Y:S01]  /*d4a0*/  FMUL.FTZ R115, R2.reuse, R115 ;  /* 0x0000007302737220 */ /* 0x040fe20000410000 */
[C---:B--2---:R-:W-:Y:S03]  /*d4b0*/  HMMA.16816.F32.BF16 R16, R128.reuse, R140, R16 ;  /* 0x0000008c8010723c */ /* 0x044fe60000041810 */
[----:B------:R-:W-:Y:S01]  /*d4c0*/  FMUL.FTZ R112, R3, R112 ;  /* 0x0000007003707220 */ /* 0x000fe20000410000 */
[----:B----4-:R-:W-:Y:S01]  /*d4d0*/  F2FP.BF16.PACK_AB R116, R173, R172 ;  /* 0x000000acad74723e */ /* 0x010fe200000010ff */
[C---:B------:R-:W-:Y:S02]  /*d4e0*/  FMUL.FTZ R113, R3.reuse, R113 ;  /* 0x0000007103717220 */ /* 0x040fe40000410000 */
[----:B------:R-:W-:Y:S01]  /*d4f0*/  FFMA.FTZ R165, R2, R215, R165 ;  /* 0x000000d702a57223 */ /* 0x000fe200000100a5 */
[----:B------:R-:W-:Y:S01]  /*d500*/  MUFU.EX2 R174, R174 ;  /* 0x000000ae00ae7308 */ /* 0x000fe20000000800 */
[----:B------:R-:W-:Y:S03]  /*d510*/  FFMA.FTZ R164, R3, R214, R164 ;  /* 0x000000d603a47223 */ /* 0x000fe600000100a4 */
[----:B------:R-:W-:Y:S01]  /*d520*/  HMMA.16816.F32.BF16 R112, R128, R142, R112 ;  /* 0x0000008e8070723c */ /* 0x000fe20000041870 */
[----:B------:R-:W-:Y:S02]  /*d530*/  LDSM.16.MT88.4 R128, [R190+0x16800] ;  /* 0x01680000be80783b */ /* 0x000fe40000004200 */
[----:B------:R-:W-:Y:S01]  /*d540*/  MOV R3, R133 ;  /* 0x0000008500037202 */ /* 0x000fe20000000f00 */
[----:B------:R-:W-:Y:S02]  /*d550*/  FADD.FTZ R160, R160, R165 ;  /* 0x000000a5a0a07221 */ /* 0x000fe40000010000 */
[----:B------:R-:W2:Y:S01]  /*d560*/  MUFU.EX2 R175, R175 ;  /* 0x000000af00af7308 */ /* 0x000ea20000000800 */
[----:B------:R-:W-:Y:S02]  /*d570*/  FADD.FTZ R163, R163, R164 ;  /* 0x000000a4a3a37221 */ /* 0x000fe40000010000 */
[----:B------:R-:W-:Y:S03]  /*d580*/  LDSM.16.MT88.4 R140, [R190+0x13000] ;  /* 0x01300000be8c783b */ /* 0x000fe60000004200 */
[----:B---3--:R-:W-:Y:S01]  /*d590*/  F2FP.BF16.PACK_AB R119, R171, R170 ;  /* 0x000000aaab77723e */ /* 0x008fe200000010ff */
[----:B------:R-:W-:Y:S02]  /*d5a0*/  FADD.FTZ R135, R135, R160 ;  /* 0x000000a087877221 */ /* 0x000fe40000010000 */
[----:B------:R-:W-:Y:S02]  /*d5b0*/  FADD.FTZ R162, R162, R163 ;  /* 0x000000a3a2a27221 */ /* 0x000fe40000010000 */
[----:B------:R-:W-:Y:S02]  /*d5c0*/  FADD.FTZ R135, R134, R135 ;  /* 0x0000008786877221 */ /* 0x000fe40000010000 */
[----:B------:R-:W-:Y:S02]  /*d5d0*/  FADD.FTZ R161, R161, R162 ;  /* 0x000000a2a1a17221 */ /* 0x000fe40000010000 */
[----:B------:R-:W-:Y:S01]  /*d5e0*/  FADD.FTZ R168, R168, R135 ;  /* 0x00000087a8a87221 */ /* 0x000fe20000010000 */
[----:B------:R-:W-:Y:S01]  /*d5f0*/  MOV R135, R132 ;  /* 0x0000008400877202 */ /* 0x000fe20000000f00 */
[----:B------:R-:W-:Y:S02]  /*d600*/  FADD.FTZ R172, R172, R161 ;  /* 0x000000a1acac7221 */ /* 0x000fe40000010000 */
[----:B------:R-:W-:Y:S02]  /*d610*/  FADD.FTZ R169, R169, R168 ;  /* 0x000000a8a9a97221 */ /* 0x000fe40000010000 */
[----:B------:R-:W-:Y:S02]  /*d620*/  FADD.FTZ R173, R173, R172 ;  /* 0x000000acadad7221 */ /* 0x000fe40000010000 */
[----:B------:R-:W-:Y:S01]  /*d630*/  FADD.FTZ R170, R170, R169 ;  /* 0x000000a9aaaa7221 */ /* 0x000fe20000010000 */
[----:B--2---:R-:W-:Y:S01]  /*d640*/  F2FP.BF16.PACK_AB R118, R175, R174 ;  /* 0x000000aeaf76723e */ /* 0x004fe200000010ff */
[----:B------:R-:W-:Y:S02]  /*d650*/  FADD.FTZ R174, R174, R173 ;  /* 0x000000adaeae7221 */ /* 0x000fe40000010000 */
[----:B------:R-:W-:Y:S02]  /*d660*/  FADD.FTZ R171, R171, R170 ;  /* 0x000000aaabab7221 */ /* 0x000fe40000010000 */
[----:B------:R-:W-:Y:S02]  /*d670*/  FADD.FTZ R175, R175, R174 ;  /* 0x000000aeafaf7221 */ /* 0x000fe40000010000 */
[C---:B------:R-:W-:Y:S08]  /*d680*/  HMMA.16816.F32.BF16 R4, R116.reuse, R120, R4 ;  /* 0x000000787404723c */ /* 0x040ff00000041804 */
[C---:B------:R-:W-:Y:S01]  /*d690*/  HMMA.16816.F32.BF16 R8, R116.reuse, R122, R8 ;  /* 0x0000007a7408723c */ /* 0x040fe20000041808 */
[----:B------:R-:W2:Y:S07]  /*d6a0*/  LDSM.16.MT88.4 R120, [R188+0x14800] ;  /* 0x01480000bc78783b */ /* 0x000eae0000004200 */
[C---:B-----5:R-:W-:Y:S08]  /*d6b0*/  HMMA.16816.F32.BF16 R36, R116.reuse, R124, R36 ;  /* 0x0000007c7424723c */ /* 0x060ff00000041824 */
[C---:B------:R-:W-:Y:S01]  /*d6c0*/  HMMA.16816.F32.BF16 R40, R116.reuse, R126, R40 ;  /* 0x0000007e7428723c */ /* 0x040fe20000041828 */
[----:B------:R-:W3:Y:S07]  /*d6d0*/  LDSM.16.MT88.4 R124, [R192+0x16800] ;  /* 0x01680000c07c783b */ /* 0x000eee0000004200 */
        /* <DEDUP_REMOVED lines=17> */
[----:B------:R-:W-:Y:S01]  /*d7f0*/  FFMA.FTZ R167, R35, c[0x0][0x23c], -R167 ;  /* 0x00008f0023a77a23 */ /* 0x000fe200000108a7 */
[----:B------:R-:W4:Y:S01]  /*d800*/  MUFU.EX2 R153, R153 ;  /* 0x0000009900997308 */ /* 0x000f220000000800 */
[C---:B------:R-:W-:Y:S04]  /*d810*/  HMMA.16816.F32.BF16 R80, R116.reuse, R158, R80 ;  /* 0x0000009e7450723c */ /* 0x040fe80000041850 */
[--C-:B------:R-:W-:Y:S02]  /*d820*/  FFMA.FTZ R156, R20, c[0x0][0x23c], -R166.reuse ;  /* 0x00008f00149c7a23 */ /* 0x100fe400000108a6 */
[--C-:B------:R-:W-:Y:S02]  /*d830*/  FFMA.FTZ R157, R21, c[0x0][0x23c], -R166.reuse ;  /* 0x00008f00159d7a23 */ /* 0x100fe400000108a6 */
[C---:B--2---:R-:W-:Y:S01]  /*d840*/  HMMA.16816.F32.BF16 R84, R116.reuse, R120, R84 ;  /* 0x000000787454723c */ /* 0x044fe20000041854 */
[----:B------:R-:W-:Y:S03]  /*d850*/  MUFU.EX2 R154, R154 ;  /* 0x0000009a009a7308 */ /* 0x000fe60000000800 */
[--C-:B------:R-:W-:Y:S02]  /*d860*/  FFMA.FTZ R158, R24, c[0x0][0x23c], -R166.reuse ;  /* 0x00008f00189e7a23 */ /* 0x100fe400000108a6 */
[--C-:B------:R-:W-:Y:S02]  /*d870*/  FFMA.FTZ R159, R25, c[0x0][0x23c], -R166.reuse ;  /* 0x00008f00199f7a23 */ /* 0x100fe400000108a6 */
[C---:B------:R-:W-:Y:S01]  /*d880*/  HMMA.16816.F32.BF16 R88, R116.reuse, R122, R88 ;  /* 0x0000007a7458723c */ /* 0x040fe20000041858 */
[----:B------:R-:W2:Y:S02]  /*d890*/  LDSM.16.MT88.4 R120, [R188+0x16800] ;  /* 0x01680000bc78783b */ /* 0x000ea40000004200 */
[----:B------:R-:W5:Y:S01]  /*d8a0*/  MUFU.EX2 R155, R155 ;  /* 0x0000009b009b7308 */ /* 0x000f620000000800 */
[----:B------:R-:W-:Y:S01]  /*d8b0*/  FFMA.FTZ R166, R33, c[0x0][0x23c], -R166 ;  /* 0x00008f0021a67a23 */ /* 0x000fe200000108a6 */
[C---:B----4-:R-:W-:Y:S03]  /*d8c0*/  F2FP.BF16.PACK_AB R21, R153.reuse, R152 ;  /* 0x000000989915723e */ /* 0x050fe600000010ff */
[C---:B---3--:R-:W-:Y:S01]  /*d8d0*/  HMMA.16816.F32.BF16 R92, R116.reuse, R124, R92 ;  /* 0x0000007c745c723c */ /* 0x048fe2000004185c */
[----:B------:R-:W-:Y:S03]  /*d8e0*/  LDSM.16.MT88.4 R24, [R189+0x13000] ;  /* 0x01300000bd18783b */ /* 0x000fe60000004200 */
[----:B------:R-:W-:Y:S01]  /*d8f0*/  FADD.FTZ R152, R152, R171 ;  /* 0x000000ab98987221 */ /* 0x000fe20000010000 */
[----:B------:R-:W-:Y:S03]  /*d900*/  MUFU.EX2 R156, R156 ;  /* 0x0000009c009c7308 */ /* 0x000fe60000000800 */
[C---:B------:R-:W-:Y:S01]  /*d910*/  HMMA.16816.F32.BF16 R96, R116.reuse, R126, R96 ;  /* 0x0000007e7460723c */ /* 0x040fe20000041860 */
[----:B------:R-:W3:Y:S03]  /*d920*/  LDSM.16.MT88.4 R124, [R192+0x13000] ;  /* 0x01300000c07c783b */ /* 0x000ee60000004200 */
[----:B------:R-:W-:Y:S03]  /*d930*/  FADD.FTZ R153, R153, R152 ;  /* 0x0000009899997221 */ /* 0x000fe60000010000 */
[----:B------:R-:W4:Y:S01]  /*d940*/  MUFU.EX2 R157, R157 ;  /* 0x0000009d009d7308 */ /* 0x000f220000000800 */
[C---:B------:R-:W-:Y:S01]  /*d950*/  HMMA.16816.F32.BF16 R100, R116.reuse, R128, R100 ;  /* 0x000000807464723c */ /* 0x040fe20000041864 */
[----:B------:R-:W-:Y:S03]  /*d960*/  LDSM.16.MT88.4 R32, [R189+0x13800] ;  /* 0x01380000bd20783b */ /* 0x000fe60000004200 */
[C---:B-----5:R-:W-:Y:S01]  /*d970*/  F2FP.BF16.PACK_AB R23, R155.reuse, R154 ;  /* 0x0000009a9b17723e */ /* 0x060fe200000010ff */
[----:B------:R-:W-:Y:S03]  /*d980*/  FADD.FTZ R154, R154, R153 ;  /* 0x000000999a9a7221 */ /* 0x000fe60000010000 */
[C---:B------:R-:W-:Y:S01]  /*d990*/  HMMA.16816.F32.BF16 R104, R116.reuse, R130, R104 ;  /* 0x000000827468723c */ /* 0x040fe20000041868 */
[----:B------:R-:W5:Y:S01]  /*d9a0*/  LDSM.16.MT88.4 R128, [R188+0x13000] ;  /* 0x01300000bc80783b */ /* 0x000f620000004200 */
[----:B------:R-:W-:Y:S02]  /*d9b0*/  MUFU.EX2 R158, R158 ;  /* 0x0000009e009e7308 */ /* 0x000fe40000000800 */
[----:B------:R-:W-:Y:S04]  /*d9c0*/  FADD.FTZ R155, R155, R154 ;  /* 0x0000009a9b9b7221 */ /* 0x000fe80000010000 */
[C---:B-1----:R-:W-:Y:S04]  /*d9d0*/  HMMA.16816.F32.BF16 R108, R116.reuse, R136, R108 ;  /* 0x00000088746c723c */ /* 0x042fe8000004186c */
[----:B------:R-:W1:Y:S01]  /*d9e0*/  MUFU.EX2 R159, R159 ;  /* 0x0000009f009f7308 */ /* 0x000e620000000800 */
[C---:B----4-:R-:W-:Y:S03]  /*d9f0*/  F2FP.BF16.PACK_AB R20, R157.reuse, R156 ;  /* 0x0000009c9d14723e */ /* 0x050fe600000010ff */
[C---:B------:R-:W-:Y:S01]  /*da00*/  HMMA.16816.F32.BF16 R12, R116.reuse, R138, R12 ;  /* 0x0000008a740c723c */ /* 0x040fe2000004180c */
[----:B------:R-:W4:Y:S03]  /*da10*/  LDSM.16.MT88.4 R136, [R192+0x15000] ;  /* 0x01500000c088783b */ /* 0x000f260000004200 */
[----:B------:R-:W-:Y:S02]  /*da20*/  FADD.FTZ R156, R156, R175 ;  /* 0x000000af9c9c7221 */ /* 0x000fe40000010000 */
[----:B------:R-:W4:Y:S02]  /*da30*/  MUFU.EX2 R167, R167 ;  /* 0x000000a700a77308 */ /* 0x000f240000000800 */
[C---:B--2---:R-:W-:Y:S04]  /*da40*/  HMMA.16816.F32.BF16 R16, R116.reuse, R120, R16 ;  /* 0x000000787410723c */ /* 0x044fe80000041810 */
[----:B------:R-:W-:Y:S04]  /*da50*/  FADD.FTZ R157, R157, R156 ;  /* 0x0000009c9d9d7221 */ /* 0x000fe80000010000 */
[----:B------:R-:W-:Y:S01]  /*da60*/  HMMA.16816.F32.BF16 R112, R116, R122, R112 ;  /* 0x0000007a7470723c */ /* 0x000fe20000041870 */
[----:B------:R-:W2:Y:S01]  /*da70*/  LDSM.16.MT88.4 R116, [R188+0x15000] ;  /* 0x01500000bc74783b */ /* 0x000ea20000004200 */
[----:B------:R-:W2:Y:S02]  /*da80*/  MUFU.EX2 R166, R166 ;  /* 0x000000a600a67308 */ /* 0x000ea40000000800 */
[C---:B-1----:R-:W-:Y:S01]  /*da90*/  F2FP.BF16.PACK_AB R22, R159.reuse, R158 ;  /* 0x0000009e9f16723e */ /* 0x042fe200000010ff */
[----:B------:R-:W-:Y:S04]  /*daa0*/  FADD.FTZ R2, R158, R157 ;  /* 0x0000009d9e027221 */ /* 0x000fe80000010000 */
[----:B------:R-:W-:Y:S02]  /*dab0*/  LDSM.16.MT88.4 R120, [R190+0x17000] ;  /* 0x01700000be78783b */ /* 0x000fe40000004200 */
[C---:B---3--:R-:W-:Y:S05]  /*dac0*/  HMMA.16816.F32.BF16 R4, R20.reuse, R124, R4 ;  /* 0x0000007c1404723c */ /* 0x048fea0000041804 */
[----:B------:R-:W-:Y:S03]  /*dad0*/  FADD.FTZ R2, R159, R2 ;  /* 0x000000029f027221 */ /* 0x000fe60000010000 */
[C---:B------:R-:W-:Y:S01]  /*dae0*/  HMMA.16816.F32.BF16 R8, R20.reuse, R126, R8 ;  /* 0x0000007e1408723c */ /* 0x040fe20000041808 */
[----:B------:R-:W-:Y:S07]  /*daf0*/  LDSM.16.MT88.4 R124, [R189+0x17000] ;  /* 0x01700000bd7c783b */ /* 0x000fee0000004200 */
[C---:B------:R-:W-:Y:S08]  /*db00*/  HMMA.16816.F32.BF16 R36, R20.reuse, R140, R36 ;  /* 0x0000008c1424723c */ /* 0x040ff00000041824 */
[C---:B------:R-:W-:Y:S01]  /*db10*/  HMMA.16816.F32.BF16 R40, R20.reuse, R142, R40 ;  /* 0x0000008e1428723c */ /* 0x040fe20000041828 */
[----:B------:R-:W-:Y:S07]  /*db20*/  LDSM.16.MT88.4 R140, [R190+0x15800] ;  /* 0x01580000be8c783b */ /* 0x000fee0000004200 */
[C---:B------:R-:W-:Y:S08]  /*db30*/  HMMA.16816.F32.BF16 R44, R20.reuse, R24, R44 ;  /* 0x00000018142c723c */ /* 0x040ff0000004182c */
[C---:B------:R-:W-:Y:S01]  /*db40*/  HMMA.16816.F32.BF16 R48, R20.reuse, R26, R48 ;  /* 0x0000001a1430723c */ /* 0x040fe20000041830 */
[----:B------:R-:W1:Y:S07]  /*db50*/  LDSM.16.MT88.4 R24, [R192+0x17000] ;  /* 0x01700000c018783b */ /* 0x000e6e0000004200 */
[C---:B-----5:R-:W-:Y:S08]  /*db60*/  HMMA.16816.F32.BF16 R52, R20.reuse, R128, R52 ;  /* 0x000000801434723c */ /* 0x060ff00000041834 */
[C---:B------:R-:W-:Y:S08]  /*db70*/  HMMA.16816.F32.BF16 R56, R20.reuse, R130, R56 ;  /* 0x000000821438723c */ /* 0x040ff00000041838 */
[C---:B----4-:R-:W-:Y:S08]  /*db80*/  HMMA.16816.F32.BF16 R60, R20.reuse, R136, R60 ;  /* 0x00000088143c723c */ /* 0x050ff0000004183c */
        /* <DEDUP_REMOVED lines=16> */
[----:B------:R-:W3:Y:S07]  /*dc90*/  LDSM.16.MT88.4 R120, [R188+0x13800] ;  /* 0x01380000bc78783b */ /* 0x000eee0000004200 */
[C---:B------:R-:W-:Y:S08]  /*dca0*/  HMMA.16816.F32.BF16 R108, R20.reuse, R124, R108 ;  /* 0x0000007c146c723c */ /* 0x040ff0000004186c */
[C---:B------:R-:W-:Y:S08]  /*dcb0*/  HMMA.16816.F32.BF16 R12, R20.reuse, R126, R12 ;  /* 0x0000007e140c723c */ /* 0x040ff0000004180c */
[C---:B--2---:R-:W-:Y:S08]  /*dcc0*/  HMMA.16816.F32.BF16 R16, R20.reuse, R116, R16 ;  /* 0x000000741410723c */ /* 0x044ff00000041810 */
[----:B------:R-:W-:Y:S01]  /*dcd0*/  HMMA.16816.F32.BF16 R112, R20, R118, R112 ;  /* 0x000000761470723c */ /* 0x000fe20000041870 */
[----:B------:R-:W2:Y:S06]  /*dce0*/  LDSM.16.MT88.4 R116, [R189+0x15800] ;  /* 0x01580000bd74783b */ /* 0x000eac0000004200 */
[----:B------:R-:W-:Y:S01]  /*dcf0*/  F2FP.BF16.PACK_AB R21, R219, R218 ;  /* 0x000000dadb15723e */ /* 0x000fe200000010ff */
[----:B------:R-:W-:Y:S01]  /*dd00*/  FADD.FTZ R218, R218, R155 ;  /* 0x0000009bdada7221 */ /* 0x000fe20000010000 */
[----:B------:R-:W-:Y:S03]  /*dd10*/  F2FP.BF16.PACK_AB R23, R167, R220 ;  /* 0x000000dca717723e */ /* 0x000fe600000010ff */
[----:B------:R-:W-:Y:S01]  /*dd20*/  F2FP.BF16.PACK_AB R20, R222, R221 ;  /* 0x000000ddde14723e */ /* 0x000fe200000010ff */
[----:B------:R-:W-:Y:S01]  /*dd30*/  FADD.FTZ R221, R221, R2 ;  /* 0x00000002dddd7221 */ /* 0x000fe20000010000 */
[----:B------:R-:W-:Y:S01]  /*dd40*/  F2FP.BF16.PACK_AB R22, R166, R223 ;  /* 0x000000dfa616723e */ /* 0x000fe200000010ff */
        /* <DEDUP_REMOVED lines=9> */
[----:B------:R-:W-:Y:S07]  /*dde0*/  LDSM.16.MT88.4 R8, [R188+0x17800] ;  /* 0x01780000bc08783b */ /* 0x000fee0000004200 */
[C---:B------:R-:W-:Y:S08]  /*ddf0*/  HMMA.16816.F32.BF16 R36, R20.reuse, R28, R36 ;  /* 0x0000001c1424723c */ /* 0x040ff00000041824 */
[C---:B------:R-:W-:Y:S08]  /*de00*/  HMMA.16816.F32.BF16 R40, R20.reuse, R30, R40 ;  /* 0x0000001e1428723c */ /* 0x040ff00000041828 */
[C---:B------:R-:W-:Y:S08]  /*de10*/  HMMA.16816.F32.BF16 R44, R20.reuse, R32, R44 ;  /* 0x00000020142c723c */ /* 0x040ff0000004182c */
[C---:B------:R-:W-:Y:S08]  /*de20*/  HMMA.16816.F32.BF16 R48, R20.reuse, R34, R48 ;  /* 0x000000221430723c */ /* 0x040ff00000041830 */
[C---:B---3--:R-:W-:Y:S08]  /*de30*/  HMMA.16816.F32.BF16 R52, R20.reuse, R120, R52 ;  /* 0x000000781434723c */ /* 0x048ff00000041834 */
        /* <DEDUP_REMOVED lines=16> */
[C---:B------:R-:W-:Y:S08]  /*df40*/  HMMA.16816.F32.BF16 R116, R20.reuse, R8, R16 ;  /* 0x000000081474723c */ /* 0x040ff00000041810 */
[----:B------:R-:W-:Y:S01]  /*df50*/  HMMA.16816.F32.BF16 R112, R20, R10, R112 ;  /* 0x0000000a1470723c */ /* 0x000fe20000041870 */
[----:B------:R-:W-:-:S07]  /*df60*/  @P5 BRA `(.L_x_201) ;  /* 0xffffd54000005947 */ /* 0x000fce000383ffff */
.L_x_200:
[----:B------:R-:W1:Y:S01]  /*df70*/  SHFL.BFLY PT, R3, R214, 0x2, 0x1f ;  /* 0x0c401f00d6037f89 */ /* 0x000e6200000e0000 */
[----:B------:R-:W-:Y:S01]  /*df80*/  ISETP.NE.AND P0, PT, R200, -0x1, PT ;  /* 0xffffffffc800780c */ /* 0x000fe20003f05270 */
[----:B------:R-:W-:Y:S01]  /*df90*/  BSSY B0, `(.L_x_204) ;  /* 0x000014c000007945 */ /* 0x000fe20003800000 */
[----:B------:R-:W-:Y:S01]  /*dfa0*/  MOV R11, 0x3f800000 ;  /* 0x3f800000000b7802 */ /* 0x000fe20000000f00 */
[----:B------:R-:W2:Y:S01]  /*dfb0*/  SHFL.BFLY PT, R2, R215, 0x2, 0x1f ;  /* 0x0c401f00d7027f89 */ /* 0x000ea200000e0000 */
[----:B------:R-:W-:-:S03]  /*dfc0*/  MOV R12, 0x3f800000 ;  /* 0x3f800000000c7802 */ /* 0x000fc60000000f00 */
[----:B------:R-:W3:Y:S06]  /*dfd0*/  S2R R5, SR_TID.X ;  /* 0x0000000000057919 */ /* 0x000eec0000002100 */
[----:B------:R-:W-:-:S04]  /*dfe0*/  @P0 IMAD.WIDE.U32 R8, R200, c[0x0][0x1e8], RZ ;  /* 0x00007a00c8080a25 */ /* 0x000fc800078e00ff */
[----:B------:R-:W-:Y:S01]  /*dff0*/  @P0 IMAD R9, R200, c[0x0][0x1ec], R9 ;  /* 0x00007b00c8090a24 */ /* 0x000fe200078e0209 */
[----:B------:R-:W-:Y:S01]  /*e000*/  @P0 MOV R10, R8 ;  /* 0x00000008000a0202 */ /* 0x000fe20000000f00 */
[----:B-1----:R-:W-:Y:S02]  /*e010*/  FADD.FTZ R0, R3, R214 ;  /* 0x000000d603007221 */ /* 0x002fe40000010000 */
[----:B--2---:R-:W-:-:S03]  /*e020*/  FADD.FTZ R3, R2, R215 ;  /* 0x000000d702037221 */ /* 0x004fc60000010000 */
[----:B------:R-:W1:Y:S01]  /*e030*/  SHFL.BFLY PT, R7, R0, 0x1, 0x1f ;  /* 0x0c201f0000077f89 */ /* 0x000e6200000e0000 */
[----:B---3--:R-:W-:-:S03]  /*e040*/  SHF.R.S32.HI R4, RZ, 0x1f, R5 ;  /* 0x0000001fff047819 */ /* 0x008fc60000011405 */
[----:B------:R-:W2:Y:S04]  /*e050*/  SHFL.BFLY PT, R6, R3, 0x1, 0x1f ;  /* 0x0c201f0003067f89 */ /* 0x000ea800000e0000 */
[----:B------:R-:W3:Y:S01]  /*e060*/  S2R R2, SR_CTAID.Y ;  /* 0x0000000000027919 */ /* 0x000ee20000002600 */
[----:B-1----:R-:W-:Y:S02]  /*e070*/  FADD.FTZ R7, R0, R7 ;  /* 0x0000000700077221 */ /* 0x002fe40000010000 */
[----:B--2---:R-:W-:Y:S01]  /*e080*/  FADD.FTZ R6, R3, R6 ;  /* 0x0000000603067221 */ /* 0x004fe20000010000 */
[----:B------:R-:W-:Y:S02]  /*e090*/  LEA.HI R3, R4, R5, RZ, 0x5 ;  /* 0x0000000504037211 */ /* 0x000fe400078f28ff */
[----:B------:R-:W-:Y:S01]  /*e0a0*/  FSETP.NE.FTZ.AND P5, PT, R7, RZ, PT ;  /* 0x000000ff0700720b */ /* 0x000fe20003fb5000 */
[----:B---3--:R-:W-:Y:S01]  /*e0b0*/  @!P0 IMAD.WIDE.U32 R14, R2, c[0x0][0x1e0], RZ ;  /* 0x00007800020e8a25 */ /* 0x008fe200078e00ff */
[----:B------:R-:W-:-:S02]  /*e0c0*/  @!P0 SHF.R.S32.HI R13, RZ, 0x1f, R2 ;  /* 0x0000001fff0d8819 */ /* 0x000fc40000011402 */
[----:B------:R-:W-:Y:S02]  /*e0d0*/  LOP3.LUT R0, R3, 0xffffffe0, RZ, 0xc0, !PT ;  /* 0xffffffe003007812 */ /* 0x000fe400078ec0ff */
[----:B------:R-:W-:Y:S01]  /*e0e0*/  FSETP.NE.FTZ.AND P4, PT, R6, RZ, PT ;  /* 0x000000ff0600720b */ /* 0x000fe20003f95000 */
[----:B------:R-:W-:Y:S01]  /*e0f0*/  @!P0 IMAD R13, R13, c[0x0][0x1e0], RZ ;  /* 0x000078000d0d8a24 */ /* 0x000fe200078e02ff */
[-C--:B------:R-:W-:Y:S02]  /*e100*/  IADD3 R0, -R0, R5.reuse, RZ ;  /* 0x0000000500007210 */ /* 0x080fe40007ffe1ff */
[----:B------:R-:W-:Y:S01]  /*e110*/  @!P0 MOV R10, R14 ;  /* 0x0000000e000a8202 */ /* 0x000fe20000000f00 */
[----:B------:R-:W-:Y:S01]  /*e120*/  @!P0 IMAD R8, R2, c[0x0][0x1e4], R13 ;  /* 0x0000790002088a24 */ /* 0x000fe200078e020d */
[----:B------:R-:W-:Y:S01]  /*e130*/  LOP3.LUT P6, RZ, R0, 0x3, RZ, 0xc0, !PT ;  /* 0x0000000300ff7812 */ /* 0x000fe200078cc0ff */
[----:B------:R-:W1:Y:S01]  /*e140*/  @P5 MUFU.RCP R11, R7 ;  /* 0x00000007000b5308 */ /* 0x000e620000001000 */
[----:B------:R-:W-:-:S02]  /*e150*/  LEA.HI R0, R4, R5, RZ, 0x2 ;  /* 0x0000000504007211 */ /* 0x000fc400078f10ff */
[----:B------:R-:W-:Y:S02]  /*e160*/  @!P0 IADD3 R9, R15, R8, RZ ;  /* 0x000000080f098210 */ /* 0x000fe40007ffe0ff */
[--C-:B------:R-:W-:Y:S02]  /*e170*/  SHF.R.S32.HI R13, RZ, 0x2, R0.reuse ;  /* 0x00000002ff0d7819 */ /* 0x100fe40000011400 */
[----:B------:R-:W-:Y:S01]  /*e180*/  SHF.R.S32.HI R8, RZ, 0x1f, R0 ;  /* 0x0000001fff087819 */ /* 0x000fe20000011400 */
[----:B------:R-:W2:Y:S01]  /*e190*/  @P4 MUFU.RCP R12, R6 ;  /* 0x00000006000c4308 */ /* 0x000ea20000001000 */
[----:B------:R-:W-:Y:S02]  /*e1a0*/  LOP3.LUT R0, R0, 0x3ffffffc, RZ, 0xc0, !PT ;  /* 0x3ffffffc00007812 */ /* 0x000fe400078ec0ff */
[----:B------:R-:W-:Y:S02]  /*e1b0*/  LEA.HI R8, R8, R13, RZ, 0x3 ;  /* 0x0000000d08087211 */ /* 0x000fe400078f18ff */
[----:B------:R-:W-:-:S02]  /*e1c0*/  SHF.R.S32.HI R3, RZ, 0x5, R3 ;  /* 0x00000005ff037819 */ /* 0x000fc40000011403 */
[----:B------:R-:W-:Y:S01]  /*e1d0*/  LOP3.LUT R8, R8, 0xfffffff8, RZ, 0xc0, !PT ;  /* 0xfffffff808087812 */ /* 0x000fe200078ec0ff */
[C---:B-1----:R-:W-:Y:S01]  /*e1e0*/  FMUL.FTZ R128, R11.reuse, R128 ;  /* 0x000000800b807220 */ /* 0x042fe20000410000 */
[----:B------:R-:W-:Y:S01]  /*e1f0*/  IADD3 R0, -R0, R5, RZ ;  /* 0x0000000500007210 */ /* 0x000fe20007ffe1ff */
[----:B------:R-:W-:Y:S01]  /*e200*/  FMUL.FTZ R129, R11, R129 ;  /* 0x000000810b817220 */ /* 0x000fe20000410000 */
[----:B------:R-:W-:Y:S01]  /*e210*/  IADD3 R8, R13, -R8, RZ ;  /* 0x800000080d087210 */ /* 0x000fe20007ffe0ff */
[----:B------:R-:W-:Y:S01]  /*e220*/  FMUL.FTZ R124, R11, R124 ;  /* 0x0000007c0b7c7220 */ /* 0x000fe20000410000 */
[----:B------:R-:W-:Y:S01]  /*e230*/  LEA R0, R3, R0, 0x9 ;  /* 0x0000000003007211 */ /* 0x000fe200078e48ff */
[----:B------:R-:W-:Y:S01]  /*e240*/  FMUL.FTZ R125, R11, R125 ;  /* 0x0000007d0b7d7220 */ /* 0x000fe20000410000 */
[C---:B------:R-:W-:Y:S01]  /*e250*/  LOP3.LUT R14, R8.reuse, 0x1, RZ, 0xc0, !PT ;  /* 0x00000001080e7812 */ /* 0x040fe200078ec0ff */
[----:B------:R-:W-:Y:S01]  /*e260*/  IMAD.SHL.U32 R13, R8, 0x40, RZ ;  /* 0x00000040080d7824 */ /* 0x000fe200078e00ff */
[----:B------:R-:W-:Y:S01]  /*e270*/  F2FP.BF16.PACK_AB R128, R129, R128 ;  /* 0x000000808180723e */ /* 0x000fe200000010ff */
[C---:B------:R-:W-:Y:S01]  /*e280*/  FMUL.FTZ R36, R11.reuse, R36 ;  /* 0x000000240b247220 */ /* 0x040fe20000410000 */
[----:B------:R-:W-:Y:S01]  /*e290*/  ISETP.NE.U32.AND P3, PT, R14, 0x1, PT ;  /* 0x000000010e00780c */ /* 0x000fe20003f65070 */
[----:B------:R-:W-:Y:S01]  /*e2a0*/  FMUL.FTZ R37, R11, R37 ;  /* 0x000000250b257220 */ /* 0x000fe20000410000 */
[----:B------:R-:W-:Y:S01]  /*e2b0*/  LOP3.LUT R13, R13, 0x1c0, RZ, 0xc0, !PT ;  /* 0x000001c00d0d7812 */ /* 0x000fe200078ec0ff */
[C---:B------:R-:W-:Y:S01]  /*e2c0*/  FMUL.FTZ R40, R11.reuse, R40 ;  /* 0x000000280b287220 */ /* 0x040fe20000410000 */
[----:B------:R-:W-:Y:S01]  /*e2d0*/  R2P PR, R8, 0x6 ;  /* 0x0000000608007804 */ /* 0x000fe20000000000 */
[----:B------:R-:W-:Y:S01]  /*e2e0*/  FMUL.FTZ R41, R11, R41 ;  /* 0x000000290b297220 */ /* 0x000fe20000410000 */
[----:B------:R-:W-:Y:S01]  /*e2f0*/  LEA.HI R13, R13, R13, RZ, 0x1d ;  /* 0x0000000d0d0d7211 */ /* 0x000fe200078fe8ff */
[----:B------:R-:W-:Y:S01]  /*e300*/  FMUL.FTZ R44, R11, R44 ;  /* 0x0000002c0b2c7220 */ /* 0x000fe20000410000 */
[----:B------:R-:W-:Y:S01]  /*e310*/  F2FP.BF16.PACK_AB R124, R125, R124 ;  /* 0x0000007c7d7c723e */ /* 0x000fe200000010ff */
[C---:B------:R-:W-:Y:S01]  /*e320*/  FMUL.FTZ R45, R11.reuse, R45 ;  /* 0x0000002d0b2d7220 */ /* 0x040fe20000410000 */
[----:B------:R-:W-:Y:S01]  /*e330*/  LEA R0, R0, R13, 0x1 ;  /* 0x0000000d00007211 */ /* 0x000fe200078e08ff */
[----:B------:R-:W-:Y:S01]  /*e340*/  FMUL.FTZ R48, R11, R48 ;  /* 0x000000300b307220 */ /* 0x000fe20000410000 */
[----:B------:R-:W-:Y:S01]  /*e350*/  F2FP.BF16.PACK_AB R36, R37, R36 ;  /* 0x000000242524723e */ /* 0x000fe200000010ff */
[C---:B------:R-:W-:Y:S01]  /*e360*/  FMUL.FTZ R49, R11.reuse, R49 ;  /* 0x000000310b317220 */ /* 0x040fe20000410000 */
[----:B------:R-:W-:Y:S01]  /*e370*/  SHF.L.U32 R13, R0, 0x1, RZ ;  /* 0x00000001000d7819 */ /* 0x000fe200000006ff */
[C---:B------:R-:W-:Y:S01]  /*e380*/  FMUL.FTZ R52, R11.reuse, R52 ;  /* 0x000000340b347220 */ /* 0x040fe20000410000 */
[----:B------:R-:W-:Y:S01]  /*e390*/  MOV R0, 0x20 ;  /* 0x0000002000007802 */ /* 0x000fe20000000f00 */
[----:B------:R-:W-:Y:S01]  /*e3a0*/  FMUL.FTZ R53, R11, R53 ;  /* 0x000000350b357220 */ /* 0x000fe20000410000 */
[----:B------:R-:W-:Y:S01]  /*e3b0*/  F2FP.BF16.PACK_AB R40, R41, R40 ;  /* 0x000000282928723e */ /* 0x000fe200000010ff */
[C---:B------:R-:W-:Y:S01]  /*e3c0*/  FMUL.FTZ R56, R11.reuse, R56 ;  /* 0x000000380b387220 */ /* 0x040fe20000410000 */
[----:B------:R-:W-:Y:S01]  /*e3d0*/  SEL R0, R0, 0xffffffe0, !P1 ;  /* 0xffffffe000007807 */ /* 0x000fe20004800000 */
[----:B------:R-:W-:Y:S01]  /*e3e0*/  FMUL.FTZ R57, R11, R57 ;  /* 0x000000390b397220 */ /* 0x000fe20000410000 */
[----:B------:R-:W-:Y:S01]  /*e3f0*/  F2FP.BF16.PACK_AB R44, R45, R44 ;  /* 0x0000002c2d2c723e */ /* 0x000fe200000010ff */
[----:B------:R-:W-:Y:S01]  /*e400*/  FMUL.FTZ R60, R11, R60 ;  /* 0x0000003c0b3c7220 */ /* 0x000fe20000410000 */
[----:B------:R-:W-:Y:S01]  /*e410*/  IADD3 R15, R13, R0, RZ ;  /* 0x000000000d0f7210 */ /* 0x000fe20007ffe0ff */
[----:B------:R-:W-:Y:S01]  /*e420*/  FMUL.FTZ R61, R11, R61 ;  /* 0x0000003d0b3d7220 */ /* 0x000fe20000410000 */
[----:B------:R-:W-:Y:S01]  /*e430*/  F2FP.BF16.PACK_AB R48, R49, R48 ;  /* 0x000000303130723e */ /* 0x000fe200000010ff */
[C---:B------:R-:W-:Y:S01]  /*e440*/  FMUL.FTZ R64, R11.reuse, R64 ;  /* 0x000000400b407220 */ /* 0x040fe20000410000 */
[----:B------:R-:W-:Y:S01]  /*e450*/  STS [R13], R128 ;  /* 0x000000800d007388 */ /* 0x000fe20000000800 */
        /* <DEDUP_REMOVED lines=10> */
[C---:B------:R-:W-:Y:S01]  /*e500*/  FMUL.FTZ R76, R11.reuse, R76 ;  /* 0x0000004c0b4c7220 */ /* 0x040fe20000410000 */
[----:B------:R-:W1:Y:S01]  /*e510*/  LDC.U8 R14, c[0x0][0x329] ;  /* 0x0000ca40ff0e7b82 */ /* 0x000e620000000000 */
[----:B------:R-:W-:Y:S01]  /*e520*/  FMUL.FTZ R77, R11, R77 ;  /* 0x0000004d0b4d7220 */ /* 0x000fe20000410000 */
[----:B------:R-:W-:Y:S01]  /*e530*/  F2FP.BF16.PACK_AB R72, R73, R72 ;  /* 0x000000484948723e */ /* 0x000fe200000010ff */
[C---:B------:R-:W-:Y:S01]  /*e540*/  FMUL.FTZ R80, R11.reuse, R80 ;  /* 0x000000500b507220 */ /* 0x040fe20000410000 */
[----:B------:R-:W3:Y:S01]  /*e550*/  S2R R61, SR_CTAID.X ;  /* 0x00000000003d7919 */ /* 0x000ee20000002500 */
[----:B------:R-:W-:Y:S01]  /*e560*/  FMUL.FTZ R81, R11, R81 ;  /* 0x000000510b517220 */ /* 0x000fe20000410000 */
[----:B------:R-:W-:Y:S01]  /*e570*/  F2FP.BF16.PACK_AB R76, R77, R76 ;  /* 0x0000004c4d4c723e */ /* 0x000fe200000010ff */
[C---:B------:R-:W-:Y:S01]  /*e580*/  FMUL.FTZ R84, R11.reuse, R84 ;  /* 0x000000540b547220 */ /* 0x040fe20000410000 */
[----:B------:R-:W4:Y:S01]  /*e590*/  @P5 MUFU.LG2 R7, R7 ;  /* 0x0000000700075308 */ /* 0x000f220000000c00 */
[----:B------:R-:W-:Y:S01]  /*e5a0*/  FMUL.FTZ R85, R11, R85 ;  /* 0x000000550b557220 */ /* 0x000fe20000410000 */
[----:B------:R-:W-:Y:S01]  /*e5b0*/  F2FP.BF16.PACK_AB R80, R81, R80 ;  /* 0x000000505150723e */ /* 0x000fe200000010ff */
[----:B------:R-:W-:-:S02]  /*e5c0*/  FMUL.FTZ R88, R11, R88 ;  /* 0x000000580b587220 */ /* 0x000fc40000410000 */
[----:B------:R-:W-:Y:S01]  /*e5d0*/  FMUL.FTZ R89, R11, R89 ;  /* 0x000000590b597220 */ /* 0x000fe20000410000 */
[----:B------:R-:W-:Y:S01]  /*e5e0*/  F2FP.BF16.PACK_AB R84, R85, R84 ;  /* 0x000000545554723e */ /* 0x000fe200000010ff */
[C---:B------:R-:W-:Y:S01]  /*e5f0*/  FMUL.FTZ R92, R11.reuse, R92 ;  /* 0x0000005c0b5c7220 */ /* 0x040fe20000410000 */
[----:B------:R-:W5:Y:S01]  /*e600*/  @P4 MUFU.LG2 R6, R6 ;  /* 0x0000000600064308 */ /* 0x000f620000000c00 */
[----:B------:R-:W-:Y:S01]  /*e610*/  FMUL.FTZ R93, R11, R93 ;  /* 0x0000005d0b5d7220 */ /* 0x000fe20000410000 */
[----:B------:R-:W-:Y:S01]  /*e620*/  F2FP.BF16.PACK_AB R88, R89, R88 ;  /* 0x000000585958723e */ /* 0x000fe200000010ff */
[C---:B------:R-:W-:Y:S02]  /*e630*/  FMUL.FTZ R96, R11.reuse, R96 ;  /* 0x000000600b607220 */ /* 0x040fe40000410000 */
[----:B------:R-:W-:Y:S01]  /*e640*/  FMUL.FTZ R97, R11, R97 ;  /* 0x000000610b617220 */ /* 0x000fe20000410000 */
[----:B------:R-:W-:Y:S01]  /*e650*/  F2FP.BF16.PACK_AB R92, R93, R92 ;  /* 0x0000005c5d5c723e */ /* 0x000fe200000010ff */
[C---:B------:R-:W-:Y:S01]  /*e660*/  FMUL.FTZ R100, R11.reuse, R100 ;  /* 0x000000640b647220 */ /* 0x040fe20000410000 */
[----:B-1----:R-:W-:Y:S01]  /*e670*/  ISETP.NE.AND P1, PT, R14, RZ, PT ;  /* 0x000000ff0e00720c */ /* 0x002fe20003f25270 */
        /* <DEDUP_REMOVED lines=11> */
[C---:B------:R-:W-:Y:S01]  /*e730*/  FMUL.FTZ R116, R11.reuse, R116 ;  /* 0x000000740b747220 */ /* 0x040fe20000410000 */
[----:B------:R-:W-:Y:S01]  /*e740*/  @P1 MOV R65, 0x1 ;  /* 0x0000000100411802 */ /* 0x000fe20000000f00 */
[----:B------:R-:W-:Y:S01]  /*e750*/  FMUL.FTZ R117, R11, R117 ;  /* 0x000000750b757220 */ /* 0x000fe20000410000 */
[----:B------:R-:W-:Y:S01]  /*e760*/  F2FP.BF16.PACK_AB R120, R121, R120 ;  /* 0x000000787978723e */ /* 0x000fe200000010ff */
[----:B------:R-:W-:-:S02]  /*e770*/  FMUL.FTZ R112, R11, R112 ;  /* 0x000000700b707220 */ /* 0x000fc40000410000 */
[----:B------:R-:W-:Y:S01]  /*e780*/  FMUL.FTZ R11, R11, R113 ;  /* 0x000000710b0b7220 */ /* 0x000fe20000410000 */
[----:B------:R-:W-:Y:S01]  /*e790*/  F2FP.BF16.PACK_AB R116, R117, R116 ;  /* 0x000000747574723e */ /* 0x000fe200000010ff */
[C---:B--2---:R-:W-:Y:S02]  /*e7a0*/  FMUL.FTZ R131, R12.reuse, R131 ;  /* 0x000000830c837220 */ /* 0x044fe40000410000 */
[C---:B------:R-:W-:Y:S01]  /*e7b0*/  FMUL.FTZ R130, R12.reuse, R130 ;  /* 0x000000820c827220 */ /* 0x040fe20000410000 */
[----:B------:R-:W-:Y:S01]  /*e7c0*/  F2FP.BF16.PACK_AB R112, R11, R112 ;  /* 0x000000700b70723e */ /* 0x000fe200000010ff */
[----:B------:R-:W-:Y:S01]  /*e7d0*/  IMAD.MOV.U32 R8, RZ, RZ, 0x40 ;  /* 0x00000040ff087424 */ /* 0x000fe200078e00ff */
[C---:B------:R-:W-:Y:S01]  /*e7e0*/  IADD3 R11, R13.reuse, -0x10, RZ ;  /* 0xfffffff00d0b7810 */ /* 0x040fe20007ffe0ff */
[C---:B------:R-:W-:Y:S01]  /*e7f0*/  FMUL.FTZ R127, R12.reuse, R127 ;  /* 0x0000007f0c7f7220 */ /* 0x040fe20000410000 */
[----:B------:R-:W-:Y:S01]  /*e800*/  @P3 IADD3 R11, R13, 0x10, RZ ;  /* 0x000000100d0b3810 */ /* 0x000fe20007ffe0ff */
[C---:B------:R-:W-:Y:S01]  /*e810*/  FMUL.FTZ R126, R12.reuse, R126 ;  /* 0x0000007e0c7e7220 */ /* 0x040fe20000410000 */
[----:B------:R-:W-:Y:S01]  /*e820*/  F2FP.BF16.PACK_AB R130, R131, R130 ;  /* 0x000000828382723e */ /* 0x000fe200000010ff */
[----:B------:R-:W-:Y:S01]  /*e830*/  FMUL.FTZ R39, R12, R39 ;  /* 0x000000270c277220 */ /* 0x000fe20000410000 */
[----:B------:R-:W-:Y:S01]  /*e840*/  SEL R8, R8, 0xffffffc0, !P2 ;  /* 0xffffffc008087807 */ /* 0x000fe20005000000 */
[C---:B------:R-:W-:Y:S01]  /*e850*/  FMUL.FTZ R38, R12.reuse, R38 ;  /* 0x000000260c267220 */ /* 0x040fe20000410000 */
[----:B------:R-:W-:Y:S01]  /*e860*/  F2FP.BF16.PACK_AB R126, R127, R126 ;  /* 0x0000007e7f7e723e */ /* 0x000fe200000010ff */
[----:B------:R-:W-:Y:S01]  /*e870*/  FMUL.FTZ R43, R12, R43 ;  /* 0x0000002b0c2b7220 */ /* 0x000fe20000410000 */
[----:B------:R-:W-:Y:S01]  /*e880*/  IADD3 R17, R0, R11, RZ ;  /* 0x0000000b00117210 */ /* 0x000fe20007ffe0ff */
[C---:B------:R-:W-:Y:S01]  /*e890*/  FMUL.FTZ R42, R12.reuse, R42 ;  /* 0x0000002a0c2a7220 */ /* 0x040fe20000410000 */
[----:B------:R-:W-:Y:S01]  /*e8a0*/  F2FP.BF16.PACK_AB R38, R39, R38 ;  /* 0x000000262726723e */ /* 0x000fe200000010ff */
[C---:B------:R-:W-:Y:S01]  /*e8b0*/  FMUL.FTZ R47, R12.reuse, R47 ;  /* 0x0000002f0c2f7220 */ /* 0x040fe20000410000 */
[----:B------:R-:W-:Y:S01]  /*e8c0*/  IADD3 R19, R13, R8, RZ ;  /* 0x000000080d137210 */ /* 0x000fe20007ffe0ff */
[C---:B------:R-:W-:Y:S01]  /*e8d0*/  FMUL.FTZ R46, R12.reuse, R46 ;  /* 0x0000002e0c2e7220 */ /* 0x040fe20000410000 */
[----:B------:R-:W-:Y:S01]  /*e8e0*/  F2FP.BF16.PACK_AB R42, R43, R42 ;  /* 0x0000002a2b2a723e */ /* 0x000fe200000010ff */
[C---:B------:R-:W-:Y:S01]  /*e8f0*/  FMUL.FTZ R51, R12.reuse, R51 ;  /* 0x000000330c337220 */ /* 0x040fe20000410000 */
[----:B------:R-:W-:Y:S01]  /*e900*/  STS [R13+0x400], R130 ;  /* 0x000400820d007388 */ /* 0x000fe20000000800 */
[C---:B------:R-:W-:Y:S01]  /*e910*/  FMUL.FTZ R50, R12.reuse, R50 ;  /* 0x000000320c327220 */ /* 0x040fe20000410000 */
[----:B------:R-:W-:Y:S01]  /*e920*/  F2FP.BF16.PACK_AB R46, R47, R46 ;  /* 0x0000002e2f2e723e */ /* 0x000fe200000010ff */
[----:B------:R-:W-:Y:S01]  /*e930*/  FMUL.FTZ R55, R12, R55 ;  /* 0x000000370c377220 */ /* 0x000fe20000410000 */
[----:B------:R-:W-:Y:S01]  /*e940*/  IADD3 R23, R8, R11, RZ ;  /* 0x0000000b08177210 */ /* 0x000fe20007ffe0ff */
[C---:B------:R-:W-:Y:S01]  /*e950*/  FMUL.FTZ R54, R12.reuse, R54 ;  /* 0x000000360c367220 */ /* 0x040fe20000410000 */
[----:B------:R-:W-:Y:S01]  /*e960*/  F2FP.BF16.PACK_AB R50, R51, R50 ;  /* 0x000000323332723e */ /* 0x000fe200000010ff */
[C---:B------:R-:W-:Y:S01]  /*e970*/  FMUL.FTZ R59, R12.reuse, R59 ;  /* 0x0000003b0c3b7220 */ /* 0x040fe20000410000 */
[----:B------:R-:W-:Y:S01]  /*e980*/  STS [R11], R124 ;  /* 0x0000007c0b007388 */ /* 0x000fe20000000800 */
[C---:B------:R-:W-:Y:S01]  /*e990*/  FMUL.FTZ R58, R12.reuse, R58 ;  /* 0x0000003a0c3a7220 */ /* 0x040fe20000410000 */
[----:B------:R-:W-:Y:S01]  /*e9a0*/  F2FP.BF16.PACK_AB R54, R55, R54 ;  /* 0x000000363736723e */ /* 0x000fe200000010ff */
[C---:B------:R-:W-:Y:S01]  /*e9b0*/  FMUL.FTZ R63, R12.reuse, R63 ;  /* 0x0000003f0c3f7220 */ /* 0x040fe20000410000 */
[----:B------:R-:W-:Y:S01]  /*e9c0*/  STS [R11+0x400], R126 ;  /* 0x0004007e0b007388 */ /* 0x000fe20000000800 */
[C---:B------:R-:W-:Y:S01]  /*e9d0*/  FMUL.FTZ R62, R12.reuse, R62 ;  /* 0x0000003e0c3e7220 */ /* 0x040fe20000410000 */
        /* <DEDUP_REMOVED lines=17> */
[----:B------:R-:W-:Y:S01]  /*eaf0*/  IMAD.IADD R25, R17, 0x1, R8 ;  /* 0x0000000111197824 */ /* 0x000fe200078e0208 */
        /* <DEDUP_REMOVED lines=34> */
[----:B------:R-:W-:Y:S01]  /*ed20*/  STS [R13+0x4000], R60 ;  /* 0x0040003c0d007388 */ /* 0x000fe20000000800 */
[C---:B------:R-:W-:Y:S01]  /*ed30*/  FMUL.FTZ R122, R12.reuse, R122 ;  /* 0x0000007a0c7a7220 */ /* 0x040fe20000410000 */
[----:B------:R-:W-:Y:S01]  /*ed40*/  F2FP.BF16.PACK_AB R110, R111, R110 ;  /* 0x0000006e6f6e723e */ /* 0x000fe200000010ff */
[C---:B------:R-:W-:Y:S01]  /*ed50*/  FMUL.FTZ R119, R12.reuse, R119 ;  /* 0x000000770c777220 */ /* 0x040fe20000410000 */
[----:B------:R1:W-:Y:S01]  /*ed60*/  STS [R13+0x4400], R62 ;  /* 0x0044003e0d007388 */ /* 0x0003e20000000800 */
[C---:B------:R-:W-:Y:S01]  /*ed70*/  FMUL.FTZ R118, R12.reuse, R118 ;  /* 0x000000760c767220 */ /* 0x040fe20000410000 */
[----:B------:R-:W-:Y:S01]  /*ed80*/  F2FP.BF16.PACK_AB R122, R123, R122 ;  /* 0x0000007a7b7a723e */ /* 0x000fe200000010ff */
[C---:B------:R-:W-:Y:S01]  /*ed90*/  FMUL.FTZ R115, R12.reuse, R115 ;  /* 0x000000730c737220 */ /* 0x040fe20000410000 */
[----:B------:R4:W-:Y:S01]  /*eda0*/  STS [R11+0x4000], R64 ;  /* 0x004000400b007388 */ /* 0x0009e20000000800 */
[----:B------:R-:W-:Y:S01]  /*edb0*/  FMUL.FTZ R12, R12, R114 ;  /* 0x000000720c0c7220 */ /* 0x000fe20000410000 */
[----:B------:R-:W-:Y:S01]  /*edc0*/  F2FP.BF16.PACK_AB R118, R119, R118 ;  /* 0x000000767776723e */ /* 0x000fe200000010ff */
[----:B------:R-:W2:Y:S01]  /*edd0*/  LDC.U8 R8, c[0x0][0x328] ;  /* 0x0000ca00ff087b82 */ /* 0x000ea20000000000 */
[----:B------:R-:W-:Y:S01]  /*ede0*/  STS [R11+0x4400], R66 ;  /* 0x004400420b007388 */ /* 0x000fe20000000800 */
[----:B------:R-:W-:-:S02]  /*edf0*/  @P1 MOV R63, c[0x0][0x210] ;  /* 0x00008400003f1a02 */ /* 0x000fc40000000f00 */
[----:B------:R-:W-:Y:S01]  /*ee00*/  F2FP.BF16.PACK_AB R12, R115, R12 ;  /* 0x0000000c730c723e */ /* 0x000fe200000010ff */
[----:B------:R-:W-:Y:S02]  /*ee10*/  STS [R15+0x4000], R68 ;  /* 0x004000440f007388 */ /* 0x000fe40000000800 */
[----:B------:R-:W-:Y:S02]  /*ee20*/  @P1 IMAD R63, R63, c[0x0][0x214], RZ ;  /* 0x000085003f3f1a24 */ /* 0x000fe400078e02ff */
[----:B------:R3:W-:Y:S04]  /*ee30*/  STS [R15+0x4400], R70 ;  /* 0x004400460f007388 */ /* 0x0007e80000000800 */
[----:B------:R-:W-:Y:S04]  /*ee40*/  STS [R17+0x4000], R72 ;  /* 0x0040004811007388 */ /* 0x000fe80000000800 */
[----:B------:R-:W-:Y:S01]  /*ee50*/  STS [R17+0x4400], R74 ;  /* 0x0044004a11007388 */ /* 0x000fe20000000800 */
[----:B-1----:R-:W-:-:S03]  /*ee60*/  SHF.R.S32.HI R62, RZ, 0x1f, R3 ;  /* 0x0000001fff3e7819 */ /* 0x002fc60000011403 */
[----:B------:R-:W-:Y:S01]  /*ee70*/  STS [R19+0x4000], R76 ;  /* 0x0040004c13007388 */ /* 0x000fe20000000800 */
[----:B------:R-:W-:Y:S01]  /*ee80*/  LEA.HI R62, R62, R3, RZ, 0x3 ;  /* 0x000000033e3e7211 */ /* 0x000fe200078f18ff */
[----:B----4-:R-:W-:Y:S01]  /*ee90*/  @P5 FMUL.FTZ R64, R7, 0.69314718246459960938 ;  /* 0x3f31721807405820 */ /* 0x010fe20000410000 */
[----:B--2---:R-:W-:Y:S01]  /*eea0*/  ISETP.NE.AND P2, PT, R8, RZ, PT ;  /* 0x000000ff0800720c */ /* 0x004fe20003f45270 */
[----:B------:R-:W-:Y:S01]  /*eeb0*/  STS [R19+0x4400], R78 ;  /* 0x0044004e13007388 */ /* 0x000fe20000000800 */
[----:B------:R-:W-:Y:S01]  /*eec0*/  @!P1 MOV R8, c[0x0][0x214] ;  /* 0x0000850000089a02 */ /* 0x000fe20000000f00 */
[----:B-----5:R-:W-:Y:S01]  /*eed0*/  @P4 FMUL.FTZ R7, R6, 0.69314718246459960938 ;  /* 0x3f31721806074820 */ /* 0x020fe20000410000 */
[----:B------:R-:W-:Y:S01]  /*eee0*/  ISETP.NE.OR P3, PT, R14, RZ, !P2 ;  /* 0x000000ff0e00720c */ /* 0x000fe20005765670 */
[----:B------:R-:W-:Y:S01]  /*eef0*/  STS [R23+0x4000], R80 ;  /* 0x0040005017007388 */ /* 0x000fe20000000800 */
[----:B------:R-:W-:Y:S02]  /*ef00*/  @!P1 SEL R63, R8, c[0x0][0x234], !P2 ;  /* 0x00008d00083f9a07 */ /* 0x000fe40005000000 */
[----:B------:R-:W-:Y:S01]  /*ef10*/  LOP3.LUT R62, R62, 0xffffff8, RZ, 0xc0, !PT ;  /* 0x0ffffff83e3e7812 */ /* 0x000fe200078ec0ff */
[----:B------:R-:W-:Y:S01]  /*ef20*/  STS [R23+0x4400], R82 ;  /* 0x0044005217007388 */ /* 0x000fe20000000800 */
[----:B---3--:R-:W-:Y:S01]  /*ef30*/  CS2R R70, SRZ ;  /* 0x0000000000467805 */ /* 0x008fe2000001ff00 */
[----:B------:R-:W-:Y:S01]  /*ef40*/  @!P1 IMAD R65, R63, c[0x0][0x1c0], RZ ;  /* 0x000070003f419a24 */ /* 0x000fe200078e02ff */
[----:B------:R-:W-:Y:S01]  /*ef50*/  IADD3 R62, R3, -R62, RZ ;  /* 0x8000003e033e7210 */ /* 0x000fe20007ffe0ff */
[----:B------:R-:W-:Y:S01]  /*ef60*/  STS [R21+0x4000], R84 ;  /* 0x0040005415007388 */ /* 0x000fe20000000800 */
[----:B------:R-:W-:Y:S01]  /*ef70*/  MOV R3, 0x7f800000 ;  /* 0x7f80000000037802 */ /* 0x000fe20000000f00 */
[----:B------:R-:W-:-:S02]  /*ef80*/  IMAD R65, R2, R65, RZ ;  /* 0x0000004102417224 */ /* 0x000fc400078e02ff */
[----:B------:R-:W-:Y:S01]  /*ef90*/  STS [R21+0x4400], R86 ;  /* 0x0044005615007388 */ /* 0x000fe20000000800 */
[----:B------:R-:W-:Y:S02]  /*efa0*/  @!P3 IMAD R67, R2, c[0x0][0x214], RZ ;  /* 0x000085000243ba24 */ /* 0x000fe400078e02ff */
[----:B------:R-:W-:Y:S01]  /*efb0*/  SEL R65, R65, RZ, P3 ;  /* 0x000000ff41417207 */ /* 0x000fe20001800000 */
[----:B------:R-:W-:Y:S01]  /*efc0*/  STS [R25+0x4000], R88 ;  /* 0x0040005819007388 */ /* 0x000fe20000000800 */
[----:B------:R-:W-:Y:S01]  /*efd0*/  @P5 FFMA.FTZ R3, R133, c[0x0][0x238], R64 ;  /* 0x00008e0085035a23 */ /* 0x000fe20000010040 */
[----:B------:R-:W-:Y:S02]  /*efe0*/  @!P3 SEL R67, R67, R200, !P0 ;  /* 0x000000c84343b207 */ /* 0x000fe40004000000 */
[----:B------:R-:W-:Y:S02]  /*eff0*/  STS [R25+0x4400], R90 ;  /* 0x0044005a19007388 */ /* 0x000fe40000000800 */
[----:B------:R-:W-:-:S02]  /*f000*/  @!P3 MOV R70, R67 ;  /* 0x000000430046b202 */ /* 0x000fc40000000f00 */
[----:B------:R-:W-:Y:S01]  /*f010*/  STS [R13+0x8000], R92 ;  /* 0x0080005c0d007388 */ /* 0x000fe20000000800 */
[----:B------:R-:W-:-:S03]  /*f020*/  @!P3 SHF.R.S32.HI R71, RZ, 0x1f, R67 ;  /* 0x0000001fff47b819 */ /* 0x000fc60000011443 */
        /* <DEDUP_REMOVED lines=15> */
[----:B------:R-:W1:Y:S04]  /*f120*/  S2R R0, SR_TID.X ;  /* 0x0000000000007919 */ /* 0x000e680000002100 */
[----:B------:R-:W-:Y:S06]  /*f130*/  BAR.SYNC.DEFER_BLOCKING 0x0 ;  /* 0x0000000000007b1d */ /* 0x000fec0000010000 */
[----:B------:R-:W3:Y:S01]  /*f140*/  S2R R60, SR_CTAID.Z ;  /* 0x00000000003c7919 */ /* 0x000ee20000002700 */
[----:B-1----:R-:W-:-:S03]  /*f150*/  SHF.R.S32.HI R11, RZ, 0x1f, R0 ;  /* 0x0000001fff0b7819 */ /* 0x002fc60000011400 */
[----:B------:R2:W1:Y:S01]  /*f160*/  LDS.128 R52, [R203] ;  /* 0x00000000cb347984 */ /* 0x0004620000000c00 */
[----:B------:R-:W-:-:S03]  /*f170*/  LEA.HI R8, R11, R0, RZ, 0x5 ;  /* 0x000000000b087211 */ /* 0x000fc600078f28ff */
[----:B------:R2:W4:Y:S01]  /*f180*/  LDS.128 R48, [R203+0x1000] ;  /* 0x00100000cb307984 */ /* 0x0005220000000c00 */
[----:B------:R-:W-:Y:S01]  /*f190*/  LOP3.LUT R69, R8, 0xffffffe0, RZ, 0xc0, !PT ;  /* 0xffffffe008457812 */ /* 0x000fe200078ec0ff */
[----:B---3--:R-:W-:Y:S01]  /*f1a0*/  IMAD R65, R60, R63, R65 ;  /* 0x0000003f3c417224 */ /* 0x008fe200078e0241 */
[----:B------:R-:W-:Y:S01]  /*f1b0*/  @P1 MOV R8, c[0x0][0x210] ;  /* 0x0000840000081a02 */ /* 0x000fe20000000f00 */
[----:B------:R2:W3:Y:S01]  /*f1c0*/  LDS.128 R44, [R203+0x2000] ;  /* 0x00200000cb2c7984 */ /* 0x0004e20000000c00 */
[----:B------:R-:W-:Y:S01]  /*f1d0*/  IADD3 R2, -R69, R0, RZ ;  /* 0x0000000045027210 */ /* 0x000fe20007ffe1ff */
[----:B------:R-:W-:Y:S01]  /*f1e0*/  @!P1 IMAD.MOV.U32 R8, RZ, RZ, 0x1 ;  /* 0x00000001ff089424 */ /* 0x000fe200078e00ff */
[----:B------:R-:W-:Y:S01]  /*f1f0*/  MOV R63, 0x7f800000 ;  /* 0x7f800000003f7802 */ /* 0x000fe20000000f00 */
[----:B------:R2:W1:Y:S01]  /*f200*/  LDS.128 R40, [R203+0x3000] ;  /* 0x00300000cb287984 */ /* 0x0004620000000c00 */
[----:B------:R-:W-:Y:S01]  /*f210*/  SHF.R.S32.HI R69, RZ, 0x1f, R2 ;  /* 0x0000001fff457819 */ /* 0x000fe20000011402 */
[----:B------:R-:W-:-:S02]  /*f220*/  @P4 FFMA.FTZ R63, R132, c[0x0][0x238], R7 ;  /* 0x00008e00843f4a23 */ /* 0x000fc40000010007 */
[----:B------:R2:W1:Y:S01]  /*f230*/  LDS.128 R36, [R203+0x4000] ;  /* 0x00400000cb247984 */ /* 0x0004620000000c00 */
[----:B------:R-:W-:Y:S01]  /*f240*/  LEA.HI R69, R69, R2, RZ, 0x2 ;  /* 0x0000000245457211 */ /* 0x000fe200078f10ff */
[----:B------:R-:W-:Y:S02]  /*f250*/  IMAD R2, R61, R8, RZ ;  /* 0x000000083d027224 */ /* 0x000fe400078e02ff */
[----:B------:R2:W1:Y:S01]  /*f260*/  LDS.128 R32, [R203+0x5000] ;  /* 0x00500000cb207984 */ /* 0x0004620000000c00 */
[----:B------:R-:W-:Y:S02]  /*f270*/  SHF.R.S32.HI R69, RZ, 0x2, R69 ;  /* 0x00000002ff457819 */ /* 0x000fe40000011445 */
[----:B------:R-:W-:Y:S01]  /*f280*/  SHF.L.U32 R2, R2, 0x7, RZ ;  /* 0x0000000702027819 */ /* 0x000fe200000006ff */
[----:B------:R2:W1:Y:S01]  /*f290*/  LDS.128 R28, [R203+0x6000] ;  /* 0x00600000cb1c7984 */ /* 0x0004620000000c00 */
[----:B------:R-:W-:Y:S02]  /*f2a0*/  LEA R69, R62, R69, 0x4 ;  /* 0x000000453e457211 */ /* 0x000fe400078e20ff */
[----:B------:R-:W-:Y:S01]  /*f2b0*/  SHF.R.S32.HI R6, RZ, 0x1f, R2 ;  /* 0x0000001fff067819 */ /* 0x000fe20000011402 */
[----:B------:R2:W1:Y:S01]  /*f2c0*/  LDS.128 R24, [R203+0x7000] ;  /* 0x00700000cb187984 */ /* 0x0004620000000c00 */
[----:B------:R-:W-:-:S02]  /*f2d0*/  IADD3 R2, P1, P0, R2, R70, R65 ;  /* 0x0000004602027210 */ /* 0x000fc4000783e041 */
[----:B------:R-:W-:Y:S01]  /*f2e0*/  SHF.R.S32.HI R65, RZ, 0x1f, R65 ;  /* 0x0000001fff417819 */ /* 0x000fe20000011441 */
[----:B------:R2:W1:Y:S03]  /*f2f0*/  LDS.128 R20, [R203+0x8000] ;  /* 0x00800000cb147984 */ /* 0x0004660000000c00 */
[----:B------:R-:W-:Y:S01]  /*f300*/  IADD3.X R6, R6, R71, R65, P1, P0 ;  /* 0x0000004706067210 */ /* 0x000fe20000fe0441 */
[----:B------:R2:W1:Y:S04]  /*f310*/  LDS.128 R16, [R203+0x9000] ;  /* 0x00900000cb107984 */ /* 0x0004680000000c00 */
[----:B------:R2:W1:Y:S04]  /*f320*/  LDS.128 R12, [R203+0xa000] ;  /* 0x00a00000cb0c7984 */ /* 0x0004680000000c00 */
[----:B------:R2:W1:Y:S01]  /*f330*/  LDS.128 R56, [R203+0xb000] ;  /* 0x00b00000cb387984 */ /* 0x0004620000000c00 */
[----:B------:R-:W-:Y:S05]  /*f340*/  @P6 BRA `(.L_x_205) ;  /* 0x0000010000006947 */ /* 0x000fea0003800000 */
[----:B----4-:R-:W-:Y:S01]  /*f350*/  IMAD R62, R61, -0x80, R206 ;  /* 0xffffff803d3e7824 */ /* 0x010fe200078e02ce */
        /* <DEDUP_REMOVED lines=15> */
.L_x_205:
[----:B----4-:R-:W-:Y:S05]  /*f450*/  BSYNC B0 ;  /* 0x0000000000007941 */ /* 0x010fea0003800000 */
.L_x_204:
        /* <DEDUP_REMOVED lines=28> */
[----:B-1----:R1:W-:Y:S04]  /*f620*/  @!P3 STG.E.128 [R60.64], R52 ;  /* 0x000000343c00b986 */ /* 0x0023e8000c101d0c */
[----:B------:R1:W-:Y:S04]  /*f630*/  @!P2 STG.E.128 [R60.64+0x80], R36 ;  /* 0x000080243c00a986 */ /* 0x0003e8000c101d0c */
[----:B------:R1:W-:Y:S02]  /*f640*/  @!P1 STG.E.128 [R60.64+0x100], R20 ;  /* 0x000100143c009986 */ /* 0x0003e4000c101d0c */
.L_x_207:
[----:B------:R-:W-:Y:S05]  /*f650*/  BSYNC B0 ;  /* 0x0000000000007941 */ /* 0x000fea0003800000 */
.L_x_206:
[----:B------:R-:W-:Y:S01]  /*f660*/  IADD3 R0, R6, 0x20, RZ ;  /* 0x0000002006007810 */ /* 0x000fe20007ffe0ff */
[----:B------:R-:W-:Y:S03]  /*f670*/  BSSY B0, `(.L_x_208) ;  /* 0x0000013000007945 */ /* 0x000fe60003800000 */
[----:B------:R-:W-:-:S13]  /*f680*/  ISETP.GE.AND P0, PT, R0, R199, PT ;  /* 0x000000c70000720c */ /* 0x000fda0003f06270 */
[----:B------:R-:W-:Y:S05]  /*f690*/  @P0 BRA `(.L_x_209) ;  /* 0x0000010000000947 */ /* 0x000fea0003800000 */
[----:B------:R-:W-:Y:S01]  /*f6a0*/  IADD3 R2, P0, R4, 0x20, RZ ;  /* 0x0000002004027810 */ /* 0x000fe20007f1e0ff */
[----:B-1----:R-:W-:Y:S01]  /*f6b0*/  IMAD.MOV.U32 R20, RZ, RZ, R10 ;  /* 0x000000ffff147224 */ /* 0x002fe200078e000a */
[----:B--2---:R-:W-:Y:S02]  /*f6c0*/  MOV R21, R9 ;  /* 0x0000000900157202 */ /* 0x004fe40000000f00 */
        /* <DEDUP_REMOVED lines=13> */
.L_x_209:
[----:B------:R-:W-:Y:S05]  /*f7a0*/  BSYNC B0 ;  /* 0x0000000000007941 */ /* 0x000fea0003800000 */
.L_x_208:
[----:B------:R-:W-:Y:S01]  /*f7b0*/  IADD3 R0, R6, 0x40, RZ ;  /* 0x0000004006007810 */ /* 0x000fe20007ffe0ff */
[----:B------:R-:W-:Y:S03]  /*f7c0*/  BSSY B0, `(.L_x_210) ;  /* 0x0000013000007945 */ /* 0x000fe60003800000 */
[----:B------:R-:W-:-:S13]  /*f7d0*/  ISETP.GE.AND P0, PT, R0, R199, PT ;  /* 0x000000c70000720c */ /* 0x000fda0003f06270 */
[----:B------:R-:W-:Y:S05]  /*f7e0*/  @P0 BRA `(.L_x_211) ;  /* 0x0000010000000947 */ /* 0x000fea0003800000 */
[----:B-1----:R-:W-:Y:S01]  /*f7f0*/  IADD3 R2, P0, R4, 0x40, RZ ;  /* 0x0000004004027810 */ /* 0x002fe20007f1e0ff */
[----:B------:R-:W-:Y:S01]  /*f800*/  IMAD.MOV.U32 R16, RZ, RZ, R10 ;  /* 0x000000ffff107224 */ /* 0x000fe200078e000a */
        /* <DEDUP_REMOVED lines=11> */
[----:B---3--:R1:W-:Y:S04]  /*f8c0*/  @!P2 STG.E.128 [R2.64], R44 ;  /* 0x0000002c0200a986 */ /* 0x0083e8000c101d0c */
[----:B------:R1:W-:Y:S04]  /*f8d0*/  @!P1 STG.E.128 [R2.64+0x80], R28 ;  /* 0x0000801c02009986 */ /* 0x0003e8000c101d0c */
[----:B------:R1:W-:Y:S02]  /*f8e0*/  @!P0 STG.E.128 [R2.64+0x100], R12 ;  /* 0x0001000c02008986 */ /* 0x0003e4000c101d0c */
.L_x_211:
[----:B------:R-:W-:Y:S05]  /*f8f0*/  BSYNC B0 ;  /* 0x0000000000007941 */ /* 0x000fea0003800000 */
.L_x_210:
[----:B------:R-:W-:-:S04]  /*f900*/  IADD3 R6, R6, 0x60, RZ ;  /* 0x0000006006067810 */ /* 0x000fc80007ffe0ff */
[----:B------:R-:W-:-:S13]  /*f910*/  ISETP.GE.AND P0, PT, R6, R199, PT ;  /* 0x000000c70600720c */ /* 0x000fda0003f06270 */
[----:B------:R-:W-:Y:S05]  /*f920*/  @P0 EXIT ;  /* 0x000000000000094d */ /* 0x000fea0003800000 */
[----:B------:R-:W-:Y:S02]  /*f930*/  IADD3 R0, P0, R4, 0x60, RZ ;  /* 0x0000006004007810 */ /* 0x000fe40007f1e0ff */
[----:B------:R-:W-:-:S03]  /*f940*/  ISETP.GE.AND P1, PT, R212, c[0x0][0x220], PT ;  /* 0x00008800d4007a0c */ /* 0x000fc60003f26270 */
[----:B------:R-:W-:Y:S01]  /*f950*/  IMAD.X R4, RZ, RZ, R5, P0 ;  /* 0x000000ffff047224 */ /* 0x000fe200000e0605 */
[----:B------:R-:W-:Y:S02]  /*f960*/  MOV R5, R9 ;  /* 0x0000000900057202 */ /* 0x000fe40000000f00 */
[----:B------:R-:W-:Y:S01]  /*f970*/  ISETP.GE.AND P0, PT, R205, c[0x0][0x220], PT ;  /* 0x00008800cd007a0c */ /* 0x000fe20003f06270 */
[----:B-1----:R-:W-:Y:S02]  /*f980*/  IMAD R3, R4, c[0x0][0x1e8], RZ ;  /* 0x00007a0004037a24 */ /* 0x002fe400078e02ff */
[----:B------:R-:W-:Y:S02]  /*f990*/  IMAD.MOV.U32 R4, RZ, RZ, R10 ;  /* 0x000000ffff047224 */ /* 0x000fe400078e000a */
[C---:B------:R-:W-:Y:S02]  /*f9a0*/  IMAD R3, R0.reuse, c[0x0][0x1ec], R3 ;  /* 0x00007b0000037a24 */ /* 0x040fe400078e0203 */
[----:B------:R-:W-:-:S04]  /*f9b0*/  IMAD.WIDE.U32 R4, R0, c[0x0][0x1e8], R4 ;  /* 0x00007a0000047a25 */ /* 0x000fc800078e0004 */
[----:B------:R-:W-:Y:S01]  /*f9c0*/  IMAD.IADD R3, R5, 0x1, R3 ;  /* 0x0000000105037824 */ /* 0x000fe200078e0203 */
[----:B------:R-:W-:-:S04]  /*f9d0*/  LEA R2, P2, R4, c[0x0][0x1d0], 0x1 ;  /* 0x0000740004027a11 */ /* 0x000fc800078408ff */
[----:B------:R-:W-:-:S05]  /*f9e0*/  LEA.HI.X R3, R4, c[0x0][0x1d4], R3, 0x1, P2 ;  /* 0x0000750004037a11 */ /* 0x000fca00010f0c03 */
[----:B------:R1:W-:Y:S01]  /*f9f0*/  @!P0 STG.E.128 [R2.64+0x80], R24 ;  /* 0x0000801802008986 */ /* 0x0003e2000c101d0c */
[----:B------:R-:W-:-:S03]  /*fa00*/  ISETP.GE.AND P0, PT, R204, c[0x0][0x220], PT ;  /* 0x00008800cc007a0c */ /* 0x000fc60003f06270 */
[----:B------:R1:W-:Y:S10]  /*fa10*/  @!P1 STG.E.128 [R2.64], R40 ;  /* 0x0000002802009986 */ /* 0x0003f4000c101d0c */
[----:B------:R-:W-:Y:S05]  /*fa20*/  @P0 EXIT ;  /* 0x000000000000094d */ /* 0x000fea0003800000 */
[----:B------:R-:W-:Y:S01]  /*fa30*/  STG.E.128 [R2.64+0x100], R56 ;  /* 0x0001003802007986 */ /* 0x000fe2000c101d0c */
[----:B------:R-:W-:Y:S05]  /*fa40*/  EXIT ;  /* 0x000000000000794d */ /* 0x000fea0003800000 */
.L_x_170:
[----:B-1----:R-:W1:Y:S01]  /*fa50*/  LDC.U8 R3, c[0x0][0x329] ;  /* 0x0000ca40ff037b82 */ /* 0x002e620000000000 */
[----:B------:R-:W-:Y:S01]  /*fa60*/  ISETP.NE.AND P3, PT, R200, -0x1, PT ;  /* 0xffffffffc800780c */ /* 0x000fe20003f65270 */
[----:B------:R-:W-:Y:S01]  /*fa70*/  BSSY B0, `(.L_x_212) ;  /* 0x0000043000007945 */ /* 0x000fe20003800000 */
[----:B------:R-:W-:-:S02]  /*fa80*/  SHF.R.S32.HI R7, RZ, 0x1f, R6 ;  /* 0x0000001fff077819 */ /* 0x000fc40000011406 */
[----:B------:R-:W-:Y:S02]  /*fa90*/  IADD3 R206, -R87, R206, RZ ;  /* 0x000000ce57ce7210 */ /* 0x000fe40007ffe1ff */
[----:B------:R-:W-:Y:S01]  /*faa0*/  LEA.HI R8, R7, R6, RZ, 0x3 ;  /* 0x0000000607087211 */ /* 0x000fe200078f18ff */
[----:B------:R-:W2:Y:S03]  /*fab0*/  LDC.U8 R2, c[0x0][0x328] ;  /* 0x0000ca00ff027b82 */ /* 0x000ea60000000000 */
[----:B------:R-:W-:Y:S02]  /*fac0*/  LOP3.LUT R7, R8, 0xfffffff8, RZ, 0xc0, !PT ;  /* 0xfffffff808077812 */ /* 0x000fe400078ec0ff */
[----:B------:R-:W-:Y:S01]  /*fad0*/  SHF.R.S32.HI R8, RZ, 0x3, R8 ;  /* 0x00000003ff087819 */ /* 0x000fe20000011408 */
[----:B------:R-:W-:Y:S01]  /*fae0*/  @P3 IMAD.WIDE.U32 R12, R200, c[0x0][0x1e8], RZ ;  /* 0x00007a00c80c3a25 */ /* 0x000fe200078e00ff */
[----:B------:R-:W-:-:S03]  /*faf0*/  @!P3 SHF.R.S32.HI R9, RZ, 0x1f, R0 ;  /* 0x0000001fff09b819 */ /* 0x000fc60000011400 */
[----:B------:R-:W-:-:S04]  /*fb00*/  @!P3 IMAD.WIDE.U32 R10, R0, c[0x0][0x1e0], RZ ;  /* 0x00007800000aba25 */ /* 0x000fc800078e00ff */
[----:B------:R-:W-:Y:S01]  /*fb10*/  @!P3 IMAD R9, R9, c[0x0][0x1e0], RZ ;  /* 0x000078000909ba24 */ /* 0x000fe200078e02ff */
[----:B------:R-:W-:Y:S01]  /*fb20*/  @!P3 MOV R12, R10 ;  /* 0x0000000a000cb202 */ /* 0x000fe20000000f00 */
[----:B------:R-:W-:Y:S01]  /*fb30*/  IMAD.IADD R6, R6, 0x1, -R7 ;  /* 0x0000000106067824 */ /* 0x000fe200078e0a07 */
[----:B-1----:R-:W-:Y:S02]  /*fb40*/  ISETP.NE.AND P1, PT, R3, RZ, PT ;  /* 0x000000ff0300720c */ /* 0x002fe40003f25270 */
[----:B------:R-:W-:Y:S02]  /*fb50*/  SHF.R.S32.HI R7, RZ, 0x1f, R14 ;  /* 0x0000001fff077819 */ /* 0x000fe4000001140e */
[----:B--2---:R-:W-:-:S03]  /*fb60*/  ISETP.NE.AND P0, PT, R2, RZ, PT ;  /* 0x000000ff0200720c */ /* 0x004fc60003f05270 */
[----:B------:R-:W-:Y:S01]  /*fb70*/  IMAD R7, R7, c[0x0][0x1f0], RZ ;  /* 0x00007c0007077a24 */ /* 0x000fe200078e02ff */
[----:B------:R-:W-:Y:S01]  /*fb80*/  ISETP.NE.OR P2, PT, R3, RZ, !P0 ;  /* 0x000000ff0300720c */ /* 0x000fe20004745670 */
[----:B------:R-:W-:-:S04]  /*fb90*/  @P3 IMAD R3, R200, c[0x0][0x1ec], R13 ;  /* 0x00007b00c8033a24 */ /* 0x000fc800078e020d */
[----:B------:R-:W-:Y:S02]  /*fba0*/  @P1 IMAD.MOV.U32 R4, RZ, RZ, c[0x0][0x210] ;  /* 0x00008400ff041624 */ /* 0x000fe400078e00ff */
[----:B------:R-:W-:Y:S02]  /*fbb0*/  @!P1 IMAD.MOV.U32 R2, RZ, RZ, c[0x0][0x214] ;  /* 0x00008500ff029624 */ /* 0x000fe400078e00ff */
[----:B------:R-:W-:Y:S02]  /*fbc0*/  @P1 IMAD R4, R4, c[0x0][0x214], RZ ;  /* 0x0000850004041a24 */ /* 0x000fe400078e02ff */
[----:B------:R-:W-:Y:S01]  /*fbd0*/  @P1 IMAD.MOV.U32 R5, RZ, RZ, 0x1 ;  /* 0x00000001ff051424 */ /* 0x000fe200078e00ff */
[----:B------:R-:W-:Y:S01]  /*fbe0*/  @!P1 SEL R4, R2, c[0x0][0x234], !P0 ;  /* 0x00008d0002049a07 */ /* 0x000fe20004000000 */
[----:B------:R-:W-:Y:S01]  /*fbf0*/  @!P3 IMAD R2, R0, c[0x0][0x1e4], R9 ;  /* 0x000079000002ba24 */ /* 0x000fe200078e0209 */
[----:B------:R-:W-:Y:S02]  /*fc00*/  ISETP.NE.OR P0, PT, R200, -0x1, P2 ;  /* 0xffffffffc800780c */ /* 0x000fe40001705670 */
[----:B------:R-:W-:Y:S01]  /*fc10*/  SHF.R.S32.HI R9, RZ, 0x1f, R8 ;  /* 0x0000001fff097819 */ /* 0x000fe20000011408 */
[----:B------:R-:W-:-:S02]  /*fc20*/  @!P1 IMAD R5, R4, c[0x0][0x1c0], RZ ;  /* 0x0000700004059a24 */ /* 0x000fc400078e02ff */
[----:B------:R-:W-:Y:S02]  /*fc30*/  @!P3 IMAD.IADD R3, R11, 0x1, R2 ;  /* 0x000000010b03b824 */ /* 0x000fe400078e0202 */
[----:B------:R-:W-:Y:S01]  /*fc40*/  IMAD R5, R0, R5, RZ ;  /* 0x0000000500057224 */ /* 0x000fe200078e02ff */
[----:B------:R-:W-:Y:S01]  /*fc50*/  CS2R R10, SRZ ;  /* 0x00000000000a7805 */ /* 0x000fe2000001ff00 */
[----:B------:R-:W-:Y:S02]  /*fc60*/  IMAD R2, R14, c[0x0][0x1f4], R7 ;  /* 0x00007d000e027a24 */ /* 0x000fe400078e0207 */
[----:B------:R-:W-:Y:S01]  /*fc70*/  IMAD.WIDE R18, R201, 0x80, R8 ;  /* 0x00000080c9127825 */ /* 0x000fe200078e0208 */
[----:B------:R-:W-:-:S03]  /*fc80*/  SEL R5, R5, RZ, P2 ;  /* 0x000000ff05057207 */ /* 0x000fc60001000000 */
[----:B------:R-:W-:Y:S02]  /*fc90*/  @!P0 IMAD R200, R0, c[0x0][0x214], RZ ;  /* 0x0000850000c88a24 */ /* 0x000fe400078e02ff */
[----:B------:R-:W-:Y:S02]  /*fca0*/  IMAD.SHL.U32 R0, R6, 0x8, RZ ;  /* 0x0000000806007824 */ /* 0x000fe400078e00ff */
[----:B------:R-:W-:Y:S01]  /*fcb0*/  IMAD R5, R14, R4, R5 ;  /* 0x000000040e057224 */ /* 0x000fe200078e0205 */
[----:B------:R-:W-:Y:S01]  /*fcc0*/  @!P2 SHF.R.S32.HI R11, RZ, 0x1f, R200 ;  /* 0x0000001fff0ba819 */ /* 0x000fe200000114c8 */
[----:B------:R-:W-:Y:S01]  /*fcd0*/  @P1 IMAD.MOV.U32 R4, RZ, RZ, c[0x0][0x210] ;  /* 0x00008400ff041624 */ /* 0x000fe200078e00ff */
[----:B------:R-:W-:Y:S01]  /*fce0*/  IADD3 R12, P0, R0, R12, RZ ;  /* 0x0000000c000c7210 */ /* 0x000fe20007f1e0ff */
[----:B------:R-:W-:Y:S01]  /*fcf0*/  @!P1 IMAD.MOV.U32 R4, RZ, RZ, 0x1 ;  /* 0x00000001ff049424 */ /* 0x000fe200078e00ff */
[----:B------:R-:W-:Y:S02]  /*fd00*/  @!P2 MOV R10, R200 ;  /* 0x000000c8000aa202 */ /* 0x000fe40000000f00 */
[----:B------:R-:W-:-:S02]  /*fd10*/  ISETP.GE.AND P2, PT, R8, R206, PT ;  /* 0x000000ce0800720c */ /* 0x000fc40003f46270 */
[----:B------:R-:W-:Y:S01]  /*fd20*/  LEA.HI.X.SX32 R13, R0, R3, 0x1, P0 ;  /* 0x00000003000d7211 */ /* 0x000fe200000f0eff */
[----:B------:R-:W-:-:S04]  /*fd30*/  IMAD R3, R87, R4, RZ ;  /* 0x0000000457037224 */ /* 0x000fc800078e02ff */
[----:B------:R-:W-:Y:S01]  /*fd40*/  IMAD.WIDE.U32 R14, R14, c[0x0][0x1f0], R12 ;  /* 0x00007c000e0e7a25 */ /* 0x000fe200078e000c */
[----:B------:R-:W-:Y:S02]  /*fd50*/  SHF.R.S32.HI R7, RZ, 0x1f, R3 ;  /* 0x0000001fff077819 */ /* 0x000fe40000011403 */
[----:B------:R-:W-:Y:S01]  /*fd60*/  IADD3 R3, P1, P0, R3, R10, R5 ;  /* 0x0000000a03037210 */ /* 0x000fe2000783e005 */
[----:B------:R-:W-:Y:S01]  /*fd70*/  IMAD.IADD R21, R2, 0x1, R15 ;  /* 0x0000000102157824 */ /* 0x000fe200078e020f */
[----:B------:R-:W-:Y:S02]  /*fd80*/  SHF.R.S32.HI R10, RZ, 0x1f, R5 ;  /* 0x0000001fff0a7819 */ /* 0x000fe40000011405 */
[C---:B------:R-:W-:Y:S02]  /*fd90*/  IADD3 R5, R0.reuse, 0x80, RZ ;  /* 0x0000008000057810 */ /* 0x040fe40007ffe0ff */
[----:B------:R-:W-:Y:S02]  /*fda0*/  IADD3.X R10, R7, R11, R10, P1, P0 ;  /* 0x0000000b070a7210 */ /* 0x000fe40000fe040a */
[----:B------:R-:W-:Y:S01]  /*fdb0*/  IADD3 R7, R0, 0x40, RZ ;  /* 0x0000004000077810 */ /* 0x000fe20007ffe0ff */
        /* <DEDUP_REMOVED lines=14> */
.L_x_213:
[----:B------:R-:W-:Y:S05]  /*fea0*/  BSYNC B0 ;  /* 0x0000000000007941 */ /* 0x000fea0003800000 */
.L_x_212:
        /* <DEDUP_REMOVED lines=20> */
.L_x_215:
[----:B------:R-:W-:Y:S05]  /*fff0*/  BSYNC B0 ;  /* 0x0000000000007941 */ /* 0x000fea0003800000 */
.L_x_214:
        /* <DEDUP_REMOVED lines=20> */
.L_x_217:
[----:B------:R-:W-:Y:S05]  /*10140*/  BSYNC B0 ;  /* 0x0000000000007941 */ /* 0x000fea0003800000 */
.L_x_216:
        /* <DEDUP_REMOVED lines=9> */
[----:B------:R-:W-:Y:S02]  /*101e0*/  MOV R19, R21 ;  /* 0x0000001500137202 */ /* 0x000fe40000000f00 */
[----:B------:R-:W-:Y:S01]  /*101f0*/  ISETP.GE.AND P0, PT, R5, c[0x0][0x220], PT ;  /* 0x0000880005007a0c */ /* 0x000fe20003f06270 */
[----:B------:R-:W-:Y:S02]  /*10200*/  IMAD R15, R15, c[0x0][0x1e8], RZ ;  /* 0x00007a000f0f7a24 */ /* 0x000fe400078e02ff */
[----:B------:R-:W-:-:S04]  /*10210*/  IMAD.WIDE.U32 R18, R2, c[0x0][0x1e8], R18 ;  /* 0x00007a0002127a25 */ /* 0x000fc800078e0012 */
[----:B------:R-:W-:Y:S01]  /*10220*/  IMAD R15, R2, c[0x0][0x1ec], R15 ;  /* 0x00007b00020f7a24 */ /* 0x000fe200078e020f */
[----:B------:R-:W-:-:S03]  /*10230*/  LEA R14, P3, R18, c[0x0][0x1d0], 0x1 ;  /* 0x00007400120e7a11 */ /* 0x000fc600078608ff */
[----:B------:R-:W-:-:S05]  /*10240*/  IMAD.IADD R15, R19, 0x1, R15 ;  /* 0x00000001130f7824 */ /* 0x000fca00078e020f */
[----:B------:R-:W-:-:S05]  /*10250*/  LEA.HI.X R15, R18, c[0x0][0x1d4], R15, 0x1, P3 ;  /* 0x00007500120f7a11 */ /* 0x000fca00018f0c0f */
[----:B------:R1:W-:Y:S04]  /*10260*/  @!P2 STG.E.128 [R14.64], RZ ;  /* 0x000000ff0e00a986 */ /* 0x0003e8000c101d0c */
[----:B------:R1:W-:Y:S04]  /*10270*/  @!P1 STG.E.128 [R14.64+0x80], RZ ;  /* 0x000080ff0e009986 */ /* 0x0003e8000c101d0c */
[----:B------:R1:W-:Y:S02]  /*10280*/  @!P0 STG.E.128 [R14.64+0x100], RZ ;  /* 0x000100ff0e008986 */ /* 0x0003e4000c101d0c */
.L_x_219:
[----:B------:R-:W-:Y:S05]  /*10290*/  BSYNC B0 ;  /* 0x0000000000007941 */ /* 0x000fea0003800000 */
.L_x_218:
        /* <DEDUP_REMOVED lines=8> */
[CC--:B------:R-:W-:Y:S01]  /*10320*/  @!P5 IADD3 R6, P0, R9.reuse, R3.reuse, RZ ;  /* 0x000000030906d210 */ /* 0x0c0fe20007f1e0ff */
        /* <DEDUP_REMOVED lines=26> */
.L_x_220:
        /* <DEDUP_REMOVED lines=11> */
.L_x_686:


//--------------------- .text._ZN5flash16flash_fwd_kernelI23Flash_fwd_kernel_traitsILi192ELi128ELi64ELi8ELb0ELb0EN7cutlass10bfloat16_tE19Flash_kernel_traitsILi192ELi128ELi64ELi8ES3_EELb0ELb1ELb0ELb1ELb0ELb0ELb1ELb0EEEvNS_16Flash_fwd_paramsE --------------------------
	.section	.text._ZN5flash16flash_fwd_kernelI23Flash_fwd_kernel_traitsILi192ELi128ELi64ELi8ELb0ELb0EN7cutlass10bfloat16_tE19Flash_kernel_traitsILi192ELi128ELi64ELi8ES3_EELb0ELb1ELb0ELb1ELb0ELb0ELb1ELb0EEEvNS_16Flash_fwd_paramsE,"ax",@progbits
	.sectioninfo	@"SHI_REGISTERS=254"
	.align	128
        .global         _ZN5flash16flash_fwd_kernelI23Flash_fwd_kernel_traitsILi192ELi128ELi64ELi8ELb0ELb0EN7cutlass10bfloat16_tE19Flash_kernel_traitsILi192ELi128ELi64ELi8ES3_EELb0ELb1ELb0ELb1ELb0ELb0ELb1ELb0EEEvNS_16Flash_fwd_paramsE
        .type           _ZN5flash16flash_fwd_kernelI23Flash_fwd_kernel_traitsILi192ELi128ELi64ELi8ELb0ELb0EN7cutlass10bfloat16_tE19Flash_kernel_traitsILi192ELi128ELi64ELi8ES3_EELb0ELb1ELb0ELb1ELb0ELb0ELb1ELb0EEEvNS_16Flash_fwd_paramsE,@function
        .size           _ZN5flash16flash_fwd_kernelI23Flash_fwd_kernel_traitsILi192ELi128ELi64ELi8ELb0ELb0EN7cutlass10bfloat16_tE19Flash_kernel_traitsILi192ELi128ELi64ELi8ES3_EELb0ELb1ELb0ELb1ELb0ELb0ELb1ELb0EEEvNS_16Flash_fwd_paramsE,(.L_x_687 - _ZN5flash16flash_fwd_kernelI23Flash_fwd_kernel_traitsILi192ELi128ELi64ELi8ELb0ELb0EN7cutlass10bfloat16_tE19Flash_kernel_traitsILi192ELi128ELi64ELi8ES3_EELb0ELb1ELb0ELb1ELb0ELb0ELb1ELb0EEEvNS_16Flash_fwd_paramsE)
        .other          _ZN5flash16flash_fwd_kernelI23Flash_fwd_kernel_traitsILi192ELi128ELi64ELi8ELb0ELb0EN7cutlass10bfloat16_tE19Flash_kernel_traitsILi192ELi128ELi64ELi8ES3_EELb0ELb1ELb0ELb1ELb0ELb0ELb1ELb0EEEvNS_16Flash_fwd_paramsE,@"STO_CUDA_ENTRY STV_DEFAULT"
_ZN5flash16flash_fwd_kernelI23Flash_fwd_kernel_traitsILi192ELi128ELi64ELi8ELb0ELb0EN7cutlass10bfloat16_tE19Flash_kernel_traitsILi192ELi128ELi64ELi8ES3_EELb0ELb1ELb0ELb1ELb0ELb0ELb1ELb0EEEvNS_16Flash_fwd_paramsE:
.text._ZN5flash16flash_fwd_kernelI23Flash_fwd_kernel_traitsILi192ELi128ELi64ELi8ELb0ELb0EN7cutlass10bfloat16_tE19Flash_kernel_traitsILi192ELi128ELi64ELi8ES3_EELb0ELb1ELb0ELb1ELb0ELb0ELb1ELb0EEEvNS_16Flash_fwd_paramsE:
        /* <DEDUP_REMOVED lines=33> */
.L_x_221:
[----:B-1-34-:R-:W-:Y:S02]  /*0210*/  MOV R4, c[0x0][0x218] ;  /* 0x0000860000047a02 */ /* 0x01afe40000000f00 */
.L_x_222:
        /* <DEDUP_REMOVED lines=50> */
.L_x_224:
        /* <DEDUP_REMOVED lines=39> */
.L_x_225:
        /* <DEDUP_REMOVED lines=108> */
.L_x_227:
[----:B------:R-:W-:Y:S05]  /*0e70*/  BSYNC B0 ;  /* 0x0000000000007941 */ /* 0x000fea0003800000 */
.L_x_226:
        /* <DEDUP_REMOVED lines=37> */
.L_x_229:
[----:B------:R-:W-:Y:S05]  /*10d0*/  BSYNC B0 ;  /* 0x0000000000007941 */ /* 0x000fea0003800000 */
.L_x_228:
        /* <DEDUP_REMOVED lines=37> */
.L_x_231:
[----:B------:R-:W-:Y:S05]  /*1330*/  BSYNC B0 ;  /* 0x0000000000007941 */ /* 0x000fea0003800000 */
.L_x_230:
        /* <DEDUP_REMOVED lines=40> */
.L_x_233:
[----:B------:R-:W-:Y:S05]  /*15c0*/  BSYNC B0 ;  /* 0x0000000000007941 */ /* 0x000fea0003800000 */
.L_x_232:
        /* <DEDUP_REMOVED lines=36> */
.L_x_235:
[----:B------:R-:W-:Y:S05]  /*1810*/  BSYNC B0 ;  /* 0x0000000000007941 */ /* 0x000fea0003800000 */
.L_x_234:
        /* <DEDUP_REMOVED lines=34> */
.L_x_237:
[----:B------:R-:W-:Y:S05]  /*1a40*/  BSYNC B0 ;  /* 0x0000000000007941 */ /* 0x000fea0003800000 */
.L_x_236:
        /* <DEDUP_REMOVED lines=20> */
[----:B------:R-:W-:Y:S01]  /*1b90*/  IMAD R17, R142, UR6, RZ ;  /* 0x000000068e117c24 */ /* 0x000fe2000f8e02ff */
        /* <DEDUP_REMOVED lines=39> */
.L_x_239:
[----:B--2---:R-:W-:Y:S05]  /*1e10*/  BSYNC B0 ;  /* 0x0000000000007941 */ /* 0x004fea0003800000 */
.L_x_238:
        /* <DEDUP_REMOVED lines=36> */
.L_x_241:
[----:B------:R-:W-:Y:S05]  /*2060*/  BSYNC B0 ;  /* 0x0000000000007941 */ /* 0x000fea0003800000 */
.L_x_240:
        /* <DEDUP_REMOVED lines=11> */
[----:B------:R-:W-:Y:S01]  /*2120*/  LDSM.16.M88.4 R72, [R210] ;  /* 0x00000000d248783b */ /* 0x000fe20000000200 */
        /* <DEDUP_REMOVED lines=9> */
[----:B------:R-:W-:-:S03]  /*21c0*/  IADD3 R136, R6, c[0x0][0x2e8], RZ ;  /* 0x0000ba0006887a10 */ /* 0x000fc60007ffe0ff */
[----:B-1----:R-:W1:Y:S01]  /*21d0*/  LDSM.16.M88.4 R24, [R209+0xc000] ;  /* 0x00c00000d118783b */ /* 0x002e620000000200 */
[C---:B------:R-:W-:Y:S02]  /*21e0*/  IADD3 R4, R209.reuse, 0xc000, RZ ;  /* 0x0000c000d1047810 */ /* 0x040fe40007ffe0ff */
[----:B------:R-:W-:Y:S01]  /*21f0*/  IADD3 R207, R209, 0xc020, RZ ;  /* 0x0000c020d1cf7810 */ /* 0x000fe20007ffe0ff */
[----:B------:R-:W4:Y:S01]  /*2200*/  LDSM.16.M88.4 R56, [R209+0xc800] ;  /* 0x00c80000d138783b */ /* 0x000f220000000200 */
[----:B------:R-:W-:Y:S01]  /*2210*/  @P1 IADD3 R207, R4, -0x20, RZ ;  /* 0xffffffe004cf1810 */ /* 0x000fe20007ffe0ff */
[----:B------:R-:W-:Y:S01]  /*2220*/  IMAD.MOV.U32 R4, RZ, RZ, 0x40 ;  /* 0x00000040ff047424 */ /* 0x000fe200078e00ff */
[C---:B------:R-:W-:Y:S01]  /*2230*/  IADD3 R6, R136.reuse, 0x8, RZ ;  /* 0x0000000888067810 */ /* 0x040fe20007ffe0ff */
[----:B------:R-:W5:Y:S01]  /*2240*/  LDSM.16.M88.4 R48, [R209+0xd000] ;  /* 0x00d00000d130783b */ /* 0x000f620000000200 */
[-C--:B------:R-:W-:Y:S02]  /*2250*/  IMNMX R136, R136, R7.reuse, PT ;  /* 0x0000000788887217 */ /* 0x080fe40003800200 */
[----:B------:R-:W-:Y:S01]  /*2260*/  SEL R4, R4, 0xffffffc0, !P2 ;  /* 0xffffffc004047807 */ /* 0x000fe20005000000 */
[----:B---3--:R-:W3:Y:S01]  /*2270*/  LDSM.16.M88.4 R8, [R209+0xd800] ;  /* 0x00d80000d108783b */ /* 0x008ee20000000200 */
[----:B------:R-:W-:-:S02]  /*2280*/  IMNMX R135, R6, R7, PT ;  /* 0x0000000706877217 */ /* 0x000fc40003800200 */
[----:B------:R-:W-:Y:S01]  /*2290*/  IADD3 R199, R207, 0x800, RZ ;  /* 0x00000800cfc77810 */ /* 0x000fe20007ffe0ff */
[----:B------:R-:W2:Y:S01]  /*22a0*/  LDSM.16.M88.4 R28, [R207] ;  /* 0x00000000cf1c783b */ /* 0x000ea20000000200 */
[----:B------:R-:W-:Y:S01]  /*22b0*/  IMAD.IADD R203, R209, 0x1, R4 ;  /* 0x00000001d1cb7824 */ /* 0x000fe200078e0204 */
[C---:B------:R-:W-:Y:S01]  /*22c0*/  IADD3 R198, R207.reuse, 0x1000, RZ ;  /* 0x00001000cfc67810 */ /* 0x040fe20007ffe0ff */
[----:B------:R-:W-:Y:S01]  /*22d0*/  IMAD.IADD R196, R4, 0x1, R207 ;  /* 0x0000000104c47824 */ /* 0x000fe200078e02cf */
[----:B------:R-:W2:Y:S01]  /*22e0*/  LDSM.16.M88.4 R20, [R207+0x800] ;  /* 0x00080000cf14783b */ /* 0x000ea20000000200 */
[----:B------:R-:W-:Y:S01]  /*22f0*/  IMAD R4, R142, 0x40, R214 ;  /* 0x000000408e047824 */ /* 0x000fe200078e02d6 */
[----:B------:R-:W-:Y:S02]  /*2300*/  IADD3 R197, R207, 0x1800, RZ ;  /* 0x00001800cfc57810 */ /* 0x000fe40007ffe0ff */
[----:B------:R-:W2:Y:S01]  /*2310*/  LDSM.16.M88.4 R12, [R207+0x1000] ;  /* 0x00100000cf0c783b */ /* 0x000ea20000000200 */
[----:B------:R-:W-:Y:S01]  /*2320*/  I2F R93, R4 ;  /* 0x00000004005d7306 */ /* 0x000fe20000201400 */
[----:B------:R-:W-:-:S02]  /*2330*/  IADD3 R92, R4, 0x9, RZ ;  /* 0x00000009045c7810 */ /* 0x000fc40007ffe0ff */
[----:B------:R-:W2:Y:S01]  /*2340*/  LDSM.16.M88.4 R60, [R203+0xc000] ;  /* 0x00c00000cb3c783b */ /* 0x000ea20000000200 */
[C---:B------:R-:W-:Y:S02]  /*2350*/  IADD3 R88, R4.reuse, 0x1, RZ ;  /* 0x0000000104587810 */ /* 0x040fe40007ffe0ff */
[C---:B------:R-:W-:Y:S01]  /*2360*/  IADD3 R96, R4.reuse, 0x18, RZ ;  /* 0x0000001804607810 */ /* 0x040fe20007ffe0ff */
[----:B------:R-:W2:Y:S01]  /*2370*/  LDSM.16.M88.4 R76, [R207+0x1800] ;  /* 0x00180000cf4c783b */ /* 0x000ea20000000200 */
[----:B------:R-:W-:Y:S01]  /*2380*/  I2F R99, R92 ;  /* 0x0000005c00637306 */ /* 0x000fe20000201400 */
[C---:B------:R-:W-:Y:S02]  /*2390*/  IADD3 R102, R4.reuse, 0x21, RZ ;  /* 0x0000002104667810 */ /* 0x040fe40007ffe0ff */
[----:B------:R-:W2:Y:S01]  /*23a0*/  LDSM.16.M88.4 R36, [R203+0xc800] ;  /* 0x00c80000cb24783b */ /* 0x000ea20000000200 */
[C---:B------:R-:W-:Y:S02]  /*23b0*/  IADD3 R98, R4.reuse, 0x19, RZ ;  /* 0x0000001904627810 */ /* 0x040fe40007ffe0ff */
[C---:B------:R-:W-:Y:S01]  /*23c0*/  IADD3 R90, R4.reuse, 0x8, RZ ;  /* 0x00000008045a7810 */ /* 0x040fe20007ffe0ff */
[----:B-1----:R-:W-:Y:S01]  /*23d0*/  HMMA.16816.F32.BF16 R16, R72, R24, RZ ;  /* 0x000000184810723c */ /* 0x002fe200000418ff */
[----:B------:R-:W-:Y:S01]  /*23e0*/  LDSM.16.M88.4 R40, [R196] ;  /* 0x00000000c428783b */ /* 0x000fe20000000200 */
[----:B------:R-:W-:Y:S01]  /*23f0*/  I2F R95, R88 ;  /* 0x00000058005f7306 */ /* 0x000fe20000201400 */
[----:B------:R-:W-:-:S02]  /*2400*/  IADD3 R104, R4, 0x28, RZ ;  /* 0x0000002804687810 */ /* 0x000fc40007ffe0ff */
[----:B------:R-:W-:Y:S01]  /*2410*/  LDSM.16.M88.4 R80, [R203+0xd800] ;  /* 0x00d80000cb50783b */ /* 0x000fe20000000200 */
[C---:B------:R-:W-:Y:S02]  /*2420*/  IADD3 R94, R4.reuse, 0x10, RZ ;  /* 0x00000010045e7810 */ /* 0x040fe40007ffe0ff */
[C---:B------:R-:W-:Y:S01]  /*2430*/  HMMA.16816.F32.BF16 R24, R72.reuse, R26, RZ ;  /* 0x0000001a4818723c */ /* 0x040fe200000418ff */
[----:B------:R-:W-:Y:S01]  /*2440*/  LDSM.16.M88.4 R84, [R196+0x3800] ;  /* 0x00380000c454783b */ /* 0x000fe20000000200 */
[----:B------:R-:W-:Y:S01]  /*2450*/  I2F R103, R96 ;  /* 0x0000006000677306 */ /* 0x000fe20000201400 */
[----:B------:R-:W-:Y:S02]  /*2460*/  IADD3 R100, R4, 0x20, RZ ;  /* 0x0000002004647810 */ /* 0x000fe40007ffe0ff */
[-C--:B------:R-:W-:Y:S02]  /*2470*/  ISETP.GE.AND P5, PT, R92, R136.reuse, PT ;  /* 0x000000885c00720c */ /* 0x080fe40003fa6270 */
[C---:B------:R-:W-:Y:S01]  /*2480*/  IADD3 R106, R4.reuse, 0x29, RZ ;  /* 0x00000029046a7810 */ /* 0x040fe20007ffe0ff */
[----:B----4-:R-:W-:Y:S01]  /*2490*/  HMMA.16816.F32.BF16 R32, R72, R56, RZ ;  /* 0x000000384820723c */ /* 0x010fe200000418ff */
[----:B------:R-:W-:Y:S01]  /*24a0*/  IADD3 R108, R4, 0x30, RZ ;  /* 0x00000030046c7810 */ /* 0x000fe20007ffe0ff */
[----:B------:R-:W-:Y:S01]  /*24b0*/  I2F R109, R102 ;  /* 0x00000066006d7306 */ /* 0x000fe20000201400 */
[----:B------:R-:W-:-:S02]  /*24c0*/  ISETP.GE.AND P6, PT, R88, R136, PT ;  /* 0x000000885800720c */ /* 0x000fc40003fc6270 */
[-C--:B------:R-:W-:Y:S02]  /*24d0*/  ISETP.GE.AND P2, PT, R88, R135.reuse, PT ;  /* 0x000000875800720c */ /* 0x080fe40003f46270 */
[----:B------:R-:W-:Y:S01]  /*24e0*/  IADD3 R110, R4, 0x38, RZ ;  /* 0x00000038046e7810 */ /* 0x000fe20007ffe0ff */
[C---:B-----5:R-:W-:Y:S01]  /*24f0*/  HMMA.16816.F32.BF16 R52, R72.reuse, R48, RZ ;  /* 0x000000304834723c */ /* 0x060fe200000418ff */
[CC--:B------:R-:W-:Y:S01]  /*2500*/  ISETP.GE.AND P0, PT, R90.reuse, R135.reuse, PT ;  /* 0x000000875a00720c */ /* 0x0c0fe20003f06270 */
[----:B------:R-:W-:Y:S01]  /*2510*/  I2F R105, R98 ;  /* 0x0000006200697306 */ /* 0x000fe20000201400 */
[-C--:B------:R-:W-:Y:S02]  /*2520*/  ISETP.GE.AND P3, PT, R90, R136.reuse, PT ;  /* 0x000000885a00720c */ /* 0x080fe40003f66270 */
[----:B------:R-:W-:Y:S02]  /*2530*/  ISETP.GE.AND P4, PT, R92, R135, PT ;  /* 0x000000875c00720c */ /* 0x000fe40003f86270 */
[----:B------:R-:W-:Y:S01]  /*2540*/  ISETP.GE.AND P1, PT, R94, R136, PT ;  /* 0x000000885e00720c */ /* 0x000fe20003f26270 */
[----:B------:R-:W-:Y:S01]  /*2550*/  HMMA.16816.F32.BF16 R56, R72, R58, RZ ;  /* 0x0000003a4838723c */ /* 0x000fe200000418ff */
[C---:B------:R-:W-:Y:S01]  /*2560*/  IADD3 R195, R207.reuse, 0x2000, RZ ;  /* 0x00002000cfc37810 */ /* 0x040fe20007ffe0ff */
[----:B------:R-:W-:Y:S01]  /*2570*/  I2F R97, R90 ;  /* 0x0000005a00617306 */ /* 0x000fe20000201400 */
[----:B------:R-:W-:-:S02]  /*2580*/  IADD3 R194, R207, 0x2800, RZ ;  /* 0x00002800cfc27810 */ /* 0x000fc40007ffe0ff */
[C---:B------:R-:W-:Y:S02]  /*2590*/  IADD3 R193, R207.reuse, 0x3000, RZ ;  /* 0x00003000cfc17810 */ /* 0x040fe40007ffe0ff */
[C---:B------:R-:W-:Y:S01]  /*25a0*/  IADD3 R192, R207.reuse, 0x3800, RZ ;  /* 0x00003800cfc07810 */ /* 0x040fe20007ffe0ff */
[C---:B------:R-:W-:Y:S01]  /*25b0*/  HMMA.16816.F32.BF16 R48, R72.reuse, R50, RZ ;  /* 0x000000324830723c */ /* 0x040fe200000418ff */
[C---:B------:R-:W-:Y:S01]  /*25c0*/  IADD3 R191, R207.reuse, 0x4000, RZ ;  /* 0x00004000cfbf7810 */ /* 0x040fe20007ffe0ff */
[----:B------:R-:W-:Y:S01]  /*25d0*/  I2F R111, R104 ;  /* 0x00000068006f7306 */ /* 0x000fe20000201400 */
[C---:B------:R-:W-:Y:S02]  /*25e0*/  IADD3 R190, R207.reuse, 0x4800, RZ ;  /* 0x00004800cfbe7810 */ /* 0x040fe40007ffe0ff */
[C---:B------:R-:W-:Y:S02]  /*25f0*/  IADD3 R189, R207.reuse, 0x5000, RZ ;  /* 0x00005000cfbd7810 */ /* 0x040fe40007ffe0ff */
[----:B------:R-:W-:Y:S01]  /*2600*/  IADD3 R188, R207, 0x5800, RZ ;  /* 0x00005800cfbc7810 */ /* 0x000fe20007ffe0ff */
[C---:B---3--:R-:W-:Y:S02]  /*2610*/  HMMA.16816.F32.BF16 R44, R72.reuse, R8, RZ ;  /* 0x00000008482c723c */ /* 0x048fe400000418ff */
[----:B------:R-:W-:Y:S06]  /*2620*/  I2F R101, R94 ;  /* 0x0000005e00657306 */ /* 0x000fec0000201400 */
[----:B------:R-:W-:Y:S01]  /*2630*/  HMMA.16816.F32.BF16 R72, R72, R10, RZ ;  /* 0x0000000a4848723c */ /* 0x000fe200000418ff */
[----:B------:R-:W1:Y:S01]  /*2640*/  LDSM.16.M88.4 R8, [R203+0xd000] ;  /* 0x00d00000cb08783b */ /* 0x000e620000000200 */
[----:B------:R-:W-:Y:S06]  /*2650*/  I2F R107, R100 ;  /* 0x00000064006b7306 */ /* 0x000fec0000201400 */
[C---:B--2---:R-:W-:Y:S02]  /*2660*/  HMMA.16816.F32.BF16 R16, R64.reuse, R28, R16 ;  /* 0x0000001c4010723c */ /* 0x044fe40000041810 */
[----:B------:R-:W-:Y:S06]  /*2670*/  I2F R113, R106 ;  /* 0x0000006a00717306 */ /* 0x000fec0000201400 */
[C---:B------:R-:W-:Y:S01]  /*2680*/  HMMA.16816.F32.BF16 R24, R64.reuse, R30, R24 ;  /* 0x0000001e4018723c */ /* 0x040fe20000041818 */
[----:B------:R-:W-:Y:S01]  /*2690*/  LDSM.16.M88.4 R28, [R196+0x800] ;  /* 0x00080000c41c783b */ /* 0x000fe20000000200 */
[----:B------:R-:W-:Y:S06]  /*26a0*/  I2F R115, R108 ;  /* 0x0000006c00737306 */ /* 0x000fec0000201400 */
[C---:B------:R-:W-:Y:S02]  /*26b0*/  HMMA.16816.F32.BF16 R32, R64.reuse, R20, R32 ;  /* 0x000000144020723c */ /* 0x040fe40000041820 */
[----:B------:R-:W-:Y:S06]  /*26c0*/  I2F R117, R110 ;  /* 0x0000006e00757306 */ /* 0x000fec0000201400 */
[C---:B------:R-:W-:Y:S01]  /*26d0*/  HMMA.16816.F32.BF16 R56, R64.reuse, R22, R56 ;  /* 0x000000164038723c */ /* 0x040fe20000041838 */
[----:B------:R-:W2:Y:S07]  /*26e0*/  LDSM.16.M88.4 R20, [R205] ;  /* 0x00000000cd14783b */ /* 0x000eae0000000200 */
[C---:B------:R-:W-:Y:S08]  /*26f0*/  HMMA.16816.F32.BF16 R52, R64.reuse, R12, R52 ;  /* 0x0000000c4034723c */ /* 0x040ff00000041834 */
[----:B------:R-:W-:Y:S01]  /*2700*/  HMMA.16816.F32.BF16 R48, R64, R14, R48 ;  /* 0x0000000e4030723c */ /* 0x000fe20000041830 */
[----:B------:R-:W3:Y:S07]  /*2710*/  LDSM.16.M88.4 R12, [R196+0x1000] ;  /* 0x00100000c40c783b */ /* 0x000eee0000000200 */
[----:B------:R-:W-:Y:S08]  /*2720*/  HMMA.16816.F32.BF16 R16, R68, R60, R16 ;  /* 0x0000003c4410723c */ /* 0x000ff00000041810 */
[----:B------:R-:W-:Y:S08]  /*2730*/  HMMA.16816.F32.BF16 R44, R64, R76, R44 ;  /* 0x0000004c402c723c */ /* 0x000ff0000004182c */
[----:B------:R-:W-:Y:S01]  /*2740*/  HMMA.16816.F32.BF16 R24, R68, R62, R24 ;  /* 0x0000003e4418723c */ /* 0x000fe20000041818 */
[----:B------:R-:W-:Y:S07]  /*2750*/  LDSM.16.M88.4 R60, [R210+0x4000] ;  /* 0x00400000d23c783b */ /* 0x000fee0000000200 */
[----:B------:R-:W-:Y:S01]  /*2760*/  HMMA.16816.F32.BF16 R72, R64, R78, R72 ;  /* 0x0000004e4048723c */ /* 0x000fe20000041848 */
[----:B------:R-:W4:Y:S04]  /*2770*/  LDSM.16.M88.4 R64, [R209+0xe000] ;  /* 0x00e00000d140783b */ /* 0x000f280000000200 */
[----:B------:R-:W5:Y:S03]  /*2780*/  LDSM.16.M88.4 R76, [R196+0x1800] ;  /* 0x00180000c44c783b */ /* 0x000f660000000200 */
[C---:B------:R-:W-:Y:S08]  /*2790*/  HMMA.16816.F32.BF16 R32, R68.reuse, R36, R32 ;  /* 0x000000244420723c */ /* 0x040ff00000041820 */
[C---:B------:R-:W-:Y:S01]  /*27a0*/  HMMA.16816.F32.BF16 R56, R68.reuse, R38, R56 ;  /* 0x000000264438723c */ /* 0x040fe20000041838 */
[----:B------:R-:W3:Y:S07]  /*27b0*/  LDSM.16.M88.4 R36, [R209+0xe800] ;  /* 0x00e80000d124783b */ /* 0x000eee0000000200 */
[C---:B-1----:R-:W-:Y:S08]  /*27c0*/  HMMA.16816.F32.BF16 R52, R68.reuse, R8, R52 ;  /* 0x000000084434723c */ /* 0x042ff00000041834 */
[----:B------:R-:W-:Y:S01]  /*27d0*/  HMMA.16816.F32.BF16 R48, R68, R10, R48 ;  /* 0x0000000a4430723c */ /* 0x000fe20000041830 */
[----:B------:R-:W1:Y:S07]  /*27e0*/  LDSM.16.M88.4 R8, [R209+0xf000] ;  /* 0x00f00000d108783b */ /* 0x000e6e0000000200 */
[----:B--2---:R-:W-:Y:S08]  /*27f0*/  HMMA.16816.F32.BF16 R16, R20, R40, R16 ;  /* 0x000000281410723c */ /* 0x004ff00000041810 */
[----:B------:R-:W-:Y:S08]  /*2800*/  HMMA.16816.F32.BF16 R44, R68, R80, R44 ;  /* 0x00000050442c723c */ /* 0x000ff0000004182c */
[----:B------:R-:W-:Y:S01]  /*2810*/  HMMA.16816.F32.BF16 R24, R20, R42, R24 ;  /* 0x0000002a1418723c */ /* 0x000fe20000041818 */
[----:B------:R-:W-:Y:S07]  /*2820*/  LDSM.16.M88.4 R40, [R207+0x2000] ;  /* 0x00200000cf28783b */ /* 0x000fee0000000200 */
[----:B------:R-:W-:Y:S01]  /*2830*/  HMMA.16816.F32.BF16 R68, R68, R82, R72 ;  /* 0x000000524444723c */ /* 0x000fe20000041848 */
[----:B------:R-:W-:Y:S04]  /*2840*/  LDSM.16.M88.4 R72, [R209+0xf800] ;  /* 0x00f80000d148783b */ /* 0x000fe80000000200 */
[----:B------:R-:W-:Y:S03]  /*2850*/  LDSM.16.M88.4 R80, [R209+0x10800] ;  /* 0x01080000d150783b */ /* 0x000fe60000000200 */
[C---:B------:R-:W-:Y:S08]  /*2860*/  HMMA.16816.F32.BF16 R32, R20.reuse, R28, R32 ;  /* 0x0000001c1420723c */ /* 0x040ff00000041820 */
[C---:B------:R-:W-:Y:S01]  /*2870*/  HMMA.16816.F32.BF16 R56, R20.reuse, R30, R56 ;  /* 0x0000001e1438723c */ /* 0x040fe20000041838 */
[----:B------:R-:W-:Y:S07]  /*2880*/  LDSM.16.M88.4 R28, [R207+0x2800] ;  /* 0x00280000cf1c783b */ /* 0x000fee0000000200 */
[C---:B---3--:R-:W-:Y:S08]  /*2890*/  HMMA.16816.F32.BF16 R52, R20.reuse, R12, R52 ;  /* 0x0000000c1434723c */ /* 0x048ff00000041834 */
[----:B------:R-:W-:Y:S01]  /*28a0*/  HMMA.16816.F32.BF16 R48, R20, R14, R48 ;  /* 0x0000000e1430723c */ /* 0x000fe20000041830 */
[----:B------:R-:W2:Y:S07]  /*28b0*/  LDSM.16.M88.4 R12, [R208+0x4000] ;  /* 0x00400000d00c783b */ /* 0x000eae0000000200 */
[C---:B----4-:R-:W-:Y:S08]  /*28c0*/  HMMA.16816.F32.BF16 R16, R60.reuse, R64, R16 ;  /* 0x000000403c10723c */ /* 0x050ff00000041810 */
[----:B------:R-:W-:Y:S01]  /*28d0*/  HMMA.16816.F32.BF16 R24, R60, R66, R24 ;  /* 0x000000423c18723c */ /* 0x000fe20000041818 */
[----:B------:R-:W-:Y:S07]  /*28e0*/  LDSM.16.M88.4 R64, [R207+0x3800] ;  /* 0x00380000cf40783b */ /* 0x000fee0000000200 */
[C---:B-----5:R-:W-:Y:S08]  /*28f0*/  HMMA.16816.F32.BF16 R44, R20.reuse, R76, R44 ;  /* 0x0000004c142c723c */ /* 0x060ff0000004182c */
[----:B------:R-:W-:Y:S01]  /*2900*/  HMMA.16816.F32.BF16 R68, R20, R78, R68 ;  /* 0x0000004e1444723c */ /* 0x000fe20000041844 */
[----:B------:R-:W-:Y:S04]  /*2910*/  LDSM.16.M88.4 R20, [R207+0x3000] ;  /* 0x00300000cf14783b */ /* 0x000fe80000000200 */
[----:B------:R-:W-:Y:S03]  /*2920*/  LDSM.16.M88.4 R76, [R203+0xe800] ;  /* 0x00e80000cb4c783b */ /* 0x000fe60000000200 */
[C---:B------:R-:W-:Y:S08]  /*2930*/  HMMA.16816.F32.BF16 R32, R60.reuse, R36, R32 ;  /* 0x000000243c20723c */ /* 0x040ff00000041820 */
[C---:B------:R-:W-:Y:S01]  /*2940*/  HMMA.16816.F32.BF16 R56, R60.reuse, R38, R56 ;  /* 0x000000263c38723c */ /* 0x040fe20000041838 */
[----:B------:R-:W-:Y:S07]  /*2950*/  LDSM.16.M88.4 R36, [R206+0x4000] ;  /* 0x00400000ce24783b */ /* 0x000fee0000000200 */
[C---:B-1----:R-:W-:Y:S08]  /*2960*/  HMMA.16816.F32.BF16 R52, R60.reuse, R8, R52 ;  /* 0x000000083c34723c */ /* 0x042ff00000041834 */
[----:B------:R-:W-:Y:S01]  /*2970*/  HMMA.16816.F32.BF16 R48, R60, R10, R48 ;  /* 0x0000000a3c30723c */ /* 0x000fe20000041830 */
[----:B------:R-:W1:Y:S07]  /*2980*/  LDSM.16.M88.4 R8, [R203+0xe000] ;  /* 0x00e00000cb08783b */ /* 0x000e6e0000000200 */
[C---:B--2---:R-:W-:Y:S08]  /*2990*/  HMMA.16816.F32.BF16 R16, R12.reuse, R40, R16 ;  /* 0x000000280c10723c */ /* 0x044ff00000041810 */
[----:B------:R-:W-:Y:S01]  /*29a0*/  HMMA.16816.F32.BF16 R24, R12, R42, R24 ;  /* 0x0000002a0c18723c */ /* 0x000fe20000041818 */
[----:B------:R-:W-:Y:S07]  /*29b0*/  LDSM.16.M88.4 R40, [R203+0xf800] ;  /* 0x00f80000cb28783b */ /* 0x000fee0000000200 */
[C---:B------:R-:W-:Y:S08]  /*29c0*/  HMMA.16816.F32.BF16 R44, R60.reuse, R72, R44 ;  /* 0x000000483c2c723c */ /* 0x040ff0000004182c */
[----:B------:R-:W-:Y:S01]  /*29d0*/  HMMA.16816.F32.BF16 R68, R60, R74, R68 ;  /* 0x0000004a3c44723c */ /* 0x000fe20000041844 */
[----:B------:R-:W-:Y:S04]  /*29e0*/  LDSM.16.M88.4 R72, [R205+0x4000] ;  /* 0x00400000cd48783b */ /* 0x000fe80000000200 */
[----:B------:R-:W-:Y:S03]  /*29f0*/  LDSM.16.M88.4 R60, [R203+0xf000] ;  /* 0x00f00000cb3c783b */ /* 0x000fe60000000200 */
[C---:B------:R-:W-:Y:S08]  /*2a00*/  HMMA.16816.F32.BF16 R32, R12.reuse, R28, R32 ;  /* 0x0000001c0c20723c */ /* 0x040ff00000041820 */
[----:B------:R-:W-:Y:S01]  /*2a10*/  HMMA.16816.F32.BF16 R56, R12, R30, R56 ;  /* 0x0000001e0c38723c */ /* 0x000fe20000041838 */
[----:B------:R-:W2:Y:S07]  /*2a20*/  LDSM.16.M88.4 R28, [R196+0x2000] ;  /* 0x00200000c41c783b */ /* 0x000eae0000000200 */
        /* <DEDUP_REMOVED lines=8> */
[----:B------:R-:W1:Y:S04]  /*2ab0*/  LDSM.16.M88.4 R64, [R210+0x8000] ;  /* 0x00800000d240783b */ /* 0x000e680000000200 */
[----:B------:R-:W3:Y:S03]  /*2ac0*/  LDSM.16.M88.4 R12, [R196+0x3000] ;  /* 0x00300000c40c783b */ /* 0x000ee60000000200 */
[C---:B--2---:R-:W-:Y:S08]  /*2ad0*/  HMMA.16816.F32.BF16 R16, R72.reuse, R28, R16 ;  /* 0x0000001c4810723c */ /* 0x044ff00000041810 */
[----:B------:R-:W-:Y:S01]  /*2ae0*/  HMMA.16816.F32.BF16 R24, R72, R30, R24 ;  /* 0x0000001e4818723c */ /* 0x000fe20000041818 */
[----:B------:R-:W-:Y:S07]  /*2af0*/  LDSM.16.M88.4 R28, [R207+0x4000] ;  /* 0x00400000cf1c783b */ /* 0x000fee0000000200 */
[C---:B------:R-:W-:Y:S08]  /*2b00*/  HMMA.16816.F32.BF16 R52, R36.reuse, R60, R52 ;  /* 0x0000003c2434723c */ /* 0x040ff00000041834 */
[C---:B------:R-:W-:Y:S01]  /*2b10*/  HMMA.16816.F32.BF16 R48, R36.reuse, R62, R48 ;  /* 0x0000003e2430723c */ /* 0x040fe20000041830 */
[----:B------:R-:W-:Y:S07]  /*2b20*/  LDSM.16.M88.4 R60, [R209+0x11000] ;  /* 0x01100000d13c783b */ /* 0x000fee0000000200 */
[C---:B------:R-:W-:Y:S08]  /*2b30*/  HMMA.16816.F32.BF16 R44, R36.reuse, R40, R44 ;  /* 0x00000028242c723c */ /* 0x040ff0000004182c */
[C---:B------:R-:W-:Y:S01]  /*2b40*/  HMMA.16816.F32.BF16 R68, R36.reuse, R42, R68 ;  /* 0x0000002a2444723c */ /* 0x040fe20000041844 */
[----:B------:R-:W2:Y:S07]  /*2b50*/  LDSM.16.M88.4 R40, [R208+0x8000] ;  /* 0x00800000d028783b */ /* 0x000eae0000000200 */
[C---:B------:R-:W-:Y:S08]  /*2b60*/  HMMA.16816.F32.BF16 R32, R36.reuse, R76, R32 ;  /* 0x0000004c2420723c */ /* 0x040ff00000041820 */
[----:B------:R-:W-:Y:S01]  /*2b70*/  HMMA.16816.F32.BF16 R56, R36, R78, R56 ;  /* 0x0000004e2438723c */ /* 0x000fe20000041838 */
[----:B------:R-:W-:Y:S04]  /*2b80*/  LDSM.16.M88.4 R76, [R203+0x10000] ;  /* 0x01000000cb4c783b */ /* 0x000fe80000000200 */
[----:B------:R-:W-:Y:S03]  /*2b90*/  LDSM.16.M88.4 R36, [R207+0x4800] ;  /* 0x00480000cf24783b */ /* 0x000fe60000000200 */
[C---:B-1----:R-:W-:Y:S08]  /*2ba0*/  HMMA.16816.F32.BF16 R16, R64.reuse, R8, R16 ;  /* 0x000000084010723c */ /* 0x042ff00000041810 */
[----:B------:R-:W-:Y:S01]  /*2bb0*/  HMMA.16816.F32.BF16 R24, R64, R10, R24 ;  /* 0x0000000a4018723c */ /* 0x000fe20000041818 */
[----:B------:R-:W-:Y:S07]  /*2bc0*/  LDSM.16.M88.4 R8, [R205+0x8000] ;  /* 0x00800000cd08783b */ /* 0x000fee0000000200 */
[C---:B---3--:R-:W-:Y:S08]  /*2bd0*/  HMMA.16816.F32.BF16 R52, R72.reuse, R12, R52 ;  /* 0x0000000c4834723c */ /* 0x048ff00000041834 */
[C---:B------:R-:W-:Y:S01]  /*2be0*/  HMMA.16816.F32.BF16 R48, R72.reuse, R14, R48 ;  /* 0x0000000e4830723c */ /* 0x040fe20000041830 */
[----:B------:R-:W1:Y:S07]  /*2bf0*/  LDSM.16.M88.4 R12, [R206+0x8000] ;  /* 0x00800000ce0c783b */ /* 0x000e6e0000000200 */
[C---:B------:R-:W-:Y:S08]  /*2c00*/  HMMA.16816.F32.BF16 R32, R72.reuse, R20, R32 ;  /* 0x000000144820723c */ /* 0x040ff00000041820 */
[----:B------:R-:W-:Y:S01]  /*2c10*/  HMMA.16816.F32.BF16 R56, R72, R22, R56 ;  /* 0x000000164838723c */ /* 0x000fe20000041838 */
[----:B------:R-:W3:Y:S07]  /*2c20*/  LDSM.16.M88.4 R20, [R196+0x4000] ;  /* 0x00400000c414783b */ /* 0x000eee0000000200 */
[C---:B--2---:R-:W-:Y:S08]  /*2c30*/  HMMA.16816.F32.BF16 R16, R40.reuse, R28, R16 ;  /* 0x0000001c2810723c */ /* 0x044ff00000041810 */
[----:B------:R-:W-:Y:S01]  /*2c40*/  HMMA.16816.F32.BF16 R24, R40, R30, R24 ;  /* 0x0000001e2818723c */ /* 0x000fe20000041818 */
[----:B------:R-:W2:Y:S07]  /*2c50*/  LDSM.16.M88.4 R28, [R203+0x10800] ;  /* 0x01080000cb1c783b */ /* 0x000eae0000000200 */
[C---:B------:R-:W-:Y:S08]  /*2c60*/  HMMA.16816.F32.BF16 R32, R64.reuse, R80, R32 ;  /* 0x000000504020723c */ /* 0x040ff00000041820 */
[----:B------:R-:W-:Y:S08]  /*2c70*/  HMMA.16816.F32.BF16 R56, R64, R82, R56 ;  /* 0x000000524038723c */ /* 0x000ff00000041838 */
[C---:B-1----:R-:W-:Y:S08]  /*2c80*/  HMMA.16816.F32.BF16 R16, R12.reuse, R76, R16 ;  /* 0x0000004c0c10723c */ /* 0x042ff00000041810 */
[----:B------:R-:W-:Y:S01]  /*2c90*/  HMMA.16816.F32.BF16 R24, R12, R78, R24 ;  /* 0x0000004e0c18723c */ /* 0x000fe20000041818 */
[----:B------:R-:W1:Y:S07]  /*2ca0*/  LDSM.16.M88.4 R76, [R207+0x5000] ;  /* 0x00500000cf4c783b */ /* 0x000e6e0000000200 */
[----:B------:R-:W-:Y:S08]  /*2cb0*/  HMMA.16816.F32.BF16 R32, R40, R36, R32 ;  /* 0x000000242820723c */ /* 0x000ff00000041820 */
[----:B------:R-:W-:Y:S01]  /*2cc0*/  HMMA.16816.F32.BF16 R80, R64, R60, R52 ;  /* 0x0000003c4050723c */ /* 0x000fe20000041834 */
[----:B------:R-:W4:Y:S06]  /*2cd0*/  LDSM.16.M88.4 R52, [R196+0x4800] ;  /* 0x00480000c434783b */ /* 0x000f2c0000000200 */
[C---:B------:R-:W-:Y:S01]  /*2ce0*/  IADD3 R60, R4.reuse, 0x31, RZ ;  /* 0x00000031043c7810 */ /* 0x040fe20007ffe0ff */
[----:B------:R-:W-:Y:S01]  /*2cf0*/  HMMA.16816.F32.BF16 R56, R40, R38, R56 ;  /* 0x000000262838723c */ /* 0x000fe20000041838 */
[----:B------:R-:W5:Y:S02]  /*2d00*/  LDSM.16.M88.4 R36, [R203+0x11000] ;  /* 0x01100000cb24783b */ /* 0x000f640000000200 */
[----:B------:R-:W-:Y:S05]  /*2d10*/  I2F R61, R60 ;  /* 0x0000003c003d7306 */ /* 0x000fea0000201400 */
[C---:B---3--:R-:W-:Y:S08]  /*2d20*/  HMMA.16816.F32.BF16 R16, R8.reuse, R20, R16 ;  /* 0x000000140810723c */ /* 0x048ff00000041810 */
[----:B------:R-:W-:Y:S01]  /*2d30*/  HMMA.16816.F32.BF16 R24, R8, R22, R24 ;  /* 0x000000160818723c */ /* 0x000fe20000041818 */
[----:B------:R-:W3:Y:S07]  /*2d40*/  LDSM.16.M88.4 R20, [R196+0x5000] ;  /* 0x00500000c414783b */ /* 0x000eee0000000200 */
[----:B------:R-:W-:Y:S07]  /*2d50*/  HMMA.16816.F32.BF16 R44, R72, R84, R44 ;  /* 0x00000054482c723c */ /* 0x000fee000004182c */
[----:B------:R-:W-:Y:S01]  /*2d60*/  IADD3 R84, R4, 0x11, RZ ;  /* 0x0000001104547810 */ /* 0x000fe20007ffe0ff */
[----:B--2---:R-:W-:Y:S01]  /*2d70*/  HMMA.16816.F32.BF16 R32, R12, R28, R32 ;  /* 0x0000001c0c20723c */ /* 0x004fe20000041820 */
[----:B------:R-:W-:-:S02]  /*2d80*/  FMUL.FTZ R112, R16, c[0x0][0x2ec] ;  /* 0x0000bb0010707a20 */ /* 0x000fc40000410000 */
[----:B------:R-:W-:Y:S04]  /*2d90*/  I2F R85, R84 ;  /* 0x0000005400557306 */ /* 0x000fe80000201400 */
[----:B------:R-:W-:Y:S01]  /*2da0*/  IADD3 R28, R4, 0x39, RZ ;  /* 0x00000039041c7810 */ /* 0x000fe20007ffe0ff */
[----:B------:R-:W-:Y:S01]  /*2db0*/  HMMA.16816.F32.BF16 R68, R72, R86, R68 ;  /* 0x000000564844723c */ /* 0x000fe20000041844 */
[----:B------:R-:W-:Y:S02]  /*2dc0*/  FMUL.FTZ R24, R24, c[0x0][0x2ec] ;  /* 0x0000bb0018187a20 */ /* 0x000fe40000410000 */
[----:B------:R-:W-:Y:S04]  /*2dd0*/  I2F R29, R28 ;  /* 0x0000001c001d7306 */ /* 0x000fe80000201400 */
[----:B------:R-:W-:Y:S01]  /*2de0*/  FMUL.FTZ R73, R17, c[0x0][0x2ec] ;  /* 0x0000bb0011497a20 */ /* 0x000fe20000410000 */
[----:B-1----:R-:W-:Y:S01]  /*2df0*/  HMMA.16816.F32.BF16 R80, R40, R76, R80 ;  /* 0x0000004c2850723c */ /* 0x002fe20000041850 */
[----:B------:R-:W-:-:S02]  /*2e00*/  FMUL.FTZ R72, R18, c[0x0][0x2ec] ;  /* 0x0000bb0012487a20 */ /* 0x000fc40000410000 */
[----:B------:R-:W-:Y:S05]  /*2e10*/  MUFU.TANH R112, R112 ;  /* 0x0000007000707308 */ /* 0x000fea0000002400 */
[----:B------:R-:W-:Y:S03]  /*2e20*/  HMMA.16816.F32.BF16 R56, R12, R30, R56 ;  /* 0x0000001e0c38723c */ /* 0x000fe60000041838 */
[----:B------:R1:W-:Y:S04]  /*2e30*/  MUFU.TANH R31, R24 ;  /* 0x00000018001f7308 */ /* 0x0003e80000002400 */
[----:B------:R-:W-:Y:S01]  /*2e40*/  FMUL.FTZ R30, R19, c[0x0][0x2ec] ;  /* 0x0000bb00131e7a20 */ /* 0x000fe20000410000 */
[----:B----4-:R-:W-:Y:S01]  /*2e50*/  HMMA.16816.F32.BF16 R32, R8, R52, R32 ;  /* 0x000000340820723c */ /* 0x010fe20000041820 */
[----:B------:R-:W2:Y:S02]  /*2e60*/  LDSM.16.M88.4 R16, [R209+0x11800] ;  /* 0x01180000d110783b */ /* 0x000ea40000000200 */
[----:B------:R-:W-:Y:S04]  /*2e70*/  MUFU.TANH R73, R73 ;  /* 0x0000004900497308 */ /* 0x000fe80000002400 */
[----:B------:R-:W-:Y:S01]  /*2e80*/  FMUL.FTZ R52, R25, c[0x0][0x2ec] ;  /* 0x0000bb0019347a20 */ /* 0x000fe20000410000 */
[----:B-----5:R-:W-:Y:S03]  /*2e90*/  HMMA.16816.F32.BF16 R80, R12, R36, R80 ;  /* 0x000000240c50723c */ /* 0x020fe60000041850 */
[----:B------:R-:W-:Y:S04]  /*2ea0*/  MUFU.TANH R30, R30 ;  /* 0x0000001e001e7308 */ /* 0x000fe80000002400 */
[----:B------:R-:W-:Y:S01]  /*2eb0*/  FMUL.FTZ R36, R26, c[0x0][0x2ec] ;  /* 0x0000bb001a247a20 */ /* 0x000fe20000410000 */
[----:B------:R-:W-:Y:S01]  /*2ec0*/  HMMA.16816.F32.BF16 R48, R64, R62, R48 ;  /* 0x0000003e4030723c */ /* 0x000fe20000041830 */
[----:B------:R-:W-:-:S02]  /*2ed0*/  FMUL.FTZ R37, R27, c[0x0][0x2ec] ;  /* 0x0000bb001b257a20 */ /* 0x000fc40000410000 */
[----:B-1----:R-:W1:Y:S01]  /*2ee0*/  LDSM.16.M88.4 R24, [R207+0x5800] ;  /* 0x00580000cf18783b */ /* 0x002e620000000200 */
[----:B------:R-:W-:Y:S04]  /*2ef0*/  MUFU.TANH R52, R52 ;  /* 0x0000003400347308 */ /* 0x000fe80000002400 */
[----:B------:R-:W-:Y:S01]  /*2f00*/  HMMA.16816.F32.BF16 R56, R8, R54, R56 ;  /* 0x000000360838723c */ /* 0x000fe20000041838 */
[----:B------:R-:W-:Y:S02]  /*2f10*/  FMUL.FTZ R33, R33, c[0x0][0x2ec] ;  /* 0x0000bb0021217a20 */ /* 0x000fe40000410000 */
[----:B------:R-:W-:Y:S01]  /*2f20*/  FMUL.FTZ R34, R34, c[0x0][0x2ec] ;  /* 0x0000bb0022227a20 */ /* 0x000fe20000410000 */
[----:B------:R-:W-:Y:S01]  /*2f30*/  MUFU.TANH R36, R36 ;  /* 0x0000002400247308 */ /* 0x000fe20000002400 */
[----:B------:R-:W-:-:S02]  /*2f40*/  FMUL.FTZ R32, R32, c[0x0][0x2ec] ;  /* 0x0000bb0020207a20 */ /* 0x000fc40000410000 */
[----:B------:R-:W-:Y:S01]  /*2f50*/  FMUL.FTZ R35, R35, c[0x0][0x2ec] ;  /* 0x0000bb0023237a20 */ /* 0x000fe20000410000 */
[----:B---3--:R-:W-:Y:S04]  /*2f60*/  HMMA.16816.F32.BF16 R80, R8, R20, R80 ;  /* 0x000000140850723c */ /* 0x008fe80000041850 */
[----:B------:R-:W-:Y:S04]  /*2f70*/  MUFU.TANH R33, R33 ;  /* 0x0000002100217308 */ /* 0x000fe80000002400 */
[----:B------:R-:W-:Y:S04]  /*2f80*/  HMMA.16816.F32.BF16 R48, R40, R78, R48 ;  /* 0x0000004e2830723c */ /* 0x000fe80000041830 */
[----:B------:R-:W-:Y:S04]  /*2f90*/  MUFU.TANH R34, R34 ;  /* 0x0000002200227308 */ /* 0x000fe80000002400 */
[----:B--2---:R-:W-:Y:S01]  /*2fa0*/  HMMA.16816.F32.BF16 R44, R64, R16, R44 ;  /* 0x00000010402c723c */ /* 0x004fe2000004182c */
[----:B------:R-:W-:-:S02]  /*2fb0*/  FMUL.FTZ R20, R56, c[0x0][0x2ec] ;  /* 0x0000bb0038147a20 */ /* 0x000fc40000410000 */
[----:B------:R-:W-:Y:S01]  /*2fc0*/  FMUL.FTZ R21, R57, c[0x0][0x2ec] ;  /* 0x0000bb0039157a20 */ /* 0x000fe20000410000 */
[----:B------:R-:W2:Y:S01]  /*2fd0*/  MUFU.TANH R37, R37 ;  /* 0x0000002500257308 */ /* 0x000ea20000002400 */
[----:B------:R-:W-:-:S03]  /*2fe0*/  FMUL.FTZ R59, R59, c[0x0][0x2ec] ;  /* 0x0000bb003b3b7a20 */ /* 0x000fc60000410000 */
[----:B------:R-:W-:Y:S01]  /*2ff0*/  HMMA.16816.F32.BF16 R68, R64, R18, R68 ;  /* 0x000000124044723c */ /* 0x000fe20000041844 */
[----:B------:R-:W3:Y:S03]  /*3000*/  LDSM.16.M88.4 R16, [R203+0x11800] ;  /* 0x01180000cb10783b */ /* 0x000ee60000000200 */
[----:B------:R-:W-:Y:S04]  /*3010*/  MUFU.TANH R20, R20 ;  /* 0x0000001400147308 */ /* 0x000fe80000002400 */
[----:B------:R-:W-:Y:S04]  /*3020*/  HMMA.16816.F32.BF16 R48, R12, R38, R48 ;  /* 0x000000260c30723c */ /* 0x000fe80000041830 */
[----:B------:R-:W-:Y:S01]  /*3030*/  MUFU.TANH R21, R21 ;  /* 0x0000001500157308 */ /* 0x000fe20000002400 */
[----:B--2---:R-:W-:-:S02]  /*3040*/  FFMA.FTZ R7, R99, R0, R37 ;  /* 0x0000000063077223 */ /* 0x004fc40000010025 */
[----:B------:R-:W-:Y:S01]  /*3050*/  FMUL.FTZ R38, R58, c[0x0][0x2ec] ;  /* 0x0000bb003a267a20 */ /* 0x000fe20000410000 */
[----:B-1----:R-:W-:Y:S01]  /*3060*/  HMMA.16816.F32.BF16 R44, R40, R24, R44 ;  /* 0x00000018282c723c */ /* 0x002fe2000004182c */
[----:B------:R-:W-:Y:S01]  /*3070*/  FMUL.FTZ R39, R80, c[0x0][0x2ec] ;  /* 0x0000bb0050277a20 */ /* 0x000fe20000410000 */
[----:B------:R-:W-:Y:S02]  /*3080*/  FSEL R7, R7, -INF , !P4 ;  /* 0xff80000007077808 */ /* 0x000fe40006000000 */
[----:B------:R-:W1:Y:S01]  /*3090*/  MUFU.TANH R32, R32 ;  /* 0x0000002000207308 */ /* 0x000e620000002400 */
[----:B------:R-:W-:-:S03]  /*30a0*/  ISETP.GE.AND P4, PT, R98, R136, PT ;  /* 0x000000886200720c */ /* 0x000fc60003f86270 */
[----:B------:R-:W-:Y:S01]  /*30b0*/  HMMA.16816.F32.BF16 R68, R40, R26, R68 ;  /* 0x0000001a2844723c */ /* 0x000fe20000041844 */
[----:B------:R-:W2:Y:S01]  /*30c0*/  LDSM.16.M88.4 R24, [R196+0x5800] ;  /* 0x00580000c418783b */ /* 0x000ea20000000200 */
[----:B------:R-:W-:-:S04]  /*30d0*/  DEPBAR.LE SB0, 0x0 ;  /* 0x000080000000791a */ /* 0x000fc80000000000 */
[----:B------:R-:W-:Y:S01]  /*30e0*/  MUFU.TANH R38, R38 ;  /* 0x0000002600267308 */ /* 0x000fe20000002400 */
[----:B------:R-:W-:Y:S01]  /*30f0*/  FMUL.FTZ R41, R82, c[0x0][0x2ec] ;  /* 0x0000bb0052297a20 */ /* 0x000fe20000410000 */
[----:B------:R-:W-:Y:S01]  /*3100*/  HMMA.16816.F32.BF16 R48, R8, R22, R48 ;  /* 0x000000160830723c */ /* 0x000fe20000041830 */
[----:B-1----:R-:W-:-:S05]  /*3110*/  FFMA.FTZ R6, R101, R0, R32 ;  /* 0x0000000065067223 */ /* 0x002fca0000010020 */
[----:B------:R-:W-:Y:S01]  /*3120*/  MUFU.TANH R35, R35 ;  /* 0x0000002300237308 */ /* 0x000fe20000002400 */
[----:B------:R-:W-:Y:S01]  /*3130*/  FMUL.FTZ R23, R83, c[0x0][0x2ec] ;  /* 0x0000bb0053177a20 */ /* 0x000fe20000410000 */
[C---:B---3--:R-:W-:Y:S01]  /*3140*/  HMMA.16816.F32.BF16 R44, R12.reuse, R16, R44 ;  /* 0x000000100c2c723c */ /* 0x048fe2000004182c */
[----:B------:R-:W-:Y:S01]  /*3150*/  FMUL.FTZ R22, R81, c[0x0][0x2ec] ;  /* 0x0000bb0051167a20 */ /* 0x000fe20000410000 */
[----:B------:R-:W-:Y:S02]  /*3160*/  FSEL R6, R6, -INF , !P1 ;  /* 0xff80000006067808 */ /* 0x000fe40004800000 */
[----:B------:R-:W-:Y:S02]  /*3170*/  ISETP.GE.AND P1, PT, R98, R135, PT ;  /* 0x000000876200720c */ /* 0x000fe40003f26270 */
[----:B------:R-:W1:Y:S01]  /*3180*/  MUFU.TANH R23, R23 ;  /* 0x0000001700177308 */ /* 0x000e620000002400 */
[CC--:B------:R-:W-:Y:S01]  /*3190*/  FFMA.FTZ R17, R97.reuse, R0.reuse, R36 ;  /* 0x0000000061117223 */ /* 0x0c0fe20000010024 */
[----:B------:R-:W-:Y:S01]  /*31a0*/  HMMA.16816.F32.BF16 R68, R12, R18, R68 ;  /* 0x000000120c44723c */ /* 0x000fe20000041844 */
[----:B------:R-:W-:-:S03]  /*31b0*/  FFMA.FTZ R16, R97, R0, R31 ;  /* 0x0000000061107223 */ /* 0x000fc6000001001f */
[----:B------:R-:W-:Y:S02]  /*31c0*/  FSEL R17, R17, -INF , !P0 ;  /* 0xff80000011117808 */ /* 0x000fe40004000000 */
[----:B------:R-:W-:Y:S01]  /*31d0*/  MUFU.TANH R22, R22 ;  /* 0x0000001600167308 */ /* 0x000fe20000002400 */
[----:B------:R-:W-:Y:S01]  /*31e0*/  FSEL R16, R16, -INF , !P3 ;  /* 0xff80000010107808 */ /* 0x000fe20005800000 */
[----:B------:R-:W-:Y:S01]  /*31f0*/  FMUL.FTZ R42, R48, c[0x0][0x2ec] ;  /* 0x0000bb00302a7a20 */ /* 0x000fe20000410000 */
[----:B------:R-:W-:Y:S01]  /*3200*/  ISETP.GE.AND P0, PT, R96, R136, PT ;  /* 0x000000886000720c */ /* 0x000fe20003f06270 */
[-C--:B------:R-:W-:Y:S01]  /*3210*/  FFMA.FTZ R18, R99, R0.reuse, R52 ;  /* 0x0000000063127223 */ /* 0x080fe20000010034 */
[-C--:B------:R-:W-:Y:S01]  /*3220*/  ISETP.GE.AND P3, PT, R84, R135.reuse, PT ;  /* 0x000000875400720c */ /* 0x080fe20003f66270 */
[-C--:B------:R-:W-:Y:S02]  /*3230*/  FFMA.FTZ R19, R95, R0.reuse, R30 ;  /* 0x000000005f137223 */ /* 0x080fe4000001001e */
[----:B------:R-:W3:Y:S01]  /*3240*/  MUFU.TANH R42, R42 ;  /* 0x0000002a002a7308 */ /* 0x000ee20000002400 */
[----:B------:R-:W-:Y:S01]  /*3250*/  FMUL.FTZ R30, R51, c[0x0][0x2ec] ;  /* 0x0000bb00331e7a20 */ /* 0x000fe20000410000 */
[----:B------:R-:W-:Y:S01]  /*3260*/  FSEL R18, R18, -INF , !P5 ;  /* 0xff80000012127808 */ /* 0x000fe20006800000 */
[C---:B--2---:R-:W-:Y:S01]  /*3270*/  HMMA.16816.F32.BF16 R44, R8.reuse, R24, R44 ;  /* 0x00000018082c723c */ /* 0x044fe2000004182c */
[-C--:B------:R-:W-:Y:S01]  /*3280*/  ISETP.GE.AND P5, PT, R96, R135.reuse, PT ;  /* 0x000000876000720c */ /* 0x080fe20003fa6270 */
[-C--:B-1----:R-:W-:Y:S01]  /*3290*/  FFMA.FTZ R179, R109, R0.reuse, R23 ;  /* 0x000000006db37223 */ /* 0x082fe20000010017 */
[----:B------:R-:W-:Y:S01]  /*32a0*/  FSEL R19, R19, -INF , !P2 ;  /* 0xff80000013137808 */ /* 0x000fe20005000000 */
[-C--:B------:R-:W-:Y:S01]  /*32b0*/  FFMA.FTZ R14, R95, R0.reuse, R73 ;  /* 0x000000005f0e7223 */ /* 0x080fe20000010049 */
[----:B------:R-:W1:Y:S01]  /*32c0*/  MUFU.TANH R39, R39 ;  /* 0x0000002700277308 */ /* 0x000e620000002400 */
[----:B------:R-:W-:Y:S01]  /*32d0*/  FFMA.FTZ R15, R101, R0, R34 ;  /* 0x00000000650f7223 */ /* 0x000fe20000010022 */
[----:B------:R-:W-:Y:S01]  /*32e0*/  ISETP.GE.AND P2, PT, R84, R136, PT ;  /* 0x000000885400720c */ /* 0x000fe20003f46270 */
[----:B------:R-:W-:Y:S01]  /*32f0*/  HMMA.16816.F32.BF16 R68, R8, R26, R68 ;  /* 0x0000001a0844723c */ /* 0x000fe20000041844 */
[----:B------:R-:W-:Y:S01]  /*3300*/  FMUL.FTZ R24, R49, c[0x0][0x2ec] ;  /* 0x0000bb0031187a20 */ /* 0x000fe20000410000 */
[----:B------:R-:W-:Y:S01]  /*3310*/  FSEL R14, R14, -INF , !P6 ;  /* 0xff8000000e0e7808 */ /* 0x000fe20007000000 */
[----:B------:R-:W-:Y:S01]  /*3320*/  FMUL.FTZ R25, R50, c[0x0][0x2ec] ;  /* 0x0000bb0032197a20 */ /* 0x000fe20000410000 */
[----:B------:R-:W-:Y:S01]  /*3330*/  ISETP.GE.AND P6, PT, R94, R135, PT ;  /* 0x000000875e00720c */ /* 0x000fe20003fc6270 */
[----:B------:R-:W2:Y:S01]  /*3340*/  MUFU.TANH R41, R41 ;  /* 0x0000002900297308 */ /* 0x000ea20000002400 */
[----:B---3--:R-:W-:-:S02]  /*3350*/  FFMA.FTZ R42, R111, R0, R42 ;  /* 0x000000006f2a7223 */ /* 0x008fc4000001002a */
[-C--:B------:R-:W-:Y:S01]  /*3360*/  FFMA.FTZ R11, R103, R0.reuse, R38 ;  /* 0x00000000670b7223 */ /* 0x080fe20000010026 */
[----:B------:R-:W-:Y:S01]  /*3370*/  FSEL R15, R15, -INF , !P6 ;  /* 0xff8000000f0f7808 */ /* 0x000fe20007000000 */
[----:B------:R-:W-:Y:S01]  /*3380*/  FFMA.FTZ R10, R103, R0, R20 ;  /* 0x00000000670a7223 */ /* 0x000fe20000010014 */
[----:B------:R-:W-:Y:S01]  /*3390*/  ISETP.GE.AND P6, PT, R100, R136, PT ;  /* 0x000000886400720c */ /* 0x000fe20003fc6270 */
[-C--:B------:R-:W-:Y:S01]  /*33a0*/  FFMA.FTZ R8, R105, R0.reuse, R21 ;  /* 0x0000000069087223 */ /* 0x080fe20000010015 */
[----:B------:R-:W3:Y:S01]  /*33b0*/  MUFU.TANH R40, R59 ;  /* 0x0000003b00287308 */ /* 0x000ee20000002400 */
[----:B------:R-:W-:Y:S01]  /*33c0*/  FSEL R11, R11, -INF , !P5 ;  /* 0xff8000000b0b7808 */ /* 0x000fe20006800000 */
[----:B------:R-:W-:Y:S01]  /*33d0*/  FFMA.FTZ R12, R85, R0, R33 ;  /* 0x00000000550c7223 */ /* 0x000fe20000010021 */
[----:B------:R-:W-:Y:S01]  /*33e0*/  ISETP.GE.AND P5, PT, R104, R136, PT ;  /* 0x000000886800720c */ /* 0x000fe20003fa6270 */
[----:B------:R-:W-:Y:S01]  /*33f0*/  FMUL.FTZ R27, R47, c[0x0][0x2ec] ;  /* 0x0000bb002f1b7a20 */ /* 0x000fe20000410000 */
[----:B------:R-:W-:Y:S01]  /*3400*/  FSEL R10, R10, -INF , !P0 ;  /* 0xff8000000a0a7808 */ /* 0x000fe20004000000 */
[----:B------:R-:W-:Y:S01]  /*3410*/  FMUL.FTZ R44, R44, c[0x0][0x2ec] ;  /* 0x0000bb002c2c7a20 */ /* 0x000fe20000410000 */
[----:B------:R-:W-:Y:S01]  /*3420*/  FSEL R172, R42, -INF , !P5 ;  /* 0xff8000002aac7808 */ /* 0x000fe20006800000 */
[----:B------:R-:W-:Y:S01]  /*3430*/  FMUL.FTZ R45, R45, c[0x0][0x2ec] ;  /* 0x0000bb002d2d7a20 */ /* 0x000fe20000410000 */
[----:B------:R-:W4:Y:S01]  /*3440*/  MUFU.TANH R30, R30 ;  /* 0x0000001e001e7308 */ /* 0x000f220000002400 */
[----:B------:R-:W-:Y:S01]  /*3450*/  FMUL.FTZ R46, R46, c[0x0][0x2ec] ;  /* 0x0000bb002e2e7a20 */ /* 0x000fe20000410000 */
[-C--:B------:R-:W-:Y:S01]  /*3460*/  ISETP.GE.AND P5, PT, R60, R135.reuse, PT ;  /* 0x000000873c00720c */ /* 0x080fe20003fa6270 */
[----:B------:R-:W-:Y:S01]  /*3470*/  FMUL.FTZ R23, R69, c[0x0][0x2ec] ;  /* 0x0000bb0045177a20 */ /* 0x000fe20000410000 */
[----:B------:R-:W-:Y:S01]  /*3480*/  FSEL R12, R12, -INF , !P2 ;  /* 0xff8000000c0c7808 */ /* 0x000fe20005000000 */
[----:B------:R-:W-:Y:S01]  /*3490*/  FMUL.FTZ R68, R68, c[0x0][0x2ec] ;  /* 0x0000bb0044447a20 */ /* 0x000fe20000410000 */
[-C--:B------:R-:W-:Y:S01]  /*34a0*/  ISETP.GE.AND P2, PT, R100, R135.reuse, PT ;  /* 0x000000876400720c */ /* 0x080fe20003f46270 */
[----:B------:R-:W-:Y:S01]  /*34b0*/  FMUL.FTZ R70, R70, c[0x0][0x2ec] ;  /* 0x0000bb0046467a20 */ /* 0x000fe20000410000 */
[----:B------:R-:W5:Y:S01]  /*34c0*/  MUFU.TANH R27, R27 ;  /* 0x0000001b001b7308 */ /* 0x000f620000002400 */
[----:B------:R-:W-:Y:S01]  /*34d0*/  FMUL.FTZ R71, R71, c[0x0][0x2ec] ;  /* 0x0000bb0047477a20 */ /* 0x000fe20000410000 */
[----:B------:R-:W-:Y:S01]  /*34e0*/  ISETP.GE.AND P0, PT, R102, R135, PT ;  /* 0x000000876600720c */ /* 0x000fe20003f06270 */
[-C--:B------:R-:W-:Y:S01]  /*34f0*/  FFMA.FTZ R166, R109, R0.reuse, R22 ;  /* 0x000000006da67223 */ /* 0x080fe20000010016 */
[----:B------:R-:W-:Y:S01]  /*3500*/  FSEL R8, R8, -INF , !P4 ;  /* 0xff80000008087808 */ /* 0x000fe20006000000 */
[-C--:B------:R-:W-:Y:S01]  /*3510*/  FFMA.FTZ R13, R85, R0.reuse, R35 ;  /* 0x00000000550d7223 */ /* 0x080fe20000010023 */
[----:B------:R-:W-:Y:S01]  /*3520*/  FSEL R179, R179, -INF , !P0 ;  /* 0xff800000b3b37808 */ /* 0x000fe20004000000 */
[CC--:B-1----:R-:W-:Y:S01]  /*3530*/  FFMA.FTZ R39, R107.reuse, R0.reuse, R39 ;  /* 0x000000006b277223 */ /* 0x0c2fe20000010027 */
[----:B------:R-:W1:Y:S01]  /*3540*/  MUFU.TANH R26, R44 ;  /* 0x0000002c001a7308 */ /* 0x000e620000002400 */
[-C--:B--2---:R-:W-:Y:S01]  /*3550*/  FFMA.FTZ R41, R107, R0.reuse, R41 ;  /* 0x000000006b297223 */ /* 0x084fe20000010029 */
[----:B------:R-:W-:Y:S01]  /*3560*/  FSEL R13, R13, -INF , !P3 ;  /* 0xff8000000d0d7808 */ /* 0x000fe20005800000 */
[----:B---3--:R-:W-:Y:S01]  /*3570*/  FFMA.FTZ R9, R105, R0, R40 ;  /* 0x0000000069097223 */ /* 0x008fe20000010028 */
[----:B------:R-:W-:Y:S01]  /*3580*/  ISETP.GE.AND P3, PT, R102, R136, PT ;  /* 0x000000886600720c */ /* 0x000fe20003f66270 */
[----:B----4-:R-:W-:Y:S01]  /*3590*/  FFMA.FTZ R30, R113, R0, R30 ;  /* 0x00000000711e7223 */ /* 0x010fe2000001001e */
[----:B------:R-:W-:-:S02]  /*35a0*/  FSEL R174, R39, -INF , !P6 ;  /* 0xff80000027ae7808 */ /* 0x000fc40007000000 */
[----:B------:R-:W2:Y:S01]  /*35b0*/  MUFU.TANH R20, R45 ;  /* 0x0000002d00147308 */ /* 0x000ea20000002400 */
[-C--:B-----5:R-:W-:Y:S01]  /*35c0*/  FFMA.FTZ R27, R61, R0.reuse, R27 ;  /* 0x000000003d1b7223 */ /* 0x0a0fe2000001001b */
[----:B------:R-:W-:Y:S02]  /*35d0*/  FSEL R169, R41, -INF , !P2 ;  /* 0xff80000029a97808 */ /* 0x000fe40005000000 */
[----:B------:R-:W-:Y:S02]  /*35e0*/  ISETP.GE.AND P6, PT, R106, R135, PT ;  /* 0x000000876a00720c */ /* 0x000fe40003fc6270 */
[----:B------:R-:W-:Y:S02]  /*35f0*/  FSEL R151, R27, -INF , !P5 ;  /* 0xff8000001b977808 */ /* 0x000fe40006800000 */
[----:B------:R-:W3:Y:S01]  /*3600*/  MUFU.TANH R24, R24 ;  /* 0x0000001800187308 */ /* 0x000ee20000002400 */
[----:B------:R-:W-:Y:S01]  /*3610*/  ISETP.GE.AND P5, PT, R134, 0x2, PT ;  /* 0x000000028600780c */ /* 0x000fe20003fa6270 */
[----:B-1----:R-:W-:Y:S01]  /*3620*/  FFMA.FTZ R26, R115, R0, R26 ;  /* 0x00000000731a7223 */ /* 0x002fe2000001001a */
[----:B------:R-:W-:-:S02]  /*3630*/  ISETP.GE.AND P2, PT, R108, R136, PT ;  /* 0x000000886c00720c */ /* 0x000fc40003f46270 */
[----:B------:R-:W-:Y:S02]  /*3640*/  FSEL R9, R9, -INF , !P1 ;  /* 0xff80000009097808 */ /* 0x000fe40004800000 */
[----:B------:R-:W-:Y:S01]  /*3650*/  FSEL R166, R166, -INF , !P3 ;  /* 0xff800000a6a67808 */ /* 0x000fe20005800000 */
[----:B------:R-:W1:Y:S01]  /*3660*/  MUFU.TANH R25, R25 ;  /* 0x0000001900197308 */ /* 0x000e620000002400 */
[----:B--2---:R-:W-:Y:S01]  /*3670*/  FFMA.FTZ R20, R61, R0, R20 ;  /* 0x000000003d147223 */ /* 0x004fe20000010014 */
[-C--:B------:R-:W-:Y:S02]  /*3680*/  ISETP.GE.AND P0, PT, R60, R136.reuse, PT ;  /* 0x000000883c00720c */ /* 0x080fe40003f06270 */
[-C--:B------:R-:W-:Y:S02]  /*3690*/  ISETP.GE.AND P4, PT, R104, R135.reuse, PT ;  /* 0x000000876800720c */ /* 0x080fe40003f86270 */
[----:B------:R-:W-:Y:S02]  /*36a0*/  ISETP.GE.AND P1, PT, R106, R136, PT ;  /* 0x000000886a00720c */ /* 0x000fe40003f26270 */
[----:B------:R-:W2:Y:S01]  /*36b0*/  MUFU.TANH R21, R46 ;  /* 0x0000002e00157308 */ /* 0x000ea20000002400 */
[----:B---3--:R-:W-:Y:S01]  /*36c0*/  FFMA.FTZ R24, R113, R0, R24 ;  /* 0x0000000071187223 */ /* 0x008fe20000010018 */
[----:B------:R-:W-:-:S02]  /*36d0*/  ISETP.GE.AND P3, PT, R108, R135, PT ;  /* 0x000000876c00720c */ /* 0x000fc40003f66270 */
[----:B------:R-:W-:Y:S02]  /*36e0*/  FSEL R177, R30, -INF , !P6 ;  /* 0xff8000001eb17808 */ /* 0x000fe40007000000 */
[----:B------:R-:W-:Y:S02]  /*36f0*/  FSEL R178, R26, -INF , !P2 ;  /* 0xff8000001ab27808 */ /* 0x000fe40005000000 */
[----:B------:R-:W3:Y:S01]  /*3700*/  MUFU.TANH R72, R72 ;  /* 0x0000004800487308 */ /* 0x000ee20000002400 */
[----:B-1----:R-:W-:Y:S01]  /*3710*/  FFMA.FTZ R25, R111, R0, R25 ;  /* 0x000000006f197223 */ /* 0x002fe20000010019 */
[C---:B------:R-:W-:Y:S02]  /*3720*/  ISETP.GE.AND P6, PT, R4.reuse, R136, PT ;  /* 0x000000880400720c */ /* 0x040fe40003fc6270 */
[----:B------:R-:W-:Y:S02]  /*3730*/  ISETP.GE.AND P2, PT, R4, R135, PT ;  /* 0x000000870400720c */ /* 0x000fe40003f46270 */
[----:B------:R-:W-:Y:S01]  /*3740*/  FSEL R176, R20, -INF , !P0 ;  /* 0xff80000014b07808 */ /* 0x000fe20004000000 */
[-C--:B------:R-:W-:Y:S01]  /*3750*/  FFMA.FTZ R20, R93, R0.reuse, R112 ;  /* 0x000000005d147223 */ /* 0x080fe20000010070 */
[----:B------:R-:W1:Y:S01]  /*3760*/  MUFU.TANH R22, R68 ;  /* 0x0000004400167308 */ /* 0x000e620000002400 */
[----:B--2---:R-:W-:Y:S01]  /*3770*/  FFMA.FTZ R21, R115, R0, R21 ;  /* 0x0000000073157223 */ /* 0x004fe20000010015 */
[----:B------:R-:W-:-:S02]  /*3780*/  FSEL R173, R25, -INF , !P4 ;  /* 0xff80000019ad7808 */ /* 0x000fc40006000000 */
[----:B------:R-:W-:Y:S02]  /*3790*/  FSEL R168, R24, -INF , !P1 ;  /* 0xff80000018a87808 */ /* 0x000fe40004800000 */
[----:B------:R-:W-:Y:S02]  /*37a0*/  FSEL R171, R21, -INF , !P3 ;  /* 0xff80000015ab7808 */ /* 0x000fe40005800000 */
[----:B------:R-:W2:Y:S01]  /*37b0*/  MUFU.TANH R23, R23 ;  /* 0x0000001700177308 */ /* 0x000ea20000002400 */
[----:B---3--:R-:W-:Y:S01]  /*37c0*/  FFMA.FTZ R4, R93, R0, R72 ;  /* 0x000000005d047223 */ /* 0x008fe20000010048 */
[CC--:B------:R-:W-:Y:S02]  /*37d0*/  ISETP.GE.AND P4, PT, R110.reuse, R136.reuse, PT ;  /* 0x000000886e00720c */ /* 0x0c0fe40003f86270 */
[----:B------:R-:W-:Y:S02]  /*37e0*/  ISETP.GE.AND P1, PT, R110, R135, PT ;  /* 0x000000876e00720c */ /* 0x000fe40003f26270 */
[----:B------:R-:W-:-:S02]  /*37f0*/  ISETP.GE.AND P3, PT, R28, R136, PT ;  /* 0x000000881c00720c */ /* 0x000fc40003f66270 */
[----:B------:R-:W3:Y:S01]  /*3800*/  MUFU.TANH R149, R70 ;  /* 0x0000004600957308 */ /* 0x000ee20000002400 */
[-C--:B-1----:R-:W-:Y:S01]  /*3810*/  FFMA.FTZ R22, R117, R0.reuse, R22 ;  /* 0x0000000075167223 */ /* 0x082fe20000010016 */
[----:B------:R-:W-:Y:S01]  /*3820*/  BAR.SYNC.DEFER_BLOCKING 0x0 ;  /* 0x0000000000007b1d */ /* 0x000fe20000010000 */
[----:B------:R-:W-:Y:S02]  /*3830*/  ISETP.GE.AND P0, PT, R28, R135, PT ;  /* 0x000000871c00720c */ /* 0x000fe40003f06270 */
[----:B------:R-:W-:Y:S02]  /*3840*/  FSEL R20, R20, -INF , !P6 ;  /* 0xff80000014147808 */ /* 0x000fe40007000000 */
[----:B------:R-:W-:Y:S01]  /*3850*/  FSEL R150, R22, -INF , !P4 ;  /* 0xff80000016967808 */ /* 0x000fe20006000000 */
[----:B------:R-:W1:Y:S01]  /*3860*/  MUFU.TANH R167, R71 ;  /* 0x0000004700a77308 */ /* 0x000e620000002400 */
[----:B--2---:R-:W-:Y:S01]  /*3870*/  FFMA.FTZ R23, R29, R0, R23 ;  /* 0x000000001d177223 */ /* 0x004fe20000010017 */
[----:B------:R-:W-:-:S04]  /*3880*/  FSEL R4, R4, -INF , !P2 ;  /* 0xff80000004047808 */ /* 0x000fc80005000000 */
[----:B------:R-:W-:Y:S01]  /*3890*/  FSEL R148, R23, -INF , !P3 ;  /* 0xff80000017947808 */ /* 0x000fe20005800000 */
[----:B---3--:R-:W-:-:S05]  /*38a0*/  FFMA.FTZ R149, R117, R0, R149 ;  /* 0x0000000075957223 */ /* 0x008fca0000010095 */
[----:B------:R-:W-:Y:S01]  /*38b0*/  FSEL R149, R149, -INF , !P1 ;  /* 0xff80000095957808 */ /* 0x000fe20004800000 */
[----:B-1----:R-:W-:-:S05]  /*38c0*/  FFMA.FTZ R167, R29, R0, R167 ;  /* 0x000000001da77223 */ /* 0x002fca00000100a7 */
        /* <DEDUP_REMOVED lines=57> */
.L_x_244:
[----:B------:R-:W-:Y:S05]  /*3c60*/  BSYNC B0 ;  /* 0x0000000000007941 */ /* 0x000fea0003800000 */
.L_x_243:
[----:B------:R-:W0:Y:S02]  /*3c70*/  LDGDEPBAR ;  /* 0x00000000000079af */ /* 0x000e240000000000 */
.L_x_242:
[----:B------:R-:W-:Y:S02]  /*3c80*/  FMNMX.FTZ R23, R20, R14, !PT ;  /* 0x0000000e14177209 */ /* 0x000fe40007810000 */
[----:B-1----:R-:W-:Y:S02]  /*3c90*/  FMNMX.FTZ R24, R4, R19, !PT ;  /* 0x0000001304187209 */ /* 0x002fe40007810000 */
        /* <DEDUP_REMOVED lines=72> */
[----:B------:R-:W-:Y:S01]  /*4120*/  LDSM.16.MT88.4 R16, [R201+0x14800] ;  /* 0x01480000c910783b */ /* 0x000fe20000004200 */
[--C-:B------:R-:W-:Y:S02]  /*4130*/  FFMA.FTZ R152, R10, c[0x0][0x23c], -R175.reuse ;  /* 0x00008f000a987a23 */ /* 0x100fe400000108af */
[--C-:B------:R-:W-:Y:S01]  /*4140*/  FFMA.FTZ R3, R8, c[0x0][0x23c], -R175.reuse ;  /* 0x00008f0008037a23 */ /* 0x100fe200000108af */
[----:B------:R-:W2:Y:S01]  /*4150*/  LDSM.16.MT88.4 R4, [R200+0x16000] ;  /* 0x01600000c804783b */ /* 0x000ea20000004200 */
[--C-:B------:R-:W-:Y:S01]  /*4160*/  FFMA.FTZ R155, R11, c[0x0][0x23c], -R170.reuse ;  /* 0x00008f000b9b7a23 */ /* 0x100fe200000108aa */
[----:B------:R-:W-:Y:S01]  /*4170*/  MUFU.EX2 R160, R160 ;  /* 0x000000a000a07308 */ /* 0x000fe20000000800 */
[----:B------:R-:W-:Y:S01]  /*4180*/  FFMA.FTZ R2, R9, c[0x0][0x23c], -R170 ;  /* 0x00008f0009027a23 */ /* 0x000fe200000108aa */
[----:B------:R-:W-:Y:S01]  /*4190*/  LDSM.16.MT88.4 R24, [R202+0x14800] ;  /* 0x01480000ca18783b */ /* 0x000fe20000004200 */
        /* <DEDUP_REMOVED lines=22> */
[--C-:B------:R-:W-:Y:S02]  /*4300*/  FFMA.FTZ R171, R171, c[0x0][0x23c], -R170.reuse ;  /* 0x00008f00abab7a23 */ /* 0x100fe400000108aa */
[--C-:B------:R-:W-:Y:S02]  /*4310*/  FFMA.FTZ R180, R151, c[0x0][0x23c], -R170.reuse ;  /* 0x00008f0097b47a23 */ /* 0x100fe400000108aa */
[----:B------:R-:W-:Y:S01]  /*4320*/  FFMA.FTZ R179, R149, c[0x0][0x23c], -R170 ;  /* 0x00008f0095b37a23 */ /* 0x000fe200000108aa */
        /* <DEDUP_REMOVED lines=237> */
[----:B------:R1:W-:Y:S01]  /*5200*/  @!P1 LDGSTS.E.BYPASS.LTC128B.128 [R215+0x16000], [R10.64+0x100] ;  /* 0x160001000ad79fae */ /* 0x0003e2000b901d4c */
[----:B------:R-:W-:Y:S01]  /*5210*/  I2F R137, R2 ;  /* 0x0000000200897306 */ /* 0x000fe20000201400 */
[C---:B------:R-:W-:Y:S02]  /*5220*/  IADD3 R142, R2.reuse, 0x1, RZ ;  /* 0x00000001028e7810 */ /* 0x040fe40007ffe0ff */
[----:B------:R-:W-:Y:S01]  /*5230*/  @P3 STS.128 [R215+0x13000], RZ ;  /* 0x013000ffd7003388 */ /* 0x000fe20000000c00 */
[C---:B------:R-:W-:Y:S02]  /*5240*/  IADD3 R180, R2.reuse, 0x8, RZ ;  /* 0x0000000802b47810 */ /* 0x040fe40007ffe0ff */
[C---:B------:R-:W-:Y:S01]  /*5250*/  IADD3 R182, R2.reuse, 0x9, RZ ;  /* 0x0000000902b67810 */ /* 0x040fe20007ffe0ff */
[----:B------:R-:W-:Y:S01]  /*5260*/  @!PT LDS RZ, [RZ] ;  /* 0x00000000fffff984 */ /* 0x000fe20000000800 */
[----:B------:R-:W-:Y:S01]  /*5270*/  @!PT LDS RZ, [RZ] ;  /* 0x00000000fffff984 */ /* 0x000fe20000000800 */
[----:B------:R-:W-:Y:S01]  /*5280*/  @!PT LDS RZ, [RZ] ;  /* 0x00000000fffff984 */ /* 0x000fe20000000800 */
[----:B------:R3:W-:Y:S01]  /*5290*/  @!P3 LDGSTS.E.BYPASS.LTC128B.128 [R215+0x13000], [R6.64] ;  /* 0x1300000006d7bfae */ /* 0x0007e2000b901d4c */
[----:B------:R-:W-:Y:S01]  /*52a0*/  I2F R143, R142 ;  /* 0x0000008e008f7306 */ /* 0x000fe20000201400 */
[----:B------:R-:W-:-:S02]  /*52b0*/  IADD3 R184, R2, 0x10, RZ ;  /* 0x0000001002b87810 */ /* 0x000fc40007ffe0ff */
[----:B------:R-:W-:Y:S01]  /*52c0*/  @P2 STS.128 [R215+0x15000], RZ ;  /* 0x015000ffd7002388 */ /* 0x000fe20000000c00 */
[----:B------:R-:W-:Y:S02]  /*52d0*/  IADD3 R186, R2, 0x11, RZ ;  /* 0x0000001102ba7810 */ /* 0x000fe40007ffe0ff */
[----:B------:R-:W-:Y:S01]  /*52e0*/  ISETP.GE.AND P6, PT, R142, R136, PT ;  /* 0x000000888e00720c */ /* 0x000fe20003fc6270 */
[----:B------:R-:W-:Y:S01]  /*52f0*/  @!PT LDS RZ, [RZ] ;  /* 0x00000000fffff984 */ /* 0x000fe20000000800 */
[----:B------:R-:W-:Y:S01]  /*5300*/  @!PT LDS RZ, [RZ] ;  /* 0x00000000fffff984 */ /* 0x000fe20000000800 */
[----:B------:R-:W-:Y:S01]  /*5310*/  @!PT LDS RZ, [RZ] ;  /* 0x00000000fffff984 */ /* 0x000fe20000000800 */
[----:B------:R4:W-:Y:S01]  /*5320*/  @!P2 LDGSTS.E.BYPASS.LTC128B.128 [R215+0x15000], [R16.64+0x80] ;  /* 0x1500008010d7afae */ /* 0x0009e2000b901d4c */
[----:B------:R-:W-:Y:S01]  /*5330*/  I2F R181, R180 ;  /* 0x000000b400b57306 */ /* 0x000fe20000201400 */
[C---:B------:R-:W-:Y:S02]  /*5340*/  IADD3 R230, R2.reuse, 0x18, RZ ;  /* 0x0000001802e67810 */ /* 0x040fe40007ffe0ff */
        /* <DEDUP_REMOVED lines=8> */
[----:B------:R-:W-:-:S02]  /*53d0*/  IADD3 R231, R2, 0x20, RZ ;  /* 0x0000002002e77810 */ /* 0x000fc40007ffe0ff */
[----:B------:R-:W-:Y:S01]  /*53e0*/  LDSM.16.M88.4 R164, [R210] ;  /* 0x00000000d2a4783b */ /* 0x000fe20000000200 */
[C---:B------:R-:W-:Y:S02]  /*53f0*/  IADD3 R232, R2.reuse, 0x21, RZ ;  /* 0x0000002102e87810 */ /* 0x040fe40007ffe0ff */
[C---:B------:R-:W-:Y:S01]  /*5400*/  IADD3 R234, R2.reuse, 0x28, RZ ;  /* 0x0000002802ea7810 */ /* 0x040fe20007ffe0ff */
[----:B------:R-:W5:Y:S01]  /*5410*/  LDSM.16.M88.4 R28, [R209+0xc000] ;  /* 0x00c00000d11c783b */ /* 0x000f620000000200 */
[----:B------:R-:W-:Y:S01]  /*5420*/  I2F R185, R184 ;  /* 0x000000b800b97306 */ /* 0x000fe20000201400 */
[C---:B------:R-:W-:Y:S02]  /*5430*/  IADD3 R236, R2.reuse, 0x29, RZ ;  /* 0x0000002902ec7810 */ /* 0x040fe40007ffe0ff */
[----:B------:R-:W4:Y:S01]  /*5440*/  LDSM.16.M88.4 R20, [R209+0xc800] ;  /* 0x00c80000d114783b */ /* 0x000f220000000200 */
[C---:B------:R-:W-:Y:S02]  /*5450*/  IADD3 R238, R2.reuse, 0x31, RZ ;  /* 0x0000003102ee7810 */ /* 0x040fe40007ffe0ff */
[C---:B------:R-:W-:Y:S01]  /*5460*/  ISETP.GE.AND P4, PT, R2.reuse, R136, PT ;  /* 0x000000880200720c */ /* 0x040fe20003f86270 */
[----:B--2---:R-:W2:Y:S01]  /*5470*/  LDSM.16.M88.4 R12, [R209+0xd000] ;  /* 0x00d00000d10c783b */ /* 0x004ea20000000200 */
[----:B------:R-:W-:Y:S01]  /*5480*/  I2F R187, R186 ;  /* 0x000000ba00bb7306 */ /* 0x000fe20000201400 */
[----:B------:R-:W-:-:S02]  /*5490*/  ISETP.GE.AND P5, PT, R2, R135, PT ;  /* 0x000000870200720c */ /* 0x000fc40003fa6270 */
[----:B------:R-:W2:Y:S04]  /*54a0*/  LDSM.16.M88.4 R152, [R209+0xd800] ;  /* 0x00d80000d198783b */ /* 0x000ea80000000200 */
[----:B------:R-:W-:Y:S01]  /*54b0*/  LDSM.16.M88.4 R148, [R208] ;  /* 0x00000000d094783b */ /* 0x000fe20000000200 */
[----:B------:R-:W-:Y:S03]  /*54c0*/  I2F R229, R230 ;  /* 0x000000e600e57306 */ /* 0x000fe60000201400 */
[----:B------:R-:W2:Y:S04]  /*54d0*/  LDSM.16.M88.4 R144, [R207] ;  /* 0x00000000cf90783b */ /* 0x000ea80000000200 */
[----:B------:R-:W2:Y:S01]  /*54e0*/  LDSM.16.M88.4 R172, [R199] ;  /* 0x00000000c7ac783b */ /* 0x000ea20000000200 */
[----:B------:R-:W-:Y:S03]  /*54f0*/  I2F R219, R228 ;  /* 0x000000e400db7306 */ /* 0x000fe60000201400 */
[----:B------:R-:W2:Y:S04]  /*5500*/  LDSM.16.M88.4 R160, [R198] ;  /* 0x00000000c6a0783b */ /* 0x000ea80000000200 */
[----:B------:R-:W2:Y:S01]  /*5510*/  LDSM.16.M88.4 R156, [R197] ;  /* 0x00000000c59c783b */ /* 0x000ea20000000200 */
[----:B------:R-:W-:Y:S03]  /*5520*/  I2F R233, R231 ;  /* 0x000000e700e97306 */ /* 0x000fe60000201400 */
[----:B-1----:R-:W-:Y:S01]  /*5530*/  LDSM.16.M88.4 R8, [R206] ;  /* 0x00000000ce08783b */ /* 0x002fe20000000200 */
[C---:B-----5:R-:W-:Y:S03]  /*5540*/  HMMA.16816.F32.BF16 R32, R164.reuse, R28, RZ ;  /* 0x0000001ca420723c */ /* 0x060fe600000418ff */
[----:B---3--:R-:W1:Y:S01]  /*5550*/  LDSM.16.M88.4 R4, [R203+0xc000] ;  /* 0x00c00000cb04783b */ /* 0x008e620000000200 */
[----:B------:R-:W-:Y:S03]  /*5560*/  I2F R235, R232 ;  /* 0x000000e800eb7306 */ /* 0x000fe60000201400 */
[----:B------:R-:W-:Y:S01]  /*5570*/  LDSM.16.M88.4 R176, [R210+0x4000] ;  /* 0x00400000d2b0783b */ /* 0x000fe20000000200 */
[C---:B------:R-:W-:Y:S03]  /*5580*/  HMMA.16816.F32.BF16 R28, R164.reuse, R30, RZ ;  /* 0x0000001ea41c723c */ /* 0x040fe600000418ff */
[----:B------:R-:W0:Y:S01]  /*5590*/  LDGDEPBAR ;  /* 0x00000000000079af */ /* 0x000e220000000000 */
[----:B------:R-:W-:Y:S04]  /*55a0*/  I2F R237, R234 ;  /* 0x000000ea00ed7306 */ /* 0x000fe80000201400 */
[C---:B----4-:R-:W-:Y:S04]  /*55b0*/  HMMA.16816.F32.BF16 R24, R164.reuse, R20, RZ ;  /* 0x00000014a418723c */ /* 0x050fe800000418ff */
[----:B------:R-:W-:Y:S04]  /*55c0*/  I2F R241, R238 ;  /* 0x000000ee00f17306 */ /* 0x000fe80000201400 */
[C---:B--2---:R-:W-:Y:S08]  /*55d0*/  HMMA.16816.F32.BF16 R16, R164.reuse, R12, RZ ;  /* 0x0000000ca410723c */ /* 0x044ff000000418ff */
[C---:B------:R-:W-:Y:S08]  /*55e0*/  HMMA.16816.F32.BF16 R20, R164.reuse, R22, RZ ;  /* 0x00000016a414723c */ /* 0x040ff000000418ff */
[C---:B------:R-:W-:Y:S08]  /*55f0*/  HMMA.16816.F32.BF16 R12, R164.reuse, R14, RZ ;  /* 0x0000000ea40c723c */ /* 0x040ff000000418ff */
[C---:B------:R-:W-:Y:S08]  /*5600*/  HMMA.16816.F32.BF16 R168, R164.reuse, R152, RZ ;  /* 0x00000098a4a8723c */ /* 0x040ff000000418ff */
[----:B------:R-:W-:Y:S01]  /*5610*/  HMMA.16816.F32.BF16 R164, R164, R154, RZ ;  /* 0x0000009aa4a4723c */ /* 0x000fe200000418ff */
[----:B------:R-:W2:Y:S07]  /*5620*/  LDSM.16.M88.4 R152, [R203+0xc800] ;  /* 0x00c80000cb98783b */ /* 0x000eae0000000200 */
[C---:B------:R-:W-:Y:S08]  /*5630*/  HMMA.16816.F32.BF16 R32, R148.reuse, R144, R32 ;  /* 0x000000909420723c */ /* 0x040ff00000041820 */
[C---:B------:R-:W-:Y:S01]  /*5640*/  HMMA.16816.F32.BF16 R28, R148.reuse, R146, R28 ;  /* 0x00000092941c723c */ /* 0x040fe2000004181c */
        /* <DEDUP_REMOVED lines=9> */
[----:B------:R-:W-:Y:S04]  /*56e0*/  LDSM.16.M88.4 R148, [R205] ;  /* 0x00000000cd94783b */ /* 0x000fe80000000200 */
[----:B------:R-:W-:Y:S03]  /*56f0*/  LDSM.16.M88.4 R156, [R196+0x1000] ;  /* 0x00100000c49c783b */ /* 0x000fe60000000200 */
[C---:B-1----:R-:W-:Y:S08]  /*5700*/  HMMA.16816.F32.BF16 R32, R8.reuse, R4, R32 ;  /* 0x000000040820723c */ /* 0x042ff00000041820 */
[C---:B------:R-:W-:Y:S01]  /*5710*/  HMMA.16816.F32.BF16 R28, R8.reuse, R6, R28 ;  /* 0x00000006081c723c */ /* 0x040fe2000004181c */
[----:B------:R-:W1:Y:S07]  /*5720*/  LDSM.16.M88.4 R4, [R196] ;  /* 0x00000000c404783b */ /* 0x000e6e0000000200 */
[C---:B--2---:R-:W-:Y:S08]  /*5730*/  HMMA.16816.F32.BF16 R24, R8.reuse, R152, R24 ;  /* 0x000000980818723c */ /* 0x044ff00000041818 */
[C---:B------:R-:W-:Y:S01]  /*5740*/  HMMA.16816.F32.BF16 R20, R8.reuse, R154, R20 ;  /* 0x0000009a0814723c */ /* 0x040fe20000041814 */
[----:B------:R-:W2:Y:S07]  /*5750*/  LDSM.16.M88.4 R152, [R196+0x1800] ;  /* 0x00180000c498783b */ /* 0x000eae0000000200 */
[C---:B---3--:R-:W-:Y:S08]  /*5760*/  HMMA.16816.F32.BF16 R16, R8.reuse, R144, R16 ;  /* 0x000000900810723c */ /* 0x048ff00000041810 */
[C---:B------:R-:W-:Y:S01]  /*5770*/  HMMA.16816.F32.BF16 R12, R8.reuse, R146, R12 ;  /* 0x00000092080c723c */ /* 0x040fe2000004180c */
[----:B------:R-:W3:Y:S07]  /*5780*/  LDSM.16.M88.4 R144, [R209+0xe000] ;  /* 0x00e00000d190783b */ /* 0x000eee0000000200 */
[C---:B----4-:R-:W-:Y:S08]  /*5790*/  HMMA.16816.F32.BF16 R168, R8.reuse, R172, R168 ;  /* 0x000000ac08a8723c */ /* 0x050ff000000418a8 */
[----:B------:R-:W-:Y:S01]  /*57a0*/  HMMA.16816.F32.BF16 R164, R8, R174, R164 ;  /* 0x000000ae08a4723c */ /* 0x000fe200000418a4 */
[----:B------:R-:W4:Y:S04]  /*57b0*/  LDSM.16.M88.4 R8, [R209+0xe800] ;  /* 0x00e80000d108783b */ /* 0x000f280000000200 */
[----:B------:R-:W-:Y:S03]  /*57c0*/  LDSM.16.M88.4 R172, [R209+0xf800] ;  /* 0x00f80000d1ac783b */ /* 0x000fe60000000200 */
        /* <DEDUP_REMOVED lines=8> */
[----:B------:R-:W-:Y:S07]  /*5850*/  LDSM.16.M88.4 R156, [R195] ;  /* 0x00000000c39c783b */ /* 0x000fee0000000200 */
[C---:B--2---:R-:W-:Y:S08]  /*5860*/  HMMA.16816.F32.BF16 R168, R148.reuse, R152, R168 ;  /* 0x0000009894a8723c */ /* 0x044ff000000418a8 */
[----:B------:R-:W-:Y:S01]  /*5870*/  HMMA.16816.F32.BF16 R164, R148, R154, R164 ;  /* 0x0000009a94a4723c */ /* 0x000fe200000418a4 */
[----:B------:R-:W2:Y:S04]  /*5880*/  LDSM.16.M88.4 R152, [R194] ;  /* 0x00000000c298783b */ /* 0x000ea80000000200 */
[----:B------:R-:W5:Y:S03]  /*5890*/  LDSM.16.M88.4 R148, [R193] ;  /* 0x00000000c194783b */ /* 0x000f660000000200 */
[C---:B---3--:R-:W-:Y:S08]  /*58a0*/  HMMA.16816.F32.BF16 R32, R176.reuse, R144, R32 ;  /* 0x00000090b020723c */ /* 0x048ff00000041820 */
[C---:B------:R-:W-:Y:S01]  /*58b0*/  HMMA.16816.F32.BF16 R28, R176.reuse, R146, R28 ;  /* 0x00000092b01c723c */ /* 0x040fe2000004181c */
[----:B------:R-:W3:Y:S07]  /*58c0*/  LDSM.16.M88.4 R144, [R192] ;  /* 0x00000000c090783b */ /* 0x000eee0000000200 */
[C---:B----4-:R-:W-:Y:S08]  /*58d0*/  HMMA.16816.F32.BF16 R24, R176.reuse, R8, R24 ;  /* 0x00000008b018723c */ /* 0x050ff00000041818 */
[C---:B------:R-:W-:Y:S01]  /*58e0*/  HMMA.16816.F32.BF16 R20, R176.reuse, R10, R20 ;  /* 0x0000000ab014723c */ /* 0x040fe20000041814 */
[----:B------:R-:W-:Y:S07]  /*58f0*/  LDSM.16.M88.4 R8, [R206+0x4000] ;  /* 0x00400000ce08783b */ /* 0x000fee0000000200 */
[C---:B-1----:R-:W-:Y:S08]  /*5900*/  HMMA.16816.F32.BF16 R16, R176.reuse, R4, R16 ;  /* 0x00000004b010723c */ /* 0x042ff00000041810 */
[C---:B------:R-:W-:Y:S01]  /*5910*/  HMMA.16816.F32.BF16 R12, R176.reuse, R6, R12 ;  /* 0x00000006b00c723c */ /* 0x040fe2000004180c */
[----:B------:R-:W1:Y:S07]  /*5920*/  LDSM.16.M88.4 R4, [R203+0xe000] ;  /* 0x00e00000cb04783b */ /* 0x000e6e0000000200 */
[C---:B------:R-:W-:Y:S08]  /*5930*/  HMMA.16816.F32.BF16 R168, R176.reuse, R172, R168 ;  /* 0x000000acb0a8723c */ /* 0x040ff000000418a8 */
[----:B------:R-:W-:Y:S01]  /*5940*/  HMMA.16816.F32.BF16 R172, R176, R174, R164 ;  /* 0x000000aeb0ac723c */ /* 0x000fe200000418a4 */
[----:B------:R-:W4:Y:S04]  /*5950*/  LDSM.16.M88.4 R164, [R203+0xe800] ;  /* 0x00e80000cba4783b */ /* 0x000f280000000200 */
[----:B------:R-:W-:Y:S03]  /*5960*/  LDSM.16.M88.4 R176, [R196+0x3000] ;  /* 0x00300000c4b0783b */ /* 0x000fe60000000200 */
[C---:B--2---:R-:W-:Y:S08]  /*5970*/  HMMA.16816.F32.BF16 R24, R160.reuse, R152, R24 ;  /* 0x00000098a018723c */ /* 0x044ff00000041818 */
[C---:B------:R-:W-:Y:S01]  /*5980*/  HMMA.16816.F32.BF16 R20, R160.reuse, R154, R20 ;  /* 0x0000009aa014723c */ /* 0x040fe20000041814 */
[----:B------:R-:W2:Y:S07]  /*5990*/  LDSM.16.M88.4 R152, [R203+0xf000] ;  /* 0x00f00000cb98783b */ /* 0x000eae0000000200 */
[C---:B-----5:R-:W-:Y:S08]  /*59a0*/  HMMA.16816.F32.BF16 R16, R160.reuse, R148, R16 ;  /* 0x00000094a010723c */ /* 0x060ff00000041810 */
[C---:B------:R-:W-:Y:S01]  /*59b0*/  HMMA.16816.F32.BF16 R12, R160.reuse, R150, R12 ;  /* 0x00000096a00c723c */ /* 0x040fe2000004180c */
[----:B------:R-:W5:Y:S07]  /*59c0*/  LDSM.16.M88.4 R148, [R203+0xf800] ;  /* 0x00f80000cb94783b */ /* 0x000f6e0000000200 */
[C---:B------:R-:W-:Y:S08]  /*59d0*/  HMMA.16816.F32.BF16 R32, R160.reuse, R156, R32 ;  /* 0x0000009ca020723c */ /* 0x040ff00000041820 */
[C---:B------:R-:W-:Y:S01]  /*59e0*/  HMMA.16816.F32.BF16 R28, R160.reuse, R158, R28 ;  /* 0x0000009ea01c723c */ /* 0x040fe2000004181c */
[----:B------:R-:W-:Y:S07]  /*59f0*/  LDSM.16.M88.4 R156, [R205+0x4000] ;  /* 0x00400000cd9c783b */ /* 0x000fee0000000200 */
[C---:B---3--:R-:W-:Y:S08]  /*5a00*/  HMMA.16816.F32.BF16 R168, R160.reuse, R144, R168 ;  /* 0x00000090a0a8723c */ /* 0x048ff000000418a8 */
[----:B------:R-:W-:Y:S01]  /*5a10*/  HMMA.16816.F32.BF16 R172, R160, R146, R172 ;  /* 0x00000092a0ac723c */ /* 0x000fe200000418ac */
[----:B------:R-:W3:Y:S04]  /*5a20*/  LDSM.16.M88.4 R144, [R196+0x2000] ;  /* 0x00200000c490783b */ /* 0x000ee80000000200 */
[----:B------:R-:W3:Y:S03]  /*5a30*/  LDSM.16.M88.4 R160, [R196+0x2800] ;  /* 0x00280000c4a0783b */ /* 0x000ee60000000200 */
[C---:B-1----:R-:W-:Y:S08]  /*5a40*/  HMMA.16816.F32.BF16 R32, R8.reuse, R4, R32 ;  /* 0x000000040820723c */ /* 0x042ff00000041820 */
[C---:B------:R-:W-:Y:S01]  /*5a50*/  HMMA.16816.F32.BF16 R28, R8.reuse, R6, R28 ;  /* 0x00000006081c723c */ /* 0x040fe2000004181c */
[----:B------:R-:W1:Y:S07]  /*5a60*/  LDSM.16.M88.4 R4, [R196+0x3800] ;  /* 0x00380000c404783b */ /* 0x000e6e0000000200 */
[C---:B----4-:R-:W-:Y:S08]  /*5a70*/  HMMA.16816.F32.BF16 R24, R8.reuse, R164, R24 ;  /* 0x000000a40818723c */ /* 0x050ff00000041818 */
[C---:B------:R-:W-:Y:S01]  /*5a80*/  HMMA.16816.F32.BF16 R20, R8.reuse, R166, R20 ;  /* 0x000000a60814723c */ /* 0x040fe20000041814 */
[----:B------:R-:W-:Y:S07]  /*5a90*/  LDSM.16.M88.4 R164, [R190] ;  /* 0x00000000bea4783b */ /* 0x000fee0000000200 */
[C---:B--2---:R-:W-:Y:S08]  /*5aa0*/  HMMA.16816.F32.BF16 R16, R8.reuse, R152, R16 ;  /* 0x000000980810723c */ /* 0x044ff00000041810 */
[C---:B------:R-:W-:Y:S01]  /*5ab0*/  HMMA.16816.F32.BF16 R12, R8.reuse, R154, R12 ;  /* 0x0000009a080c723c */ /* 0x040fe2000004180c */
[----:B------:R-:W-:Y:S07]  /*5ac0*/  LDSM.16.M88.4 R152, [R191] ;  /* 0x00000000bf98783b */ /* 0x000fee0000000200 */
[C---:B-----5:R-:W-:Y:S08]  /*5ad0*/  HMMA.16816.F32.BF16 R168, R8.reuse, R148, R168 ;  /* 0x0000009408a8723c */ /* 0x060ff000000418a8 */
[----:B------:R-:W-:Y:S01]  /*5ae0*/  HMMA.16816.F32.BF16 R172, R8, R150, R172 ;  /* 0x0000009608ac723c */ /* 0x000fe200000418ac */
[----:B------:R-:W-:Y:S04]  /*5af0*/  LDSM.16.M88.4 R148, [R210+0x8000] ;  /* 0x00800000d294783b */ /* 0x000fe80000000200 */
[----:B------:R-:W2:Y:S03]  /*5b00*/  LDSM.16.M88.4 R8, [R209+0x10000] ;  /* 0x01000000d108783b */ /* 0x000ea60000000200 */
[C---:B---3--:R-:W-:Y:S08]  /*5b10*/  HMMA.16816.F32.BF16 R32, R156.reuse, R144, R32 ;  /* 0x000000909c20723c */ /* 0x048ff00000041820 */
[C---:B------:R-:W-:Y:S01]  /*5b20*/  HMMA.16816.F32.BF16 R28, R156.reuse, R146, R28 ;  /* 0x000000929c1c723c */ /* 0x040fe2000004181c */
[----:B------:R-:W3:Y:S07]  /*5b30*/  LDSM.16.M88.4 R144, [R209+0x10800] ;  /* 0x01080000d190783b */ /* 0x000eee0000000200 */
[C---:B------:R-:W-:Y:S08]  /*5b40*/  HMMA.16816.F32.BF16 R24, R156.reuse, R160, R24 ;  /* 0x000000a09c18723c */ /* 0x040ff00000041818 */
[C---:B------:R-:W-:Y:S01]  /*5b50*/  HMMA.16816.F32.BF16 R20, R156.reuse, R162, R20 ;  /* 0x000000a29c14723c */ /* 0x040fe20000041814 */
[----:B------:R-:W4:Y:S07]  /*5b60*/  LDSM.16.M88.4 R160, [R208+0x8000] ;  /* 0x00800000d0a0783b */ /* 0x000f2e0000000200 */
[C---:B-1----:R-:W-:Y:S08]  /*5b70*/  HMMA.16816.F32.BF16 R168, R156.reuse, R4, R168 ;  /* 0x000000049ca8723c */ /* 0x042ff000000418a8 */
[C---:B------:R-:W-:Y:S01]  /*5b80*/  HMMA.16816.F32.BF16 R172, R156.reuse, R6, R172 ;  /* 0x000000069cac723c */ /* 0x040fe200000418ac */
[----:B------:R-:W1:Y:S07]  /*5b90*/  LDSM.16.M88.4 R4, [R209+0x11000] ;  /* 0x01100000d104783b */ /* 0x000e6e0000000200 */
[C---:B------:R-:W-:Y:S08]  /*5ba0*/  HMMA.16816.F32.BF16 R16, R156.reuse, R176, R16 ;  /* 0x000000b09c10723c */ /* 0x040ff00000041810 */
[----:B------:R-:W-:Y:S08]  /*5bb0*/  HMMA.16816.F32.BF16 R12, R156, R178, R12 ;  /* 0x000000b29c0c723c */ /* 0x000ff0000004180c */
[C---:B--2---:R-:W-:Y:S08]  /*5bc0*/  HMMA.16816.F32.BF16 R32, R148.reuse, R8, R32 ;  /* 0x000000089420723c */ /* 0x044ff00000041820 */
[C---:B------:R-:W-:Y:S01]  /*5bd0*/  HMMA.16816.F32.BF16 R156, R148.reuse, R10, R28 ;  /* 0x0000000a949c723c */ /* 0x040fe2000004181c */
[----:B------:R-:W-:Y:S04]  /*5be0*/  LDSM.16.M88.4 R28, [R206+0x8000] ;  /* 0x00800000ce1c783b */ /* 0x000fe80000000200 */
[----:B------:R-:W2:Y:S03]  /*5bf0*/  LDSM.16.M88.4 R8, [R203+0x10000] ;  /* 0x01000000cb08783b */ /* 0x000ea60000000200 */
[C---:B---3--:R-:W-:Y:S08]  /*5c00*/  HMMA.16816.F32.BF16 R24, R148.reuse, R144, R24 ;  /* 0x000000909418723c */ /* 0x048ff00000041818 */
[----:B------:R-:W-:Y:S01]  /*5c10*/  HMMA.16816.F32.BF16 R20, R148, R146, R20 ;  /* 0x000000929414723c */ /* 0x000fe20000041814 */
[----:B------:R-:W-:Y:S07]  /*5c20*/  LDSM.16.M88.4 R144, [R205+0x8000] ;  /* 0x00800000cd90783b */ /* 0x000fee0000000200 */
[C---:B----4-:R-:W-:Y:S08]  /*5c30*/  HMMA.16816.F32.BF16 R32, R160.reuse, R152, R32 ;  /* 0x00000098a020723c */ /* 0x050ff00000041820 */
[----:B------:R-:W-:Y:S01]  /*5c40*/  HMMA.16816.F32.BF16 R156, R160, R154, R156 ;  /* 0x0000009aa09c723c */ /* 0x000fe2000004189c */
[----:B------:R-:W3:Y:S07]  /*5c50*/  LDSM.16.M88.4 R152, [R203+0x10800] ;  /* 0x01080000cb98783b */ /* 0x000eee0000000200 */
[----:B-1----:R-:W-:Y:S01]  /*5c60*/  HMMA.16816.F32.BF16 R176, R148, R4, R16 ;  /* 0x0000000494b0723c */ /* 0x002fe20000041810 */
[----:B------:R-:W1:Y:S07]  /*5c70*/  LDSM.16.M88.4 R16, [R196+0x4000] ;  /* 0x00400000c410783b */ /* 0x000e6e0000000200 */
[C---:B------:R-:W-:Y:S08]  /*5c80*/  HMMA.16816.F32.BF16 R24, R160.reuse, R164, R24 ;  /* 0x000000a4a018723c */ /* 0x040ff00000041818 */
[----:B------:R-:W-:Y:S01]  /*5c90*/  HMMA.16816.F32.BF16 R20, R160, R166, R20 ;  /* 0x000000a6a014723c */ /* 0x000fe20000041814 */
[----:B------:R-:W4:Y:S07]  /*5ca0*/  LDSM.16.M88.4 R164, [R189] ;  /* 0x00000000bda4783b */ /* 0x000f2e0000000200 */
[C---:B--2---:R-:W-:Y:S08]  /*5cb0*/  HMMA.16816.F32.BF16 R32, R28.reuse, R8, R32 ;  /* 0x000000081c20723c */ /* 0x044ff00000041820 */
[C---:B------:R-:W-:Y:S01]  /*5cc0*/  HMMA.16816.F32.BF16 R156, R28.reuse, R10, R156 ;  /* 0x0000000a1c9c723c */ /* 0x040fe2000004189c */
[----:B------:R-:W2:Y:S07]  /*5cd0*/  LDSM.16.M88.4 R8, [R196+0x4800] ;  /* 0x00480000c408783b */ /* 0x000eae0000000200 */
[----:B---3--:R-:W-:Y:S01]  /*5ce0*/  HMMA.16816.F32.BF16 R24, R28, R152, R24 ;  /* 0x000000981c18723c */ /* 0x008fe20000041818 */
[----:B------:R-:W-:Y:S06]  /*5cf0*/  I2F R153, R236 ;  /* 0x000000ec00997306 */ /* 0x000fec0000201400 */
[----:B------:R-:W-:Y:S01]  /*5d00*/  IADD3 R152, R2, 0x30, RZ ;  /* 0x0000003002987810 */ /* 0x000fe20007ffe0ff */
[----:B------:R-:W-:Y:S01]  /*5d10*/  HMMA.16816.F32.BF16 R12, R148, R6, R12 ;  /* 0x00000006940c723c */ /* 0x000fe2000004180c */
[----:B------:R-:W3:Y:S02]  /*5d20*/  LDSM.16.M88.4 R4, [R209+0x11800] ;  /* 0x01180000d104783b */ /* 0x000ee40000000200 */
[----:B------:R-:W-:Y:S05]  /*5d30*/  I2F R239, R152 ;  /* 0x0000009800ef7306 */ /* 0x000fea0000201400 */
[----:B------:R-:W-:Y:S08]  /*5d40*/  HMMA.16816.F32.BF16 R20, R28, R154, R20 ;  /* 0x0000009a1c14723c */ /* 0x000ff00000041814 */
[C---:B-1----:R-:W-:Y:S08]  /*5d50*/  HMMA.16816.F32.BF16 R32, R144.reuse, R16, R32 ;  /* 0x000000109020723c */ /* 0x042ff00000041820 */
[----:B------:R-:W-:Y:S01]  /*5d60*/  HMMA.16816.F32.BF16 R156, R144, R18, R156 ;  /* 0x00000012909c723c */ /* 0x000fe2000004189c */
[----:B------:R-:W1:Y:S07]  /*5d70*/  LDSM.16.M88.4 R16, [R203+0x11000] ;  /* 0x01100000cb10783b */ /* 0x000e6e0000000200 */
[----:B----4-:R-:W-:Y:S08]  /*5d80*/  HMMA.16816.F32.BF16 R176, R160, R164, R176 ;  /* 0x000000a4a0b0723c */ /* 0x010ff000000418b0 */
[----:B--2---:R-:W-:Y:S01]  /*5d90*/  HMMA.16816.F32.BF16 R24, R144, R8, R24 ;  /* 0x000000089018723c */ /* 0x004fe20000041818 */
[----:B------:R-:W-:-:S02]  /*5da0*/  FMUL.FTZ R33, R33, c[0x0][0x2ec] ;  /* 0x0000bb0021217a20 */ /* 0x000fc40000410000 */
[----:B------:R-:W-:Y:S02]  /*5db0*/  FMUL.FTZ R35, R35, c[0x0][0x2ec] ;  /* 0x0000bb0023237a20 */ /* 0x000fe40000410000 */
[----:B------:R-:W-:Y:S02]  /*5dc0*/  FMUL.FTZ R32, R32, c[0x0][0x2ec] ;  /* 0x0000bb0020207a20 */ /* 0x000fe40000410000 */
[----:B------:R-:W-:Y:S01]  /*5dd0*/  MUFU.TANH R33, R33 ;  /* 0x0000002100217308 */ /* 0x000fe20000002400 */
[----:B------:R-:W-:Y:S01]  /*5de0*/  HMMA.16816.F32.BF16 R164, R160, R166, R12 ;  /* 0x000000a6a0a4723c */ /* 0x000fe2000004180c */
[----:B------:R-:W2:Y:S01]  /*5df0*/  LDSM.16.M88.4 R12, [R196+0x5000] ;  /* 0x00500000c40c783b */ /* 0x000ea20000000200 */
[----:B------:R-:W-:Y:S02]  /*5e00*/  FMUL.FTZ R240, R156, c[0x0][0x2ec] ;  /* 0x0000bb009cf07a20 */ /* 0x000fe40000410000 */
[----:B------:R-:W-:Y:S02]  /*5e10*/  FMUL.FTZ R156, R157, c[0x0][0x2ec] ;  /* 0x0000bb009d9c7a20 */ /* 0x000fe40000410000 */
[----:B------:R-:W-:Y:S01]  /*5e20*/  FMUL.FTZ R157, R158, c[0x0][0x2ec] ;  /* 0x0000bb009e9d7a20 */ /* 0x000fe20000410000 */
[----:B------:R4:W-:Y:S01]  /*5e30*/  MUFU.TANH R154, R35 ;  /* 0x00000023009a7308 */ /* 0x0009e20000002400 */
[----:B------:R-:W-:Y:S01]  /*5e40*/  HMMA.16816.F32.BF16 R20, R144, R10, R20 ;  /* 0x0000000a9014723c */ /* 0x000fe20000041814 */
[----:B------:R-:W5:Y:S01]  /*5e50*/  LDSM.16.M88.4 R8, [R188] ;  /* 0x00000000bc08783b */ /* 0x000f620000000200 */
[----:B------:R-:W-:-:S02]  /*5e60*/  FMUL.FTZ R158, R159, c[0x0][0x2ec] ;  /* 0x0000bb009f9e7a20 */ /* 0x000fc40000410000 */
[----:B------:R-:W-:-:S03]  /*5e70*/  FMUL.FTZ R34, R34, c[0x0][0x2ec] ;  /* 0x0000bb0022227a20 */ /* 0x000fc60000410000 */
[----:B------:R-:W2:Y:S01]  /*5e80*/  MUFU.TANH R240, R240 ;  /* 0x000000f000f07308 */ /* 0x000ea20000002400 */
[----:B---3--:R-:W-:Y:S01]  /*5e90*/  HMMA.16816.F32.BF16 R168, R148, R4, R168 ;  /* 0x0000000494a8723c */ /* 0x008fe200000418a8 */
[----:B------:R-:W-:Y:S02]  /*5ea0*/  FMUL.FTZ R24, R24, c[0x0][0x2ec] ;  /* 0x0000bb0018187a20 */ /* 0x000fe40000410000 */
[----:B------:R-:W-:Y:S02]  /*5eb0*/  FMUL.FTZ R25, R25, c[0x0][0x2ec] ;  /* 0x0000bb0019197a20 */ /* 0x000fe40000410000 */
[----:B------:R-:W-:Y:S02]  /*5ec0*/  FMUL.FTZ R27, R27, c[0x0][0x2ec] ;  /* 0x0000bb001b1b7a20 */ /* 0x000fe40000410000 */
[----:B------:R-:W-:Y:S01]  /*5ed0*/  MUFU.TANH R156, R156 ;  /* 0x0000009c009c7308 */ /* 0x000fe20000002400 */
[----:B-1----:R-:W-:Y:S01]  /*5ee0*/  HMMA.16816.F32.BF16 R176, R28, R16, R176 ;  /* 0x000000101cb0723c */ /* 0x002fe200000418b0 */
[----:B------:R-:W-:Y:S01]  /*5ef0*/  FMUL.FTZ R26, R26, c[0x0][0x2ec] ;  /* 0x0000bb001a1a7a20 */ /* 0x000fe20000410000 */
[----:B----4-:R-:W-:-:S05]  /*5f00*/  IADD3 R35, R2, 0x38, RZ ;  /* 0x0000003802237810 */ /* 0x010fca0007ffe0ff */
[----:B------:R-:W1:Y:S01]  /*5f10*/  MUFU.TANH R24, R24 ;  /* 0x0000001800187308 */ /* 0x000e620000002400 */
[----:B------:R-:W-:Y:S01]  /*5f20*/  HMMA.16816.F32.BF16 R164, R28, R18, R164 ;  /* 0x000000121ca4723c */ /* 0x000fe200000418a4 */
[----:B------:R-:W3:Y:S01]  /*5f30*/  LDSM.16.M88.4 R16, [R203+0x11800] ;  /* 0x01180000cb10783b */ /* 0x000ee20000000200 */
[----:B------:R-:W-:Y:S02]  /*5f40*/  FMUL.FTZ R20, R20, c[0x0][0x2ec] ;  /* 0x0000bb0014147a20 */ /* 0x000fe40000410000 */
[----:B--2---:R-:W-:-:S03]  /*5f50*/  FFMA.FTZ R240, R181, R0, R240 ;  /* 0x00000000b5f07223 */ /* 0x004fc600000100f0 */
[----:B------:R-:W2:Y:S01]  /*5f60*/  MUFU.TANH R157, R157 ;  /* 0x0000009d009d7308 */ /* 0x000ea20000002400 */
[----:B------:R-:W-:Y:S01]  /*5f70*/  HMMA.16816.F32.BF16 R172, R148, R6, R172 ;  /* 0x0000000694ac723c */ /* 0x000fe200000418ac */
[----:B------:R-:W4:Y:S01]  /*5f80*/  LDSM.16.M88.4 R4, [R196+0x5800] ;  /* 0x00580000c404783b */ /* 0x000f220000000200 */
[----:B------:R-:W-:-:S05]  /*5f90*/  DEPBAR.LE SB0, 0x0 ;  /* 0x000080000000791a */ /* 0x000fca0000000000 */
[----:B------:R-:W3:Y:S01]  /*5fa0*/  MUFU.TANH R25, R25 ;  /* 0x0000001900197308 */ /* 0x000ee20000002400 */
[----:B------:R-:W-:Y:S01]  /*5fb0*/  HMMA.16816.F32.BF16 R176, R144, R12, R176 ;  /* 0x0000000c90b0723c */ /* 0x000fe200000418b0 */
[----:B-1----:R-:W-:-:S06]  /*5fc0*/  FFMA.FTZ R24, R185, R0, R24 ;  /* 0x00000000b9187223 */ /* 0x002fcc0000010018 */
[----:B------:R-:W1:Y:S01]  /*5fd0*/  MUFU.TANH R27, R27 ;  /* 0x0000001b001b7308 */ /* 0x000e620000002400 */
[----:B-----5:R-:W-:Y:S01]  /*5fe0*/  HMMA.16816.F32.BF16 R168, R160, R8, R168 ;  /* 0x00000008a0a8723c */ /* 0x020fe200000418a8 */
[----:B--2---:R-:W-:Y:S01]  /*5ff0*/  FFMA.FTZ R157, R181, R0, R157 ;  /* 0x00000000b59d7223 */ /* 0x004fe2000001009d */
[----:B------:R-:W-:-:S05]  /*6000*/  IADD3 R12, R2, 0x39, RZ ;  /* 0x00000039020c7810 */ /* 0x000fca0007ffe0ff */
[----:B------:R-:W2:Y:S01]  /*6010*/  MUFU.TANH R158, R158 ;  /* 0x0000009e009e7308 */ /* 0x000ea20000002400 */
[----:B------:R-:W-:Y:S01]  /*6020*/  HMMA.16816.F32.BF16 R172, R160, R10, R172 ;  /* 0x0000000aa0ac723c */ /* 0x000fe200000418ac */
[----:B------:R-:W-:Y:S02]  /*6030*/  FMUL.FTZ R8, R21, c[0x0][0x2ec] ;  /* 0x0000bb0015087a20 */ /* 0x000fe40000410000 */
[----:B------:R-:W-:Y:S02]  /*6040*/  FMUL.FTZ R21, R23, c[0x0][0x2ec] ;  /* 0x0000bb0017157a20 */ /* 0x000fe40000410000 */
[----:B------:R-:W-:Y:S02]  /*6050*/  FMUL.FTZ R9, R22, c[0x0][0x2ec] ;  /* 0x0000bb0016097a20 */ /* 0x000fe40000410000 */
[CC--:B------:R-:W-:Y:S01]  /*6060*/  FFMA.FTZ R11, R143.reuse, R0.reuse, R33 ;  /* 0x000000008f0b7223 */ /* 0x0c0fe20000010021 */
[----:B------:R-:W-:Y:S01]  /*6070*/  HMMA.16816.F32.BF16 R164, R144, R14, R164 ;  /* 0x0000000e90a4723c */ /* 0x000fe200000418a4 */
[----:B------:R-:W5:Y:S01]  /*6080*/  MUFU.TANH R20, R20 ;  /* 0x0000001400147308 */ /* 0x000f620000002400 */
[----:B------:R-:W-:-:S02]  /*6090*/  FFMA.FTZ R10, R143, R0, R154 ;  /* 0x000000008f0a7223 */ /* 0x000fc4000001009a */
[----:B------:R-:W-:Y:S01]  /*60a0*/  FSEL R11, R11, -INF , !P6 ;  /* 0xff8000000b0b7808 */ /* 0x000fe20007000000 */
[----:B------:R-:W-:Y:S01]  /*60b0*/  FMUL.FTZ R148, R176, c[0x0][0x2ec] ;  /* 0x0000bb00b0947a20 */ /* 0x000fe20000410000 */
[----:B------:R-:W-:Y:S01]  /*60c0*/  ISETP.GE.AND P6, PT, R180, R136, PT ;  /* 0x00000088b400720c */ /* 0x000fe20003fc6270 */
[----:B------:R-:W-:Y:S01]  /*60d0*/  FMUL.FTZ R14, R177, c[0x0][0x2ec] ;  /* 0x0000bb00b10e7a20 */ /* 0x000fe20000410000 */
[C---:B---3--:R-:W-:Y:S01]  /*60e0*/  HMMA.16816.F32.BF16 R168, R28.reuse, R16, R168 ;  /* 0x000000101ca8723c */ /* 0x048fe200000418a8 */
[----:B------:R-:W3:Y:S01]  /*60f0*/  MUFU.TANH R26, R26 ;  /* 0x0000001a001a7308 */ /* 0x000ee20000002400 */
[----:B------:R-:W-:Y:S01]  /*6100*/  FSEL R10, R10, -INF , !P0 ;  /* 0xff8000000a0a7808 */ /* 0x000fe20004000000 */
[CC--:B------:R-:W-:Y:S01]  /*6110*/  FFMA.FTZ R23, R187.reuse, R0.reuse, R25 ;  /* 0x00000000bb177223 */ /* 0x0c0fe20000010019 */
[----:B------:R-:W-:Y:S01]  /*6120*/  ISETP.GE.AND P0, PT, R180, R135, PT ;  /* 0x00000087b400720c */ /* 0x000fe20003f06270 */
[-C--:B-1----:R-:W-:Y:S02]  /*6130*/  FFMA.FTZ R187, R187, R0.reuse, R27 ;  /* 0x00000000bbbb7223 */ /* 0x082fe4000001001b */
[----:B------:R-:W-:Y:S01]  /*6140*/  FFMA.FTZ R17, R183, R0, R156 ;  /* 0x00000000b7117223 */ /* 0x000fe2000001009c */
[----:B------:R-:W-:Y:S01]  /*6150*/  HMMA.16816.F32.BF16 R172, R28, R18, R172 ;  /* 0x000000121cac723c */ /* 0x000fe200000418ac */
[----:B------:R-:W1:Y:S01]  /*6160*/  MUFU.TANH R8, R8 ;  /* 0x0000000800087308 */ /* 0x000e620000002400 */
[----:B------:R-:W-:-:S02]  /*6170*/  FMUL.FTZ R2, R179, c[0x0][0x2ec] ;  /* 0x0000bb00b3027a20 */ /* 0x000fc40000410000 */
[-C--:B--2---:R-:W-:Y:S02]  /*6180*/  FFMA.FTZ R158, R183, R0.reuse, R158 ;  /* 0x00000000b79e7223 */ /* 0x084fe4000001009e */
[----:B------:R-:W-:Y:S02]  /*6190*/  FMUL.FTZ R15, R178, c[0x0][0x2ec] ;  /* 0x0000bb00b20f7a20 */ /* 0x000fe40000410000 */
[----:B------:R-:W-:Y:S01]  /*61a0*/  FMUL.FTZ R16, R164, c[0x0][0x2ec] ;  /* 0x0000bb00a4107a20 */ /* 0x000fe20000410000 */
[----:B------:R-:W-:Y:S01]  /*61b0*/  MUFU.TANH R21, R21 ;  /* 0x0000001500157308 */ /* 0x000fe20000002400 */
[-C--:B-----5:R-:W-:Y:S02]  /*61c0*/  FFMA.FTZ R20, R229, R0.reuse, R20 ;  /* 0x00000000e5147223 */ /* 0x0a0fe40000010014 */
[----:B---3--:R-:W-:Y:S02]  /*61d0*/  FFMA.FTZ R26, R185, R0, R26 ;  /* 0x00000000b91a7223 */ /* 0x008fe4000001001a */
[----:B------:R-:W-:-:S02]  /*61e0*/  FMUL.FTZ R33, R165, c[0x0][0x2ec] ;  /* 0x0000bb00a5217a20 */ /* 0x000fc40000410000 */
[C---:B----4-:R-:W-:Y:S01]  /*61f0*/  HMMA.16816.F32.BF16 R168, R144.reuse, R4, R168 ;  /* 0x0000000490a8723c */ /* 0x050fe200000418a8 */
[----:B------:R-:W2:Y:S01]  /*6200*/  MUFU.TANH R148, R148 ;  /* 0x0000009400947308 */ /* 0x000ea20000002400 */
[----:B-1----:R-:W-:Y:S02]  /*6210*/  FFMA.FTZ R8, R219, R0, R8 ;  /* 0x00000000db087223 */ /* 0x002fe40000010008 */
[----:B------:R-:W-:Y:S02]  /*6220*/  FMUL.FTZ R18, R166, c[0x0][0x2ec] ;  /* 0x0000bb00a6127a20 */ /* 0x000fe40000410000 */
[----:B------:R-:W-:Y:S01]  /*6230*/  FMUL.FTZ R19, R167, c[0x0][0x2ec] ;  /* 0x0000bb00a7137a20 */ /* 0x000fe20000410000 */
[----:B------:R-:W-:Y:S01]  /*6240*/  FSEL R5, R240, -INF , !P6 ;  /* 0xff800000f0057808 */ /* 0x000fe20007000000 */
[----:B------:R-:W-:Y:S01]  /*6250*/  HMMA.16816.F32.BF16 R172, R144, R6, R172 ;  /* 0x0000000690ac723c */ /* 0x000fe200000418ac */
[----:B------:R-:W-:Y:S01]  /*6260*/  ISETP.GE.AND P6, PT, R182, R136, PT ;  /* 0x00000088b600720c */ /* 0x000fe20003fc6270 */
[----:B------:R-:W1:Y:S01]  /*6270*/  MUFU.TANH R9, R9 ;  /* 0x0000000900097308 */ /* 0x000e620000002400 */
[----:B------:R-:W-:-:S02]  /*6280*/  FSEL R4, R157, -INF , !P0 ;  /* 0xff8000009d047808 */ /* 0x000fc40004000000 */
[----:B------:R-:W-:Y:S02]  /*6290*/  FSEL R17, R17, -INF , !P6 ;  /* 0xff80000011117808 */ /* 0x000fe40007000000 */
[----:B------:R-:W-:Y:S02]  /*62a0*/  ISETP.GE.AND P6, PT, R184, R136, PT ;  /* 0x00000088b800720c */ /* 0x000fe40003fc6270 */
[-C--:B------:R-:W-:Y:S01]  /*62b0*/  ISETP.GE.AND P0, PT, R182, R135.reuse, PT ;  /* 0x00000087b600720c */ /* 0x080fe20003f06270 */
[----:B------:R-:W3:Y:S01]  /*62c0*/  MUFU.TANH R14, R14 ;  /* 0x0000000e000e7308 */ /* 0x000ee20000002400 */
[----:B------:R-:W-:Y:S01]  /*62d0*/  FSEL R27, R24, -INF , !P6 ;  /* 0xff800000181b7808 */ /* 0x000fe20007000000 */
[----:B--2---:R-:W-:Y:S01]  /*62e0*/  FFMA.FTZ R148, R233, R0, R148 ;  /* 0x00000000e9947223 */ /* 0x004fe20000010094 */
[-C--:B------:R-:W-:Y:S02]  /*62f0*/  ISETP.GE.AND P6, PT, R186, R136.reuse, PT ;  /* 0x00000088ba00720c */ /* 0x080fe40003fc6270 */
[----:B------:R-:W-:Y:S01]  /*6300*/  FSEL R28, R158, -INF , !P0 ;  /* 0xff8000009e1c7808 */ /* 0x000fe20004000000 */
[----:B------:R-:W-:Y:S01]  /*6310*/  FMUL.FTZ R29, R168, c[0x0][0x2ec] ;  /* 0x0000bb00a81d7a20 */ /* 0x000fe20000410000 */
[----:B------:R-:W-:Y:S01]  /*6320*/  FSEL R23, R23, -INF , !P6 ;  /* 0xff80000017177808 */ /* 0x000fe20007000000 */
[----:B------:R-:W2:Y:S01]  /*6330*/  MUFU.TANH R2, R2 ;  /* 0x0000000200027308 */ /* 0x000ea20000002400 */
[----:B------:R-:W-:Y:S01]  /*6340*/  ISETP.GE.AND P6, PT, R230, R136, PT ;  /* 0x00000088e600720c */ /* 0x000fe20003fc6270 */
[-C--:B-1----:R-:W-:Y:S01]  /*6350*/  FFMA.FTZ R9, R229, R0.reuse, R9 ;  /* 0x00000000e5097223 */ /* 0x082fe20000010009 */
[-C--:B------:R-:W-:Y:S01]  /*6360*/  ISETP.GE.AND P0, PT, R184, R135.reuse, PT ;  /* 0x00000087b800720c */ /* 0x080fe20003f06270 */
[----:B------:R-:W-:Y:S01]  /*6370*/  FMUL.FTZ R6, R169, c[0x0][0x2ec] ;  /* 0x0000bb00a9067a20 */ /* 0x000fe20000410000 */
[----:B------:R-:W-:Y:S01]  /*6380*/  FSEL R25, R20, -INF , !P6 ;  /* 0xff80000014197808 */ /* 0x000fe20007000000 */
[----:B------:R-:W-:Y:S01]  /*6390*/  FFMA.FTZ R20, R219, R0, R21 ;  /* 0x00000000db147223 */ /* 0x000fe20000010015 */
[----:B------:R-:W-:Y:S01]  /*63a0*/  ISETP.GE.AND P6, PT, R228, R136, PT ;  /* 0x00000088e400720c */ /* 0x000fe20003fc6270 */
[----:B------:R-:W1:Y:S01]  /*63b0*/  MUFU.TANH R16, R16 ;  /* 0x0000001000107308 */ /* 0x000e620000002400 */
[----:B------:R-:W-:Y:S01]  /*63c0*/  FSEL R26, R26, -INF , !P0 ;  /* 0xff8000001a1a7808 */ /* 0x000fe20004000000 */
[----:B---3--:R-:W-:Y:S01]  /*63d0*/  FFMA.FTZ R14, R235, R0, R14 ;  /* 0x00000000eb0e7223 */ /* 0x008fe2000001000e */
[-C--:B------:R-:W-:Y:S01]  /*63e0*/  ISETP.GE.AND P0, PT, R186, R135.reuse, PT ;  /* 0x00000087ba00720c */ /* 0x080fe20003f06270 */
[----:B------:R-:W-:Y:S01]  /*63f0*/  FMUL.FTZ R170, R170, c[0x0][0x2ec] ;  /* 0x0000bb00aaaa7a20 */ /* 0x000fe20000410000 */
[----:B------:R-:W-:Y:S01]  /*6400*/  FSEL R21, R8, -INF , !P6 ;  /* 0xff80000008157808 */ /* 0x000fe20007000000 */
[----:B------:R-:W-:Y:S01]  /*6410*/  FMUL.FTZ R7, R171, c[0x0][0x2ec] ;  /* 0x0000bb00ab077a20 */ /* 0x000fe20000410000 */
[----:B------:R-:W-:Y:S01]  /*6420*/  ISETP.GE.AND P6, PT, R231, R136, PT ;  /* 0x00000088e700720c */ /* 0x000fe20003fc6270 */
[----:B------:R-:W3:Y:S01]  /*6430*/  MUFU.TANH R15, R15 ;  /* 0x0000000f000f7308 */ /* 0x000ee20000002400 */
[----:B------:R-:W-:Y:S01]  /*6440*/  FSEL R24, R187, -INF , !P0 ;  /* 0xff800000bb187808 */ /* 0x000fe20004000000 */
[----:B--2---:R-:W-:Y:S01]  /*6450*/  FFMA.FTZ R176, R235, R0, R2 ;  /* 0x00000000ebb07223 */ /* 0x004fe20000010002 */
[-C--:B------:R-:W-:Y:S01]  /*6460*/  ISETP.GE.AND P0, PT, R230, R135.reuse, PT ;  /* 0x00000087e600720c */ /* 0x080fe20003f06270 */
[----:B------:R-:W-:Y:S01]  /*6470*/  FMUL.FTZ R2, R172, c[0x0][0x2ec] ;  /* 0x0000bb00ac027a20 */ /* 0x000fe20000410000 */
[----:B------:R-:W-:Y:S01]  /*6480*/  FSEL R181, R148, -INF , !P6 ;  /* 0xff80000094b57808 */ /* 0x000fe20007000000 */
[----:B------:R-:W-:Y:S01]  /*6490*/  FMUL.FTZ R175, R175, c[0x0][0x2ec] ;  /* 0x0000bb00afaf7a20 */ /* 0x000fe20000410000 */
[----:B------:R-:W-:Y:S01]  /*64a0*/  ISETP.GE.AND P6, PT, R232, R136, PT ;  /* 0x00000088e800720c */ /* 0x000fe20003fc6270 */
[----:B------:R-:W2:Y:S01]  /*64b0*/  MUFU.TANH R33, R33 ;  /* 0x0000002100217308 */ /* 0x000ea20000002400 */
[----:B------:R-:W-:Y:S01]  /*64c0*/  FSEL R22, R9, -INF , !P0 ;  /* 0xff80000009167808 */ /* 0x000fe20004000000 */
[----:B-1----:R-:W-:Y:S01]  /*64d0*/  FFMA.FTZ R16, R237, R0, R16 ;  /* 0x00000000ed107223 */ /* 0x002fe20000010010 */
[----:B------:R-:W-:Y:S01]  /*64e0*/  ISETP.GE.AND P0, PT, R228, R135, PT ;  /* 0x00000087e400720c */ /* 0x000fe20003f06270 */
[----:B------:R-:W-:Y:S01]  /*64f0*/  FMUL.FTZ R9, R174, c[0x0][0x2ec] ;  /* 0x0000bb00ae097a20 */ /* 0x000fe20000410000 */
[----:B------:R-:W-:Y:S01]  /*6500*/  FSEL R183, R14, -INF , !P6 ;  /* 0xff8000000eb77808 */ /* 0x000fe20007000000 */
[----:B------:R-:W-:Y:S01]  /*6510*/  FMUL.FTZ R14, R173, c[0x0][0x2ec] ;  /* 0x0000bb00ad0e7a20 */ /* 0x000fe20000410000 */
[----:B------:R-:W-:Y:S01]  /*6520*/  ISETP.GE.AND P6, PT, R234, R136, PT ;  /* 0x00000088ea00720c */ /* 0x000fe20003fc6270 */
[----:B------:R-:W1:Y:S01]  /*6530*/  MUFU.TANH R29, R29 ;  /* 0x0000001d001d7308 */ /* 0x000e620000002400 */
[----:B---3--:R-:W-:Y:S01]  /*6540*/  FFMA.FTZ R15, R233, R0, R15 ;  /* 0x00000000e90f7223 */ /* 0x008fe2000001000f */
[----:B------:R-:W-:-:S02]  /*6550*/  FSEL R20, R20, -INF , !P0 ;  /* 0xff80000014147808 */ /* 0x000fc40004000000 */
[-C--:B------:R-:W-:Y:S02]  /*6560*/  ISETP.GE.AND P0, PT, R231, R135.reuse, PT ;  /* 0x00000087e700720c */ /* 0x080fe40003f06270 */
[----:B------:R-:W-:Y:S02]  /*6570*/  FSEL R179, R16, -INF , !P6 ;  /* 0xff80000010b37808 */ /* 0x000fe40007000000 */
[----:B------:R-:W3:Y:S01]  /*6580*/  MUFU.TANH R18, R18 ;  /* 0x0000001200127308 */ /* 0x000ee20000002400 */
[----:B--2---:R-:W-:Y:S01]  /*6590*/  FFMA.FTZ R33, R153, R0, R33 ;  /* 0x0000000099217223 */ /* 0x004fe20000010021 */
[----:B------:R-:W-:Y:S02]  /*65a0*/  ISETP.GE.AND P6, PT, R236, R136, PT ;  /* 0x00000088ec00720c */ /* 0x000fe40003fc6270 */
[----:B------:R-:W-:Y:S02]  /*65b0*/  FSEL R178, R15, -INF , !P0 ;  /* 0xff8000000fb27808 */ /* 0x000fe40004000000 */
[----:B------:R-:W-:-:S02]  /*65c0*/  ISETP.GE.AND P0, PT, R232, R135, PT ;  /* 0x00000087e800720c */ /* 0x000fc40003f06270 */
[----:B------:R-:W2:Y:S01]  /*65d0*/  MUFU.TANH R6, R6 ;  /* 0x0000000600067308 */ /* 0x000ea20000002400 */
[----:B-1----:R-:W-:Y:S01]  /*65e0*/  FFMA.FTZ R29, R239, R0, R29 ;  /* 0x00000000ef1d7223 */ /* 0x002fe2000001001d */
[----:B------:R-:W-:Y:S02]  /*65f0*/  FSEL R177, R33, -INF , !P6 ;  /* 0xff80000021b17808 */ /* 0x000fe40007000000 */
[----:B------:R-:W-:Y:S02]  /*6600*/  ISETP.GE.AND P6, PT, R152, R136, PT ;  /* 0x000000889800720c */ /* 0x000fe40003fc6270 */
[----:B------:R-:W-:Y:S02]  /*6610*/  FSEL R176, R176, -INF , !P0 ;  /* 0xff800000b0b07808 */ /* 0x000fe40004000000 */
[----:B------:R-:W1:Y:S01]  /*6620*/  MUFU.TANH R19, R19 ;  /* 0x0000001300137308 */ /* 0x000e620000002400 */
[----:B---3--:R-:W-:Y:S01]  /*6630*/  FFMA.FTZ R18, R237, R0, R18 ;  /* 0x00000000ed127223 */ /* 0x008fe20000010012 */
[----:B------:R-:W-:-:S02]  /*6640*/  ISETP.GE.AND P0, PT, R234, R135, PT ;  /* 0x00000087ea00720c */ /* 0x000fc40003f06270 */
[----:B------:R-:W-:Y:S02]  /*6650*/  FSEL R163, R29, -INF , !P6 ;  /* 0xff8000001da37808 */ /* 0x000fe40007000000 */
[----:B------:R-:W-:Y:S02]  /*6660*/  ISETP.GE.AND P6, PT, R238, R136, PT ;  /* 0x00000088ee00720c */ /* 0x000fe40003fc6270 */
[----:B------:R-:W-:Y:S01]  /*6670*/  I2F R155, R35 ;  /* 0x00000023009b7306 */ /* 0x000fe20000201400 */
[----:B--2---:R-:W-:Y:S01]  /*6680*/  FFMA.FTZ R6, R241, R0, R6 ;  /* 0x00000000f1067223 */ /* 0x004fe20000010006 */
[----:B------:R-:W-:Y:S02]  /*6690*/  FSEL R174, R18, -INF , !P0 ;  /* 0xff80000012ae7808 */ /* 0x000fe40004000000 */
[----:B------:R-:W-:Y:S02]  /*66a0*/  ISETP.GE.AND P0, PT, R236, R135, PT ;  /* 0x00000087ec00720c */ /* 0x000fe40003f06270 */
[----:B------:R-:W-:-:S02]  /*66b0*/  FSEL R161, R6, -INF , !P6 ;  /* 0xff80000006a17808 */ /* 0x000fc40007000000 */
[----:B------:R-:W2:Y:S01]  /*66c0*/  MUFU.TANH R8, R170 ;  /* 0x000000aa00087308 */ /* 0x000ea20000002400 */
[----:B-1----:R-:W-:Y:S01]  /*66d0*/  FFMA.FTZ R19, R153, R0, R19 ;  /* 0x0000000099137223 */ /* 0x002fe20000010013 */
[----:B------:R-:W-:-:S04]  /*66e0*/  ISETP.GE.AND P6, PT, R35, R136, PT ;  /* 0x000000882300720c */ /* 0x000fc80003fc6270 */
[----:B------:R-:W-:Y:S02]  /*66f0*/  FSEL R172, R19, -INF , !P0 ;  /* 0xff80000013ac7808 */ /* 0x000fe40004000000 */
[----:B------:R-:W1:Y:S01]  /*6700*/  MUFU.TANH R2, R2 ;  /* 0x0000000200027308 */ /* 0x000e620000002400 */
[----:B------:R-:W-:-:S07]  /*6710*/  ISETP.GE.AND P0, PT, R152, R135, PT ;  /* 0x000000879800720c */ /* 0x000fce0003f06270 */
[----:B------:R-:W3:Y:S01]  /*6720*/  MUFU.TANH R32, R32 ;  /* 0x0000002000207308 */ /* 0x000ee20000002400 */
[----:B--2---:R-:W-:-:S05]  /*6730*/  FFMA.FTZ R160, R239, R0, R8 ;  /* 0x00000000efa07223 */ /* 0x004fca0000010008 */
[----:B------:R-:W-:Y:S02]  /*6740*/  FSEL R160, R160, -INF , !P0 ;  /* 0xff800000a0a07808 */ /* 0x000fe40004000000 */
[----:B------:R-:W2:Y:S01]  /*6750*/  MUFU.TANH R7, R7 ;  /* 0x0000000700077308 */ /* 0x000ea20000002400 */
[----:B-1----:R-:W-:Y:S01]  /*6760*/  FFMA.FTZ R2, R155, R0, R2 ;  /* 0x000000009b027223 */ /* 0x002fe20000010002 */
[----:B------:R-:W-:-:S04]  /*6770*/  ISETP.GE.AND P0, PT, R238, R135, PT ;  /* 0x00000087ee00720c */ /* 0x000fc80003f06270 */
[----:B------:R-:W-:Y:S02]  /*6780*/  FSEL R151, R2, -INF , !P6 ;  /* 0xff80000002977808 */ /* 0x000fe40007000000 */
[----:B------:R-:W1:Y:S01]  /*6790*/  MUFU.TANH R9, R9 ;  /* 0x0000000900097308 */ /* 0x000e620000002400 */
[----:B---3--:R-:W-:Y:S01]  /*67a0*/  FFMA.FTZ R32, R137, R0, R32 ;  /* 0x0000000089207223 */ /* 0x008fe20000010020 */
[----:B------:R-:W-:-:S04]  /*67b0*/  ISETP.GE.AND P6, PT, R12, R136, PT ;  /* 0x000000880c00720c */ /* 0x000fc80003fc6270 */
[----:B------:R-:W-:Y:S02]  /*67c0*/  FSEL R2, R32, -INF , !P4 ;  /* 0xff80000020027808 */ /* 0x000fe40006000000 */
[----:B------:R-:W-:Y:S01]  /*67d0*/  I2F R13, R12 ;  /* 0x0000000c000d7306 */ /* 0x000fe20000201400 */
[----:B--2---:R-:W-:Y:S01]  /*67e0*/  FFMA.FTZ R7, R241, R0, R7 ;  /* 0x00000000f1077223 */ /* 0x004fe20000010007 */
[----:B------:R-:W-:Y:S01]  /*67f0*/  BAR.SYNC.DEFER_BLOCKING 0x0 ;  /* 0x0000000000007b1d */ /* 0x000fe20000010000 */
[----:B------:R-:W-:-:S03]  /*6800*/  ISETP.GE.AND P4, PT, R134, 0x3, PT ;  /* 0x000000038600780c */ /* 0x000fc60003f86270 */
[----:B------:R-:W-:Y:S02]  /*6810*/  FSEL R150, R7, -INF , !P0 ;  /* 0xff80000007967808 */ /* 0x000fe40004000000 */
        /* <DEDUP_REMOVED lines=8> */
[----:B------:R-:W-:Y:S01]  /*68a0*/  FSEL R6, R6, -INF , !P5 ;  /* 0xff80000006067808 */ /* 0x000fe20006800000 */
[----:B-1----:R-:W-:-:S05]  /*68b0*/  FFMA.FTZ R14, R13, R0, R14 ;  /* 0x000000000d0e7223 */ /* 0x002fca000001000e */
[----:B------:R-:W-:Y:S01]  /*68c0*/  FSEL R149, R14, -INF , !P6 ;  /* 0xff8000000e957808 */ /* 0x000fe20007000000 */
[----:B---3--:R-:W-:-:S05]  /*68d0*/  FFMA.FTZ R158, R13, R0, R175 ;  /* 0x000000000d9e7223 */ /* 0x008fca00000100af */
        /* <DEDUP_REMOVED lines=56> */
.L_x_248:
[----:B------:R-:W-:Y:S05]  /*6c60*/  BSYNC B0 ;  /* 0x0000000000007941 */ /* 0x000fea0003800000 */
.L_x_247:
[----:B------:R-:W0:Y:S02]  /*6c70*/  LDGDEPBAR ;  /* 0x00000000000079af */ /* 0x000e240000000000 */
.L_x_246:
[----:B------:R-:W-:Y:S01]  /*6c80*/  FMNMX.FTZ R8, R133, R2, !PT ;  /* 0x0000000285087209 */ /* 0x000fe20007810000 */
[----:B------:R-:W-:Y:S01]  /*6c90*/  LDSM.16.MT88.4 R144, [R202+0x12800] ;  /* 0x01280000ca90783b */ /* 0x000fe20000004200 */
[----:B------:R-:W-:Y:S02]  /*6ca0*/  FMNMX.FTZ R9, R132, R6, !PT ;  /* 0x0000000684097209 */ /* 0x000fe40007810000 */
[----:B------:R-:W-:Y:S01]  /*6cb0*/  FMNMX.FTZ R8, R11, R8, !PT ;  /* 0x000000080b087209 */ /* 0x000fe20007810000 */
[----:B-1----:R-:W-:Y:S01]  /*6cc0*/  LDSM.16.MT88.4 R32, [R201+0x12800] ;  /* 0x01280000c920783b */ /* 0x002fe20000004200 */
        /* <DEDUP_REMOVED lines=35> */
[----:B-1----:R-:W-:-:S03]  /*6f00*/  FMNMX.FTZ R137, R12, R137, !PT ;  /* 0x000000890c897209 */ /* 0x002fc60007810000 */
[----:B------:R-:W1:Y:S01]  /*6f10*/  LDSM.16.MT88.4 R12, [R202+0x12000] ;  /* 0x01200000ca0c783b */ /* 0x000e620000004200 */
        /* <DEDUP_REMOVED lines=12> */
[----:B------:R-:W2:Y:S01]  /*6fe0*/  LDSM.16.MT88.4 R16, [R204+0x12000] ;  /* 0x01200000cc10783b */ /* 0x000ea20000004200 */
[----:B------:R-:W-:Y:S01]  /*6ff0*/  FSEL R159, R159, RZ, P0 ;  /* 0x000000ff9f9f7208 */ /* 0x000fe20000000000 */
[----:B------:R-:W-:-:S02]  /*7000*/  FFMA.FTZ R164, R27, c[0x0][0x23c], -R162 ;  /* 0x00008f001ba47a23 */ /* 0x000fc400000108a2 */
[----:B------:R-:W-:Y:S01]  /*7010*/  FADD.FTZ R5, R132, -R5 ;  /* 0x8000000584057221 */ /* 0x000fe20000010000 */
[----:B------:R-:W3:Y:S01]  /*7020*/  MUFU.EX2 R155, R155 ;  /* 0x0000009b009b7308 */ /* 0x000ee20000000800 */
[--C-:B------:R-:W-:Y:S01]  /*7030*/  FFMA.FTZ R142, R4, c[0x0][0x23c], -R159.reuse ;  /* 0x00008f00048e7a23 */ /* 0x100fe2000001089f */
[----:B------:R-:W-:Y:S01]  /*7040*/  FSEL R4, R137, RZ, P5 ;  /* 0x000000ff89047208 */ /* 0x000fe20002800000 */
[--C-:B------:R-:W-:Y:S02]  /*7050*/  FFMA.FTZ R152, R6, c[0x0][0x23c], -R159.reuse ;  /* 0x00008f0006987a23 */ /* 0x100fe4000001089f */
[--C-:B------:R-:W-:Y:S02]  /*7060*/  FFMA.FTZ R143, R10, c[0x0][0x23c], -R159.reuse ;  /* 0x00008f000a8f7a23 */ /* 0x100fe4000001089f */
[----:B------:R-:W-:Y:S01]  /*7070*/  FADD.FTZ R4, R133, -R4 ;  /* 0x8000000485047221 */ /* 0x000fe20000010000 */
[----:B------:R-:W-:Y:S01]  /*7080*/  MUFU.EX2 R154, R154 ;  /* 0x0000009a009a7308 */ /* 0x000fe20000000800 */
[----:B------:R-:W-:Y:S01]  /*7090*/  FFMA.FTZ R133, R28, c[0x0][0x23c], -R159 ;  /* 0x00008f001c857a23 */ /* 0x000fe2000001089f */
[----:B------:R-:W4:Y:S01]  /*70a0*/  LDSM.16.MT88.4 R8, [R201+0x12000] ;  /* 0x01200000c908783b */ /* 0x000f220000004200 */
[----:B------:R-:W-:-:S02]  /*70b0*/  FMUL.FTZ R157, R4, c[0x0][0x23c] ;  /* 0x00008f00049d7a20 */ /* 0x000fc40000410000 */
[----:B------:R-:W-:Y:S01]  /*70c0*/  FMUL.FTZ R132, R5, c[0x0][0x23c] ;  /* 0x00008f0005847a20 */ /* 0x000fe20000410000 */
[----:B------:R-:W-:Y:S01]  /*70d0*/  LDSM.16.MT88.4 R28, [R200+0x12800] ;  /* 0x01280000c81c783b */ /* 0x000fe20000004200 */
[--C-:B------:R-:W-:Y:S01]  /*70e0*/  FFMA.FTZ R165, R23, c[0x0][0x23c], -R162.reuse ;  /* 0x00008f0017a57a23 */ /* 0x100fe200000108a2 */
[----:B------:R-:W5:Y:S01]  /*70f0*/  MUFU.EX2 R153, R153 ;  /* 0x0000009900997308 */ /* 0x000f620000000800 */
[----:B---3--:R-:W-:Y:S01]  /*7100*/  F2FP.BF16.PACK_AB R4, R155, R156 ;  /* 0x0000009c9b04723e */ /* 0x008fe200000010ff */
[--C-:B------:R-:W-:Y:S02]  /*7110*/  FFMA.FTZ R166, R25, c[0x0][0x23c], -R162.reuse ;  /* 0x00008f0019a67a23 */ /* 0x100fe400000108a2 */
[----:B------:R-:W-:Y:S02]  /*7120*/  FFMA.FTZ R167, R21, c[0x0][0x23c], -R162 ;  /* 0x00008f0015a77a23 */ /* 0x000fe400000108a2 */
[--C-:B------:R-:W-:Y:S02]  /*7130*/  FFMA.FTZ R168, R26, c[0x0][0x23c], -R159.reuse ;  /* 0x00008f001aa87a23 */ /* 0x100fe4000001089f */
[----:B------:R-:W-:Y:S01]  /*7140*/  MUFU.EX2 R152, R152 ;  /* 0x0000009800987308 */ /* 0x000fe20000000800 */
[----:B------:R-:W-:-:S02]  /*7150*/  FFMA.FTZ R171, R24, c[0x0][0x23c], -R159 ;  /* 0x00008f0018ab7a23 */ /* 0x000fc4000001089f */
[--C-:B------:R-:W-:Y:S01]  /*7160*/  FFMA.FTZ R169, R22, c[0x0][0x23c], -R159.reuse ;  /* 0x00008f0016a97a23 */ /* 0x100fe2000001089f */
[----:B------:R-:W-:Y:S01]  /*7170*/  LDSM.16.MT88.4 R24, [R204+0x14800] ;  /* 0x01480000cc18783b */ /* 0x000fe20000004200 */
[----:B------:R-:W-:Y:S02]  /*7180*/  FFMA.FTZ R170, R20, c[0x0][0x23c], -R159 ;  /* 0x00008f0014aa7a23 */ /* 0x000fe4000001089f */
[--C-:B------:R-:W-:Y:S01]  /*7190*/  FFMA.FTZ R175, R179, c[0x0][0x23c], -R162.reuse ;  /* 0x00008f00b3af7a23 */ /* 0x100fe200000108a2 */
[----:B------:R-:W3:Y:S01]  /*71a0*/  MUFU.EX2 R143, R143 ;  /* 0x0000008f008f7308 */ /* 0x000ee20000000800 */
[----:B-----5:R-:W-:Y:S01]  /*71b0*/  F2FP.BF16.PACK_AB R6, R153, R154 ;  /* 0x0000009a9906723e */ /* 0x020fe200000010ff */
[----:B------:R-:W-:Y:S01]  /*71c0*/  LDSM.16.MT88.4 R20, [R202+0x14800] ;  /* 0x01480000ca14783b */ /* 0x000fe20000004200 */
[--C-:B------:R-:W-:Y:S02]  /*71d0*/  FFMA.FTZ R182, R177, c[0x0][0x23c], -R162.reuse ;  /* 0x00008f00b1b67a23 */ /* 0x100fe400000108a2 */
[----:B------:R-:W-:-:S02]  /*71e0*/  FFMA.FTZ R173, R181, c[0x0][0x23c], -R162 ;  /* 0x00008f00b5ad7a23 */ /* 0x000fc400000108a2 */
[--C-:B------:R-:W-:Y:S01]  /*71f0*/  FFMA.FTZ R180, R183, c[0x0][0x23c], -R162.reuse ;  /* 0x00008f00b7b47a23 */ /* 0x100fe200000108a2 */
[----:B------:R-:W-:Y:S01]  /*7200*/  MUFU.EX2 R142, R142 ;  /* 0x0000008e008e7308 */ /* 0x000fe20000000800 */
[--C-:B------:R-:W-:Y:S02]  /*7210*/  FFMA.FTZ R177, R178, c[0x0][0x23c], -R159.reuse ;  /* 0x00008f00b2b17a23 */ /* 0x100fe4000001089f */
[--C-:B------:R-:W-:Y:S02]  /*7220*/  FFMA.FTZ R176, R176, c[0x0][0x23c], -R159.reuse ;  /* 0x00008f00b0b07a23 */ /* 0x100fe4000001089f */
[--C-:B------:R-:W-:Y:S02]  /*7230*/  FFMA.FTZ R174, R174, c[0x0][0x23c], -R159.reuse ;  /* 0x00008f00aeae7a23 */ /* 0x100fe4000001089f */
[----:B------:R-:W-:Y:S01]  /*7240*/  FFMA.FTZ R179, R172, c[0x0][0x23c], -R159 ;  /* 0x00008f00acb37a23 */ /* 0x000fe2000001089f */
[----:B------:R-:W5:Y:S01]  /*7250*/  MUFU.EX2 R133, R133 ;  /* 0x0000008500857308 */ /* 0x000f620000000800 */
[----:B---3--:R-:W-:Y:S01]  /*7260*/  F2FP.BF16.PACK_AB R5, R143, R152 ;  /* 0x000000988f05723e */ /* 0x008fe200000010ff */
[----:B------:R-:W-:-:S02]  /*7270*/  FFMA.FTZ R172, R161, c[0x0][0x23c], -R162 ;  /* 0x00008f00a1ac7a23 */ /* 0x000fc400000108a2 */
[--C-:B------:R-:W-:Y:S02]  /*7280*/  FFMA.FTZ R163, R163, c[0x0][0x23c], -R162.reuse ;  /* 0x00008f00a3a37a23 */ /* 0x100fe400000108a2 */
[--C-:B------:R-:W-:Y:S02]  /*7290*/  FFMA.FTZ R161, R151, c[0x0][0x23c], -R162.reuse ;  /* 0x00008f0097a17a23 */ /* 0x100fe400000108a2 */
[----:B------:R-:W3:Y:S01]  /*72a0*/  MUFU.EX2 R157, R157 ;  /* 0x0000009d009d7308 */ /* 0x000ee20000000800 */
[--C-:B------:R-:W-:Y:S02]  /*72b0*/  FFMA.FTZ R160, R160, c[0x0][0x23c], -R159.reuse ;  /* 0x00008f00a0a07a23 */ /* 0x100fe4000001089f */
[--C-:B------:R-:W-:Y:S02]  /*72c0*/  FFMA.FTZ R181, R150, c[0x0][0x23c], -R159.reuse ;  /* 0x00008f0096b57a23 */ /* 0x100fe4000001089f */
[--C-:B------:R-:W-:Y:S02]  /*72d0*/  FFMA.FTZ R178, R148, c[0x0][0x23c], -R159.reuse ;  /* 0x00008f0094b27a23 */ /* 0x100fe4000001089f */
[----:B------:R-:W-:Y:S01]  /*72e0*/  FFMA.FTZ R162, R149, c[0x0][0x23c], -R162 ;  /* 0x00008f0095a27a23 */ /* 0x000fe200000108a2 */
[----:B------:R-:W1:Y:S01]  /*72f0*/  MUFU.EX2 R132, R132 ;  /* 0x0000008400847308 */ /* 0x000e620000000800 */
[----:B-----5:R-:W-:Y:S01]  /*7300*/  F2FP.BF16.PACK_AB R7, R133, R142 ;  /* 0x0000008e8507723e */ /* 0x020fe200000010ff */
[----:B------:R-:W-:Y:S01]  /*7310*/  FFMA.FTZ R159, R158, c[0x0][0x23c], -R159 ;  /* 0x00008f009e9f7a23 */ /* 0x000fe2000001089f */
[----:B------:R-:W-:Y:S01]  /*7320*/  LDSM.16.MT88.4 R148, [R202+0x13800] ;  /* 0x01380000ca94783b */ /* 0x000fe20000004200 */
[----:B---3--:R-:W-:-:S04]  /*7330*/  FMUL.FTZ R120, R120, R157 ;  /* 0x0000009d78787220 */ /* 0x008fc80000410000 */
        /* <DEDUP_REMOVED lines=36> */
[C---:B----4-:R-:W-:Y:S01]  /*7580*/  HMMA.16816.F32.BF16 R112, R4.reuse, R8, R112 ;  /* 0x000000080470723c */ /* 0x050fe20000041870 */
[-C--:B------:R-:W-:Y:S02]  /*7590*/  FMUL.FTZ R37, R37, R157.reuse ;  /* 0x0000009d25257220 */ /* 0x080fe40000410000 */
[-C--:B------:R-:W-:Y:S01]  /*75a0*/  FMUL.FTZ R38, R38, R132.reuse ;  /* 0x0000008426267220 */ /* 0x080fe20000410000 */
[----:B------:R-:W-:Y:S01]  /*75b0*/  MUFU.EX2 R169, R169 ;  /* 0x000000a900a97308 */ /* 0x000fe20000000800 */
[----:B------:R-:W-:Y:S02]  /*75c0*/  FMUL.FTZ R39, R39, R132 ;  /* 0x0000008427277220 */ /* 0x000fe40000410000 */
[-C--:B------:R-:W-:Y:S01]  /*75d0*/  FMUL.FTZ R40, R40, R157.reuse ;  /* 0x0000009d28287220 */ /* 0x080fe20000410000 */
[----:B------:R-:W-:Y:S01]  /*75e0*/  HMMA.16816.F32.BF16 R108, R4, R10, R108 ;  /* 0x0000000a046c723c */ /* 0x000fe2000004186c */
[----:B------:R-:W4:Y:S01]  /*75f0*/  LDSM.16.MT88.4 R8, [R202+0x14000] ;  /* 0x01400000ca08783b */ /* 0x000f220000004200 */
        /* <DEDUP_REMOVED lines=31> */
[----:B----4-:R-:W-:Y:S01]  /*77f0*/  HMMA.16816.F32.BF16 R44, R4, R8, R44 ;  /* 0x00000008042c723c */ /* 0x010fe2000004182c */
[----:B------:R-:W-:-:S02]  /*7800*/  FMUL.FTZ R61, R61, R157 ;  /* 0x0000009d3d3d7220 */ /* 0x000fc40000410000 */
[-C--:B------:R-:W-:Y:S01]  /*7810*/  FMUL.FTZ R62, R62, R132.reuse ;  /* 0x000000843e3e7220 */ /* 0x080fe20000410000 */
[----:B------:R-:W-:Y:S01]  /*7820*/  MUFU.EX2 R177, R177 ;  /* 0x000000b100b17308 */ /* 0x000fe20000000800 */
[-C--:B------:R-:W-:Y:S02]  /*7830*/  FMUL.FTZ R63, R63, R132.reuse ;  /* 0x000000843f3f7220 */ /* 0x080fe40000410000 */
[-C--:B------:R-:W-:Y:S01]  /*7840*/  FMUL.FTZ R64, R64, R157.reuse ;  /* 0x0000009d40407220 */ /* 0x080fe20000410000 */
[----:B------:R-:W-:Y:S01]  /*7850*/  HMMA.16816.F32.BF16 R48, R4, R10, R48 ;  /* 0x0000000a0430723c */ /* 0x000fe20000041830 */
[----:B------:R-:W4:Y:S01]  /*7860*/  LDSM.16.MT88.4 R8, [R204+0x16000] ;  /* 0x01600000cc08783b */ /* 0x000f220000004200 */
        /* <DEDUP_REMOVED lines=28> */
[----:B------:R-:W1:Y:S01]  /*7a30*/  MUFU.EX2 R172, R172 ;  /* 0x000000ac00ac7308 */ /* 0x000e620000000800 */
        /* <DEDUP_REMOVED lines=39> */
[-C--:B------:R-:W-:Y:S02]  /*7cb0*/  FMUL.FTZ R99, R99, R132.reuse ;  /* 0x0000008463637220 */ /* 0x080fe40000410000 */
[----:B------:R-:W-:Y:S01]  /*7cc0*/  FFMA.FTZ R156, R226, R157, R156 ;  /* 0x0000009de29c7223 */ /* 0x000fe2000001009c */
[----:B----4-:R-:W-:Y:S01]  /*7cd0*/  HMMA.16816.F32.BF16 R92, R4, R8, R92 ;  /* 0x00000008045c723c */ /* 0x010fe2000004185c */
        /* <DEDUP_REMOVED lines=15> */
[----:B------:R-:W-:Y:S02]  /*7dd0*/  F2FP.BF16.PACK_AB R7, R170, R169 ;  /* 0x000000a9aa07723e */ /* 0x000fe400000010ff */
[----:B------:R-:W-:Y:S01]  /*7de0*/  MOV R142, R3 ;  /* 0x00000003008e7202 */ /* 0x000fe20000000f00 */
[----:B------:R-:W-:-:S04]  /*7df0*/  FADD.FTZ R166, R166, R165 ;  /* 0x000000a5a6a67221 */ /* 0x000fc80000010000 */
[C---:B---3--:R-:W-:Y:S08]  /*7e00*/  HMMA.16816.F32.BF16 R128, R4.reuse, R12, R128 ;  /* 0x0000000c0480723c */ /* 0x048ff00000041880 */
        /* <DEDUP_REMOVED lines=139> */
[C---:B------:R-:W-:Y:S01]  /*86c0*/  @!P3 LEA R8, P5, R6.reuse, c[0x0][0x170], 0x1 ;  /* 0x00005c000608ba11 */ /* 0x040fe200078a08ff */
[----:B------:R-:W-:Y:S01]  /*86d0*/  I2F R133, R132 ;  /* 0x0000008400857306 */ /* 0x000fe20000201400 */
[C---:B------:R-:W-:Y:S01]  /*86e0*/  @!P2 LEA R12, P4, R6.reuse, c[0x0][0x170], 0x1 ;  /* 0x00005c00060caa11 */ /* 0x040fe200078808ff */
[----:B------:R-:W-:Y:S01]  /*86f0*/  IMAD.IADD R5, R11, 0x1, R5 ;  /* 0x000000010b057824 */ /* 0x000fe200078e0205 */
[----:B------:R-:W-:Y:S02]  /*8700*/  IADD3 R4, P6, R6, UR15, RZ ;  /* 0x0000000f06047c10 */ /* 0x000fe4000ffde0ff */
[----:B------:R-:W-:-:S02]  /*8710*/  IADD3 R142, R132, 0x1, RZ ;  /* 0x00000001848e7810 */ /* 0x000fc40007ffe0ff */
[----:B------:R-:W-:Y:S02]  /*8720*/  LEA.HI.X R5, R10, R141, R5, 0x6, P0 ;  /* 0x0000008d0a057211 */ /* 0x000fe400000f3405 */
[C---:B------:R-:W-:Y:S01]  /*8730*/  @!P1 LEA R10, P0, R6.reuse, c[0x0][0x170], 0x1 ;  /* 0x00005c00060a9a11 */ /* 0x040fe200078008ff */
[----:B------:R-:W-:Y:S01]  /*8740*/  I2F R143, R142 ;  /* 0x0000008e008f7306 */ /* 0x000fe20000201400 */
        /* <DEDUP_REMOVED lines=20> */
[----:B------:R-:W-:Y:S01]  /*8890*/  @P1 STS.128 [R215+0x16000], RZ ;  /* 0x016000ffd7001388 */ /* 0x000fe20000000c00 */
[----:B------:R-:W-:-:S02]  /*88a0*/  IADD3 R180, R132, 0x8, RZ ;  /* 0x0000000884b47810 */ /* 0x000fc40007ffe0ff */
[C---:B------:R-:W-:Y:S01]  /*88b0*/  IADD3 R182, R132.reuse, 0x9, RZ ;  /* 0x0000000984b67810 */ /* 0x040fe20007ffe0ff */
        /* <DEDUP_REMOVED lines=8> */
[C---:B------:R-:W-:Y:S01]  /*8940*/  ISETP.GE.AND P6, PT, R142.reuse, R136, PT ;  /* 0x000000888e00720c */ /* 0x040fe20003fc6270 */
[----:B------:R-:W-:Y:S01]  /*8950*/  @!PT LDS RZ, [RZ] ;  /* 0x00000000fffff984 */ /* 0x000fe20000000800 */
[----:B------:R-:W-:Y:S01]  /*8960*/  @!PT LDS RZ, [RZ] ;  /* 0x00000000fffff984 */ /* 0x000fe20000000800 */
[----:B------:R-:W-:Y:S01]  /*8970*/  @!PT LDS RZ, [RZ] ;  /* 0x00000000fffff984 */ /* 0x000fe20000000800 */
[----:B------:R3:W-:Y:S01]  /*8980*/  @!P3 LDGSTS.E.BYPASS.LTC128B.128 [R215+0x13000], [R16.64] ;  /* 0x1300000010d7bfae */ /* 0x0007e2000b901d4c */
[----:B------:R-:W-:Y:S01]  /*8990*/  I2F R183, R182 ;  /* 0x000000b600b77306 */ /* 0x000fe20000201400 */
[----:B------:R-:W-:-:S02]  /*89a0*/  ISETP.GE.AND P0, PT, R142, R135, PT ;  /* 0x000000878e00720c */ /* 0x000fc40003f06270 */
[----:B------:R-:W-:Y:S01]  /*89b0*/  @P2 STS.128 [R215+0x15000], RZ ;  /* 0x015000ffd7002388 */ /* 0x000fe20000000c00 */
[C---:B------:R-:W-:Y:S02]  /*89c0*/  IADD3 R230, R132.reuse, 0x18, RZ ;  /* 0x0000001884e67810 */ /* 0x040fe40007ffe0ff */
        /* <DEDUP_REMOVED lines=18> */
[C---:B------:R-:W-:Y:S01]  /*8af0*/  ISETP.GE.AND P4, PT, R132.reuse, R136, PT ;  /* 0x000000888400720c */ /* 0x040fe20003f86270 */
[----:B------:R-:W5:Y:S01]  /*8b00*/  LDSM.16.M88.4 R28, [R209+0xc000] ;  /* 0x00c00000d11c783b */ /* 0x000f620000000200 */
[----:B------:R-:W-:Y:S01]  /*8b10*/  I2F R229, R230 ;  /* 0x000000e600e57306 */ /* 0x000fe20000201400 */
[C---:B------:R-:W-:Y:S02]  /*8b20*/  ISETP.GE.AND P5, PT, R132.reuse, R135, PT ;  /* 0x000000878400720c */ /* 0x040fe40003fa6270 */
[----:B------:R-:W3:Y:S04]  /*8b30*/  LDSM.16.M88.4 R20, [R209+0xc800] ;  /* 0x00c80000d114783b */ /* 0x000ee80000000200 */
[----:B--2---:R-:W2:Y:S01]  /*8b40*/  LDSM.16.M88.4 R12, [R209+0xd000] ;  /* 0x00d00000d10c783b */ /* 0x004ea20000000200 */
[----:B------:R-:W-:Y:S03]  /*8b50*/  I2F R219, R228 ;  /* 0x000000e400db7306 */ /* 0x000fe60000201400 */
        /* <DEDUP_REMOVED lines=11> */
[----:B----4-:R-:W1:Y:S01]  /*8c10*/  LDSM.16.M88.4 R4, [R203+0xc000] ;  /* 0x00c00000cb04783b */ /* 0x010e620000000200 */
[----:B------:R-:W-:Y:S03]  /*8c20*/  I2F R241, R238 ;  /* 0x000000ee00f17306 */ /* 0x000fe60000201400 */
[----:B------:R-:W-:Y:S01]  /*8c30*/  LDSM.16.M88.4 R176, [R210+0x4000] ;  /* 0x00400000d2b0783b */ /* 0x000fe20000000200 */
[C---:B------:R-:W-:Y:S03]  /*8c40*/  HMMA.16816.F32.BF16 R28, R164.reuse, R30, RZ ;  /* 0x0000001ea41c723c */ /* 0x040fe600000418ff */
[----:B------:R-:W0:Y:S05]  /*8c50*/  LDGDEPBAR ;  /* 0x00000000000079af */ /* 0x000e2a0000000000 */
[C---:B---3--:R-:W-:Y:S08]  /*8c60*/  HMMA.16816.F32.BF16 R24, R164.reuse, R20, RZ ;  /* 0x00000014a418723c */ /* 0x048ff000000418ff */
        /* <DEDUP_REMOVED lines=144> */
[----:B------:R-:W3:Y:S01]  /*9570*/  MUFU.TANH R157, R157 ;  /* 0x0000009d009d7308 */ /* 0x000ee20000002400 */
[----:B-1----:R-:W-:Y:S01]  /*9580*/  HMMA.16816.F32.BF16 R176, R28, R16, R176 ;  /* 0x000000101cb0723c */ /* 0x002fe200000418b0 */
[----:B------:R-:W-:Y:S01]  /*9590*/  FMUL.FTZ R27, R27, c[0x0][0x2ec] ;  /* 0x0000bb001b1b7a20 */ /* 0x000fe20000410000 */
[----:B----4-:R-:W-:-:S05]  /*95a0*/  IADD3 R35, R132, 0x38, RZ ;  /* 0x0000003884237810 */ /* 0x010fca0007ffe0ff */
[----:B------:R-:W1:Y:S01]  /*95b0*/  MUFU.TANH R156, R156 ;  /* 0x0000009c009c7308 */ /* 0x000e620000002400 */
[----:B------:R-:W-:Y:S01]  /*95c0*/  HMMA.16816.F32.BF16 R164, R28, R18, R164 ;  /* 0x000000121ca4723c */ /* 0x000fe200000418a4 */
[----:B------:R-:W4:Y:S01]  /*95d0*/  LDSM.16.M88.4 R16, [R203+0x11800] ;  /* 0x01180000cb10783b */ /* 0x000f220000000200 */
[----:B------:R-:W-:Y:S02]  /*95e0*/  FMUL.FTZ R20, R20, c[0x0][0x2ec] ;  /* 0x0000bb0014147a20 */ /* 0x000fe40000410000 */
[----:B--2---:R-:W-:-:S03]  /*95f0*/  FFMA.FTZ R240, R181, R0, R240 ;  /* 0x00000000b5f07223 */ /* 0x004fc600000100f0 */
[----:B------:R-:W2:Y:S01]  /*9600*/  MUFU.TANH R158, R158 ;  /* 0x0000009e009e7308 */ /* 0x000ea20000002400 */
[----:B------:R-:W-:Y:S01]  /*9610*/  HMMA.16816.F32.BF16 R172, R148, R6, R172 ;  /* 0x0000000694ac723c */ /* 0x000fe200000418ac */
[----:B------:R-:W4:Y:S01]  /*9620*/  LDSM.16.M88.4 R4, [R196+0x5800] ;  /* 0x00580000c404783b */ /* 0x000f220000000200 */
[----:B---3--:R-:W-:Y:S01]  /*9630*/  FFMA.FTZ R157, R181, R0, R157 ;  /* 0x00000000b59d7223 */ /* 0x008fe2000001009d */
[----:B------:R-:W-:-:S04]  /*9640*/  DEPBAR.LE SB0, 0x0 ;  /* 0x000080000000791a */ /* 0x000fc80000000000 */
        /* <DEDUP_REMOVED lines=14> */
[-C--:B------:R-:W-:Y:S01]  /*9730*/  FFMA.FTZ R11, R143, R0.reuse, R154 ;  /* 0x000000008f0b7223 */ /* 0x080fe2000001009a */
[----:B------:R-:W5:Y:S01]  /*9740*/  MUFU.TANH R27, R27 ;  /* 0x0000001b001b7308 */ /* 0x000f620000002400 */
[----:B------:R-:W-:Y:S01]  /*9750*/  FMUL.FTZ R148, R176, c[0x0][0x2ec] ;  /* 0x0000bb00b0947a20 */ /* 0x000fe20000410000 */
[----:B------:R-:W-:Y:S01]  /*9760*/  FSEL R10, R10, -INF , !P6 ;  /* 0xff8000000a0a7808 */ /* 0x000fe20007000000 */
[----:B---3--:R-:W-:Y:S01]  /*9770*/  FFMA.FTZ R24, R185, R0, R24 ;  /* 0x00000000b9187223 */ /* 0x008fe20000010018 */
[----:B------:R-:W-:Y:S01]  /*9780*/  ISETP.GE.AND P6, PT, R180, R136, PT ;  /* 0x00000088b400720c */ /* 0x000fe20003fc6270 */
[----:B------:R-:W-:Y:S01]  /*9790*/  FMUL.FTZ R15, R178, c[0x0][0x2ec] ;  /* 0x0000bb00b20f7a20 */ /* 0x000fe20000410000 */
[----:B----4-:R-:W-:Y:S01]  /*97a0*/  HMMA.16816.F32.BF16 R168, R28, R16, R168 ;  /* 0x000000101ca8723c */ /* 0x010fe200000418a8 */
[----:B------:R-:W-:Y:S01]  /*97b0*/  FSEL R11, R11, -INF , !P0 ;  /* 0xff8000000b0b7808 */ /* 0x000fe20004000000 */
[----:B------:R-:W3:Y:S01]  /*97c0*/  MUFU.TANH R20, R20 ;  /* 0x0000001400147308 */ /* 0x000ee20000002400 */
[----:B------:R-:W-:Y:S01]  /*97d0*/  ISETP.GE.AND P0, PT, R180, R135, PT ;  /* 0x00000087b400720c */ /* 0x000fe20003f06270 */
[----:B------:R-:W-:-:S02]  /*97e0*/  FMUL.FTZ R14, R177, c[0x0][0x2ec] ;  /* 0x0000bb00b10e7a20 */ /* 0x000fc40000410000 */
[-C--:B-1----:R-:W-:Y:S02]  /*97f0*/  FFMA.FTZ R185, R185, R0.reuse, R26 ;  /* 0x00000000b9b97223 */ /* 0x082fe4000001001a */
[----:B------:R-:W-:Y:S01]  /*9800*/  HMMA.16816.F32.BF16 R172, R28, R18, R172 ;  /* 0x000000121cac723c */ /* 0x000fe200000418ac */
[-C--:B--2---:R-:W-:Y:S01]  /*9810*/  FFMA.FTZ R22, R187, R0.reuse, R25 ;  /* 0x00000000bb167223 */ /* 0x084fe20000010019 */
[----:B------:R-:W1:Y:S01]  /*9820*/  MUFU.TANH R9, R9 ;  /* 0x0000000900097308 */ /* 0x000e620000002400 */
[----:B------:R-:W-:Y:S02]  /*9830*/  FMUL.FTZ R16, R179, c[0x0][0x2ec] ;  /* 0x0000bb00b3107a20 */ /* 0x000fe40000410000 */
[----:B-----5:R-:W-:-:S03]  /*9840*/  FFMA.FTZ R25, R187, R0, R27 ;  /* 0x00000000bb197223 */ /* 0x020fc6000001001b */
[----:B------:R-:W-:Y:S02]  /*9850*/  FMUL.FTZ R17, R164, c[0x0][0x2ec] ;  /* 0x0000bb00a4117a20 */ /* 0x000fe40000410000 */
[----:B------:R-:W2:Y:S01]  /*9860*/  MUFU.TANH R8, R8 ;  /* 0x0000000800087308 */ /* 0x000ea20000002400 */
[-C--:B---3--:R-:W-:Y:S02]  /*9870*/  FFMA.FTZ R20, R229, R0.reuse, R20 ;  /* 0x00000000e5147223 */ /* 0x088fe40000010014 */
[----:B------:R-:W-:Y:S02]  /*9880*/  FMUL.FTZ R19, R166, c[0x0][0x2ec] ;  /* 0x0000bb00a6137a20 */ /* 0x000fe40000410000 */
[----:B------:R-:W-:Y:S01]  /*9890*/  FMUL.FTZ R33, R165, c[0x0][0x2ec] ;  /* 0x0000bb00a5217a20 */ /* 0x000fe20000410000 */
[----:B------:R-:W-:Y:S01]  /*98a0*/  HMMA.16816.F32.BF16 R168, R144, R4, R168 ;  /* 0x0000000490a8723c */ /* 0x000fe200000418a8 */
[----:B------:R-:W-:Y:S01]  /*98b0*/  FMUL.FTZ R28, R167, c[0x0][0x2ec] ;  /* 0x0000bb00a71c7a20 */ /* 0x000fe20000410000 */
[----:B------:R-:W3:Y:S01]  /*98c0*/  MUFU.TANH R21, R21 ;  /* 0x0000001500157308 */ /* 0x000ee20000002400 */
[----:B-1----:R-:W-:-:S04]  /*98d0*/  FFMA.FTZ R9, R229, R0, R9 ;  /* 0x00000000e5097223 */ /* 0x002fc80000010009 */
[----:B------:R-:W-:Y:S01]  /*98e0*/  FSEL R4, R240, -INF , !P6 ;  /* 0xff800000f0047808 */ /* 0x000fe20007000000 */
[----:B------:R-:W-:Y:S01]  /*98f0*/  HMMA.16816.F32.BF16 R172, R144, R6, R172 ;  /* 0x0000000690ac723c */ /* 0x000fe200000418ac */
[C---:B------:R-:W-:Y:S01]  /*9900*/  ISETP.GE.AND P6, PT, R182.reuse, R136, PT ;  /* 0x00000088b600720c */ /* 0x040fe20003fc6270 */
[----:B------:R-:W1:Y:S01]  /*9910*/  MUFU.TANH R148, R148 ;  /* 0x0000009400947308 */ /* 0x000e620000002400 */
[----:B------:R-:W-:Y:S01]  /*9920*/  FSEL R5, R157, -INF , !P0 ;  /* 0xff8000009d057808 */ /* 0x000fe20004000000 */
[C---:B--2---:R-:W-:Y:S01]  /*9930*/  FFMA.FTZ R8, R219.reuse, R0, R8 ;  /* 0x00000000db087223 */ /* 0x044fe20000010008 */
[-C--:B------:R-:W-:Y:S02]  /*9940*/  ISETP.GE.AND P0, PT, R182, R135.reuse, PT ;  /* 0x00000087b600720c */ /* 0x080fe40003f06270 */
[----:B------:R-:W-:Y:S02]  /*9950*/  FSEL R18, R156, -INF , !P6 ;  /* 0xff8000009c127808 */ /* 0x000fe40007000000 */
[----:B------:R-:W-:Y:S01]  /*9960*/  ISETP.GE.AND P6, PT, R184, R136, PT ;  /* 0x00000088b800720c */ /* 0x000fe20003fc6270 */
[----:B------:R-:W2:Y:S01]  /*9970*/  MUFU.TANH R15, R15 ;  /* 0x0000000f000f7308 */ /* 0x000ea20000002400 */
[----:B------:R-:W-:Y:S01]  /*9980*/  FSEL R29, R158, -INF , !P0 ;  /* 0xff8000009e1d7808 */ /* 0x000fe20004000000 */
[----:B---3--:R-:W-:Y:S01]  /*9990*/  FFMA.FTZ R21, R219, R0, R21 ;  /* 0x00000000db157223 */ /* 0x008fe20000010015 */
[----:B------:R-:W-:-:S02]  /*99a0*/  ISETP.GE.AND P0, PT, R184, R135, PT ;  /* 0x00000087b800720c */ /* 0x000fc40003f06270 */
[----:B------:R-:W-:Y:S01]  /*99b0*/  FSEL R26, R24, -INF , !P6 ;  /* 0xff800000181a7808 */ /* 0x000fe20007000000 */
[----:B------:R-:W-:Y:S01]  /*99c0*/  FMUL.FTZ R30, R168, c[0x0][0x2ec] ;  /* 0x0000bb00a81e7a20 */ /* 0x000fe20000410000 */
[C---:B------:R-:W-:Y:S01]  /*99d0*/  ISETP.GE.AND P6, PT, R186.reuse, R136, PT ;  /* 0x00000088ba00720c */ /* 0x040fe20003fc6270 */
[----:B------:R-:W3:Y:S01]  /*99e0*/  MUFU.TANH R14, R14 ;  /* 0x0000000e000e7308 */ /* 0x000ee20000002400 */
[----:B------:R-:W-:Y:S01]  /*99f0*/  FSEL R27, R185, -INF , !P0 ;  /* 0xff800000b91b7808 */ /* 0x000fe20004000000 */
[----:B-1----:R-:W-:Y:S01]  /*9a00*/  FFMA.FTZ R148, R233, R0, R148 ;  /* 0x00000000e9947223 */ /* 0x002fe20000010094 */
[-C--:B------:R-:W-:Y:S01]  /*9a10*/  ISETP.GE.AND P0, PT, R186, R135.reuse, PT ;  /* 0x00000087ba00720c */ /* 0x080fe20003f06270 */
[----:B------:R-:W-:Y:S01]  /*9a20*/  FMUL.FTZ R170, R170, c[0x0][0x2ec] ;  /* 0x0000bb00aaaa7a20 */ /* 0x000fe20000410000 */
[----:B------:R-:W-:Y:S01]  /*9a30*/  FSEL R22, R22, -INF , !P6 ;  /* 0xff80000016167808 */ /* 0x000fe20007000000 */
[----:B------:R-:W-:Y:S01]  /*9a40*/  FMUL.FTZ R6, R169, c[0x0][0x2ec] ;  /* 0x0000bb00a9067a20 */ /* 0x000fe20000410000 */
[C---:B------:R-:W-:Y:S01]  /*9a50*/  ISETP.GE.AND P6, PT, R230.reuse, R136, PT ;  /* 0x00000088e600720c */ /* 0x040fe20003fc6270 */
[----:B------:R-:W1:Y:S01]  /*9a60*/  MUFU.TANH R16, R16 ;  /* 0x0000001000107308 */ /* 0x000e620000002400 */
[----:B------:R-:W-:Y:S01]  /*9a70*/  FSEL R25, R25, -INF , !P0 ;  /* 0xff80000019197808 */ /* 0x000fe20004000000 */
[----:B--2---:R-:W-:Y:S01]  /*9a80*/  FFMA.FTZ R15, R233, R0, R15 ;  /* 0x00000000e90f7223 */ /* 0x004fe2000001000f */
[-C--:B------:R-:W-:Y:S01]  /*9a90*/  ISETP.GE.AND P0, PT, R230, R135.reuse, PT ;  /* 0x00000087e600720c */ /* 0x080fe20003f06270 */
[----:B------:R-:W-:Y:S01]  /*9aa0*/  FMUL.FTZ R7, R171, c[0x0][0x2ec] ;  /* 0x0000bb00ab077a20 */ /* 0x000fe20000410000 */
[----:B------:R-:W-:Y:S01]  /*9ab0*/  FSEL R24, R20, -INF , !P6 ;  /* 0xff80000014187808 */ /* 0x000fe20007000000 */
[----:B------:R-:W-:Y:S01]  /*9ac0*/  FMUL.FTZ R175, R175, c[0x0][0x2ec] ;  /* 0x0000bb00afaf7a20 */ /* 0x000fe20000410000 */
[C---:B------:R-:W-:Y:S01]  /*9ad0*/  ISETP.GE.AND P6, PT, R228.reuse, R136, PT ;  /* 0x00000088e400720c */ /* 0x040fe20003fc6270 */
[----:B------:R-:W2:Y:S01]  /*9ae0*/  MUFU.TANH R17, R17 ;  /* 0x0000001100117308 */ /* 0x000ea20000002400 */
[----:B------:R-:W-:Y:S01]  /*9af0*/  FSEL R23, R9, -INF , !P0 ;  /* 0xff80000009177808 */ /* 0x000fe20004000000 */
[----:B---3--:R-:W-:Y:S01]  /*9b00*/  FFMA.FTZ R14, R235, R0, R14 ;  /* 0x00000000eb0e7223 */ /* 0x008fe2000001000e */
[----:B------:R-:W-:Y:S01]  /*9b10*/  ISETP.GE.AND P0, PT, R228, R135, PT ;  /* 0x00000087e400720c */ /* 0x000fe20003f06270 */
[----:B------:R-:W-:Y:S01]  /*9b20*/  FMUL.FTZ R9, R172, c[0x0][0x2ec] ;  /* 0x0000bb00ac097a20 */ /* 0x000fe20000410000 */
[----:B------:R-:W-:-:S02]  /*9b30*/  FSEL R20, R8, -INF , !P6 ;  /* 0xff80000008147808 */ /* 0x000fc40007000000 */
[----:B------:R-:W-:Y:S01]  /*9b40*/  ISETP.GE.AND P6, PT, R231, R136, PT ;  /* 0x00000088e700720c */ /* 0x000fe20003fc6270 */
[----:B------:R-:W3:Y:S01]  /*9b50*/  MUFU.TANH R19, R19 ;  /* 0x0000001300137308 */ /* 0x000ee20000002400 */
[----:B------:R-:W-:Y:S01]  /*9b60*/  FSEL R21, R21, -INF , !P0 ;  /* 0xff80000015157808 */ /* 0x000fe20004000000 */
[----:B-1----:R-:W-:Y:S01]  /*9b70*/  FFMA.FTZ R16, R235, R0, R16 ;  /* 0x00000000eb107223 */ /* 0x002fe20000010010 */
[-C--:B------:R-:W-:Y:S02]  /*9b80*/  ISETP.GE.AND P0, PT, R231, R135.reuse, PT ;  /* 0x00000087e700720c */ /* 0x080fe40003f06270 */
[----:B------:R-:W-:Y:S02]  /*9b90*/  FSEL R178, R148, -INF , !P6 ;  /* 0xff80000094b27808 */ /* 0x000fe40007000000 */
[C---:B------:R-:W-:Y:S01]  /*9ba0*/  ISETP.GE.AND P6, PT, R232.reuse, R136, PT ;  /* 0x00000088e800720c */ /* 0x040fe20003fc6270 */
[----:B------:R-:W1:Y:S01]  /*9bb0*/  MUFU.TANH R33, R33 ;  /* 0x0000002100217308 */ /* 0x000e620000002400 */
[----:B------:R-:W-:Y:S01]  /*9bc0*/  FSEL R179, R15, -INF , !P0 ;  /* 0xff8000000fb37808 */ /* 0x000fe20004000000 */
[-C--:B--2---:R-:W-:Y:S01]  /*9bd0*/  FFMA.FTZ R17, R237, R0.reuse, R17 ;  /* 0x00000000ed117223 */ /* 0x084fe20000010011 */
[----:B------:R-:W-:Y:S01]  /*9be0*/  ISETP.GE.AND P0, PT, R232, R135, PT ;  /* 0x00000087e800720c */ /* 0x000fe20003f06270 */
[----:B------:R-:W-:Y:S01]  /*9bf0*/  FMUL.FTZ R15, R173, c[0x0][0x2ec] ;  /* 0x0000bb00ad0f7a20 */ /* 0x000fe20000410000 */
[----:B------:R-:W-:Y:S01]  /*9c00*/  FSEL R180, R14, -INF , !P6 ;  /* 0xff8000000eb47808 */ /* 0x000fe20007000000 */
[----:B------:R-:W-:Y:S01]  /*9c10*/  FMUL.FTZ R14, R174, c[0x0][0x2ec] ;  /* 0x0000bb00ae0e7a20 */ /* 0x000fe20000410000 */
[----:B------:R-:W-:Y:S01]  /*9c20*/  FSEL R177, R16, -INF , !P0 ;  /* 0xff80000010b17808 */ /* 0x000fe20004000000 */
[----:B------:R-:W2:Y:S01]  /*9c30*/  MUFU.TANH R28, R28 ;  /* 0x0000001c001c7308 */ /* 0x000ea20000002400 */
[----:B---3--:R-:W-:Y:S01]  /*9c40*/  FFMA.FTZ R19, R237, R0, R19 ;  /* 0x00000000ed137223 */ /* 0x008fe20000010013 */
[----:B------:R-:W-:-:S02]  /*9c50*/  ISETP.GE.AND P6, PT, R234, R136, PT ;  /* 0x00000088ea00720c */ /* 0x000fc40003fc6270 */
[-C--:B------:R-:W-:Y:S02]  /*9c60*/  ISETP.GE.AND P0, PT, R234, R135.reuse, PT ;  /* 0x00000087ea00720c */ /* 0x080fe40003f06270 */
[----:B------:R-:W-:Y:S02]  /*9c70*/  FSEL R176, R17, -INF , !P6 ;  /* 0xff80000011b07808 */ /* 0x000fe40007000000 */
[----:B------:R-:W3:Y:S01]  /*9c80*/  MUFU.TANH R8, R170 ;  /* 0x000000aa00087308 */ /* 0x000ee20000002400 */
[----:B------:R-:W-:Y:S01]  /*9c90*/  FSEL R171, R19, -INF , !P0 ;  /* 0xff80000013ab7808 */ /* 0x000fe20004000000 */
[----:B-1----:R-:W-:Y:S01]  /*9ca0*/  FFMA.FTZ R33, R153, R0, R33 ;  /* 0x0000000099217223 */ /* 0x002fe20000010021 */
[C---:B------:R-:W-:Y:S02]  /*9cb0*/  ISETP.GE.AND P6, PT, R236.reuse, R136, PT ;  /* 0x00000088ec00720c */ /* 0x040fe40003fc6270 */
[----:B------:R-:W-:Y:S02]  /*9cc0*/  ISETP.GE.AND P0, PT, R236, R135, PT ;  /* 0x00000087ec00720c */ /* 0x000fe40003f06270 */
[----:B------:R-:W-:Y:S01]  /*9cd0*/  FSEL R172, R33, -INF , !P6 ;  /* 0xff80000021ac7808 */ /* 0x000fe20007000000 */
[----:B------:R-:W1:Y:S01]  /*9ce0*/  MUFU.TANH R32, R32 ;  /* 0x0000002000207308 */ /* 0x000e620000002400 */
[----:B--2---:R-:W-:Y:S01]  /*9cf0*/  FFMA.FTZ R28, R153, R0, R28 ;  /* 0x00000000991c7223 */ /* 0x004fe2000001001c */
[----:B------:R-:W-:-:S04]  /*9d00*/  ISETP.GE.AND P6, PT, R152, R136, PT ;  /* 0x000000889800720c */ /* 0x000fc80003fc6270 */
[----:B------:R-:W-:Y:S02]  /*9d10*/  FSEL R169, R28, -INF , !P0 ;  /* 0xff8000001ca97808 */ /* 0x000fe40004000000 */
[----:B------:R-:W2:Y:S01]  /*9d20*/  MUFU.TANH R30, R30 ;  /* 0x0000001e001e7308 */ /* 0x000ea20000002400 */
[----:B---3--:R-:W-:Y:S01]  /*9d30*/  FFMA.FTZ R157, R239, R0, R8 ;  /* 0x00000000ef9d7223 */ /* 0x008fe20000010008 */
[----:B------:R-:W-:-:S04]  /*9d40*/  ISETP.GE.AND P0, PT, R152, R135, PT ;  /* 0x000000879800720c */ /* 0x000fc80003f06270 */
[----:B------:R-:W-:Y:S02]  /*9d50*/  FSEL R157, R157, -INF , !P0 ;  /* 0xff8000009d9d7808 */ /* 0x000fe40004000000 */
[----:B------:R-:W3:Y:S01]  /*9d60*/  MUFU.TANH R6, R6 ;  /* 0x0000000600067308 */ /* 0x000ee20000002400 */
[----:B-1----:R-:W-:Y:S01]  /*9d70*/  FFMA.FTZ R32, R133, R0, R32 ;  /* 0x0000000085207223 */ /* 0x002fe20000010020 */
[----:B------:R-:W-:-:S04]  /*9d80*/  ISETP.GE.AND P0, PT, R238, R135, PT ;  /* 0x00000087ee00720c */ /* 0x000fc80003f06270 */
[----:B------:R-:W-:Y:S02]  /*9d90*/  FSEL R32, R32, -INF , !P4 ;  /* 0xff80000020207808 */ /* 0x000fe40006000000 */
[----:B------:R-:W1:Y:S01]  /*9da0*/  MUFU.TANH R7, R7 ;  /* 0x0000000700077308 */ /* 0x000e620000002400 */
[----:B--2---:R-:W-:Y:S01]  /*9db0*/  FFMA.FTZ R30, R239, R0, R30 ;  /* 0x00000000ef1e7223 */ /* 0x004fe2000001001e */
[----:B------:R-:W-:-:S04]  /*9dc0*/  ISETP.GE.AND P4, PT, R134, 0x4, PT ;  /* 0x000000048600780c */ /* 0x000fc80003f86270 */
[----:B------:R-:W-:Y:S02]  /*9dd0*/  FSEL R162, R30, -INF , !P6 ;  /* 0xff8000001ea27808 */ /* 0x000fe40007000000 */
[----:B------:R-:W-:Y:S01]  /*9de0*/  I2F R155, R35 ;  /* 0x00000023009b7306 */ /* 0x000fe20000201400 */
[----:B---3--:R-:W-:Y:S01]  /*9df0*/  FFMA.FTZ R6, R241, R0, R6 ;  /* 0x00000000f1067223 */ /* 0x008fe20000010006 */
[----:B------:R-:W-:-:S04]  /*9e00*/  ISETP.GE.AND P6, PT, R238, R136, PT ;  /* 0x00000088ee00720c */ /* 0x000fc80003fc6270 */
[----:B------:R-:W-:Y:S02]  /*9e10*/  FSEL R160, R6, -INF , !P6 ;  /* 0xff80000006a07808 */ /* 0x000fe40007000000 */
[----:B------:R-:W2:Y:S01]  /*9e20*/  MUFU.TANH R9, R9 ;  /* 0x0000000900097308 */ /* 0x000ea20000002400 */
[----:B-1----:R-:W-:Y:S01]  /*9e30*/  FFMA.FTZ R7, R241, R0, R7 ;  /* 0x00000000f1077223 */ /* 0x002fe20000010007 */
[----:B------:R-:W-:-:S04]  /*9e40*/  ISETP.GE.AND P6, PT, R35, R136, PT ;  /* 0x000000882300720c */ /* 0x000fc80003fc6270 */
[----:B------:R-:W-:Y:S02]  /*9e50*/  FSEL R149, R7, -INF , !P0 ;  /* 0xff80000007957808 */ /* 0x000fe40004000000 */
[----:B------:R-:W1:Y:S01]  /*9e60*/  MUFU.TANH R14, R14 ;  /* 0x0000000e000e7308 */ /* 0x000e620000002400 */
[----:B------:R-:W-:Y:S01]  /*9e70*/  BAR.SYNC.DEFER_BLOCKING 0x0 ;  /* 0x0000000000007b1d */ /* 0x000fe20000010000 */
[----:B------:R-:W-:-:S06]  /*9e80*/  ISETP.GE.AND P0, PT, R35, R135, PT ;  /* 0x000000872300720c */ /* 0x000fcc0003f06270 */
[----:B------:R-:W-:Y:S01]  /*9e90*/  I2F R13, R12 ;  /* 0x0000000c000d7306 */ /* 0x000fe20000201400 */
[----:B--2---:R-:W-:-:S05]  /*9ea0*/  FFMA.FTZ R9, R155, R0, R9 ;  /* 0x000000009b097223 */ /* 0x004fca0000010009 */
        /* <DEDUP_REMOVED lines=69> */
.L_x_251:
[----:B------:R-:W-:Y:S05]  /*a300*/  BSYNC B0 ;  /* 0x0000000000007941 */ /* 0x000fea0003800000 */
.L_x_250:
[----:B------:R-:W0:Y:S02]  /*a310*/  LDGDEPBAR ;  /* 0x00000000000079af */ /* 0x000e240000000000 */
.L_x_249:
[----:B-1----:R-:W-:Y:S01]  /*a320*/  FMNMX.FTZ R13, R137, R32, !PT ;  /* 0x00000020890d7209 */ /* 0x002fe20007810000 */
[----:B------:R-:W-:Y:S01]  /*a330*/  LDSM.16.MT88.4 R144, [R202+0x12800] ;  /* 0x01280000ca90783b */ /* 0x000fe20000004200 */
[----:B--2---:R-:W-:Y:S02]  /*a340*/  FMNMX.FTZ R8, R2, R7, !PT ;  /* 0x0000000702087209 */ /* 0x004fe40007810000 */
        /* <DEDUP_REMOVED lines=33> */
[----:B-1----:R-:W-:-:S03]  /*a560*/  FMNMX.FTZ R6, R13, R6, !PT ;  /* 0x000000060d067209 */ /* 0x002fc60007810000 */
[----:B------:R-:W-:Y:S01]  /*a570*/  LDSM.16.MT88.4 R12, [R202+0x12000] ;  /* 0x01200000ca0c783b */ /* 0x000fe20000004200 */
        /* <DEDUP_REMOVED lines=13> */
[--C-:B------:R-:W-:Y:S02]  /*a650*/  FFMA.FTZ R154, R32, c[0x0][0x23c], -R159.reuse ;  /* 0x00008f00209a7a23 */ /* 0x100fe4000001089f */
[----:B------:R-:W-:Y:S01]  /*a660*/  FFMA.FTZ R135, R5, c[0x0][0x23c], -R158 ;  /* 0x00008f0005877a23 */ /* 0x000fe2000001089e */
[----:B------:R-:W-:Y:S01]  /*a670*/  FSEL R5, R132, RZ, P0 ;  /* 0x000000ff84057208 */ /* 0x000fe20000000000 */
[----:B------:R-:W-:Y:S01]  /*a680*/  FADD.FTZ R4, R137, -R4 ;  /* 0x8000000489047221 */ /* 0x000fe20000010000 */
[----:B------:R-:W-:Y:S01]  /*a690*/  MUFU.EX2 R152, R152 ;  /* 0x0000009800987308 */ /* 0x000fe20000000800 */
[----:B------:R-:W-:Y:S01]  /*a6a0*/  FFMA.FTZ R153, R10, c[0x0][0x23c], -R159 ;  /* 0x00008f000a997a23 */ /* 0x000fe2000001089f */
[----:B------:R-:W-:Y:S01]  /*a6b0*/  LDSM.16.MT88.4 R32, [R201+0x12800] ;  /* 0x01280000c920783b */ /* 0x000fe20000004200 */
[----:B------:R-:W-:-:S02]  /*a6c0*/  FADD.FTZ R5, R2, -R5 ;  /* 0x8000000502057221 */ /* 0x000fc40000010000 */
[--C-:B------:R-:W-:Y:S02]  /*a6d0*/  FFMA.FTZ R143, R18, c[0x0][0x23c], -R159.reuse ;  /* 0x00008f00128f7a23 */ /* 0x100fe4000001089f */
[--C-:B------:R-:W-:Y:S01]  /*a6e0*/  FFMA.FTZ R142, R7, c[0x0][0x23c], -R158.reuse ;  /* 0x00008f00078e7a23 */ /* 0x100fe2000001089e */
[----:B------:R-:W-:Y:S01]  /*a6f0*/  MUFU.EX2 R154, R154 ;  /* 0x0000009a009a7308 */ /* 0x000fe20000000800 */
[--C-:B------:R-:W-:Y:S01]  /*a700*/  FFMA.FTZ R136, R11, c[0x0][0x23c], -R158.reuse ;  /* 0x00008f000b887a23 */ /* 0x100fe2000001089e */
[----:B------:R-:W1:Y:S01]  /*a710*/  LDSM.16.MT88.4 R16, [R204+0x12000] ;  /* 0x01200000cc10783b */ /* 0x000e620000004200 */
[----:B------:R-:W-:Y:S02]  /*a720*/  FFMA.FTZ R156, R29, c[0x0][0x23c], -R158 ;  /* 0x00008f001d9c7a23 */ /* 0x000fe4000001089e */
[----:B------:R-:W-:Y:S01]  /*a730*/  FMUL.FTZ R137, R4, c[0x0][0x23c] ;  /* 0x00008f0004897a20 */ /* 0x000fe20000410000 */
[----:B------:R-:W2:Y:S01]  /*a740*/  LDSM.16.MT88.4 R8, [R201+0x12000] ;  /* 0x01200000c908783b */ /* 0x000ea20000004200 */
[----:B------:R-:W-:Y:S01]  /*a750*/  FMUL.FTZ R2, R5, c[0x0][0x23c] ;  /* 0x00008f0005027a20 */ /* 0x000fe20000410000 */
[----:B------:R-:W3:Y:S01]  /*a760*/  MUFU.EX2 R153, R153 ;  /* 0x0000009900997308 */ /* 0x000ee20000000800 */
[--C-:B------:R-:W-:Y:S01]  /*a770*/  FFMA.FTZ R161, R26, c[0x0][0x23c], -R159.reuse ;  /* 0x00008f001aa17a23 */ /* 0x100fe2000001089f */
[----:B------:R-:W-:Y:S01]  /*a780*/  LDSM.16.MT88.4 R28, [R200+0x12800] ;  /* 0x01280000c81c783b */ /* 0x000fe20000004200 */
[----:B------:R-:W-:-:S02]  /*a790*/  FFMA.FTZ R164, R22, c[0x0][0x23c], -R159 ;  /* 0x00008f0016a47a23 */ /* 0x000fc4000001089f */
[--C-:B------:R-:W-:Y:S02]  /*a7a0*/  FFMA.FTZ R163, R24, c[0x0][0x23c], -R159.reuse ;  /* 0x00008f0018a37a23 */ /* 0x100fe4000001089f */
[--C-:B------:R-:W-:Y:S01]  /*a7b0*/  FFMA.FTZ R166, R20, c[0x0][0x23c], -R159.reuse ;  /* 0x00008f0014a67a23 */ /* 0x100fe2000001089f */
[----:B------:R-:W4:Y:S01]  /*a7c0*/  MUFU.EX2 R143, R143 ;  /* 0x0000008f008f7308 */ /* 0x000f220000000800 */
[--C-:B------:R-:W-:Y:S02]  /*a7d0*/  FFMA.FTZ R165, R27, c[0x0][0x23c], -R158.reuse ;  /* 0x00008f001ba57a23 */ /* 0x100fe4000001089e */
[--C-:B------:R-:W-:Y:S02]  /*a7e0*/  FFMA.FTZ R168, R25, c[0x0][0x23c], -R158.reuse ;  /* 0x00008f0019a87a23 */ /* 0x100fe4000001089e */
[--C-:B------:R-:W-:Y:S01]  /*a7f0*/  FFMA.FTZ R167, R23, c[0x0][0x23c], -R158.reuse ;  /* 0x00008f0017a77a23 */ /* 0x100fe2000001089e */
[----:B------:R-:W-:Y:S01]  /*a800*/  LDSM.16.MT88.4 R24, [R204+0x14800] ;  /* 0x01480000cc18783b */ /* 0x000fe20000004200 */
[----:B------:R-:W-:Y:S01]  /*a810*/  FFMA.FTZ R170, R21, c[0x0][0x23c], -R158 ;  /* 0x00008f0015aa7a23 */ /* 0x000fe2000001089e */
[----:B------:R-:W-:Y:S01]  /*a820*/  MUFU.EX2 R142, R142 ;  /* 0x0000008e008e7308 */ /* 0x000fe20000000800 */
[----:B---3--:R-:W-:Y:S01]  /*a830*/  F2FP.BF16.PACK_AB R4, R153, R154 ;  /* 0x0000009a9904723e */ /* 0x008fe200000010ff */
[----:B------:R-:W-:Y:S01]  /*a840*/  LDSM.16.MT88.4 R20, [R202+0x14800] ;  /* 0x01480000ca14783b */ /* 0x000fe20000004200 */
[----:B------:R-:W-:-:S02]  /*a850*/  FFMA.FTZ R173, R178, c[0x0][0x23c], -R159 ;  /* 0x00008f00b2ad7a23 */ /* 0x000fc4000001089f */
[--C-:B------:R-:W-:Y:S02]  /*a860*/  FFMA.FTZ R174, R176, c[0x0][0x23c], -R159.reuse ;  /* 0x00008f00b0ae7a23 */ /* 0x100fe4000001089f */
[--C-:B------:R-:W-:Y:S01]  /*a870*/  FFMA.FTZ R175, R172, c[0x0][0x23c], -R159.reuse ;  /* 0x00008f00acaf7a23 */ /* 0x100fe2000001089f */
[----:B------:R-:W3:Y:S01]  /*a880*/  MUFU.EX2 R136, R136 ;  /* 0x0000008800887308 */ /* 0x000ee20000000800 */
[----:B----4-:R-:W-:Y:S01]  /*a890*/  F2FP.BF16.PACK_AB R6, R143, R152 ;  /* 0x000000988f06723e */ /* 0x010fe200000010ff */
[----:B------:R-:W-:Y:S02]  /*a8a0*/  FFMA.FTZ R178, R180, c[0x0][0x23c], -R159 ;  /* 0x00008f00b4b27a23 */ /* 0x000fe4000001089f */
[--C-:B------:R-:W-:Y:S02]  /*a8b0*/  FFMA.FTZ R172, R179, c[0x0][0x23c], -R158.reuse ;  /* 0x00008f00b3ac7a23 */ /* 0x100fe4000001089e */
[--C-:B------:R-:W-:Y:S02]  /*a8c0*/  FFMA.FTZ R177, R177, c[0x0][0x23c], -R158.reuse ;  /* 0x00008f00b1b17a23 */ /* 0x100fe4000001089e */
        /* <DEDUP_REMOVED lines=10> */
[----:B------:R-:W3:Y:S01]  /*a970*/  MUFU.EX2 R137, R137 ;  /* 0x0000008900897308 */ /* 0x000ee20000000800 */
[--C-:B------:R-:W-:Y:S02]  /*a980*/  FFMA.FTZ R179, R151, c[0x0][0x23c], -R158.reuse ;  /* 0x00008f0097b37a23 */ /* 0x100fe4000001089e */
[----:B------:R-:W-:Y:S02]  /*a990*/  FFMA.FTZ R159, R148, c[0x0][0x23c], -R159 ;  /* 0x00008f00949f7a23 */ /* 0x000fe4000001089f */
[----:B------:R-:W-:Y:S01]  /*a9a0*/  FFMA.FTZ R158, R155, c[0x0][0x23c], -R158 ;  /* 0x00008f009b9e7a23 */ /* 0x000fe2000001089e */
[----:B------:R-:W-:Y:S02]  /*a9b0*/  LDSM.16.MT88.4 R148, [R202+0x13800] ;  /* 0x01380000ca94783b */ /* 0x000fe40000004200 */
[----:B------:R-:W5:Y:S01]  /*a9c0*/  MUFU.EX2 R2, R2 ;  /* 0x0000000200027308 */ /* 0x000f620000000800 */
[----:B----4-:R-:W-:Y:S01]  /*a9d0*/  F2FP.BF16.PACK_AB R7, R156, R135 ;  /* 0x000000879c07723e */ /* 0x010fe200000010ff */
[----:B---3--:R-:W-:-:S06]  /*a9e0*/  FMUL.FTZ R120, R120, R137 ;  /* 0x0000008978787220 */ /* 0x008fcc0000410000 */
[----:B------:R-:W-:Y:S01]  /*a9f0*/  MUFU.EX2 R161, R161 ;  /* 0x000000a100a17308 */ /* 0x000fe20000000800 */
[-C--:B------:R-:W-:Y:S02]  /*aa00*/  FMUL.FTZ R121, R121, R137.reuse ;  /* 0x0000008979797220 */ /* 0x080fe40000410000 */
[-C--:B------:R-:W-:Y:S02]  /*aa10*/  FMUL.FTZ R116, R116, R137.reuse ;  /* 0x0000008974747220 */ /* 0x080fe40000410000 */
[----:B------:R-:W-:Y:S02]  /*aa20*/  FMUL.FTZ R117, R117, R137 ;  /* 0x0000008975757220 */ /* 0x000fe40000410000 */
[-C--:B-----5:R-:W-:Y:S01]  /*aa30*/  FMUL.FTZ R122, R122, R2.reuse ;  /* 0x000000027a7a7220 */ /* 0x0a0fe20000410000 */
[----:B------:R-:W3:Y:S01]  /*aa40*/  MUFU.EX2 R164, R164 ;  /* 0x000000a400a47308 */ /* 0x000ee20000000800 */
        /* <DEDUP_REMOVED lines=24> */
[----:B------:R-:W-:Y:S01]  /*abd0*/  FMUL.FTZ R109, R109, R137 ;  /* 0x000000896d6d7220 */ /* 0x000fe20000410000 */
[----:B------:R-:W1:Y:S01]  /*abe0*/  LDSM.16.MT88.4 R16, [R200+0x12000] ;  /* 0x01200000c810783b */ /* 0x000e620000004200 */
        /* <DEDUP_REMOVED lines=27> */
[----:B------:R-:W2:Y:S01]  /*ada0*/  MUFU.EX2 R178, R178 ;  /* 0x000000b200b27308 */ /* 0x000ea20000000800 */
[-C--:B------:R-:W-:Y:S02]  /*adb0*/  FMUL.FTZ R103, R103, R2.reuse ;  /* 0x0000000267677220 */ /* 0x080fe40000410000 */
[-C--:B------:R-:W-:Y:S01]  /*adc0*/  FMUL.FTZ R44, R44, R137.reuse ;  /* 0x000000892c2c7220 */ /* 0x080fe20000410000 */
[----:B-1----:R-:W-:Y:S01]  /*add0*/  HMMA.16816.F32.BF16 R104, R4, R16, R104 ;  /* 0x000000100468723c */ /* 0x002fe20000041868 */
[----:B------:R-:W-:Y:S02]  /*ade0*/  FMUL.FTZ R45, R45, R137 ;  /* 0x000000892d2d7220 */ /* 0x000fe40000410000 */
[-C--:B------:R-:W-:Y:S01]  /*adf0*/  FMUL.FTZ R46, R46, R2.reuse ;  /* 0x000000022e2e7220 */ /* 0x080fe20000410000 */
[----:B------:R-:W-:Y:S01]  /*ae00*/  MUFU.EX2 R174, R174 ;  /* 0x000000ae00ae7308 */ /* 0x000fe20000000800 */
[----:B------:R-:W-:-:S02]  /*ae10*/  FMUL.FTZ R47, R47, R2 ;  /* 0x000000022f2f7220 */ /* 0x000fc40000410000 */
[-C--:B------:R-:W-:Y:S01]  /*ae20*/  FMUL.FTZ R48, R48, R137.reuse ;  /* 0x0000008930307220 */ /* 0x080fe20000410000 */
[C---:B------:R-:W-:Y:S01]  /*ae30*/  HMMA.16816.F32.BF16 R100, R4.reuse, R18, R100 ;  /* 0x000000120464723c */ /* 0x040fe20000041864 */
[-C--:B------:R-:W-:Y:S01]  /*ae40*/  FMUL.FTZ R49, R49, R137.reuse ;  /* 0x0000008931317220 */ /* 0x080fe20000410000 */
[----:B------:R-:W1:Y:S01]  /*ae50*/  LDSM.16.MT88.4 R16, [R201+0x14000] ;  /* 0x01400000c910783b */ /* 0x000e620000004200 */
        /* <DEDUP_REMOVED lines=80> */
[-C--:B------:R-:W-:Y:S02]  /*b360*/  FMUL.FTZ R99, R99, R2.reuse ;  /* 0x0000000263637220 */ /* 0x080fe40000410000 */
[----:B------:R-:W-:Y:S01]  /*b370*/  FFMA.FTZ R154, R226, R137, R154 ;  /* 0x00000089e29a7223 */ /* 0x000fe2000001009a */
[----:B--2---:R-:W-:Y:S01]  /*b380*/  HMMA.16816.F32.BF16 R92, R4, R8, R92 ;  /* 0x00000008045c723c */ /* 0x004fe2000004185c */
[----:B------:R-:W-:Y:S01]  /*b390*/  FFMA.FTZ R227, R227, R2, R142 ;  /* 0x00000002e3e37223 */ /* 0x000fe2000001008e */
[----:B------:R-:W-:Y:S01]  /*b3a0*/  MOV R142, R3 ;  /* 0x00000003008e7202 */ /* 0x000fe20000000f00 */
[----:B------:R-:W-:-:S02]  /*b3b0*/  FADD.FTZ R153, R153, R154 ;  /* 0x0000009a99997221 */ /* 0x000fc40000010000 */
[----:B------:R-:W-:Y:S02]  /*b3c0*/  FADD.FTZ R136, R136, R227 ;  /* 0x000000e388887221 */ /* 0x000fe40000010000 */
[----:B------:R-:W-:Y:S01]  /*b3d0*/  FADD.FTZ R2, R152, R153 ;  /* 0x0000009998027221 */ /* 0x000fe20000010000 */
[----:B------:R-:W-:Y:S01]  /*b3e0*/  HMMA.16816.F32.BF16 R96, R4, R10, R96 ;  /* 0x0000000a0460723c */ /* 0x000fe20000041860 */
[----:B------:R-:W-:Y:S01]  /*b3f0*/  LDSM.16.MT88.4 R8, [R200+0x14800] ;  /* 0x01480000c808783b */ /* 0x000fe20000004200 */
[----:B------:R-:W-:Y:S02]  /*b400*/  FADD.FTZ R135, R135, R136 ;  /* 0x0000008887877221 */ /* 0x000fe40000010000 */
[----:B------:R-:W-:Y:S02]  /*b410*/  FADD.FTZ R2, R143, R2 ;  /* 0x000000028f027221 */ /* 0x000fe40000010000 */
[----:B------:R-:W-:Y:S01]  /*b420*/  FADD.FTZ R156, R156, R135 ;  /* 0x000000879c9c7221 */ /* 0x000fe20000010000 */
[----:B---3--:R-:W-:Y:S01]  /*b430*/  F2FP.BF16.PACK_AB R4, R164, R161 ;  /* 0x000000a1a404723e */ /* 0x008fe200000010ff */
[----:B------:R-:W-:Y:S01]  /*b440*/  FADD.FTZ R161, R161, R2 ;  /* 0x00000002a1a17221 */ /* 0x000fe20000010000 */
[----:B-----5:R-:W-:Y:S01]  /*b450*/  F2FP.BF16.PACK_AB R5, R168, R165 ;  /* 0x000000a5a805723e */ /* 0x020fe200000010ff */
[----:B------:R-:W-:Y:S01]  /*b460*/  FADD.FTZ R165, R165, R156 ;  /* 0x0000009ca5a57221 */ /* 0x000fe20000010000 */
[----:B------:R-:W-:Y:S01]  /*b470*/  F2FP.BF16.PACK_AB R6, R166, R163 ;  /* 0x000000a3a606723e */ /* 0x000fe200000010ff */
[----:B------:R-:W-:Y:S01]  /*b480*/  FADD.FTZ R164, R164, R161 ;  /* 0x000000a1a4a47221 */ /* 0x000fe20000010000 */
[----:B------:R-:W-:Y:S01]  /*b490*/  F2FP.BF16.PACK_AB R7, R170, R167 ;  /* 0x000000a7aa07723e */ /* 0x000fe200000010ff */
[----:B------:R-:W-:-:S02]  /*b4a0*/  FADD.FTZ R168, R168, R165 ;  /* 0x000000a5a8a87221 */ /* 0x000fc40000010000 */
[----:B------:R-:W-:-:S04]  /*b4b0*/  FADD.FTZ R163, R163, R164 ;  /* 0x000000a4a3a37221 */ /* 0x000fc80000010000 */
[----:B----4-:R-:W-:Y:S01]  /*b4c0*/  HMMA.16816.F32.BF16 R128, R4, R12, R128 ;  /* 0x0000000c0480723c */ /* 0x010fe20000041880 */
[----:B------:R-:W-:-:S07]  /*b4d0*/  FADD.FTZ R166, R166, R163 ;  /* 0x000000a3a6a67221 */ /* 0x000fce0000010000 */
        /* <DEDUP_REMOVED lines=32> */
[C---:B-1----:R-:W-:Y:S08]  /*b6e0*/  HMMA.16816.F32.BF16 R92, R4.reuse, R16, R92 ;  /* 0x00000010045c723c */ /* 0x042ff0000004185c */
[----:B------:R-:W-:Y:S01]  /*b6f0*/  HMMA.16816.F32.BF16 R96, R4, R18, R96 ;  /* 0x000000120460723c */ /* 0x000fe20000041860 */
[----:B------:R-:W1:Y:S06]  /*b700*/  LDSM.16.MT88.4 R16, [R201+0x15000] ;  /* 0x01500000c910783b */ /* 0x000e6c0000004200 */
[----:B------:R-:W-:Y:S01]  /*b710*/  F2FP.BF16.PACK_AB R4, R178, R173 ;  /* 0x000000adb204723e */ /* 0x000fe200000010ff */
[----:B------:R-:W-:Y:S01]  /*b720*/  FADD.FTZ R173, R173, R166 ;  /* 0x000000a6adad7221 */ /* 0x000fe20000010000 */
[----:B------:R-:W-:-:S02]  /*b730*/  F2FP.BF16.PACK_AB R5, R177, R172 ;  /* 0x000000acb105723e */ /* 0x000fc400000010ff */
[----:B------:R-:W-:Y:S02]  /*b740*/  F2FP.BF16.PACK_AB R6, R175, R174 ;  /* 0x000000aeaf06723e */ /* 0x000fe400000010ff */
[----:B------:R-:W-:-:S07]  /*b750*/  F2FP.BF16.PACK_AB R7, R176, R171 ;  /* 0x000000abb007723e */ /* 0x000fce00000010ff */
[C---:B--2---:R-:W-:Y:S08]  /*b760*/  HMMA.16816.F32.BF16 R128, R4.reuse, R12, R128 ;  /* 0x0000000c0480723c */ /* 0x044ff00000041880 */
[C---:B------:R-:W-:Y:S01]  /*b770*/  HMMA.16816.F32.BF16 R124, R4.reuse, R14, R124 ;  /* 0x0000000e047c723c */ /* 0x040fe2000004187c */
[----:B------:R-:W2:Y:S07]  /*b780*/  LDSM.16.MT88.4 R12, [R200+0x15000] ;  /* 0x01500000c80c783b */ /* 0x000eae0000004200 */
[C---:B-----5:R-:W-:Y:S08]  /*b790*/  HMMA.16816.F32.BF16 R120, R4.reuse, R8, R120 ;  /* 0x000000080478723c */ /* 0x060ff00000041878 */
        /* <DEDUP_REMOVED lines=26> */
[C---:B-1----:R-:W-:Y:S08]  /*b940*/  HMMA.16816.F32.BF16 R84, R4.reuse, R16, R84 ;  /* 0x000000100454723c */ /* 0x042ff00000041854 */
[C---:B------:R-:W-:Y:S01]  /*b950*/  HMMA.16816.F32.BF16 R88, R4.reuse, R18, R88 ;  /* 0x000000120458723c */ /* 0x040fe20000041858 */
[----:B------:R-:W-:Y:S07]  /*b960*/  LDSM.16.MT88.4 R16, [R200+0x15800] ;  /* 0x01580000c810783b */ /* 0x000fee0000004200 */
[C---:B--2---:R-:W-:Y:S08]  /*b970*/  HMMA.16816.F32.BF16 R92, R4.reuse, R12, R92 ;  /* 0x0000000c045c723c */ /* 0x044ff0000004185c */
        /* <DEDUP_REMOVED lines=36> */
[----:B------:R-:W-:Y:S01]  /*bbc0*/  HMMA.16816.F32.BF16 R100, R4, R34, R100 ;  /* 0x000000220464723c */ /* 0x000fe20000041864 */
[----:B------:R-:W-:Y:S02]  /*bbd0*/  FADD.FTZ R226, R159, R160 ;  /* 0x000000a09fe27221 */ /* 0x000fe40000010000 */
[----:B------:R-:W-:-:S05]  /*bbe0*/  FADD.FTZ R227, R158, R179 ;  /* 0x000000b39ee37221 */ /* 0x000fca0000010000 */
[C---:B------:R-:W-:Y:S08]  /*bbf0*/  HMMA.16816.F32.BF16 R44, R4.reuse, R28, R44 ;  /* 0x0000001c042c723c */ /* 0x040ff0000004182c */
        /* <DEDUP_REMOVED lines=12> */
.L_x_245:
[----:B------:R-:W-:-:S07]  /*bcc0*/  IADD3 R219, R142, -0x1, RZ ;  /* 0xffffffff8edb7810 */ /* 0x000fce0007ffe0ff */
.L_x_252:
        /* <DEDUP_REMOVED lines=10> */
.L_x_256:
        /* <DEDUP_REMOVED lines=54> */
.L_x_254:
        /* <DEDUP_REMOVED lines=74> */
[C---:B---3--:R-:W-:Y:S03]  /*c570*/  HMMA.16816.F32.BF16 R28, R140.reuse, R156, RZ ;  /* 0x0000009c8c1c723c */ /* 0x048fe600000418ff */
[----:B------:R-:W-:Y:S05]  /*c580*/  LDSM.16.M88.4 R132, [R196+0x800] ;  /* 0x00080000c484783b */ /* 0x000fea0000000200 */
        /* <DEDUP_REMOVED lines=15> */
[----:B------:R-:W-:Y:S01]  /*c680*/  LDSM.16.M88.4 R176, [R208+0x4000] ;  /* 0x00400000d0b0783b */ /* 0x000fe20000000200 */
[C---:B--2---:R-:W-:Y:S08]  /*c690*/  HMMA.16816.F32.BF16 R4, R180.reuse, R184, R4 ;  /* 0x000000b8b404723c */ /* 0x044ff00000041804 */
[C---:B------:R-:W-:Y:S08]  /*c6a0*/  HMMA.16816.F32.BF16 R8, R180.reuse, R186, R8 ;  /* 0x000000bab408723c */ /* 0x040ff00000041808 */
        /* <DEDUP_REMOVED lines=9> */
[----:B------:R-:W2:Y:S01]  /*c740*/  LDSM.16.M88.4 R180, [R195] ;  /* 0x00000000c3b4783b */ /* 0x000ea20000000200 */
[C---:B------:R-:W-:Y:S08]  /*c750*/  HMMA.16816.F32.BF16 R4, R152.reuse, R156, R4 ;  /* 0x0000009c9804723c */ /* 0x040ff00000041804 */
[C---:B------:R-:W-:Y:S01]  /*c760*/  HMMA.16816.F32.BF16 R8, R152.reuse, R158, R8 ;  /* 0x0000009e9808723c */ /* 0x040fe20000041808 */
[----:B------:R-:W-:Y:S07]  /*c770*/  LDSM.16.M88.4 R156, [R192] ;  /* 0x00000000c09c783b */ /* 0x000fee0000000200 */
[C---:B------:R-:W-:Y:S08]  /*c780*/  HMMA.16816.F32.BF16 R12, R152.reuse, R132, R12 ;  /* 0x00000084980c723c */ /* 0x040ff0000004180c */
[C---:B------:R-:W-:Y:S01]  /*c790*/  HMMA.16816.F32.BF16 R16, R152.reuse, R134, R16 ;  /* 0x000000869810723c */ /* 0x040fe20000041810 */
[----:B------:R-:W2:Y:S07]  /*c7a0*/  LDSM.16.M88.4 R132, [R194] ;  /* 0x00000000c284783b */ /* 0x000eae0000000200 */
[C---:B-1----:R-:W-:Y:S08]  /*c7b0*/  HMMA.16816.F32.BF16 R20, R152.reuse, R160, R20 ;  /* 0x000000a09814723c */ /* 0x042ff00000041814 */
        /* <DEDUP_REMOVED lines=22> */
[C---:B------:R-:W-:Y:S08]  /*c920*/  HMMA.16816.F32.BF16 R12, R176.reuse, R132, R12 ;  /* 0x00000084b00c723c */ /* 0x040ff0000004180c */
[C---:B------:R-:W-:Y:S01]  /*c930*/  HMMA.16816.F32.BF16 R16, R176.reuse, R134, R16 ;  /* 0x00000086b010723c */ /* 0x040fe20000041810 */
[----:B------:R-:W2:Y:S07]  /*c940*/  LDSM.16.M88.4 R132, [R196+0x2800] ;  /* 0x00280000c484783b */ /* 0x000eae0000000200 */
[C---:B-1----:R-:W-:Y:S08]  /*c950*/  HMMA.16816.F32.BF16 R20, R176.reuse, R152, R20 ;  /* 0x00000098b014723c */ /* 0x042ff00000041814 */
        /* <DEDUP_REMOVED lines=24> */
[----:B------:R-:W2:Y:S07]  /*cae0*/  LDSM.16.M88.4 R132, [R190] ;  /* 0x00000000be84783b */ /* 0x000eae0000000200 */
[C---:B-1----:R-:W-:Y:S08]  /*caf0*/  HMMA.16816.F32.BF16 R20, R168.reuse, R152, R20 ;  /* 0x00000098a814723c */ /* 0x042ff00000041814 */
        /* <DEDUP_REMOVED lines=21> */
[C---:B------:R-:W-:Y:S08]  /*cc50*/  HMMA.16816.F32.BF16 R12, R160.reuse, R132, R12 ;  /* 0x00000084a00c723c */ /* 0x040ff0000004180c */
[C---:B------:R-:W-:Y:S01]  /*cc60*/  HMMA.16816.F32.BF16 R16, R160.reuse, R134, R16 ;  /* 0x00000086a010723c */ /* 0x040fe20000041810 */
[----:B------:R-:W2:Y:S07]  /*cc70*/  LDSM.16.M88.4 R132, [R196+0x4800] ;  /* 0x00480000c484783b */ /* 0x000eae0000000200 */
[C---:B-1----:R-:W-:Y:S08]  /*cc80*/  HMMA.16816.F32.BF16 R20, R160.reuse, R152, R20 ;  /* 0x00000098a014723c */ /* 0x042ff00000041814 */
        /* <DEDUP_REMOVED lines=9> */
[C---:B------:R-:W-:Y:S08]  /*cd20*/  HMMA.16816.F32.BF16 R24, R168.reuse, R146, R24 ;  /* 0x00000092a818723c */ /* 0x040ff00000041818 */
[C---:B------:R-:W-:Y:S08]  /*cd30*/  HMMA.16816.F32.BF16 R28, R168.reuse, R148, R28 ;  /* 0x00000094a81c723c */ /* 0x040ff0000004181c */
[----:B------:R-:W-:Y:S08]  /*cd40*/  HMMA.16816.F32.BF16 R32, R168, R150, R32 ;  /* 0x00000096a820723c */ /* 0x000ff00000041820 */
[C---:B------:R-:W-:Y:S08]  /*cd50*/  HMMA.16816.F32.BF16 R4, R176.reuse, R180, R4 ;  /* 0x000000b4b004723c */ /* 0x040ff00000041804 */
[C---:B------:R-:W-:Y:S08]  /*cd60*/  HMMA.16816.F32.BF16 R8, R176.reuse, R182, R8 ;  /* 0x000000b6b008723c */ /* 0x040ff00000041808 */
[C---:B------:R-:W-:Y:S08]  /*cd70*/  HMMA.16816.F32.BF16 R12, R176.reuse, R132, R12 ;  /* 0x00000084b00c723c */ /* 0x040ff0000004180c */
[C---:B------:R-:W-:Y:S04]  /*cd80*/  HMMA.16816.F32.BF16 R16, R176.reuse, R134, R16 ;  /* 0x00000086b010723c */ /* 0x040fe80000041810 */
[----:B------:R-:W-:Y:S02]  /*cd90*/  FMUL.FTZ R231, R4, c[0x0][0x2ec] ;  /* 0x0000bb0004e77a20 */ /* 0x000fe40000410000 */
[----:B------:R-:W-:Y:S02]  /*cda0*/  FMUL.FTZ R233, R5, c[0x0][0x2ec] ;  /* 0x0000bb0005e97a20 */ /* 0x000fe40000410000 */
[C---:B-1----:R-:W-:Y:S02]  /*cdb0*/  HMMA.16816.F32.BF16 R20, R176.reuse, R140, R20 ;  /* 0x0000008cb014723c */ /* 0x042fe40000041814 */
[----:B------:R-:W1:Y:S02]  /*cdc0*/  MUFU.TANH R231, R231 ;  /* 0x000000e700e77308 */ /* 0x000e640000002400 */
[----:B------:R-:W-:Y:S02]  /*cdd0*/  FMUL.FTZ R235, R6, c[0x0][0x2ec] ;  /* 0x0000bb0006eb7a20 */ /* 0x000fe40000410000 */
[----:B----4-:R-:W-:Y:S02]  /*cde0*/  FMUL.FTZ R237, R7, c[0x0][0x2ec] ;  /* 0x0000bb0007ed7a20 */ /* 0x010fe40000410000 */
[----:B------:R-:W-:Y:S01]  /*cdf0*/  FMUL.FTZ R132, R12, c[0x0][0x2ec] ;  /* 0x0000bb000c847a20 */ /* 0x000fe20000410000 */
[C---:B------:R-:W-:Y:S03]  /*ce00*/  HMMA.16816.F32.BF16 R24, R176.reuse, R142, R24 ;  /* 0x0000008eb018723c */ /* 0x040fe60000041818 */
[----:B------:R2:W3:Y:S01]  /*ce10*/  MUFU.TANH R162, R132 ;  /* 0x0000008400a27308 */ /* 0x0004e20000002400 */
[----:B------:R-:W-:Y:S02]  /*ce20*/  FMUL.FTZ R239, R8, c[0x0][0x2ec] ;  /* 0x0000bb0008ef7a20 */ /* 0x000fe40000410000 */
[----:B------:R-:W-:Y:S02]  /*ce30*/  FMUL.FTZ R241, R9, c[0x0][0x2ec] ;  /* 0x0000bb0009f17a20 */ /* 0x000fe40000410000 */
[----:B------:R-:W-:Y:S04]  /*ce40*/  FMUL.FTZ R243, R10, c[0x0][0x2ec] ;  /* 0x0000bb000af37a20 */ /* 0x000fe80000410000 */
[----:B------:R-:W-:Y:S01]  /*ce50*/  FMUL.FTZ R245, R11, c[0x0][0x2ec] ;  /* 0x0000bb000bf57a20 */ /* 0x000fe20000410000 */
[----:B------:R-:W4:Y:S01]  /*ce60*/  MUFU.TANH R233, R233 ;  /* 0x000000e900e97308 */ /* 0x000f220000002400 */
[----:B------:R-:W-:Y:S02]  /*ce70*/  FMUL.FTZ R247, R13, c[0x0][0x2ec] ;  /* 0x0000bb000df77a20 */ /* 0x000fe40000410000 */
[----:B------:R-:W-:Y:S02]  /*ce80*/  FMUL.FTZ R230, R20, c[0x0][0x2ec] ;  /* 0x0000bb0014e67a20 */ /* 0x000fe40000410000 */
[----:B------:R-:W-:Y:S02]  /*ce90*/  FMUL.FTZ R234, R22, c[0x0][0x2ec] ;  /* 0x0000bb0016ea7a20 */ /* 0x000fe40000410000 */
[----:B------:R-:W-:Y:S02]  /*cea0*/  FMUL.FTZ R232, R23, c[0x0][0x2ec] ;  /* 0x0000bb0017e87a20 */ /* 0x000fe40000410000 */
[----:B------:R-:W-:Y:S01]  /*ceb0*/  FMUL.FTZ R2, R14, c[0x0][0x2ec] ;  /* 0x0000bb000e027a20 */ /* 0x000fe20000410000 */
[----:B------:R1:W1:Y:S01]  /*cec0*/  MUFU.TANH R160, R230 ;  /* 0x000000e600a07308 */ /* 0x0002620000002400 */
[----:B------:R-:W-:Y:S02]  /*ced0*/  FMUL.FTZ R251, R15, c[0x0][0x2ec] ;  /* 0x0000bb000ffb7a20 */ /* 0x000fe40000410000 */
[----:B------:R-:W-:Y:S01]  /*cee0*/  FMUL.FTZ R249, R16, c[0x0][0x2ec] ;  /* 0x0000bb0010f97a20 */ /* 0x000fe20000410000 */
[----:B--2---:R-:W2:Y:S01]  /*cef0*/  LDSM.16.M88.4 R132, [R196+0x5800] ;  /* 0x00580000c484783b */ /* 0x004ea20000000200 */
[----:B------:R-:W-:Y:S04]  /*cf00*/  DEPBAR.LE SB0, 0x0 ;  /* 0x000080000000791a */ /* 0x000fe80000000000 */
[----:B-----5:R-:W-:Y:S01]  /*cf10*/  FMUL.FTZ R138, R17, c[0x0][0x2ec] ;  /* 0x0000bb00118a7a20 */ /* 0x020fe20000410000 */
[----:B------:R5:W2:Y:S01]  /*cf20*/  MUFU.TANH R157, R234 ;  /* 0x000000ea009d7308 */ /* 0x000aa20000002400 */
[----:B------:R-:W-:Y:S01]  /*cf30*/  BAR.SYNC.DEFER_BLOCKING 0x0 ;  /* 0x0000000000007b1d */ /* 0x000fe20000010000 */
[----:B------:R-:W-:Y:S02]  /*cf40*/  FMUL.FTZ R139, R18, c[0x0][0x2ec] ;  /* 0x0000bb00128b7a20 */ /* 0x000fe40000410000 */
[----:B------:R-:W-:Y:S02]  /*cf50*/  FMUL.FTZ R137, R19, c[0x0][0x2ec] ;  /* 0x0000bb0013897a20 */ /* 0x000fe40000410000 */
[----:B------:R-:W-:Y:S02]  /*cf60*/  FMUL.FTZ R236, R21, c[0x0][0x2ec] ;  /* 0x0000bb0015ec7a20 */ /* 0x000fe40000410000 */
[----:B------:R-:W-:Y:S02]  /*cf70*/  FMUL.FTZ R240, R24, c[0x0][0x2ec] ;  /* 0x0000bb0018f07a20 */ /* 0x000fe40000410000 */
[----:B------:R2:W2:Y:S01]  /*cf80*/  MUFU.TANH R155, R232 ;  /* 0x000000e8009b7308 */ /* 0x0004a20000002400 */
[----:B------:R-:W-:Y:S02]  /*cf90*/  FMUL.FTZ R238, R25, c[0x0][0x2ec] ;  /* 0x0000bb0019ee7a20 */ /* 0x000fe40000410000 */
[----:B-1----:R-:W-:Y:S07]  /*cfa0*/  FMUL.FTZ R230, R26, c[0x0][0x2ec] ;  /* 0x0000bb001ae67a20 */ /* 0x002fee0000410000 */
[----:B------:R-:W1:Y:S10]  /*cfb0*/  MUFU.TANH R235, R235 ;  /* 0x000000eb00eb7308 */ /* 0x000e740000002400 */
[----:B------:R-:W1:Y:S01]  /*cfc0*/  MUFU.TANH R237, R237 ;  /* 0x000000ed00ed7308 */ /* 0x000e620000002400 */
[C---:B--2---:R-:W-:Y:S09]  /*cfd0*/  HMMA.16816.F32.BF16 R28, R176.reuse, R132, R28 ;  /* 0x00000084b01c723c */ /* 0x044ff2000004181c */
[----:B------:R-:W2:Y:S03]  /*cfe0*/  MUFU.TANH R239, R239 ;  /* 0x000000ef00ef7308 */ /* 0x000ea60000002400 */
[----:B------:R-:W-:Y:S01]  /*cff0*/  FMUL.FTZ R133, R27, c[0x0][0x2ec] ;  /* 0x0000bb001b857a20 */ /* 0x000fe20000410000 */
[----:B------:R-:W-:Y:S06]  /*d000*/  HMMA.16816.F32.BF16 R32, R176, R134, R32 ;  /* 0x00000086b020723c */ /* 0x000fec0000041820 */
[----:B------:R1:W1:Y:S06]  /*d010*/  MUFU.TANH R151, R133 ;  /* 0x0000008500977308 */ /* 0x00026c0000002400 */
[----:B------:R-:W-:Y:S04]  /*d020*/  FMUL.FTZ R134, R29, c[0x0][0x2ec] ;  /* 0x0000bb001d867a20 */ /* 0x000fe80000410000 */
[----:B------:R-:W2:Y:S01]  /*d030*/  MUFU.TANH R241, R241 ;  /* 0x000000f100f17308 */ /* 0x000ea20000002400 */
[----:B------:R-:W-:Y:S02]  /*d040*/  FMUL.FTZ R132, R28, c[0x0][0x2ec] ;  /* 0x0000bb001c847a20 */ /* 0x000fe40000410000 */
[----:B-----5:R-:W-:Y:S02]  /*d050*/  FMUL.FTZ R234, R30, c[0x0][0x2ec] ;  /* 0x0000bb001eea7a20 */ /* 0x020fe40000410000 */
[----:B------:R-:W-:Y:S03]  /*d060*/  FMUL.FTZ R232, R31, c[0x0][0x2ec] ;  /* 0x0000bb001fe87a20 */ /* 0x000fe60000410000 */
[----:B------:R-:W-:Y:S02]  /*d070*/  FMUL.FTZ R135, R34, c[0x0][0x2ec] ;  /* 0x0000bb0022877a20 */ /* 0x000fe40000410000 */
[----:B------:R5:W2:Y:S01]  /*d080*/  MUFU.TANH R148, R134 ;  /* 0x0000008600947308 */ /* 0x000aa20000002400 */
[----:B-1----:R-:W-:Y:S09]  /*d090*/  FMUL.FTZ R133, R32, c[0x0][0x2ec] ;  /* 0x0000bb0020857a20 */ /* 0x002ff20000410000 */
[----:B------:R1:W1:Y:S10]  /*d0a0*/  MUFU.TANH R150, R132 ;  /* 0x0000008400967308 */ /* 0x0002740000002400 */
[----:B------:R-:W2:Y:S01]  /*d0b0*/  MUFU.TANH R243, R243 ;  /* 0x000000f300f37308 */ /* 0x000ea20000002400 */
[----:B-----5:R-:W-:Y:S09]  /*d0c0*/  FMUL.FTZ R134, R35, c[0x0][0x2ec] ;  /* 0x0000bb0023867a20 */ /* 0x020ff20000410000 */
[----:B------:R-:W2:Y:S01]  /*d0d0*/  MUFU.TANH R245, R245 ;  /* 0x000000f500f57308 */ /* 0x000ea20000002400 */
[----:B-1----:R-:W-:Y:S09]  /*d0e0*/  FMUL.FTZ R132, R33, c[0x0][0x2ec] ;  /* 0x0000bb0021847a20 */ /* 0x002ff20000410000 */
[----:B------:R-:W1:Y:S10]  /*d0f0*/  MUFU.TANH R247, R247 ;  /* 0x000000f700f77308 */ /* 0x000e740000002400 */
[----:B------:R-:W1:Y:S10]  /*d100*/  MUFU.TANH R2, R2 ;  /* 0x0000000200027308 */ /* 0x000e740000002400 */
[----:B------:R-:W1:Y:S10]  /*d110*/  MUFU.TANH R251, R251 ;  /* 0x000000fb00fb7308 */ /* 0x000e740000002400 */
[----:B------:R-:W1:Y:S10]  /*d120*/  MUFU.TANH R249, R249 ;  /* 0x000000f900f97308 */ /* 0x000e740000002400 */
[----:B------:R-:W1:Y:S10]  /*d130*/  MUFU.TANH R138, R138 ;  /* 0x0000008a008a7308 */ /* 0x000e740000002400 */
[----:B------:R-:W1:Y:S10]  /*d140*/  MUFU.TANH R139, R139 ;  /* 0x0000008b008b7308 */ /* 0x000e740000002400 */
[----:B------:R-:W1:Y:S10]  /*d150*/  MUFU.TANH R137, R137 ;  /* 0x0000008900897308 */ /* 0x000e740000002400 */
[----:B------:R1:W1:Y:S10]  /*d160*/  MUFU.TANH R158, R236 ;  /* 0x000000ec009e7308 */ /* 0x0002740000002400 */
[----:B------:R1:W1:Y:S10]  /*d170*/  MUFU.TANH R156, R240 ;  /* 0x000000f0009c7308 */ /* 0x0002740000002400 */
[----:B------:R1:W1:Y:S10]  /*d180*/  MUFU.TANH R154, R238 ;  /* 0x000000ee009a7308 */ /* 0x0002740000002400 */
[----:B------:R1:W1:Y:S10]  /*d190*/  MUFU.TANH R153, R230 ;  /* 0x000000e600997308 */ /* 0x0002740000002400 */
[----:B------:R1:W1:Y:S10]  /*d1a0*/  MUFU.TANH R149, R234 ;  /* 0x000000ea00957308 */ /* 0x0002740000002400 */
[----:B------:R1:W1:Y:S10]  /*d1b0*/  MUFU.TANH R147, R232 ;  /* 0x000000e800937308 */ /* 0x0002740000002400 */
[----:B------:R1:W1:Y:S10]  /*d1c0*/  MUFU.TANH R146, R133 ;  /* 0x0000008500927308 */ /* 0x0002740000002400 */
[----:B------:R1:W1:Y:S10]  /*d1d0*/  MUFU.TANH R144, R132 ;  /* 0x0000008400907308 */ /* 0x0002740000002400 */
[----:B------:R-:W1:Y:S10]  /*d1e0*/  MUFU.TANH R135, R135 ;  /* 0x0000008700877308 */ /* 0x000e740000002400 */
[----:B------:R-:W1:Y:S02]  /*d1f0*/  MUFU.TANH R134, R134 ;  /* 0x0000008600867308 */ /* 0x000e640000002400 */
[----:B-1234-:R-:W-:-:S05]  /*d200*/  @P5 BRA `(.L_x_256) ;  /* 0xffffeb6000005947 */ /* 0x01efca000383ffff */
.L_x_255:
        /* <DEDUP_REMOVED lines=12> */
[C---:B------:R-:W-:Y:S02]  /*d2d0*/  IADD3 R5, R4.reuse, 0x19, RZ ;  /* 0x0000001904057810 */ /* 0x040fe40007ffe0ff */
[C---:B------:R-:W-:Y:S02]  /*d2e0*/  IADD3 R19, R4.reuse, 0x20, RZ ;  /* 0x0000002004137810 */ /* 0x040fe40007ffe0ff */
[C---:B------:R-:W-:Y:S02]  /*d2f0*/  IADD3 R13, R4.reuse, 0x21, RZ ;  /* 0x00000021040d7810 */ /* 0x040fe40007ffe0ff */
[C---:B------:R-:W-:Y:S02]  /*d300*/  IADD3 R11, R4.reuse, 0x28, RZ ;  /* 0x00000028040b7810 */ /* 0x040fe40007ffe0ff */
[C---:B------:R-:W-:Y:S01]  /*d310*/  IADD3 R7, R4.reuse, 0x29, RZ ;  /* 0x0000002904077810 */ /* 0x040fe20007ffe0ff */
[----:B------:R-:W-:Y:S01]  /*d320*/  I2F R8, R8 ;  /* 0x0000000800087306 */ /* 0x000fe20000201400 */
[C---:B------:R-:W-:Y:S02]  /*d330*/  IADD3 R9, R4.reuse, 0x30, RZ ;  /* 0x0000003004097810 */ /* 0x040fe40007ffe0ff */
[----:B------:R-:W-:Y:S07]  /*d340*/  IADD3 R17, R4, 0x38, RZ ;  /* 0x0000003804117810 */ /* 0x000fee0007ffe0ff */
        /* <DEDUP_REMOVED lines=14> */
[-C--:B------:R-:W-:Y:S02]  /*d430*/  FFMA.FTZ R237, R10, R0.reuse, R237 ;  /* 0x000000000aed7223 */ /* 0x080fe400000100ed */
[CC--:B------:R-:W-:Y:S02]  /*d440*/  FFMA.FTZ R239, R8.reuse, R0.reuse, R239 ;  /* 0x0000000008ef7223 */ /* 0x0c0fe400000100ef */
[-C--:B------:R-:W-:Y:S01]  /*d450*/  FFMA.FTZ R243, R8, R0.reuse, R243 ;  /* 0x0000000008f37223 */ /* 0x080fe200000100f3 */
[----:B------:R-:W-:Y:S01]  /*d460*/  FMNMX.FTZ R8, R235, R3, !PT ;  /* 0x00000003eb087209 */ /* 0x000fe20007810000 */
[-C--:B------:R-:W-:Y:S02]  /*d470*/  FFMA.FTZ R233, R10, R0.reuse, R233 ;  /* 0x000000000ae97223 */ /* 0x080fe400000100e9 */
[----:B------:R-:W-:Y:S01]  /*d480*/  FFMA.FTZ R143, R15, R0, R2 ;  /* 0x000000000f8f7223 */ /* 0x000fe20000010002 */
[----:B------:R-:W-:Y:S01]  /*d490*/  FMNMX.FTZ R2, R231, R136, !PT ;  /* 0x00000088e7027209 */ /* 0x000fe20007810000 */
[C---:B------:R-:W-:Y:S01]  /*d4a0*/  FFMA.FTZ R245, R6.reuse, R0, R245 ;  /* 0x0000000006f57223 */ /* 0x040fe200000100f5 */
[----:B------:R-:W-:Y:S01]  /*d4b0*/  FMNMX.FTZ R8, R237, R8, !PT ;  /* 0x00000008ed087209 */ /* 0x000fe20007810000 */
[----:B------:R-:W-:Y:S01]  /*d4c0*/  FFMA.FTZ R241, R6, R0, R241 ;  /* 0x0000000006f17223 */ /* 0x000fe200000100f1 */
[----:B------:R-:W-:Y:S01]  /*d4d0*/  FMNMX.FTZ R10, R233, R2, !PT ;  /* 0x00000002e90a7209 */ /* 0x000fe20007810000 */
[----:B------:R-:W-:Y:S01]  /*d4e0*/  FFMA.FTZ R162, R15, R0, R162 ;  /* 0x000000000fa27223 */ /* 0x000fe200000100a2 */
[----:B------:R-:W-:Y:S01]  /*d4f0*/  FMNMX.FTZ R8, R243, R8, !PT ;  /* 0x00000008f3087209 */ /* 0x000fe20007810000 */
[-C--:B------:R-:W-:Y:S01]  /*d500*/  FFMA.FTZ R141, R142, R0.reuse, R251 ;  /* 0x000000008e8d7223 */ /* 0x080fe200000100fb */
[----:B------:R-:W-:Y:S01]  /*d510*/  IADD3 R6, R4, 0x31, RZ ;  /* 0x0000003104067810 */ /* 0x000fe20007ffe0ff */
[----:B------:R-:W-:Y:S01]  /*d520*/  FFMA.FTZ R142, R142, R0, R247 ;  /* 0x000000008e8e7223 */ /* 0x000fe200000100f7 */
[----:B------:R-:W-:Y:S01]  /*d530*/  FMNMX.FTZ R2, R245, R8, !PT ;  /* 0x00000008f5027209 */ /* 0x000fe20007810000 */
[C---:B------:R-:W-:Y:S01]  /*d540*/  FFMA.FTZ R139, R140.reuse, R0, R139 ;  /* 0x000000008c8b7223 */ /* 0x040fe2000001008b */
[----:B------:R-:W-:Y:S01]  /*d550*/  FMNMX.FTZ R8, R239, R10, !PT ;  /* 0x0000000aef087209 */ /* 0x000fe20007810000 */
[----:B------:R-:W1:Y:S01]  /*d560*/  I2F R15, R6 ;  /* 0x00000006000f7306 */ /* 0x000e620000201400 */
[----:B------:R-:W-:Y:S01]  /*d570*/  FMNMX.FTZ R2, R143, R2, !PT ;  /* 0x000000028f027209 */ /* 0x000fe20007810000 */
[----:B------:R-:W-:Y:S01]  /*d580*/  FFMA.FTZ R140, R140, R0, R249 ;  /* 0x000000008c8c7223 */ /* 0x000fe200000100f9 */
[----:B------:R-:W-:Y:S01]  /*d590*/  FMNMX.FTZ R21, R241, R8, !PT ;  /* 0x00000008f1157209 */ /* 0x000fe20007810000 */
[----:B------:R-:W-:Y:S01]  /*d5a0*/  FFMA.FTZ R137, R5, R0, R137 ;  /* 0x0000000005897223 */ /* 0x000fe20000010089 */
[----:B------:R-:W-:Y:S01]  /*d5b0*/  FMNMX.FTZ R2, R141, R2, !PT ;  /* 0x000000028d027209 */ /* 0x000fe20007810000 */
[-C--:B------:R-:W-:Y:S01]  /*d5c0*/  FFMA.FTZ R138, R5, R0.reuse, R138 ;  /* 0x00000000058a7223 */ /* 0x080fe2000001008a */
[----:B------:R-:W-:Y:S01]  /*d5d0*/  FMNMX.FTZ R21, R162, R21, !PT ;  /* 0x00000015a2157209 */ /* 0x000fe20007810000 */
[----:B------:R-:W-:Y:S01]  /*d5e0*/  FFMA.FTZ R157, R19, R0, R157 ;  /* 0x00000000139d7223 */ /* 0x000fe2000001009d */
[----:B------:R-:W-:Y:S01]  /*d5f0*/  FMNMX.FTZ R2, R139, R2, !PT ;  /* 0x000000028b027209 */ /* 0x000fe20007810000 */
[-C--:B------:R-:W-:Y:S01]  /*d600*/  FFMA.FTZ R155, R13, R0.reuse, R155 ;  /* 0x000000000d9b7223 */ /* 0x080fe2000001009b */
[----:B------:R-:W-:Y:S01]  /*d610*/  FMNMX.FTZ R21, R142, R21, !PT ;  /* 0x000000158e157209 */ /* 0x000fe20007810000 */
[-C--:B------:R-:W-:Y:S01]  /*d620*/  FFMA.FTZ R160, R19, R0.reuse, R160 ;  /* 0x0000000013a07223 */ /* 0x080fe200000100a0 */
[----:B------:R-:W-:Y:S01]  /*d630*/  IADD3 R5, R4, 0x39, RZ ;  /* 0x0000003904057810 */ /* 0x000fe20007ffe0ff */
[----:B------:R-:W-:Y:S01]  /*d640*/  FFMA.FTZ R153, R11, R0, R153 ;  /* 0x000000000b997223 */ /* 0x000fe20000010099 */
[----:B------:R-:W-:Y:S01]  /*d650*/  FMNMX.FTZ R2, R137, R2, !PT ;  /* 0x0000000289027209 */ /* 0x000fe20007810000 */
[-C--:B------:R-:W-:Y:S01]  /*d660*/  FFMA.FTZ R158, R13, R0.reuse, R158 ;  /* 0x000000000d9e7223 */ /* 0x080fe2000001009e */
[----:B------:R-:W-:Y:S01]  /*d670*/  FMNMX.FTZ R21, R140, R21, !PT ;  /* 0x000000158c157209 */ /* 0x000fe20007810000 */
[----:B------:R-:W-:Y:S01]  /*d680*/  FFMA.FTZ R151, R7, R0, R151 ;  /* 0x0000000007977223 */ /* 0x000fe20000010097 */
[----:B------:R-:W2:Y:S01]  /*d690*/  I2F R5, R5 ;  /* 0x0000000500057306 */ /* 0x000ea20000201400 */
[----:B------:R-:W-:Y:S01]  /*d6a0*/  FMNMX.FTZ R2, R157, R2, !PT ;  /* 0x000000029d027209 */ /* 0x000fe20007810000 */
[-C--:B------:R-:W-:Y:S01]  /*d6b0*/  FFMA.FTZ R156, R11, R0.reuse, R156 ;  /* 0x000000000b9c7223 */ /* 0x080fe2000001009c */
[----:B------:R-:W-:Y:S01]  /*d6c0*/  FMNMX.FTZ R21, R138, R21, !PT ;  /* 0x000000158a157209 */ /* 0x000fe20007810000 */
[----:B------:R-:W-:Y:S01]  /*d6d0*/  FFMA.FTZ R149, R9, R0, R149 ;  /* 0x0000000009957223 */ /* 0x000fe20000010095 */
[----:B------:R-:W-:Y:S01]  /*d6e0*/  FMNMX.FTZ R2, R155, R2, !PT ;  /* 0x000000029b027209 */ /* 0x000fe20007810000 */
[-C--:B------:R-:W-:Y:S01]  /*d6f0*/  FFMA.FTZ R154, R7, R0.reuse, R154 ;  /* 0x00000000079a7223 */ /* 0x080fe2000001009a */
[----:B------:R-:W-:Y:S01]  /*d700*/  FMNMX.FTZ R21, R160, R21, !PT ;  /* 0x00000015a0157209 */ /* 0x000fe20007810000 */
[----:B-1----:R-:W-:Y:S01]  /*d710*/  FFMA.FTZ R147, R15, R0, R147 ;  /* 0x000000000f937223 */ /* 0x002fe20000010093 */
[----:B------:R-:W-:Y:S01]  /*d720*/  FMNMX.FTZ R2, R153, R2, !PT ;  /* 0x0000000299027209 */ /* 0x000fe20007810000 */
[-C--:B------:R-:W-:Y:S01]  /*d730*/  FFMA.FTZ R150, R9, R0.reuse, R150 ;  /* 0x0000000009967223 */ /* 0x080fe20000010096 */
[----:B------:R-:W-:Y:S01]  /*d740*/  FMNMX.FTZ R21, R158, R21, !PT ;  /* 0x000000159e157209 */ /* 0x000fe20007810000 */
[----:B------:R-:W-:Y:S01]  /*d750*/  FFMA.FTZ R148, R15, R0, R148 ;  /* 0x000000000f947223 */ /* 0x000fe20000010094 */
[----:B------:R-:W-:Y:S01]  /*d760*/  FMNMX.FTZ R2, R151, R2, !PT ;  /* 0x0000000297027209 */ /* 0x000fe20007810000 */
[----:B------:R-:W-:Y:S01]  /*d770*/  FFMA.FTZ R146, R17, R0, R146 ;  /* 0x0000000011927223 */ /* 0x000fe20000010092 */
[----:B------:R-:W-:Y:S01]  /*d780*/  FMNMX.FTZ R21, R156, R21, !PT ;  /* 0x000000159c157209 */ /* 0x000fe20007810000 */
[----:B------:R-:W-:Y:S01]  /*d790*/  LDSM.16.MT88.4 R12, [R204+0x12000] ;  /* 0x01200000cc0c783b */ /* 0x000fe20000004200 */
[----:B------:R-:W-:Y:S02]  /*d7a0*/  FMNMX.FTZ R2, R149, R2, !PT ;  /* 0x0000000295027209 */ /* 0x000fe40007810000 */
[----:B------:R-:W-:Y:S02]  /*d7b0*/  FMNMX.FTZ R21, R154, R21, !PT ;  /* 0x000000159a157209 */ /* 0x000fe40007810000 */
[----:B------:R-:W-:Y:S02]  /*d7c0*/  FMNMX.FTZ R2, R147, R2, !PT ;  /* 0x0000000293027209 */ /* 0x000fe40007810000 */
[----:B------:R-:W-:Y:S01]  /*d7d0*/  FMNMX.FTZ R21, R150, R21, !PT ;  /* 0x0000001596157209 */ /* 0x000fe20007810000 */
[----:B--2---:R-:W-:Y:S01]  /*d7e0*/  FFMA.FTZ R134, R5, R0, R134 ;  /* 0x0000000005867223 */ /* 0x004fe20000010086 */
[----:B------:R-:W-:Y:S01]  /*d7f0*/  FMNMX.FTZ R7, R135, R2, !PT ;  /* 0x0000000287077209 */ /* 0x000fe20007810000 */
[----:B------:R-:W-:Y:S01]  /*d800*/  FFMA.FTZ R144, R5, R0, R144 ;  /* 0x0000000005907223 */ /* 0x000fe20000010090 */
[----:B------:R-:W-:Y:S02]  /*d810*/  FMNMX.FTZ R21, R148, R21, !PT ;  /* 0x0000001594157209 */ /* 0x000fe40007810000 */
[----:B------:R-:W-:Y:S02]  /*d820*/  FMNMX.FTZ R4, R134, R7, !PT ;  /* 0x0000000786047209 */ /* 0x000fe40007810000 */
[----:B------:R-:W-:Y:S03]  /*d830*/  FMNMX.FTZ R21, R146, R21, !PT ;  /* 0x0000001592157209 */ /* 0x000fe60007810000 */
[----:B------:R-:W1:Y:S01]  /*d840*/  SHFL.BFLY PT, R7, R4, 0x2, 0x1f ;  /* 0x0c401f0004077f89 */ /* 0x000e6200000e0000 */
[----:B------:R-:W-:Y:S07]  /*d850*/  FMNMX.FTZ R9, R144, R21, !PT ;  /* 0x0000001590097209 */ /* 0x000fee0007810000 */
[----:B------:R-:W2:Y:S08]  /*d860*/  SHFL.BFLY PT, R8, R9, 0x2, 0x1f ;  /* 0x0c401f0009087f89 */ /* 0x000eb000000e0000 */
[----:B------:R-:W-:Y:S01]  /*d870*/  LDSM.16.MT88.4 R20, [R202+0x12000] ;  /* 0x01200000ca14783b */ /* 0x000fe20000004200 */
        /* <DEDUP_REMOVED lines=12> */
[C---:B------:R-:W-:Y:S02]  /*d940*/  FMUL.FTZ R145, R133.reuse, c[0x0][0x23c] ;  /* 0x00008f0085917a20 */ /* 0x040fe40000410000 */
[----:B------:R-:W-:Y:S02]  /*d950*/  FADD.FTZ R3, -R133, R136 ;  /* 0x0000008885037221 */ /* 0x000fe40000010100 */
[--C-:B------:R-:W-:Y:S01]  /*d960*/  FFMA.FTZ R175, R235, c[0x0][0x23c], -R152.reuse ;  /* 0x00008f00ebaf7a23 */ /* 0x100fe20000010898 */
[----:B------:R-:W-:Y:S01]  /*d970*/  FSEL R145, R145, RZ, P0 ;  /* 0x000000ff91917208 */ /* 0x000fe20000000000 */
[--C-:B------:R-:W-:Y:S01]  /*d980*/  FFMA.FTZ R170, R237, c[0x0][0x23c], -R152.reuse ;  /* 0x00008f00edaa7a23 */ /* 0x100fe20000010898 */
[----:B------:R-:W1:Y:S01]  /*d990*/  MUFU.EX2 R2, R2 ;  /* 0x0000000200027308 */ /* 0x000e620000000800 */
[--C-:B------:R-:W-:Y:S02]  /*d9a0*/  FFMA.FTZ R169, R243, c[0x0][0x23c], -R152.reuse ;  /* 0x00008f00f3a97a23 */ /* 0x100fe40000010898 */
[--C-:B------:R-:W-:Y:S02]  /*d9b0*/  FFMA.FTZ R168, R245, c[0x0][0x23c], -R152.reuse ;  /* 0x00008f00f5a87a23 */ /* 0x100fe40000010898 */
[--C-:B------:R-:W-:Y:S02]  /*d9c0*/  FFMA.FTZ R174, R231, c[0x0][0x23c], -R145.reuse ;  /* 0x00008f00e7ae7a23 */ /* 0x100fe40000010891 */
[--C-:B------:R-:W-:Y:S02]  /*d9d0*/  FFMA.FTZ R173, R233, c[0x0][0x23c], -R145.reuse ;  /* 0x00008f00e9ad7a23 */ /* 0x100fe40000010891 */
[--C-:B------:R-:W-:Y:S01]  /*d9e0*/  FFMA.FTZ R172, R239, c[0x0][0x23c], -R145.reuse ;  /* 0x00008f00efac7a23 */ /* 0x100fe20000010891 */
[----:B------:R-:W-:Y:S01]  /*d9f0*/  MUFU.EX2 R175, R175 ;  /* 0x000000af00af7308 */ /* 0x000fe20000000800 */
[--C-:B------:R-:W-:Y:S02]  /*da00*/  FFMA.FTZ R171, R241, c[0x0][0x23c], -R145.reuse ;  /* 0x00008f00f1ab7a23 */ /* 0x100fe40000010891 */
[----:B------:R-:W-:Y:S02]  /*da10*/  FMUL.FTZ R4, R3, c[0x0][0x23c] ;  /* 0x00008f0003047a20 */ /* 0x000fe40000410000 */
[--C-:B------:R-:W-:Y:S02]  /*da20*/  FFMA.FTZ R176, R143, c[0x0][0x23c], -R152.reuse ;  /* 0x00008f008fb07a23 */ /* 0x100fe40000010898 */
[--C-:B------:R-:W-:Y:S02]  /*da30*/  FFMA.FTZ R177, R141, c[0x0][0x23c], -R152.reuse ;  /* 0x00008f008db17a23 */ /* 0x100fe40000010898 */
        /* <DEDUP_REMOVED lines=15> */
[----:B------:R-:W-:Y:S02]  /*db30*/  FMUL.FTZ R35, R2, R103 ;  /* 0x0000006702237220 */ /* 0x000fe40000410000 */
[C---:B--2---:R-:W-:Y:S02]  /*db40*/  FMUL.FTZ R4, R3.reuse, R128 ;  /* 0x0000008003047220 */ /* 0x044fe40000410000 */
[C---:B------:R-:W-:Y:S02]  /*db50*/  FMUL.FTZ R5, R3.reuse, R129 ;  /* 0x0000008103057220 */ /* 0x040fe40000410000 */
[C---:B------:R-:W-:Y:S01]  /*db60*/  FMUL.FTZ R8, R3.reuse, R124 ;  /* 0x0000007c03087220 */ /* 0x040fe20000410000 */
[----:B------:R-:W2:Y:S01]  /*db70*/  MUFU.EX2 R168, R168 ;  /* 0x000000a800a87308 */ /* 0x000ea20000000800 */
[C---:B------:R-:W-:Y:S02]  /*db80*/  FMUL.FTZ R9, R3.reuse, R125 ;  /* 0x0000007d03097220 */ /* 0x040fe40000410000 */
[C---:B------:R-:W-:Y:S01]  /*db90*/  FMUL.FTZ R16, R3.reuse, R116 ;  /* 0x0000007403107220 */ /* 0x040fe20000410000 */
[----:B-1----:R-:W-:Y:S01]  /*dba0*/  F2FP.BF16.PACK_AB R129, R170, R175 ;  /* 0x000000afaa81723e */ /* 0x002fe200000010ff */
[C---:B------:R-:W-:Y:S01]  /*dbb0*/  FMUL.FTZ R17, R3.reuse, R117 ;  /* 0x0000007503117220 */ /* 0x040fe20000410000 */
[----:B------:R-:W-:Y:S01]  /*dbc0*/  LDSM.16.MT88.4 R124, [R204+0x14800] ;  /* 0x01480000cc7c783b */ /* 0x000fe20000004200 */
[C---:B------:R-:W-:Y:S02]  /*dbd0*/  FMUL.FTZ R24, R3.reuse, R108 ;  /* 0x0000006c03187220 */ /* 0x040fe40000410000 */
[C---:B------:R-:W-:Y:S01]  /*dbe0*/  FMUL.FTZ R25, R3.reuse, R109 ;  /* 0x0000006d03197220 */ /* 0x040fe20000410000 */
[----:B------:R-:W-:Y:S01]  /*dbf0*/  MUFU.EX2 R174, R174 ;  /* 0x000000ae00ae7308 */ /* 0x000fe20000000800 */
[C---:B------:R-:W-:Y:S02]  /*dc00*/  FMUL.FTZ R32, R3.reuse, R100 ;  /* 0x0000006403207220 */ /* 0x040fe40000410000 */
[----:B------:R-:W-:Y:S01]  /*dc10*/  FMUL.FTZ R33, R3, R101 ;  /* 0x0000006503217220 */ /* 0x000fe20000410000 */
[----:B------:R-:W-:Y:S01]  /*dc20*/  LDSM.16.MT88.4 R108, [R200+0x14000] ;  /* 0x01400000c86c783b */ /* 0x000fe20000004200 */
[--C-:B------:R-:W-:Y:S02]  /*dc30*/  FFMA.FTZ R181, R142, c[0x0][0x23c], -R145.reuse ;  /* 0x00008f008eb57a23 */ /* 0x100fe40000010891 */
[--C-:B------:R-:W-:Y:S02]  /*dc40*/  FFMA.FTZ R182, R140, c[0x0][0x23c], -R145.reuse ;  /* 0x00008f008cb67a23 */ /* 0x100fe40000010891 */
[--C-:B------:R-:W-:Y:S01]  /*dc50*/  FFMA.FTZ R183, R138, c[0x0][0x23c], -R145.reuse ;  /* 0x00008f008ab77a23 */ /* 0x100fe20000010891 */
[----:B------:R-:W1:Y:S01]  /*dc60*/  MUFU.EX2 R173, R173 ;  /* 0x000000ad00ad7308 */ /* 0x000e620000000800 */
[--C-:B------:R-:W-:Y:S01]  /*dc70*/  FFMA.FTZ R184, R157, c[0x0][0x23c], -R152.reuse ;  /* 0x00008f009db87a23 */ /* 0x100fe20000010898 */
[----:B------:R-:W-:Y:S01]  /*dc80*/  LDSM.16.MT88.4 R100, [R201+0x14000] ;  /* 0x01400000c964783b */ /* 0x000fe20000004200 */
[--C-:B------:R-:W-:Y:S01]  /*dc90*/  FFMA.FTZ R185, R155, c[0x0][0x23c], -R152.reuse ;  /* 0x00008f009bb97a23 */ /* 0x100fe20000010898 */
[----:B--2---:R-:W-:Y:S01]  /*dca0*/  F2FP.BF16.PACK_AB R131, R168, R169 ;  /* 0x000000a9a883723e */ /* 0x004fe200000010ff */
[--C-:B------:R-:W-:Y:S02]  /*dcb0*/  FFMA.FTZ R186, R153, c[0x0][0x23c], -R152.reuse ;  /* 0x00008f0099ba7a23 */ /* 0x100fe40000010898 */
[--C-:B------:R-:W-:Y:S02]  /*dcc0*/  FFMA.FTZ R187, R151, c[0x0][0x23c], -R152.reuse ;  /* 0x00008f0097bb7a23 */ /* 0x100fe40000010898 */
[--C-:B------:R-:W-:Y:S01]  /*dcd0*/  FFMA.FTZ R230, R160, c[0x0][0x23c], -R145.reuse ;  /* 0x00008f00a0e67a23 */ /* 0x100fe20000010891 */
[----:B------:R-:W-:Y:S01]  /*dce0*/  MUFU.EX2 R172, R172 ;  /* 0x000000ac00ac7308 */ /* 0x000fe20000000800 */
[----:B------:R-:W-:Y:S01]  /*dcf0*/  LDSM.16.MT88.4 R116, [R202+0x12800] ;  /* 0x01280000ca74783b */ /* 0x000fe20000004200 */
[--C-:B------:R-:W-:Y:S02]  /*dd00*/  FFMA.FTZ R231, R158, c[0x0][0x23c], -R145.reuse ;  /* 0x00008f009ee77a23 */ /* 0x100fe40000010891 */
[--C-:B------:R-:W-:Y:S02]  /*dd10*/  FFMA.FTZ R232, R156, c[0x0][0x23c], -R145.reuse ;  /* 0x00008f009ce87a23 */ /* 0x100fe40000010891 */
[--C-:B------:R-:W-:Y:S02]  /*dd20*/  FFMA.FTZ R233, R154, c[0x0][0x23c], -R145.reuse ;  /* 0x00008f009ae97a23 */ /* 0x100fe40000010891 */
[--C-:B------:R-:W-:Y:S01]  /*dd30*/  FFMA.FTZ R234, R149, c[0x0][0x23c], -R152.reuse ;  /* 0x00008f0095ea7a23 */ /* 0x100fe20000010898 */
[----:B------:R-:W-:Y:S01]  /*dd40*/  LDSM.16.MT88.4 R136, [R202+0x14800] ;  /* 0x01480000ca88783b */ /* 0x000fe20000004200 */
[----:B------:R-:W2:Y:S01]  /*dd50*/  MUFU.EX2 R171, R171 ;  /* 0x000000ab00ab7308 */ /* 0x000ea20000000800 */
[--C-:B------:R-:W-:Y:S02]  /*dd60*/  FFMA.FTZ R235, R147, c[0x0][0x23c], -R152.reuse ;  /* 0x00008f0093eb7a23 */ /* 0x100fe40000010898 */
[--C-:B------:R-:W-:Y:S01]  /*dd70*/  FFMA.FTZ R236, R150, c[0x0][0x23c], -R145.reuse ;  /* 0x00008f0096ec7a23 */ /* 0x100fe20000010891 */
[----:B-1----:R-:W-:Y:S01]  /*dd80*/  F2FP.BF16.PACK_AB R128, R173, R174 ;  /* 0x000000aead80723e */ /* 0x002fe200000010ff */
[--C-:B------:R-:W-:Y:S02]  /*dd90*/  FFMA.FTZ R237, R148, c[0x0][0x23c], -R145.reuse ;  /* 0x00008f0094ed7a23 */ /* 0x100fe40000010891 */
[----:B------:R-:W-:Y:S01]  /*dda0*/  LDSM.16.MT88.4 R140, [R201+0x14800] ;  /* 0x01480000c98c783b */ /* 0x000fe20000004200 */
[--C-:B------:R-:W-:Y:S02]  /*ddb0*/  FFMA.FTZ R238, R146, c[0x0][0x23c], -R145.reuse ;  /* 0x00008f0092ee7a23 */ /* 0x100fe40000010891 */
[----:B------:R-:W-:Y:S01]  /*ddc0*/  FFMA.FTZ R145, R144, c[0x0][0x23c], -R145 ;  /* 0x00008f0090917a23 */ /* 0x000fe20000010891 */
[----:B------:R-:W-:Y:S01]  /*ddd0*/  MUFU.EX2 R176, R176 ;  /* 0x000000b000b07308 */ /* 0x000fe20000000800 */
[C---:B------:R-:W-:Y:S02]  /*dde0*/  FMUL.FTZ R38, R2.reuse, R38 ;  /* 0x0000002602267220 */ /* 0x040fe40000410000 */
[C---:B------:R-:W-:Y:S01]  /*ddf0*/  FMUL.FTZ R39, R2.reuse, R39 ;  /* 0x0000002702277220 */ /* 0x040fe20000410000 */
[----:B------:R-:W-:Y:S01]  /*de00*/  LDSM.16.MT88.4 R148, [R204+0x15800] ;  /* 0x01580000cc94783b */ /* 0x000fe20000004200 */
[C---:B------:R-:W-:Y:S02]  /*de10*/  FMUL.FTZ R36, R3.reuse, R36 ;  /* 0x0000002403247220 */ /* 0x040fe40000410000 */
[----:B------:R-:W-:Y:S02]  /*de20*/  FMUL.FTZ R37, R3, R37 ;  /* 0x0000002503257220 */ /* 0x000fe40000410000 */
[C---:B------:R-:W-:Y:S01]  /*de30*/  FMUL.FTZ R42, R2.reuse, R42 ;  /* 0x0000002a022a7220 */ /* 0x040fe20000410000 */
[----:B------:R1:W-:Y:S01]  /*de40*/  MUFU.EX2 R239, R145 ;  /* 0x0000009100ef7308 */ /* 0x0003e20000000800 */
[C---:B------:R-:W-:Y:S01]  /*de50*/  FMUL.FTZ R43, R2.reuse, R43 ;  /* 0x0000002b022b7220 */ /* 0x040fe20000410000 */
[----:B------:R-:W-:Y:S01]  /*de60*/  LDSM.16.MT88.4 R156, [R201+0x15800] ;  /* 0x01580000c99c783b */ /* 0x000fe20000004200 */
[----:B--2---:R-:W-:Y:S01]  /*de70*/  F2FP.BF16.PACK_AB R130, R171, R172 ;  /* 0x000000acab82723e */ /* 0x004fe200000010ff */
[C---:B------:R-:W-:Y:S02]  /*de80*/  FMUL.FTZ R40, R3.reuse, R40 ;  /* 0x0000002803287220 */ /* 0x040fe40000410000 */
[C---:B------:R-:W-:Y:S02]  /*de90*/  FMUL.FTZ R41, R3.reuse, R41 ;  /* 0x0000002903297220 */ /* 0x040fe40000410000 */
[C---:B------:R-:W-:Y:S02]  /*dea0*/  FMUL.FTZ R46, R2.reuse, R46 ;  /* 0x0000002e022e7220 */ /* 0x040fe40000410000 */
[C---:B------:R-:W-:Y:S01]  /*deb0*/  HMMA.16816.F32.BF16 R4, R128.reuse, R12, R4 ;  /* 0x0000000c8004723c */ /* 0x040fe20000041804 */
[----:B------:R-:W-:Y:S01]  /*dec0*/  LDSM.16.MT88.4 R160, [R200+0x15800] ;  /* 0x01580000c8a0783b */ /* 0x000fe20000004200 */
[----:B------:R-:W2:Y:S03]  /*ded0*/  MUFU.EX2 R177, R177 ;  /* 0x000000b100b17308 */ /* 0x000ea60000000800 */
[C---:B------:R-:W-:Y:S02]  /*dee0*/  FMUL.FTZ R47, R2.reuse, R47 ;  /* 0x0000002f022f7220 */ /* 0x040fe40000410000 */
[C---:B------:R-:W-:Y:S01]  /*def0*/  FMUL.FTZ R12, R3.reuse, R120 ;  /* 0x00000078030c7220 */ /* 0x040fe20000410000 */
[C---:B------:R-:W-:Y:S04]  /*df00*/  HMMA.16816.F32.BF16 R8, R128.reuse, R14, R8 ;  /* 0x0000000e8008723c */ /* 0x040fe80000041808 */
[C---:B------:R-:W-:Y:S01]  /*df10*/  FMUL.FTZ R13, R3.reuse, R121 ;  /* 0x00000079030d7220 */ /* 0x040fe20000410000 */
[----:B------:R-:W-:Y:S01]  /*df20*/  MUFU.EX2 R178, R178 ;  /* 0x000000b200b27308 */ /* 0x000fe20000000800 */
[----:B-1----:R-:W-:Y:S01]  /*df30*/  LDSM.16.MT88.4 R144, [R200+0x13800] ;  /* 0x01380000c890783b */ /* 0x002fe20000004200 */
[C---:B------:R-:W-:Y:S02]  /*df40*/  FMUL.FTZ R14, R2.reuse, R122 ;  /* 0x0000007a020e7220 */ /* 0x040fe40000410000 */
[C---:B------:R-:W-:Y:S03]  /*df50*/  FMUL.FTZ R15, R2.reuse, R123 ;  /* 0x0000007b020f7220 */ /* 0x040fe60000410000 */
[C---:B------:R-:W-:Y:S02]  /*df60*/  FMUL.FTZ R44, R3.reuse, R44 ;  /* 0x0000002c032c7220 */ /* 0x040fe40000410000 */
[----:B------:R-:W1:Y:S01]  /*df70*/  LDSM.16.MT88.4 R120, [R200+0x12000] ;  /* 0x01200000c878783b */ /* 0x000e620000004200 */
[C---:B------:R-:W-:Y:S01]  /*df80*/  FMUL.FTZ R45, R3.reuse, R45 ;  /* 0x0000002d032d7220 */ /* 0x040fe20000410000 */
[C---:B------:R-:W-:Y:S01]  /*df90*/  HMMA.16816.F32.BF16 R12, R128.reuse, R20, R12 ;  /* 0x00000014800c723c */ /* 0x040fe2000004180c */
[----:B------:R-:W-:Y:S02]  /*dfa0*/  MUFU.EX2 R179, R179 ;  /* 0x000000b300b37308 */ /* 0x000fe40000000800 */
[C---:B------:R-:W-:Y:S02]  /*dfb0*/  FMUL.FTZ R50, R2.reuse, R50 ;  /* 0x0000003202327220 */ /* 0x040fe40000410000 */
[C---:B------:R-:W-:Y:S02]  /*dfc0*/  FMUL.FTZ R51, R2.reuse, R51 ;  /* 0x0000003302337220 */ /* 0x040fe40000410000 */
[C---:B------:R-:W-:Y:S01]  /*dfd0*/  FMUL.FTZ R20, R3.reuse, R112 ;  /* 0x0000007003147220 */ /* 0x040fe20000410000 */
[C---:B------:R-:W-:Y:S03]  /*dfe0*/  HMMA.16816.F32.BF16 R16, R128.reuse, R22, R16 ;  /* 0x000000168010723c */ /* 0x040fe60000041810 */
[----:B------:R-:W-:Y:S01]  /*dff0*/  MUFU.EX2 R180, R180 ;  /* 0x000000b400b47308 */ /* 0x000fe20000000800 */
[C---:B------:R-:W-:Y:S02]  /*e000*/  FMUL.FTZ R21, R3.reuse, R113 ;  /* 0x0000007103157220 */ /* 0x040fe40000410000 */
[C---:B------:R-:W-:Y:S02]  /*e010*/  FMUL.FTZ R48, R3.reuse, R48 ;  /* 0x0000003003307220 */ /* 0x040fe40000410000 */
[C---:B------:R-:W-:Y:S04]  /*e020*/  FMUL.FTZ R22, R2.reuse, R114 ;  /* 0x0000007202167220 */ /* 0x040fe80000410000 */
[C---:B------:R-:W-:Y:S01]  /*e030*/  FMUL.FTZ R23, R2.reuse, R115 ;  /* 0x0000007302177220 */ /* 0x040fe20000410000 */
[----:B------:R-:W3:Y:S01]  /*e040*/  MUFU.EX2 R181, R181 ;  /* 0x000000b500b57308 */ /* 0x000ee20000000800 */
[----:B------:R-:W4:Y:S01]  /*e050*/  LDSM.16.MT88.4 R112, [R204+0x14000] ;  /* 0x01400000cc70783b */ /* 0x000f220000004200 */
[C---:B------:R-:W-:Y:S02]  /*e060*/  FMUL.FTZ R49, R3.reuse, R49 ;  /* 0x0000003103317220 */ /* 0x040fe40000410000 */
[C---:B------:R-:W-:Y:S02]  /*e070*/  FMUL.FTZ R54, R2.reuse, R54 ;  /* 0x0000003602367220 */ /* 0x040fe40000410000 */
[C---:B------:R-:W-:Y:S03]  /*e080*/  HMMA.16816.F32.BF16 R20, R128.reuse, R28, R20 ;  /* 0x0000001c8014723c */ /* 0x040fe60000041814 */
[C---:B------:R-:W-:Y:S01]  /*e090*/  FMUL.FTZ R55, R2.reuse, R55 ;  /* 0x0000003702377220 */ /* 0x040fe20000410000 */
[----:B------:R-:W-:Y:S01]  /*e0a0*/  MUFU.EX2 R182, R182 ;  /* 0x000000b600b67308 */ /* 0x000fe20000000800 */
[C---:B------:R-:W-:Y:S02]  /*e0b0*/  FMUL.FTZ R52, R3.reuse, R52 ;  /* 0x0000003403347220 */ /* 0x040fe40000410000 */
[C---:B------:R-:W-:Y:S01]  /*e0c0*/  FMUL.FTZ R28, R3.reuse, R104 ;  /* 0x00000068031c7220 */ /* 0x040fe20000410000 */
[C---:B------:R-:W-:Y:S04]  /*e0d0*/  HMMA.16816.F32.BF16 R24, R128.reuse, R30, R24 ;  /* 0x0000001e8018723c */ /* 0x040fe80000041818 */
[C---:B------:R-:W-:Y:S02]  /*e0e0*/  FMUL.FTZ R29, R3.reuse, R105 ;  /* 0x00000069031d7220 */ /* 0x040fe40000410000 */
[C---:B------:R-:W-:Y:S01]  /*e0f0*/  FMUL.FTZ R53, R3.reuse, R53 ;  /* 0x0000003503357220 */ /* 0x040fe20000410000 */
[----:B------:R-:W5:Y:S01]  /*e100*/  MUFU.EX2 R183, R183 ;  /* 0x000000b700b77308 */ /* 0x000f620000000800 */
[C---:B------:R-:W-:Y:S04]  /*e110*/  FMUL.FTZ R30, R2.reuse, R106 ;  /* 0x0000006a021e7220 */ /* 0x040fe80000410000 */
[C---:B------:R-:W-:Y:S02]  /*e120*/  FMUL.FTZ R31, R2.reuse, R107 ;  /* 0x0000006b021f7220 */ /* 0x040fe40000410000 */
[----:B------:R-:W2:Y:S01]  /*e130*/  LDSM.16.MT88.4 R104, [R202+0x14000] ;  /* 0x01400000ca68783b */ /* 0x000ea20000004200 */
[C---:B------:R-:W-:Y:S02]  /*e140*/  FMUL.FTZ R58, R2.reuse, R58 ;  /* 0x0000003a023a7220 */ /* 0x040fe40000410000 */
[C---:B------:R-:W-:Y:S01]  /*e150*/  FMUL.FTZ R59, R2.reuse, R59 ;  /* 0x0000003b023b7220 */ /* 0x040fe20000410000 */
[----:B------:R-:W-:Y:S01]  /*e160*/  MUFU.EX2 R184, R184 ;  /* 0x000000b800b87308 */ /* 0x000fe20000000800 */
[C---:B-1----:R-:W-:Y:S03]  /*e170*/  HMMA.16816.F32.BF16 R28, R128.reuse, R120, R28 ;  /* 0x00000078801c723c */ /* 0x042fe6000004181c */
[C---:B------:R-:W-:Y:S02]  /*e180*/  FMUL.FTZ R56, R3.reuse, R56 ;  /* 0x0000003803387220 */ /* 0x040fe40000410000 */
[C---:B------:R-:W-:Y:S02]  /*e190*/  FMUL.FTZ R57, R3.reuse, R57 ;  /* 0x0000003903397220 */ /* 0x040fe40000410000 */
[C---:B------:R-:W-:Y:S01]  /*e1a0*/  FMUL.FTZ R62, R2.reuse, R62 ;  /* 0x0000003e023e7220 */ /* 0x040fe20000410000 */
[C---:B------:R-:W-:Y:S01]  /*e1b0*/  HMMA.16816.F32.BF16 R32, R128.reuse, R122, R32 ;  /* 0x0000007a8020723c */ /* 0x040fe20000041820 */
[----:B------:R-:W-:Y:S01]  /*e1c0*/  LDSM.16.MT88.4 R120, [R200+0x12800] ;  /* 0x01280000c878783b */ /* 0x000fe20000004200 */
[----:B------:R-:W1:Y:S02]  /*e1d0*/  MUFU.EX2 R185, R185 ;  /* 0x000000b900b97308 */ /* 0x000e640000000800 */
[C---:B------:R-:W-:Y:S02]  /*e1e0*/  FMUL.FTZ R63, R2.reuse, R63 ;  /* 0x0000003f023f7220 */ /* 0x040fe40000410000 */
[C---:B------:R-:W-:Y:S02]  /*e1f0*/  FMUL.FTZ R60, R3.reuse, R60 ;  /* 0x0000003c033c7220 */ /* 0x040fe40000410000 */
[C---:B----4-:R-:W-:Y:S04]  /*e200*/  HMMA.16816.F32.BF16 R36, R128.reuse, R112, R36 ;  /* 0x000000708024723c */ /* 0x050fe80000041824 */
[C---:B------:R-:W-:Y:S01]  /*e210*/  FMUL.FTZ R61, R3.reuse, R61 ;  /* 0x0000003d033d7220 */ /* 0x040fe20000410000 */
[----:B------:R-:W-:Y:S01]  /*e220*/  MUFU.EX2 R186, R186 ;  /* 0x000000ba00ba7308 */ /* 0x000fe20000000800 */
[C---:B------:R-:W-:Y:S02]  /*e230*/  FMUL.FTZ R66, R2.reuse, R66 ;  /* 0x0000004202427220 */ /* 0x040fe40000410000 */
[C---:B------:R-:W-:Y:S01]  /*e240*/  HMMA.16816.F32.BF16 R40, R128.reuse, R114, R40 ;  /* 0x000000728028723c */ /* 0x040fe20000041828 */
[----:B------:R-:W-:Y:S03]  /*e250*/  LDSM.16.MT88.4 R112, [R204+0x12800] ;  /* 0x01280000cc70783b */ /* 0x000fe60000004200 */
[C---:B------:R-:W-:Y:S02]  /*e260*/  FMUL.FTZ R67, R2.reuse, R67 ;  /* 0x0000004302437220 */ /* 0x040fe40000410000 */
[C---:B------:R-:W-:Y:S01]  /*e270*/  FMUL.FTZ R64, R3.reuse, R64 ;  /* 0x0000004003407220 */ /* 0x040fe20000410000 */
[----:B------:R-:W4:Y:S01]  /*e280*/  MUFU.EX2 R187, R187 ;  /* 0x000000bb00bb7308 */ /* 0x000f220000000800 */
[C---:B------:R-:W-:Y:S01]  /*e290*/  FMUL.FTZ R65, R3.reuse, R65 ;  /* 0x0000004103417220 */ /* 0x040fe20000410000 */
[C---:B--2---:R-:W-:Y:S03]  /*e2a0*/  HMMA.16816.F32.BF16 R44, R128.reuse, R104, R44 ;  /* 0x00000068802c723c */ /* 0x044fe6000004182c */
[C---:B------:R-:W-:Y:S02]  /*e2b0*/  FMUL.FTZ R70, R2.reuse, R70 ;  /* 0x0000004602467220 */ /* 0x040fe40000410000 */
[C---:B------:R-:W-:Y:S03]  /*e2c0*/  FMUL.FTZ R71, R2.reuse, R71 ;  /* 0x0000004702477220 */ /* 0x040fe60000410000 */
[----:B------:R-:W-:Y:S01]  /*e2d0*/  MUFU.EX2 R230, R230 ;  /* 0x000000e600e67308 */ /* 0x000fe20000000800 */
[C---:B------:R-:W-:Y:S01]  /*e2e0*/  FMUL.FTZ R68, R3.reuse, R68 ;  /* 0x0000004403447220 */ /* 0x040fe20000410000 */
[C---:B------:R-:W-:Y:S01]  /*e2f0*/  HMMA.16816.F32.BF16 R48, R128.reuse, R106, R48 ;  /* 0x0000006a8030723c */ /* 0x040fe20000041830 */
[----:B------:R-:W2:Y:S02]  /*e300*/  LDSM.16.MT88.4 R104, [R204+0x16000] ;  /* 0x01600000cc68783b */ /* 0x000ea40000004200 */
[C---:B------:R-:W-:Y:S02]  /*e310*/  FMUL.FTZ R69, R3.reuse, R69 ;  /* 0x0000004503457220 */ /* 0x040fe40000410000 */
[C---:B------:R-:W-:Y:S03]  /*e320*/  FMUL.FTZ R74, R2.reuse, R74 ;  /* 0x0000004a024a7220 */ /* 0x040fe60000410000 */
[C---:B------:R-:W-:Y:S01]  /*e330*/  HMMA.16816.F32.BF16 R52, R128.reuse, R100, R52 ;  /* 0x000000648034723c */ /* 0x040fe20000041834 */
[----:B------:R-:W1:Y:S03]  /*e340*/  MUFU.EX2 R231, R231 ;  /* 0x000000e700e77308 */ /* 0x000e660000000800 */
[C---:B------:R-:W-:Y:S02]  /*e350*/  FMUL.FTZ R75, R2.reuse, R75 ;  /* 0x0000004b024b7220 */ /* 0x040fe40000410000 */
[C---:B------:R-:W-:Y:S02]  /*e360*/  FMUL.FTZ R72, R3.reuse, R72 ;  /* 0x0000004803487220 */ /* 0x040fe40000410000 */
[C---:B------:R-:W-:Y:S01]  /*e370*/  HMMA.16816.F32.BF16 R56, R128.reuse, R102, R56 ;  /* 0x000000668038723c */ /* 0x040fe20000041838 */
[----:B------:R-:W1:Y:S02]  /*e380*/  LDSM.16.MT88.4 R100, [R202+0x16000] ;  /* 0x01600000ca64783b */ /* 0x000e640000004200 */
[----:B------:R-:W-:Y:S01]  /*e390*/  MUFU.EX2 R232, R232 ;  /* 0x000000e800e87308 */ /* 0x000fe20000000800 */
[C---:B------:R-:W-:Y:S02]  /*e3a0*/  FMUL.FTZ R73, R3.reuse, R73 ;  /* 0x0000004903497220 */ /* 0x040fe40000410000 */
[C---:B------:R-:W-:Y:S02]  /*e3b0*/  FMUL.FTZ R78, R2.reuse, R78 ;  /* 0x0000004e024e7220 */ /* 0x040fe40000410000 */
[C---:B------:R-:W-:Y:S04]  /*e3c0*/  HMMA.16816.F32.BF16 R60, R128.reuse, R108, R60 ;  /* 0x0000006c803c723c */ /* 0x040fe8000004183c */
[C---:B------:R-:W-:Y:S01]  /*e3d0*/  FMUL.FTZ R79, R2.reuse, R79 ;  /* 0x0000004f024f7220 */ /* 0x040fe20000410000 */
[----:B------:R-:W1:Y:S01]  /*e3e0*/  MUFU.EX2 R233, R233 ;  /* 0x000000e900e97308 */ /* 0x000e620000000800 */
[C---:B------:R-:W-:Y:S02]  /*e3f0*/  FMUL.FTZ R76, R3.reuse, R76 ;  /* 0x0000004c034c7220 */ /* 0x040fe40000410000 */
[C---:B------:R-:W-:Y:S01]  /*e400*/  HMMA.16816.F32.BF16 R64, R128.reuse, R110, R64 ;  /* 0x0000006e8040723c */ /* 0x040fe20000041840 */
[----:B------:R-:W4:Y:S03]  /*e410*/  LDSM.16.MT88.4 R108, [R201+0x16000] ;  /* 0x01600000c96c783b */ /* 0x000f260000004200 */
[C---:B------:R-:W-:Y:S02]  /*e420*/  FMUL.FTZ R77, R3.reuse, R77 ;  /* 0x0000004d034d7220 */ /* 0x040fe40000410000 */
[C---:B------:R-:W-:Y:S01]  /*e430*/  FMUL.FTZ R82, R2.reuse, R82 ;  /* 0x0000005202527220 */ /* 0x040fe20000410000 */
[----:B------:R-:W-:Y:S01]  /*e440*/  MUFU.EX2 R234, R234 ;  /* 0x000000ea00ea7308 */ /* 0x000fe20000000800 */
[C---:B------:R-:W-:Y:S01]  /*e450*/  FMUL.FTZ R83, R2.reuse, R83 ;  /* 0x0000005302537220 */ /* 0x040fe20000410000 */
[C---:B--2---:R-:W-:Y:S03]  /*e460*/  HMMA.16816.F32.BF16 R68, R128.reuse, R104, R68 ;  /* 0x000000688044723c */ /* 0x044fe60000041844 */
[C---:B------:R-:W-:Y:S02]  /*e470*/  FMUL.FTZ R80, R3.reuse, R80 ;  /* 0x0000005003507220 */ /* 0x040fe40000410000 */
[C---:B------:R-:W-:Y:S02]  /*e480*/  FMUL.FTZ R81, R3.reuse, R81 ;  /* 0x0000005103517220 */ /* 0x040fe40000410000 */
[C---:B------:R-:W-:Y:S01]  /*e490*/  FMUL.FTZ R86, R2.reuse, R86 ;  /* 0x0000005602567220 */ /* 0x040fe20000410000 */
[C---:B------:R-:W-:Y:S01]  /*e4a0*/  HMMA.16816.F32.BF16 R72, R128.reuse, R106, R72 ;  /* 0x0000006a8048723c */ /* 0x040fe20000041848 */
[----:B------:R-:W2:Y:S01]  /*e4b0*/  LDSM.16.MT88.4 R104, [R200+0x16000] ;  /* 0x01600000c868783b */ /* 0x000ea20000004200 */
[----:B------:R-:W2:Y:S02]  /*e4c0*/  MUFU.EX2 R235, R235 ;  /* 0x000000eb00eb7308 */ /* 0x000ea40000000800 */
[C---:B------:R-:W-:Y:S02]  /*e4d0*/  FMUL.FTZ R87, R2.reuse, R87 ;  /* 0x0000005702577220 */ /* 0x040fe40000410000 */
[C---:B------:R-:W-:Y:S02]  /*e4e0*/  FMUL.FTZ R84, R3.reuse, R84 ;  /* 0x0000005403547220 */ /* 0x040fe40000410000 */
[C---:B-1----:R-:W-:Y:S04]  /*e4f0*/  HMMA.16816.F32.BF16 R76, R128.reuse, R100, R76 ;  /* 0x00000064804c723c */ /* 0x042fe8000004184c */
[----:B------:R-:W-:Y:S01]  /*e500*/  FMUL.FTZ R85, R3, R85 ;  /* 0x0000005503557220 */ /* 0x000fe20000410000 */
[----:B------:R-:W-:Y:S01]  /*e510*/  MUFU.EX2 R236, R236 ;  /* 0x000000ec00ec7308 */ /* 0x000fe20000000800 */
[C---:B------:R-:W-:Y:S01]  /*e520*/  FMUL.FTZ R90, R2.reuse, R90 ;  /* 0x0000005a025a7220 */ /* 0x040fe20000410000 */
[----:B------:R-:W-:Y:S01]  /*e530*/  F2FP.BF16.PACK_AB R101, R177, R176 ;  /* 0x000000b0b165723e */ /* 0x000fe200000010ff */
[C---:B------:R-:W-:Y:S04]  /*e540*/  HMMA.16816.F32.BF16 R80, R128.reuse, R102, R80 ;  /* 0x000000668050723c */ /* 0x040fe80000041850 */
[C---:B------:R-:W-:Y:S01]  /*e550*/  FMUL.FTZ R91, R2.reuse, R91 ;  /* 0x0000005b025b7220 */ /* 0x040fe20000410000 */
[----:B---3--:R-:W-:Y:S01]  /*e560*/  F2FP.BF16.PACK_AB R100, R181, R180 ;  /* 0x000000b4b564723e */ /* 0x008fe200000010ff */
[----:B------:R-:W-:Y:S01]  /*e570*/  FMUL.FTZ R88, R3, R88 ;  /* 0x0000005803587220 */ /* 0x000fe20000410000 */
[----:B------:R-:W-:Y:S01]  /*e580*/  F2FP.BF16.PACK_AB R103, R179, R178 ;  /* 0x000000b2b367723e */ /* 0x000fe200000010ff */
[C---:B----4-:R-:W-:Y:S01]  /*e590*/  HMMA.16816.F32.BF16 R84, R128.reuse, R108, R84 ;  /* 0x0000006c8054723c */ /* 0x050fe20000041854 */
[----:B------:R-:W1:Y:S03]  /*e5a0*/  MUFU.EX2 R237, R237 ;  /* 0x000000ed00ed7308 */ /* 0x000e660000000800 */
[----:B------:R-:W-:Y:S01]  /*e5b0*/  FMUL.FTZ R89, R3, R89 ;  /* 0x0000005903597220 */ /* 0x000fe20000410000 */
[----:B-----5:R-:W-:Y:S01]  /*e5c0*/  F2FP.BF16.PACK_AB R102, R183, R182 ;  /* 0x000000b6b766723e */ /* 0x020fe200000010ff */
[C---:B------:R-:W-:Y:S02]  /*e5d0*/  FMUL.FTZ R94, R2.reuse, R94 ;  /* 0x0000005e025e7220 */ /* 0x040fe40000410000 */
[C---:B------:R-:W-:Y:S03]  /*e5e0*/  FMUL.FTZ R95, R2.reuse, R95 ;  /* 0x0000005f025f7220 */ /* 0x040fe60000410000 */
[C---:B------:R-:W-:Y:S01]  /*e5f0*/  HMMA.16816.F32.BF16 R88, R128.reuse, R110, R88 ;  /* 0x0000006e8058723c */ /* 0x040fe20000041858 */
[----:B------:R-:W3:Y:S01]  /*e600*/  LDSM.16.MT88.4 R108, [R201+0x12800] ;  /* 0x01280000c96c783b */ /* 0x000ee20000004200 */
[----:B------:R-:W-:Y:S01]  /*e610*/  MUFU.EX2 R238, R238 ;  /* 0x000000ee00ee7308 */ /* 0x000fe20000000800 */
[C---:B------:R-:W-:Y:S02]  /*e620*/  FMUL.FTZ R92, R3.reuse, R92 ;  /* 0x0000005c035c7220 */ /* 0x040fe40000410000 */
[C---:B------:R-:W-:Y:S02]  /*e630*/  FMUL.FTZ R93, R3.reuse, R93 ;  /* 0x0000005d035d7220 */ /* 0x040fe40000410000 */
[C---:B------:R-:W-:Y:S02]  /*e640*/  FMUL.FTZ R98, R2.reuse, R98 ;  /* 0x0000006202627220 */ /* 0x040fe40000410000 */
[----:B------:R-:W-:Y:S03]  /*e650*/  FMUL.FTZ R99, R2, R99 ;  /* 0x0000006302637220 */ /* 0x000fe60000410000 */
[C---:B--2---:R-:W-:Y:S03]  /*e660*/  HMMA.16816.F32.BF16 R92, R128.reuse, R104, R92 ;  /* 0x00000068805c723c */ /* 0x044fe6000004185c */
[C---:B------:R-:W-:Y:S02]  /*e670*/  FMUL.FTZ R96, R3.reuse, R96 ;  /* 0x0000006003607220 */ /* 0x040fe40000410000 */
[----:B------:R-:W-:Y:S02]  /*e680*/  FMUL.FTZ R97, R3, R97 ;  /* 0x0000006103617220 */ /* 0x000fe40000410000 */
[--C-:B------:R-:W-:Y:S02]  /*e690*/  FFMA.FTZ R135, R135, c[0x0][0x23c], -R152.reuse ;  /* 0x00008f0087877a23 */ /* 0x100fe40000010898 */
[----:B------:R-:W-:Y:S03]  /*e6a0*/  FFMA.FTZ R152, R134, c[0x0][0x23c], -R152 ;  /* 0x00008f0086987a23 */ /* 0x000fe60000010898 */
[----:B------:R-:W-:Y:S01]  /*e6b0*/  HMMA.16816.F32.BF16 R96, R128, R106, R96 ;  /* 0x0000006a8060723c */ /* 0x000fe20000041860 */
[----:B------:R-:W2:Y:S01]  /*e6c0*/  LDSM.16.MT88.4 R104, [R200+0x14800] ;  /* 0x01480000c868783b */ /* 0x000ea20000004200 */
[----:B------:R4:W-:Y:S01]  /*e6d0*/  MUFU.EX2 R134, R152 ;  /* 0x0000009800867308 */ /* 0x0009e20000000800 */
[----:B------:R-:W-:Y:S02]  /*e6e0*/  FFMA.FTZ R175, R2, R227, R175 ;  /* 0x000000e302af7223 */ /* 0x000fe400000100af */
[----:B------:R-:W-:Y:S01]  /*e6f0*/  FFMA.FTZ R174, R3, R226, R174 ;  /* 0x000000e203ae7223 */ /* 0x000fe200000100ae */
[----:B------:R-:W-:Y:S01]  /*e700*/  MOV R3, R132 ;  /* 0x0000008400037202 */ /* 0x000fe20000000f00 */
[----:B------:R-:W-:Y:S01]  /*e710*/  FADD.FTZ R170, R170, R175 ;  /* 0x000000afaaaa7221 */ /* 0x000fe20000010000 */
[C---:B------:R-:W-:Y:S01]  /*e720*/  HMMA.16816.F32.BF16 R4, R100.reuse, R112, R4 ;  /* 0x000000706404723c */ /* 0x040fe20000041804 */
[----:B------:R-:W-:Y:S03]  /*e730*/  LDSM.16.MT88.4 R128, [R202+0x15000] ;  /* 0x01500000ca80783b */ /* 0x000fe60000004200 */
[----:B------:R-:W5:Y:S01]  /*e740*/  MUFU.EX2 R135, R135 ;  /* 0x0000008700877308 */ /* 0x000f620000000800 */
[----:B------:R-:W-:Y:S02]  /*e750*/  FADD.FTZ R173, R173, R174 ;  /* 0x000000aeadad7221 */ /* 0x000fe40000010000 */
[----:B------:R-:W-:Y:S01]  /*e760*/  FADD.FTZ R169, R169, R170 ;  /* 0x000000aaa9a97221 */ /* 0x000fe20000010000 */
[C---:B------:R-:W-:Y:S01]  /*e770*/  HMMA.16816.F32.BF16 R8, R100.reuse, R114, R8 ;  /* 0x000000726408723c */ /* 0x040fe20000041808 */
[----:B------:R-:W-:Y:S03]  /*e780*/  LDSM.16.MT88.4 R112, [R202+0x16800] ;  /* 0x01680000ca70783b */ /* 0x000fe60000004200 */
[----:B------:R-:W-:Y:S02]  /*e790*/  FADD.FTZ R172, R172, R173 ;  /* 0x000000adacac7221 */ /* 0x000fe40000010000 */
[----:B------:R-:W-:Y:S02]  /*e7a0*/  FADD.FTZ R169, R168, R169 ;  /* 0x000000a9a8a97221 */ /* 0x000fe40000010000 */
[C---:B------:R-:W-:Y:S01]  /*e7b0*/  HMMA.16816.F32.BF16 R12, R100.reuse, R116, R12 ;  /* 0x00000074640c723c */ /* 0x040fe2000004180c */
[----:B----4-:R-:W-:Y:S03]  /*e7c0*/  LDSM.16.MT88.4 R152, [R202+0x15800] ;  /* 0x01580000ca98783b */ /* 0x010fe60000004200 */
[----:B------:R-:W-:Y:S02]  /*e7d0*/  FADD.FTZ R171, R171, R172 ;  /* 0x000000acabab7221 */ /* 0x000fe40000010000 */
[----:B------:R-:W-:Y:S02]  /*e7e0*/  FADD.FTZ R176, R176, R169 ;  /* 0x000000a9b0b07221 */ /* 0x000fe40000010000 */
[C---:B------:R-:W-:Y:S01]  /*e7f0*/  HMMA.16816.F32.BF16 R16, R100.reuse, R118, R16 ;  /* 0x000000766410723c */ /* 0x040fe20000041810 */
[----:B------:R-:W-:Y:S03]  /*e800*/  LDSM.16.MT88.4 R116, [R201+0x16800] ;  /* 0x01680000c974783b */ /* 0x000fe60000004200 */
[----:B------:R-:W-:Y:S02]  /*e810*/  FADD.FTZ R180, R180, R171 ;  /* 0x000000abb4b47221 */ /* 0x000fe40000010000 */
[----:B------:R-:W-:Y:S02]  /*e820*/  FADD.FTZ R177, R177, R176 ;  /* 0x000000b0b1b17221 */ /* 0x000fe40000010000 */
[C---:B---3--:R-:W-:Y:S04]  /*e830*/  HMMA.16816.F32.BF16 R20, R100.reuse, R108, R20 ;  /* 0x0000006c6414723c */ /* 0x048fe80000041814 */
[----:B------:R-:W-:Y:S02]  /*e840*/  FADD.FTZ R181, R181, R180 ;  /* 0x000000b4b5b57221 */ /* 0x000fe40000010000 */
[----:B------:R-:W-:Y:S02]  /*e850*/  FADD.FTZ R178, R178, R177 ;  /* 0x000000b1b2b27221 */ /* 0x000fe40000010000 */
[C---:B------:R-:W-:Y:S01]  /*e860*/  HMMA.16816.F32.BF16 R24, R100.reuse, R110, R24 ;  /* 0x0000006e6418723c */ /* 0x040fe20000041818 */
[----:B------:R-:W3:Y:S03]  /*e870*/  LDSM.16.MT88.4 R108, [R204+0x16800] ;  /* 0x01680000cc6c783b */ /* 0x000ee60000004200 */
[----:B------:R-:W-:Y:S02]  /*e880*/  FADD.FTZ R182, R182, R181 ;  /* 0x000000b5b6b67221 */ /* 0x000fe40000010000 */
[----:B------:R-:W-:Y:S02]  /*e890*/  FADD.FTZ R179, R179, R178 ;  /* 0x000000b2b3b37221 */ /* 0x000fe40000010000 */
[C---:B------:R-:W-:Y:S04]  /*e8a0*/  HMMA.16816.F32.BF16 R28, R100.reuse, R120, R28 ;  /* 0x00000078641c723c */ /* 0x040fe8000004181c */
[----:B------:R-:W-:Y:S04]  /*e8b0*/  FADD.FTZ R183, R183, R182 ;  /* 0x000000b6b7b77221 */ /* 0x000fe80000010000 */
        /* <DEDUP_REMOVED lines=35> */
[C---:B---3--:R-:W-:Y:S03]  /*eaf0*/  HMMA.16816.F32.BF16 R4, R100.reuse, R108, R4 ;  /* 0x0000006c6404723c */ /* 0x048fe60000041804 */
[----:B------:R-:W-:Y:S02]  /*eb00*/  FADD.FTZ R232, R232, R231 ;  /* 0x000000e7e8e87221 */ /* 0x000fe40000010000 */
[----:B------:R-:W-:Y:S02]  /*eb10*/  FADD.FTZ R187, R187, R186 ;  /* 0x000000babbbb7221 */ /* 0x000fe40000010000 */
[----:B------:R-:W-:Y:S01]  /*eb20*/  FADD.FTZ R233, R233, R232 ;  /* 0x000000e8e9e97221 */ /* 0x000fe20000010000 */
[C---:B------:R-:W-:Y:S01]  /*eb30*/  HMMA.16816.F32.BF16 R8, R100.reuse, R110, R8 ;  /* 0x0000006e6408723c */ /* 0x040fe20000041808 */
[----:B------:R-:W3:Y:S07]  /*eb40*/  LDSM.16.MT88.4 R108, [R204+0x17000] ;  /* 0x01700000cc6c783b */ /* 0x000eee0000004200 */
[C---:B------:R-:W-:Y:S08]  /*eb50*/  HMMA.16816.F32.BF16 R12, R100.reuse, R120, R12 ;  /* 0x00000078640c723c */ /* 0x040ff0000004180c */
[C---:B------:R-:W-:Y:S08]  /*eb60*/  HMMA.16816.F32.BF16 R16, R100.reuse, R122, R16 ;  /* 0x0000007a6410723c */ /* 0x040ff00000041810 */
[C---:B----4-:R-:W-:Y:S08]  /*eb70*/  HMMA.16816.F32.BF16 R20, R100.reuse, R112, R20 ;  /* 0x000000706414723c */ /* 0x050ff00000041814 */
[C---:B------:R-:W-:Y:S01]  /*eb80*/  HMMA.16816.F32.BF16 R24, R100.reuse, R114, R24 ;  /* 0x000000726418723c */ /* 0x040fe20000041818 */
[----:B------:R-:W4:Y:S07]  /*eb90*/  LDSM.16.MT88.4 R112, [R202+0x17000] ;  /* 0x01700000ca70783b */ /* 0x000f2e0000004200 */
[C---:B------:R-:W-:Y:S08]  /*eba0*/  HMMA.16816.F32.BF16 R28, R100.reuse, R124, R28 ;  /* 0x0000007c641c723c */ /* 0x040ff0000004181c */
[C---:B------:R-:W-:Y:S01]  /*ebb0*/  HMMA.16816.F32.BF16 R32, R100.reuse, R126, R32 ;  /* 0x0000007e6420723c */ /* 0x040fe20000041820 */
[----:B------:R-:W-:Y:S07]  /*ebc0*/  LDSM.16.MT88.4 R124, [R204+0x13800] ;  /* 0x01380000cc7c783b */ /* 0x000fee0000004200 */
[C---:B-1----:R-:W-:Y:S08]  /*ebd0*/  HMMA.16816.F32.BF16 R36, R100.reuse, R116, R36 ;  /* 0x000000746424723c */ /* 0x042ff00000041824 */
[C---:B------:R-:W-:Y:S01]  /*ebe0*/  HMMA.16816.F32.BF16 R40, R100.reuse, R118, R40 ;  /* 0x000000766428723c */ /* 0x040fe20000041828 */
[----:B------:R-:W1:Y:S07]  /*ebf0*/  LDSM.16.MT88.4 R116, [R201+0x17000] ;  /* 0x01700000c974783b */ /* 0x000e6e0000004200 */
[C---:B------:R-:W-:Y:S08]  /*ec00*/  HMMA.16816.F32.BF16 R44, R100.reuse, R128, R44 ;  /* 0x00000080642c723c */ /* 0x040ff0000004182c */
[C---:B------:R-:W-:Y:S08]  /*ec10*/  HMMA.16816.F32.BF16 R48, R100.reuse, R130, R48 ;  /* 0x000000826430723c */ /* 0x040ff00000041830 */
[C---:B------:R-:W-:Y:S07]  /*ec20*/  HMMA.16816.F32.BF16 R52, R100.reuse, R136, R52 ;  /* 0x000000886434723c */ /* 0x040fee0000041834 */
[----:B------:R-:W-:Y:S01]  /*ec30*/  F2FP.BF16.PACK_AB R137, R235, R234 ;  /* 0x000000eaeb89723e */ /* 0x000fe200000010ff */
[C---:B------:R-:W-:Y:S04]  /*ec40*/  HMMA.16816.F32.BF16 R56, R100.reuse, R138, R56 ;  /* 0x0000008a6438723c */ /* 0x040fe80000041838 */
[----:B------:R-:W-:Y:S01]  /*ec50*/  F2FP.BF16.PACK_AB R136, R237, R236 ;  /* 0x000000eced88723e */ /* 0x000fe200000010ff */
[----:B------:R-:W-:Y:S02]  /*ec60*/  FADD.FTZ R234, R234, R187 ;  /* 0x000000bbeaea7221 */ /* 0x000fe40000010000 */
[----:B-----5:R-:W-:Y:S01]  /*ec70*/  F2FP.BF16.PACK_AB R139, R134, R135 ;  /* 0x00000087868b723e */ /* 0x020fe200000010ff */
[C---:B--2---:R-:W-:Y:S04]  /*ec80*/  HMMA.16816.F32.BF16 R60, R100.reuse, R104, R60 ;  /* 0x00000068643c723c */ /* 0x044fe8000004183c */
[----:B------:R-:W-:Y:S01]  /*ec90*/  F2FP.BF16.PACK_AB R138, R239, R238 ;  /* 0x000000eeef8a723e */ /* 0x000fe200000010ff */
[----:B------:R-:W-:Y:S02]  /*eca0*/  FADD.FTZ R236, R236, R233 ;  /* 0x000000e9ecec7221 */ /* 0x000fe40000010000 */
[----:B------:R-:W-:Y:S01]  /*ecb0*/  FADD.FTZ R234, R235, R234 ;  /* 0x000000eaebea7221 */ /* 0x000fe20000010000 */
[C---:B------:R-:W-:Y:S01]  /*ecc0*/  HMMA.16816.F32.BF16 R64, R100.reuse, R106, R64 ;  /* 0x0000006a6440723c */ /* 0x040fe20000041840 */
[----:B------:R-:W2:Y:S03]  /*ecd0*/  LDSM.16.MT88.4 R104, [R200+0x17000] ;  /* 0x01700000c868783b */ /* 0x000ea60000004200 */
[----:B------:R-:W-:Y:S02]  /*ece0*/  FADD.FTZ R237, R237, R236 ;  /* 0x000000eceded7221 */ /* 0x000fe40000010000 */
[----:B------:R-:W-:Y:S02]  /*ecf0*/  FADD.FTZ R135, R135, R234 ;  /* 0x000000ea87877221 */ /* 0x000fe40000010000 */
[C---:B---3--:R-:W-:Y:S04]  /*ed00*/  HMMA.16816.F32.BF16 R68, R100.reuse, R108, R68 ;  /* 0x0000006c6444723c */ /* 0x048fe80000041844 */
[----:B------:R-:W-:Y:S02]  /*ed10*/  FADD.FTZ R226, R238, R237 ;  /* 0x000000edeee27221 */ /* 0x000fe40000010000 */
[----:B------:R-:W-:Y:S02]  /*ed20*/  FADD.FTZ R227, R134, R135 ;  /* 0x0000008786e37221 */ /* 0x000fe40000010000 */
[C---:B------:R-:W-:Y:S01]  /*ed30*/  HMMA.16816.F32.BF16 R72, R100.reuse, R110, R72 ;  /* 0x0000006e6448723c */ /* 0x040fe20000041848 */
[----:B------:R-:W3:Y:S03]  /*ed40*/  LDSM.16.MT88.4 R108, [R202+0x13800] ;  /* 0x01380000ca6c783b */ /* 0x000ee60000004200 */
[----:B------:R-:W-:Y:S04]  /*ed50*/  FADD.FTZ R226, R239, R226 ;  /* 0x000000e2efe27221 */ /* 0x000fe80000010000 */
[C---:B----4-:R-:W-:Y:S08]  /*ed60*/  HMMA.16816.F32.BF16 R76, R100.reuse, R112, R76 ;  /* 0x00000070644c723c */ /* 0x050ff0000004184c */
[C---:B------:R-:W-:Y:S08]  /*ed70*/  HMMA.16816.F32.BF16 R80, R100.reuse, R114, R80 ;  /* 0x000000726450723c */ /* 0x040ff00000041850 */
[C---:B-1----:R-:W-:Y:S08]  /*ed80*/  HMMA.16816.F32.BF16 R84, R100.reuse, R116, R84 ;  /* 0x000000746454723c */ /* 0x042ff00000041854 */
[C---:B------:R-:W-:Y:S08]  /*ed90*/  HMMA.16816.F32.BF16 R88, R100.reuse, R118, R88 ;  /* 0x000000766458723c */ /* 0x040ff00000041858 */
[C---:B--2---:R-:W-:Y:S08]  /*eda0*/  HMMA.16816.F32.BF16 R92, R100.reuse, R104, R92 ;  /* 0x00000068645c723c */ /* 0x044ff0000004185c */
[----:B------:R-:W-:Y:S08]  /*edb0*/  HMMA.16816.F32.BF16 R96, R100, R106, R96 ;  /* 0x0000006a6460723c */ /* 0x000ff00000041860 */
[C---:B------:R-:W-:Y:S01]  /*edc0*/  HMMA.16816.F32.BF16 R128, R136.reuse, R124, R4 ;  /* 0x0000007c8880723c */ /* 0x040fe20000041804 */
[----:B------:R-:W1:Y:S07]  /*edd0*/  LDSM.16.MT88.4 R4, [R202+0x17800] ;  /* 0x01780000ca04783b */ /* 0x000e6e0000004200 */
[C---:B------:R-:W-:Y:S01]  /*ede0*/  HMMA.16816.F32.BF16 R124, R136.reuse, R126, R8 ;  /* 0x0000007e887c723c */ /* 0x040fe20000041808 */
[----:B------:R-:W2:Y:S07]  /*edf0*/  LDSM.16.MT88.4 R8, [R201+0x17800] ;  /* 0x01780000c908783b */ /* 0x000eae0000004200 */
[C---:B---3--:R-:W-:Y:S01]  /*ee00*/  HMMA.16816.F32.BF16 R120, R136.reuse, R108, R12 ;  /* 0x0000006c8878723c */ /* 0x048fe2000004180c */
[----:B------:R-:W3:Y:S07]  /*ee10*/  LDSM.16.MT88.4 R12, [R200+0x17800] ;  /* 0x01780000c80c783b */ /* 0x000eee0000004200 */
        /* <DEDUP_REMOVED lines=15> */
[C---:B-1----:R-:W-:Y:S08]  /*ef10*/  HMMA.16816.F32.BF16 R76, R136.reuse, R4, R76 ;  /* 0x00000004884c723c */ /* 0x042ff0000004184c */
[C---:B------:R-:W-:Y:S08]  /*ef20*/  HMMA.16816.F32.BF16 R80, R136.reuse, R6, R80 ;  /* 0x000000068850723c */ /* 0x040ff00000041850 */
[C---:B--2---:R-:W-:Y:S08]  /*ef30*/  HMMA.16816.F32.BF16 R84, R136.reuse, R8, R84 ;  /* 0x000000088854723c */ /* 0x044ff00000041854 */
[C---:B------:R-:W-:Y:S08]  /*ef40*/  HMMA.16816.F32.BF16 R88, R136.reuse, R10, R88 ;  /* 0x0000000a8858723c */ /* 0x040ff00000041858 */
[C---:B---3--:R-:W-:Y:S08]  /*ef50*/  HMMA.16816.F32.BF16 R92, R136.reuse, R12, R92 ;  /* 0x0000000c885c723c */ /* 0x048ff0000004185c */
[----:B------:R-:W-:Y:S07]  /*ef60*/  HMMA.16816.F32.BF16 R96, R136, R14, R96 ;  /* 0x0000000e8860723c */ /* 0x000fee0000041860 */
[----:B------:R-:W-:Y:S01]  /*ef70*/  MOV R136, R133 ;  /* 0x0000008500887202 */ /* 0x000fe20000000f00 */
[----:B------:R-:W-:-:S05]  /*ef80*/  @P5 BRA `(.L_x_254) ;  /* 0xffffd14000005947 */ /* 0x000fca000383ffff */
.L_x_253:
        /* <DEDUP_REMOVED lines=94> */
[----:B------:R-:W3:Y:S01]  /*f570*/  @P5 MUFU.LG2 R7, R7 ;  /* 0x0000000700075308 */ /* 0x000ee20000000c00 */
[----:B------:R-:W-:Y:S01]  /*f580*/  FMUL.FTZ R57, R11, R57 ;  /* 0x000000390b397220 */ /* 0x000fe20000410000 */
[----:B------:R-:W-:Y:S01]  /*f590*/  F2FP.BF16.PACK_AB R52, R53, R52 ;  /* 0x000000343534723e */ /* 0x000fe200000010ff */
[----:B------:R-:W-:-:S02]  /*f5a0*/  FMUL.FTZ R60, R11, R60 ;  /* 0x0000003c0b3c7220 */ /* 0x000fc40000410000 */
[----:B------:R-:W-:Y:S01]  /*f5b0*/  FMUL.FTZ R61, R11, R61 ;  /* 0x0000003d0b3d7220 */ /* 0x000fe20000410000 */
[----:B------:R-:W-:Y:S01]  /*f5c0*/  F2FP.BF16.PACK_AB R56, R57, R56 ;  /* 0x000000383938723e */ /* 0x000fe200000010ff */
[C---:B------:R-:W-:Y:S01]  /*f5d0*/  FMUL.FTZ R64, R11.reuse, R64 ;  /* 0x000000400b407220 */ /* 0x040fe20000410000 */
[----:B------:R-:W4:Y:S01]  /*f5e0*/  @P4 MUFU.LG2 R6, R6 ;  /* 0x0000000600064308 */ /* 0x000f220000000c00 */
[----:B------:R-:W-:Y:S01]  /*f5f0*/  FMUL.FTZ R65, R11, R65 ;  /* 0x000000410b417220 */ /* 0x000fe20000410000 */
[----:B------:R-:W-:Y:S01]  /*f600*/  F2FP.BF16.PACK_AB R60, R61, R60 ;  /* 0x0000003c3d3c723e */ /* 0x000fe200000010ff */
[C---:B------:R-:W-:Y:S01]  /*f610*/  FMUL.FTZ R68, R11.reuse, R68 ;  /* 0x000000440b447220 */ /* 0x040fe20000410000 */
[----:B------:R-:W5:Y:S01]  /*f620*/  S2R R61, SR_CTAID.X ;  /* 0x00000000003d7919 */ /* 0x000f620000002500 */
[----:B------:R-:W-:Y:S01]  /*f630*/  FMUL.FTZ R69, R11, R69 ;  /* 0x000000450b457220 */ /* 0x000fe20000410000 */
[----:B------:R-:W-:Y:S01]  /*f640*/  F2FP.BF16.PACK_AB R64, R65, R64 ;  /* 0x000000404140723e */ /* 0x000fe200000010ff */
[----:B------:R-:W-:-:S02]  /*f650*/  FMUL.FTZ R72, R11, R72 ;  /* 0x000000480b487220 */ /* 0x000fc40000410000 */
[----:B------:R-:W-:Y:S01]  /*f660*/  FMUL.FTZ R73, R11, R73 ;  /* 0x000000490b497220 */ /* 0x000fe20000410000 */
[----:B------:R-:W-:Y:S01]  /*f670*/  F2FP.BF16.PACK_AB R68, R69, R68 ;  /* 0x000000444544723e */ /* 0x000fe200000010ff */
[C---:B------:R-:W-:Y:S01]  /*f680*/  FMUL.FTZ R76, R11.reuse, R76 ;  /* 0x0000004c0b4c7220 */ /* 0x040fe20000410000 */
[----:B-1----:R-:W-:Y:S01]  /*f690*/  ISETP.NE.AND P1, PT, R14, RZ, PT ;  /* 0x000000ff0e00720c */ /* 0x002fe20003f25270 */
        /* <DEDUP_REMOVED lines=115> */
[----:B------:R-:W-:Y:S01]  /*fdd0*/  FMUL.FTZ R12, R12, R98 ;  /* 0x000000620c0c7220 */ /* 0x000fe20000410000 */
[----:B------:R-:W-:Y:S01]  /*fde0*/  F2FP.BF16.PACK_AB R94, R95, R94 ;  /* 0x0000005e5f5e723e */ /* 0x000fe200000010ff */
[----:B------:R-:W1:Y:S01]  /*fdf0*/  LDC.U8 R8, c[0x0][0x328] ;  /* 0x0000ca00ff087b82 */ /* 0x000e620000000000 */
[----:B------:R-:W-:Y:S01]  /*fe00*/  STS [R11+0x4400], R42 ;  /* 0x0044002a0b007388 */ /* 0x000fe20000000800 */
[----:B------:R-:W-:-:S02]  /*fe10*/  @P1 MOV R63, c[0x0][0x210] ;  /* 0x00008400003f1a02 */ /* 0x000fc40000000f00 */
[----:B------:R-:W-:Y:S01]  /*fe20*/  F2FP.BF16.PACK_AB R12, R99, R12 ;  /* 0x0000000c630c723e */ /* 0x000fe200000010ff */
[----:B------:R-:W-:Y:S02]  /*fe30*/  STS [R15+0x4000], R44 ;  /* 0x0040002c0f007388 */ /* 0x000fe40000000800 */
[----:B------:R-:W-:Y:S02]  /*fe40*/  @P1 IMAD R63, R63, c[0x0][0x214], RZ ;  /* 0x000085003f3f1a24 */ /* 0x000fe400078e02ff */
[----:B------:R-:W-:Y:S04]  /*fe50*/  STS [R15+0x4400], R46 ;  /* 0x0044002e0f007388 */ /* 0x000fe80000000800 */
[----:B------:R-:W-:Y:S04]  /*fe60*/  STS [R17+0x4000], R48 ;  /* 0x0040003011007388 */ /* 0x000fe80000000800 */
[----:B------:R-:W-:Y:S04]  /*fe70*/  STS [R17+0x4400], R50 ;  /* 0x0044003211007388 */ /* 0x000fe80000000800 */
[----:B------:R-:W-:Y:S01]  /*fe80*/  STS [R19+0x4000], R52 ;  /* 0x0040003413007388 */ /* 0x000fe20000000800 */
[----:B-1----:R-:W-:-:S03]  /*fe90*/  ISETP.NE.AND P2, PT, R8, RZ, PT ;  /* 0x000000ff0800720c */ /* 0x002fc60003f45270 */
[----:B------:R-:W-:Y:S01]  /*fea0*/  STS [R19+0x4400], R54 ;  /* 0x0044003613007388 */ /* 0x000fe20000000800 */
[----:B------:R-:W-:Y:S02]  /*feb0*/  @!P1 MOV R8, c[0x0][0x214] ;  /* 0x0000850000089a02 */ /* 0x000fe40000000f00 */
[----:B------:R-:W-:Y:S01]  /*fec0*/  ISETP.NE.OR P3, PT, R14, RZ, !P2 ;  /* 0x000000ff0e00720c */ /* 0x000fe20005765670 */
[----:B------:R-:W-:Y:S01]  /*fed0*/  STS [R23+0x4000], R56 ;  /* 0x0040003817007388 */ /* 0x000fe20000000800 */
[----:B------:R-:W-:-:S03]  /*fee0*/  @!P1 SEL R63, R8, c[0x0][0x234], !P2 ;  /* 0x00008d00083f9a07 */ /* 0x000fc60005000000 */
[----:B------:R-:W-:Y:S02]  /*fef0*/  STS [R23+0x4400], R58 ;  /* 0x0044003a17007388 */ /* 0x000fe40000000800 */
[----:B------:R-:W-:Y:S02]  /*ff00*/  @!P1 IMAD R65, R63, c[0x0][0x1c0], RZ ;  /* 0x000070003f419a24 */ /* 0x000fe400078e02ff */
[----:B------:R-:W-:Y:S02]  /*ff10*/  STS [R21+0x4000], R60 ;  /* 0x0040003c15007388 */ /* 0x000fe40000000800 */
[C---:B------:R-:W-:Y:S02]  /*ff20*/  IMAD R65, R2.reuse, R65, RZ ;  /* 0x0000004102417224 */ /* 0x040fe400078e02ff */
[----:B------:R1:W-:Y:S01]  /*ff30*/  STS [R21+0x4400], R62 ;  /* 0x0044003e15007388 */ /* 0x0003e20000000800 */
[----:B------:R-:W-:Y:S02]  /*ff40*/  @!P3 IMAD R67, R2, c[0x0][0x214], RZ ;  /* 0x000085000243ba24 */ /* 0x000fe400078e02ff */
[----:B------:R-:W-:Y:S01]  /*ff50*/  SEL R65, R65, RZ, P3 ;  /* 0x000000ff41417207 */ /* 0x000fe20001800000 */
[----:B------:R3:W-:Y:S02]  /*ff60*/  STS [R25+0x4000], R64 ;  /* 0x0040004019007388 */ /* 0x0007e40000000800 */
[----:B------:R-:W-:-:S02]  /*ff70*/  @!P3 SEL R67, R67, R212, !P0 ;  /* 0x000000d44343b207 */ /* 0x000fc40004000000 */
[----:B------:R-:W-:Y:S04]  /*ff80*/  STS [R25+0x4400], R66 ;  /* 0x0044004219007388 */ /* 0x000fe80000000800 */
[----:B------:R-:W-:Y:S04]  /*ff90*/  STS [R13+0x8000], R68 ;  /* 0x008000440d007388 */ /* 0x000fe80000000800 */
[----:B------:R2:W-:Y:S04]  /*ffa0*/  STS [R13+0x8400], R70 ;  /* 0x008400460d007388 */ /* 0x0005e80000000800 */
[----:B------:R-:W-:Y:S04]  /*ffb0*/  STS [R11+0x8000], R72 ;  /* 0x008000480b007388 */ /* 0x000fe80000000800 */
[----:B------:R5:W-:Y:S01]  /*ffc0*/  STS [R11+0x8400], R74 ;  /* 0x0084004a0b007388 */ /* 0x000be20000000800 */
[----:B-1----:R-:W-:-:S03]  /*ffd0*/  SHF.R.S32.HI R62, RZ, 0x1f, R3 ;  /* 0x0000001fff3e7819 */ /* 0x002fc60000011403 */
[----:B------:R1:W-:Y:S01]  /*ffe0*/  STS [R15+0x8000], R76 ;  /* 0x0080004c0f007388 */ /* 0x0003e20000000800 */
[----:B------:R-:W-:Y:S01]  /*fff0*/  LEA.HI R62, R62, R3, RZ, 0x3 ;  /* 0x000000033e3e7211 */ /* 0x000fe200078f18ff */
[----:B---3--:R-:W-:Y:S02]  /*10000*/  @P5 FMUL.FTZ R64, R7, 0.69314718246459960938 ;  /* 0x3f31721807405820 */ /* 0x008fe40000410000 */
[----:B------:R1:W-:Y:S01]  /*10010*/  STS [R15+0x8400], R78 ;  /* 0x0084004e0f007388 */ /* 0x0003e20000000800 */
[----:B------:R-:W-:Y:S01]  /*10020*/  LOP3.LUT R62, R62, 0xffffff8, RZ, 0xc0, !PT ;  /* 0x0ffffff83e3e7812 */ /* 0x000fe200078ec0ff */
[----:B----4-:R-:W-:Y:S02]  /*10030*/  @P4 FMUL.FTZ R7, R6, 0.69314718246459960938 ;  /* 0x3f31721806074820 */ /* 0x010fe40000410000 */
[----:B------:R1:W-:Y:S01]  /*10040*/  STS [R17+0x8000], R80 ;  /* 0x0080005011007388 */ /* 0x0003e20000000800 */
[----:B------:R-:W-:Y:S02]  /*10050*/  IADD3 R62, R3, -R62, RZ ;  /* 0x8000003e033e7210 */ /* 0x000fe40007ffe0ff */
[----:B------:R-:W-:Y:S01]  /*10060*/  MOV R3, 0x7f800000 ;  /* 0x7f80000000037802 */ /* 0x000fe20000000f00 */
[----:B------:R1:W-:Y:S01]  /*10070*/  STS [R17+0x8400], R82 ;  /* 0x0084005211007388 */ /* 0x0003e20000000800 */
[----:B--2---:R-:W-:Y:S01]  /*10080*/  CS2R R70, SRZ ;  /* 0x0000000000467805 */ /* 0x004fe2000001ff00 */
[----:B------:R-:W-:Y:S01]  /*10090*/  @P5 FFMA.FTZ R3, R133, c[0x0][0x238], R64 ;  /* 0x00008e0085035a23 */ /* 0x000fe20000010040 */
[----:B------:R-:W-:Y:S01]  /*100a0*/  @!P3 MOV R70, R67 ;  /* 0x000000430046b202 */ /* 0x000fe20000000f00 */
[----:B------:R1:W-:Y:S01]  /*100b0*/  STS [R19+0x8000], R84 ;  /* 0x0080005413007388 */ /* 0x0003e20000000800 */
[----:B------:R-:W-:-:S03]  /*100c0*/  @!P3 SHF.R.S32.HI R71, RZ, 0x1f, R67 ;  /* 0x0000001fff47b819 */ /* 0x000fc60000011443 */
[----:B------:R1:W-:Y:S04]  /*100d0*/  STS [R19+0x8400], R86 ;  /* 0x0084005613007388 */ /* 0x0003e80000000800 */
[----:B------:R1:W-:Y:S04]  /*100e0*/  STS [R23+0x8000], R88 ;  /* 0x0080005817007388 */ /* 0x0003e80000000800 */
[----:B------:R1:W-:Y:S04]  /*100f0*/  STS [R23+0x8400], R90 ;  /* 0x0084005a17007388 */ /* 0x0003e80000000800 */
[----:B------:R1:W-:Y:S04]  /*10100*/  STS [R21+0x8000], R92 ;  /* 0x0080005c15007388 */ /* 0x0003e80000000800 */
[----:B------:R1:W-:Y:S04]  /*10110*/  STS [R21+0x8400], R94 ;  /* 0x0084005e15007388 */ /* 0x0003e80000000800 */
[----:B------:R1:W-:Y:S04]  /*10120*/  STS [R25+0x8000], R96 ;  /* 0x0080006019007388 */ /* 0x0003e80000000800 */
[----:B------:R1:W-:Y:S04]  /*10130*/  STS [R25+0x8400], R12 ;  /* 0x0084000c19007388 */ /* 0x0003e80000000800 */
[----:B------:R-:W5:Y:S04]  /*10140*/  S2R R0, SR_TID.X ;  /* 0x0000000000007919 */ /* 0x000f680000002100 */
[----:B------:R-:W-:Y:S06]  /*10150*/  BAR.SYNC.DEFER_BLOCKING 0x0 ;  /* 0x0000000000007b1d */ /* 0x000fec0000010000 */
[----:B------:R-:W2:Y:S01]  /*10160*/  S2R R60, SR_CTAID.Z ;  /* 0x00000000003c7919 */ /* 0x000ea20000002700 */
[----:B-----5:R-:W-:-:S03]  /*10170*/  SHF.R.S32.HI R11, RZ, 0x1f, R0 ;  /* 0x0000001fff0b7819 */ /* 0x020fc60000011400 */
[----:B------:R1:W3:Y:S01]  /*10180*/  LDS.128 R52, [R215] ;  /* 0x00000000d7347984 */ /* 0x0002e20000000c00 */
[----:B------:R-:W-:-:S03]  /*10190*/  LEA.HI R8, R11, R0, RZ, 0x5 ;  /* 0x000000000b087211 */ /* 0x000fc600078f28ff */
[----:B------:R1:W4:Y:S01]  /*101a0*/  LDS.128 R48, [R215+0x1000] ;  /* 0x00100000d7307984 */ /* 0x0003220000000c00 */
[----:B------:R-:W-:Y:S01]  /*101b0*/  LOP3.LUT R69, R8, 0xffffffe0, RZ, 0xc0, !PT ;  /* 0xffffffe008457812 */ /* 0x000fe200078ec0ff */
[----:B--2---:R-:W-:Y:S01]  /*101c0*/  IMAD R65, R60, R63, R65 ;  /* 0x0000003f3c417224 */ /* 0x004fe200078e0241 */
[----:B------:R-:W-:Y:S01]  /*101d0*/  @P1 MOV R8, c[0x0][0x210] ;  /* 0x0000840000081a02 */ /* 0x000fe20000000f00 */
[----:B------:R1:W2:Y:S01]  /*101e0*/  LDS.128 R44, [R215+0x2000] ;  /* 0x00200000d72c7984 */ /* 0x0002a20000000c00 */
        /* <DEDUP_REMOVED lines=24> */
[----:B---34-:R-:W-:Y:S01]  /*10370*/  IMAD R62, R61, -0x80, R218 ;  /* 0xffffff803d3e7824 */ /* 0x018fe200078e02da */
        /* <DEDUP_REMOVED lines=15> */
.L_x_258:
[----:B---34-:R-:W-:Y:S05]  /*10470*/  BSYNC B0 ;  /* 0x0000000000007941 */ /* 0x018fea0003800000 */
.L_x_257:
        /* <DEDUP_REMOVED lines=28> */
[----:B------:R3:W-:Y:S04]  /*10640*/  @!P3 STG.E.128 [R60.64], R52 ;  /* 0x000000343c00b986 */ /* 0x0007e8000c101d0c */
[----:B-1----:R3:W-:Y:S04]  /*10650*/  @!P2 STG.E.128 [R60.64+0x80], R36 ;  /* 0x000080243c00a986 */ /* 0x0027e8000c101d0c */
[----:B------:R3:W-:Y:S02]  /*10660*/  @!P1 STG.E.128 [R60.64+0x100], R20 ;  /* 0x000100143c009986 */ /* 0x0007e4000c101d0c */
.L_x_260:
[----:B------:R-:W-:Y:S05]  /*10670*/  BSYNC B0 ;  /* 0x0000000000007941 */ /* 0x000fea0003800000 */
.L_x_259:
        /* <DEDUP_REMOVED lines=20> */
.L_x_262:
[----:B------:R-:W-:Y:S05]  /*107c0*/  BSYNC B0 ;  /* 0x0000000000007941 */ /* 0x000fea0003800000 */
.L_x_261:
        /* <DEDUP_REMOVED lines=17> */
[----:B--2---:R1:W-:Y:S04]  /*108e0*/  @!P2 STG.E.128 [R2.64], R44 ;  /* 0x0000002c0200a986 */ /* 0x0043e8000c101d0c */
[----:B------:R1:W-:Y:S04]  /*108f0*/  @!P1 STG.E.128 [R2.64+0x80], R28 ;  /* 0x0000801c02009986 */ /* 0x0003e8000c101d0c */
[----:B------:R1:W-:Y:S02]  /*10900*/  @!P0 STG.E.128 [R2.64+0x100], R12 ;  /* 0x0001000c02008986 */ /* 0x0003e4000c101d0c */
.L_x_264:
[----:B------:R-:W-:Y:S05]  /*10910*/  BSYNC B0 ;  /* 0x0000000000007941 */ /* 0x000fea0003800000 */
.L_x_263:
        /* <DEDUP_REMOVED lines=21> */
.L_x_223:
        /* <DEDUP_REMOVED lines=69> */
.L_x_266:
[----:B------:R-:W-:Y:S05]  /*10ec0*/  BSYNC B0 ;  /* 0x0000000000007941 */ /* 0x000fea0003800000 */
.L_x_265:
        /* <DEDUP_REMOVED lines=20> */
.L_x_268:
[----:B------:R-:W-:Y:S05]  /*11010*/  BSYNC B0 ;  /* 0x0000000000007941 */ /* 0x000fea0003800000 */
.L_x_267:
        /* <DEDUP_REMOVED lines=20> */
.L_x_270:
[----:B------:R-:W-:Y:S05]  /*11160*/  BSYNC B0 ;  /* 0x0000000000007941 */ /* 0x000fea0003800000 */
.L_x_269:
        /* <DEDUP_REMOVED lines=20> */
.L_x_272:
[----:B------:R-:W-:Y:S05]  /*112b0*/  BSYNC B0 ;  /* 0x0000000000007941 */ /* 0x000fea0003800000 */
.L_x_271:
        /* <DEDUP_REMOVED lines=35> */
.L_x_273:
        /* <DEDUP_REMOVED lines=9> */
.L_x_687:


//--------------------- .text._ZN5flash16flash_fwd_kernelI23Flash_fwd_kernel_traitsILi192ELi64ELi64ELi4ELb0ELb0EN7cutlass10bfloat16_tE19Flash_kernel_traitsILi192ELi64ELi64ELi4ES3_EELb1ELb1ELb0ELb0ELb0ELb0ELb0ELb0EEEvNS_16Flash_fwd_paramsE --------------------------
	.section	.text._ZN5flash16flash_fwd_kernelI23Flash_fwd_kernel_traitsILi192ELi64ELi64ELi4ELb0ELb0EN7cutlass10bfloat16_tE19Flash_kernel_traitsILi192ELi64ELi64ELi4ES3_EELb1ELb1ELb0ELb0ELb0ELb0ELb0ELb0EEEvNS_16Flash_fwd_paramsE,"ax",@progbits
	.sectioninfo	@"SHI_REGISTERS=254"
	.align	128
        .global         _ZN5flash16flash_fwd_kernelI23Flash_fwd_kernel_traitsILi192ELi64ELi64ELi4ELb0ELb0EN7cutlass10bfloat16_tE19Flash_kernel_traitsILi192ELi64ELi64ELi4ES3_EELb1ELb1ELb0ELb0ELb0ELb0ELb0ELb0EEEvNS_16Flash_fwd_paramsE
        .type           _ZN5flash16flash_fwd_kernelI23Flash_fwd_kernel_traitsILi192ELi64ELi64ELi4ELb0ELb0EN7cutlass10bfloat16_tE19Flash_kernel_traitsILi192ELi64ELi64ELi4ES3_EELb1ELb1ELb0ELb0ELb0ELb0ELb0ELb0EEEvNS_16Flash_fwd_paramsE,@function
        .size           _ZN5flash16flash_fwd_kernelI23Flash_fwd_kernel_traitsILi192ELi64ELi64ELi4ELb0ELb0EN7cutlass10bfloat16_tE19Flash_kernel_traitsILi192ELi64ELi64ELi4ES3_EELb1ELb1ELb0ELb0ELb0ELb0ELb0ELb0EEEvNS_16Flash_fwd_paramsE,(.L_x_688 - _ZN5flash16flash_fwd_kernelI23Flash_fwd_kernel_traitsILi192ELi64ELi64ELi4ELb0ELb0EN7cutlass10bfloat16_tE19Flash_kernel_traitsILi192ELi64ELi64ELi4ES3_EELb1ELb1ELb0ELb0ELb0ELb0ELb0ELb0EEEvNS_16Flash_fwd_paramsE)
        .other          _ZN5flash16flash_fwd_kernelI23Flash_fwd_kernel_traitsILi192ELi64ELi64ELi4ELb0ELb0EN7cutlass10bfloat16_tE19Flash_kernel_traitsILi192ELi64ELi64ELi4ES3_EELb1ELb1ELb0ELb0ELb0ELb0ELb0ELb0EEEvNS_16Flash_fwd_paramsE,@"STO_CUDA_ENTRY STV_DEFAULT"
_ZN5flash16flash_fwd_kernelI23Flash_fwd_kernel_traitsILi192ELi64ELi64ELi4ELb0ELb0EN7cutlass10bfloat16_tE19Flash_kernel_traitsILi192ELi64ELi64ELi4ES3_EELb1ELb1ELb0ELb0ELb0ELb0ELb0ELb0EEEvNS_16Flash_fwd_paramsE:
.text._ZN5flash16flash_fwd_kernelI23Flash_fwd_kernel_traitsILi192ELi64ELi64ELi4ELb0ELb0EN7cutlass10bfloat16_tE19Flash_kernel_traitsILi192ELi64ELi64ELi4ES3_EELb1ELb1ELb0ELb0ELb0ELb0ELb0ELb0EEEvNS_16Flash_fwd_paramsE:
[----:B------:R-:W-:Y:S02]  /*0000*/  MOV R1, c[0x0][0x28] ;  /* 0x00000a0000017a02 */ /* 0x000fe40000000f00 */
[----:B------:R-:W-:Y:S02]  /*0010*/  ULDC.U8 UR4, c[0x0][0x304] ;  /* 0x0000c10000047ab9 */ /* 0x000fe40000000000 */
[----:B------:R-:W-:Y:S01]  /*0020*/  ISETP.NE.AND P2, PT, RZ, UR4, PT ;  /* 0x00000004ff007c0c */ /* 0x000fe2000bf45270 */
[----:B------:R-:W-:Y:S02]  /*0030*/  ULDC.64 UR22, c[0x0][0x2f0] ;  /* 0x0000bc0000167ab9 */ /* 0x000fe40000000a00 */
[----:B------:R-:W-:Y:S01]  /*0040*/  IMAD.U32 R4, RZ, RZ, UR22 ;  /* 0x00000016ff047e24 */ /* 0x000fe2000f8e00ff */
[----:B------:R-:W-:Y:S01]  /*0050*/  ULDC.64 UR18, c[0x0][0x118] ;  /* 0x0000460000127ab9 */ /* 0x000fe20000000a00 */
[----:B------:R-:W-:Y:S02]  /*0060*/  IMAD.U32 R5, RZ, RZ, UR23 ;  /* 0x00000017ff057e24 */ /* 0x000fe4000f8e00ff */
[----:B------:R-:W-:Y:S02]  /*0070*/  IMAD.MOV.U32 R6, RZ, RZ, c[0x0][0x2fc] ;  /* 0x0000bf00ff067624 */ /* 0x000fe400078e00ff */
[----:B------:R-:W-:Y:S01]  /*0080*/  IMAD.MOV.U32 R207, RZ, RZ, c[0x0][0x2f8] ;  /* 0x0000be00ffcf7624 */ /* 0x000fe200078e00ff */
[----:B------:R-:W1:Y:S01]  /*0090*/  S2UR UR13, SR_CTAID.X ;  /* 0x00000000000d79c3 */ /* 0x000e620000002500 */
[----:B------:R-:W2:Y:S01]  /*00a0*/  S2R R8, SR_TID.X ;  /* 0x0000000000087919 */ /* 0x000ea20000002100 */
[----:B------:R-:W-:-:S02]  /*00b0*/  ULDC.64 UR6, c[0x0][0x240] ;  /* 0x0000900000067ab9 */ /* 0x000fc40000000a00 */
[----:B------:R-:W-:Y:S01]  /*00c0*/  ULDC.64 UR4, c[0x0][0x250] ;  /* 0x0000940000047ab9 */ /* 0x000fe20000000a00 */
[----:B------:R-:W3:Y:S01]  /*00d0*/  @P2 LDG.E.64 R4, [R4.64] ;  /* 0x0000001204042981 */ /* 0x000ee2000c1e1b00 */
[----:B------:R-:W-:Y:S01]  /*00e0*/  @P2 IMAD.MOV.U32 R2, RZ, RZ, R207 ;  /* 0x000000ffff022224 */ /* 0x000fe200078e00cf */
[----:B------:R-:W-:-:S06]  /*00f0*/  @P2 MOV R3, R6 ;  /* 0x0000000600032202 */ /* 0x000fcc0000000f00 */
[----:B------:R-:W4:Y:S01]  /*0100*/  @P2 LDG.E.64 R2, [R2.64] ;  /* 0x0000001202022981 */ /* 0x000f22000c1e1b00 */
[----:B------:R-:W5:Y:S01]  /*0110*/  S2UR UR12, SR_CTAID.Y ;  /* 0x00000000000c79c3 */ /* 0x000f620000002600 */
[----:B------:R-:W-:Y:S02]  /*0120*/  UISETP.NE.U32.AND UP2, UPT, URZ, UR6, UPT ;  /* 0x000000063f00728c */ /* 0x000fe4000bf45070 */
[----:B------:R-:W-:Y:S02]  /*0130*/  UISETP.NE.U32.AND UP1, UPT, URZ, UR4, UPT ;  /* 0x000000043f00728c */ /* 0x000fe4000bf25070 */
[----:B------:R-:W-:Y:S02]  /*0140*/  UISETP.NE.AND.EX UP2, UPT, URZ, UR7, UPT, UP2 ;  /* 0x000000073f00728c */ /* 0x000fe4000bf45320 */
[----:B------:R-:W-:Y:S01]  /*0150*/  UMOV UR9, 0x4 ;  /* 0x0000000400097882 */ /* 0x000fe20000000000 */
[----:B------:R-:W1:Y:S01]  /*0160*/  S2UR UR11, SR_CTAID.Z ;  /* 0x00000000000b79c3 */ /* 0x000e620000002700 */
[----:B------:R-:W-:-:S02]  /*0170*/  ULDC.64 UR14, c[0x0][0x240] ;  /* 0x00009000000e7ab9 */ /* 0x000fc40000000a00 */
[----:B------:R-:W-:Y:S01]  /*0180*/  PLOP3.LUT P0, PT, PT, PT, UP2, 0x80, 0x0 ;  /* 0x000000000000781c */ /* 0x000fe20003f0f028 */
[----:B------:R-:W-:Y:S02]  /*0190*/  UISETP.NE.AND.EX UP1, UPT, URZ, UR5, UPT, UP1 ;  /* 0x000000053f00728c */ /* 0x000fe4000bf25310 */
[----:B------:R-:W-:Y:S02]  /*01a0*/  ULDC.U8 UR6, c[0x0][0x312] ;  /* 0x0000c48000067ab9 */ /* 0x000fe40000000000 */
[----:B------:R-:W-:Y:S02]  /*01b0*/  ULDC.64 UR4, c[0x0][0x248] ;  /* 0x0000920000047ab9 */ /* 0x000fe40000000a00 */
[----:B------:R-:W-:Y:S02]  /*01c0*/  UISETP.NE.AND UP3, UPT, UR6, URZ, UPT ;  /* 0x0000003f0600728c */ /* 0x000fe4000bf65270 */
[----:B------:R-:W-:Y:S02]  /*01d0*/  UISETP.EQ.U32.AND UP0, UPT, URZ, UR4, UPT ;  /* 0x000000043f00728c */ /* 0x000fe4000bf02070 */
[----:B-----5:R-:W-:-:S02]  /*01e0*/  UIMAD.WIDE UR14, UR12, UR9, UR14 ;  /* 0x000000090c0e72a5 */ /* 0x020fc4000f8e020e */
[----:B------:R-:W-:Y:S02]  /*01f0*/  UISETP.EQ.OR.EX UP0, UPT, URZ, UR5, !UP3, UP0 ;  /* 0x000000053f00728c */ /* 0x000fe4000df02700 */
[----:B-1----:R-:W-:-:S06]  /*0200*/  ULOP3.LUT UR8, UR11, UR13, UR12, 0xfe, !UPT ;  /* 0x0000000d0b087292 */ /* 0x002fcc000f8efe0c */
[----:B--2---:R-:W-:-:S13]  /*0210*/  LOP3.LUT P3, RZ, R8, UR8, RZ, 0xfc, !PT ;  /* 0x0000000808ff7c12 */ /* 0x004fda000f86fcff */
[----:B------:R-:W-:Y:S02]  /*0220*/  @!P3 IMAD.MOV.U32 R10, RZ, RZ, c[0x0][0x308] ;  /* 0x0000c200ff0ab624 */ /* 0x000fe400078e00ff */
[----:B------:R-:W-:Y:S01]  /*0230*/  @!P3 IMAD.MOV.U32 R11, RZ, RZ, c[0x0][0x30c] ;  /* 0x0000c300ff0bb624 */ /* 0x000fe200078e00ff */
[----:B------:R-:W-:Y:S02]  /*0240*/  ULDC.64 UR4, c[0x0][0x248] ;  /* 0x0000920000047ab9 */ /* 0x000fe40000000a00 */
[----:B------:R-:W-:Y:S02]  /*0250*/  UIMAD.WIDE UR4, UR12, UR9, UR4 ;  /* 0x000000090c0472a5 */ /* 0x000fe4000f8e0204 */
[----:B------:R-:W-:Y:S02]  /*0260*/  ULDC.64 UR6, c[0x0][0x250] ;  /* 0x0000940000067ab9 */ /* 0x000fe40000000a00 */
[----:B------:R-:W-:Y:S01]  /*0270*/  @UP1 UIMAD.WIDE UR6, UR12, UR9, UR6 ;  /* 0x000000090c0612a5 */ /* 0x000fe2000f8e0206 */
[----:B---3--:R-:W1:Y:S08]  /*0280*/  @P2 R2UR UR22, R4 ;  /* 0x00000000041623c2 */ /* 0x008e7000000e0000 */
[----:B------:R-:W2:Y:S01]  /*0290*/  @P2 R2UR UR23, R5 ;  /* 0x00000000051723c2 */ /* 0x000ea200000e0000 */
[----:B----4-:R-:W-:Y:S01]  /*02a0*/  @P2 IADD3 R207, P1, R2, c[0x0][0x300], RZ ;  /* 0x0000c00002cf2a10 */ /* 0x010fe20007f3e0ff */
[----:B------:R-:W-:-:S04]  /*02b0*/  IMAD.U32 R2, RZ, RZ, UR14 ;  /* 0x0000000eff027e24 */ /* 0x000fc8000f8e00ff */
[----:B------:R-:W-:Y:S02]  /*02c0*/  @P2 IMAD.X R6, RZ, RZ, R3, P1 ;  /* 0x000000ffff062224 */ /* 0x000fe400008e0603 */
[----:B------:R-:W-:Y:S02]  /*02d0*/  IMAD.U32 R3, RZ, RZ, UR15 ;  /* 0x0000000fff037e24 */ /* 0x000fe4000f8e00ff */
[----:B-1----:R-:W-:Y:S01]  /*02e0*/  IMAD.U32 R4, RZ, RZ, UR22 ;  /* 0x00000016ff047e24 */ /* 0x002fe2000f8e00ff */
[----:B--2---:R-:W-:-:S05]  /*02f0*/  MOV R5, UR23 ;  /* 0x0000001700057c02 */ /* 0x004fca0008000f00 */
[----:B------:R1:W-:Y:S01]  /*0300*/  @!P3 STG.E.64 [R10.64], R4 ;  /* 0x000000040a00b986 */ /* 0x0003e2000c101b12 */
[----:B------:R-:W-:Y:S02]  /*0310*/  PLOP3.LUT P2, PT, PT, PT, UP0, 0x80, 0x0 ;  /* 0x000000000000781c */ /* 0x000fe40003f4f008 */
[----:B------:R-:W-:Y:S02]  /*0320*/  PLOP3.LUT P1, PT, PT, PT, UP1, 0x80, 0x0 ;  /* 0x000000000000781c */ /* 0x000fe40003f2f018 */
[----:B-1----:R-:W-:Y:S01]  /*0330*/  @!P3 MOV R4, R207 ;  /* 0x000000cf0004b202 */ /* 0x002fe20000000f00 */
[----:B------:R-:W-:-:S05]  /*0340*/  @!P3 IMAD.MOV.U32 R5, RZ, RZ, R6 ;  /* 0x000000ffff05b224 */ /* 0x000fca00078e0006 */
[----:B------:R1:W-:Y:S04]  /*0350*/  @!P3 STG.E.64 [R10.64+0x8], R4 ;  /* 0x000008040a00b986 */ /* 0x0003e8000c101b12 */
[----:B------:R2:W3:Y:S04]  /*0360*/  @P0 LDG.E R7, [R2.64] ;  /* 0x0000001202070981 */ /* 0x0004e8000c1e1900 */
[----:B--2---:R2:W4:Y:S01]  /*0370*/  @P0 LDG.E R2, [R2.64+0x4] ;  /* 0x0000041202020981 */ /* 0x004522000c1e1900 */
[----:B-1----:R-:W-:Y:S01]  /*0380*/  MOV R4, UR4 ;  /* 0x0000000400047c02 */ /* 0x002fe20008000f00 */
[----:B------:R-:W-:-:S02]  /*0390*/  IMAD.U32 R5, RZ, RZ, UR5 ;  /* 0x00000005ff057e24 */ /* 0x000fc4000f8e00ff */
[----:B------:R-:W-:Y:S02]  /*03a0*/  IMAD.U32 R10, RZ, RZ, UR6 ;  /* 0x00000006ff0a7e24 */ /* 0x000fe4000f8e00ff */
[----:B------:R-:W-:Y:S01]  /*03b0*/  IMAD.U32 R11, RZ, RZ, UR7 ;  /* 0x00000007ff0b7e24 */ /* 0x000fe2000f8e00ff */
[----:B------:R-:W5:Y:S04]  /*03c0*/  @!P2 LDG.E R0, [R4.64] ;  /* 0x000000120400a981 */ /* 0x000f68000c1e1900 */
[----:B--2---:R-:W2:Y:S01]  /*03d0*/  @P1 LDG.E R3, [R10.64] ;  /* 0x000000120a031981 */ /* 0x004ea2000c1e1900 */
[----:B------:R-:W-:Y:S02]  /*03e0*/  UMOV UR10, 0xffffffff ;  /* 0xffffffff000a7882 */ /* 0x000fe40000000000 */
[----:B------:R-:W-:-:S02]  /*03f0*/  UMOV UR21, 0xffffffff ;  /* 0xffffffff00157882 */ /* 0x000fc40000000000 */
[----:B------:R-:W-:Y:S02]  /*0400*/  ULDC UR4, c[0x0][0x1c0] ;  /* 0x0000700000047ab9 */ /* 0x000fe40000000800 */
[----:B------:R-:W-:Y:S02]  /*0410*/  UIMAD UR4, UR12, UR4, UR11 ;  /* 0x000000040c0472a4 */ /* 0x000fe4000f8e020b */
[----:B------:R-:W-:Y:S02]  /*0420*/  UMOV UR20, URZ ;  /* 0x0000003f00147c82 */ /* 0x000fe40008000000 */
[----:B------:R-:W-:-:S04]  /*0430*/  USHF.L.U32 UR5, UR4, 0x5, URZ ;  /* 0x0000000504057899 */ /* 0x000fc8000800063f */
[----:B------:R-:W-:Y:S01]  /*0440*/  USHF.R.S32.HI UR4, URZ, 0x1f, UR5 ;  /* 0x0000001f3f047899 */ /* 0x000fe20008011405 */
[----:B---3--:R-:W1:Y:S08]  /*0450*/  @P0 R2UR UR10, R7 ;  /* 0x00000000070a03c2 */ /* 0x008e7000000e0000 */
[----:B----4-:R3:W1:Y:S08]  /*0460*/  @P0 R2UR UR16, R2 ;  /* 0x00000000021003c2 */ /* 0x01067000000e0000 */
[----:B-----5:R4:W1:Y:S01]  /*0470*/  @!P2 R2UR UR21, R0 ;  /* 0x000000000015a3c2 */ /* 0x02086200000e0000 */
[----:B------:R-:W-:-:S04]  /*0480*/  ISETP.NE.U32.AND P2, PT, RZ, c[0x0][0x248], PT ;  /* 0x00009200ff007a0c */ /* 0x000fc80003f45070 */
[----:B------:R-:W-:Y:S02]  /*0490*/  ISETP.NE.AND.EX P2, PT, RZ, c[0x0][0x24c], PT, P2 ;  /* 0x00009300ff007a0c */ /* 0x000fe40003f45320 */
[----:B---3--:R-:W-:-:S04]  /*04a0*/  SHF.R.S32.HI R2, RZ, 0x1f, R8 ;  /* 0x0000001fff027819 */ /* 0x008fc80000011408 */
[----:B------:R-:W-:-:S04]  /*04b0*/  LEA.HI R194, R2, R8, RZ, 0x5 ;  /* 0x0000000802c27211 */ /* 0x000fc800078f28ff */
[----:B------:R-:W-:Y:S01]  /*04c0*/  LOP3.LUT R12, R194, 0xffffffe0, RZ, 0xc0, !PT ;  /* 0xffffffe0c20c7812 */ /* 0x000fe200078ec0ff */
[----:B-1----:R-:W-:-:S04]  /*04d0*/  @UP2 UIADD3 UR16, UR16, -UR10, URZ ;  /* 0x8000000a10102290 */ /* 0x002fc8000fffe03f */
[----:B------:R-:W-:Y:S01]  /*04e0*/  IMAD.IADD R12, R8, 0x1, -R12 ;  /* 0x00000001080c7824 */ /* 0x000fe200078e0a0c */
[----:B--2---:R1:W2:Y:S04]  /*04f0*/  @P1 R2UR UR20, R3 ;  /* 0x00000000031413c2 */ /* 0x0042a800000e0000 */
[--C-:B------:R-:W-:Y:S02]  /*0500*/  IADD3 R207, P1, P0, R207, UR5, R12.reuse ;  /* 0x00000005cfcf7c10 */ /* 0x100fe4000f83e00c */
[----:B----4-:R-:W-:Y:S01]  /*0510*/  SHF.R.S32.HI R0, RZ, 0x1f, R12 ;  /* 0x0000001fff007819 */ /* 0x010fe2000001140c */
[----:B------:R-:W-:-:S03]  /*0520*/  @!UP2 ULDC UR16, c[0x0][0x214] ;  /* 0x000085000010aab9 */ /* 0x000fc60000000800 */
[----:B------:R-:W-:Y:S01]  /*0530*/  IADD3.X R6, R6, UR4, R0, P1, P0 ;  /* 0x0000000406067c10 */ /* 0x000fe20008fe0400 */
[----:B-12---:R-:W-:Y:S05]  /*0540*/  @!P2 BRA `(.L_x_274) ;  /* 0x000000700000a947 */ /* 0x006fea0003800000 */
[----:B------:R-:W-:-:S13]  /*0550*/  PLOP3.LUT P0, PT, PT, PT, UP3, 0x80, 0x0 ;  /* 0x000000000000781c */ /* 0x000fda0003f0f038 */
[----:B------:R-:W2:Y:S04]  /*0560*/  @P0 LDG.E R0, [R4.64+0x4] ;  /* 0x0000041204000981 */ /* 0x000ea8000c1e1900 */
[----:B------:R-:W3:Y:S01]  /*0570*/  @!P0 LDG.E R4, [R4.64] ;  /* 0x0000001204048981 */ /* 0x000ee2000c1e1900 */
[----:B--2---:R-:W1:Y:S02]  /*0580*/  @P0 R2UR UR6, R0 ;  /* 0x00000000000603c2 */ /* 0x004e6400000e0000 */
[----:B-1----:R-:W-:-:S11]  /*0590*/  @UP3 UIADD3 UR6, UR6, -UR21, URZ ;  /* 0x8000001506063290 */ /* 0x002fd6000fffe03f */
[----:B---3--:R1:W2:Y:S02]  /*05a0*/  @!P0 R2UR UR6, R4 ;  /* 0x00000000040683c2 */ /* 0x0082a400000e0000 */
[----:B-12---:R-:W-:Y:S05]  /*05b0*/  BRA `(.L_x_275) ;  /* 0x0000001000007947 */ /* 0x006fea0003800000 */
.L_x_274:
[----:B------:R-:W-:Y:S02]  /*05c0*/  ULDC UR6, c[0x0][0x218] ;  /* 0x0000860000067ab9 */ /* 0x000fe40000000800 */
.L_x_275:
[----:B------:R-:W-:Y:S02]  /*05d0*/  ULDC.64 UR4, c[0x0][0x258] ;  /* 0x0000960000047ab9 */ /* 0x000fe40000000a00 */
[----:B------:R-:W-:-:S04]  /*05e0*/  UISETP.NE.U32.AND UP2, UPT, URZ, UR4, UPT ;  /* 0x000000043f00728c */ /* 0x000fc8000bf45070 */
[----:B------:R-:W-:-:S03]  /*05f0*/  UISETP.NE.AND.EX UP2, UPT, URZ, UR5, UPT, UP2 ;  /* 0x000000053f00728c */ /* 0x000fc6000bf45320 */
[----:B------:R-:W-:-:S03]  /*0600*/  ULDC.64 UR4, c[0x0][0x258] ;  /* 0x0000960000047ab9 */ /* 0x000fc60000000a00 */
[----:B------:R-:W-:-:S05]  /*0610*/  PLOP3.LUT P0, PT, PT, PT, UP2, 0x80, 0x0 ;  /* 0x000000000000781c */ /* 0x000fca0003f0f028 */
[----:B------:R-:W-:-:S06]  /*0620*/  @UP2 UIMAD.WIDE UR4, UR12, UR9, UR4 ;  /* 0x000000090c0422a5 */ /* 0x000fcc000f8e0204 */
[----:B------:R-:W-:Y:S02]  /*0630*/  IMAD.U32 R4, RZ, RZ, UR4 ;  /* 0x00000004ff047e24 */ /* 0x000fe4000f8e00ff */
[----:B------:R-:W-:Y:S01]  /*0640*/  IMAD.U32 R5, RZ, RZ, UR5 ;  /* 0x00000005ff057e24 */ /* 0x000fe2000f8e00ff */
[----:B------:R-:W-:Y:S02]  /*0650*/  USHF.L.U32 UR14, UR13, 0x6, URZ ;  /* 0x000000060d0e7899 */ /* 0x000fe4000800063f */
[----:B------:R-:W-:Y:S02]  /*0660*/  ULDC.64 UR4, c[0x0][0x268] ;  /* 0x00009a0000047ab9 */ /* 0x000fe40000000a00 */
[----:B------:R-:W2:Y:S01]  /*0670*/  @P0 LDG.E R0, [R4.64] ;  /* 0x0000001204000981 */ /* 0x000ea2000c1e1900 */
[----:B------:R-:W-:Y:S02]  /*0680*/  UISETP.GT.AND UP0, UPT, UR16, UR14, UPT ;  /* 0x0000000e1000728c */ /* 0x000fe4000bf04270 */
[----:B------:R-:W-:-:S03]  /*0690*/  @!UP2 UISETP.NE.U32.AND UP1, UPT, URZ, UR4, UPT ;  /* 0x000000043f00a28c */ /* 0x000fc6000bf25070 */
[----:B------:R-:W-:Y:S02]  /*06a0*/  ULDC UR4, c[0x0][0x21c] ;  /* 0x0000870000047ab9 */ /* 0x000fe40000000800 */
[----:B------:R-:W-:-:S04]  /*06b0*/  @!UP2 UISETP.NE.AND.EX UP1, UPT, URZ, UR5, UPT, UP1 ;  /* 0x000000053f00a28c */ /* 0x000fc8000bf25310 */
[----:B------:R-:W-:Y:S01]  /*06c0*/  @!UP2 USEL UR4, URZ, UR4, !UP1 ;  /* 0x000000043f04a287 */ /* 0x000fe2000c800000 */
[----:B--2---:R-:W1:Y:S01]  /*06d0*/  @P0 R2UR UR15, R0 ;  /* 0x00000000000f03c2 */ /* 0x004e6200000e0000 */
[----:B------:R-:W-:Y:S01]  /*06e0*/  PLOP3.LUT P0, PT, PT, PT, UP0, 0x80, 0x0 ;  /* 0x000000000000781c */ /* 0x000fe20003f0f008 */
[----:B-1----:R-:W-:Y:S02]  /*06f0*/  @UP2 UIADD3 UR15, UR15, -UR20, URZ ;  /* 0x800000140f0f2290 */ /* 0x002fe4000fffe03f */
[----:B------:R-:W-:-:S10]  /*0700*/  @!UP2 UIADD3 UR15, UR4, UR6, -UR20 ;  /* 0x00000006040fa290 */ /* 0x000fd4000fffe814 */
[----:B------:R-:W-:Y:S05]  /*0710*/  @!P0 EXIT ;  /* 0x000000000000894d */ /* 0x000fea0003800000 */
[----:B------:R-:W-:Y:S02]  /*0720*/  UIADD3 UR4, -UR16, 0x7f, UR14 ;  /* 0x0000007f10047890 */ /* 0x000fe4000fffe10e */
[----:B------:R-:W-:Y:S02]  /*0730*/  ULDC UR5, c[0x0][0x2e8] ;  /* 0x0000ba0000057ab9 */ /* 0x000fe40000000800 */
[----:B------:R-:W-:Y:S02]  /*0740*/  UIADD3 UR7, UR15, 0x3f, URZ ;  /* 0x0000003f0f077890 */ /* 0x000fe4000fffe03f */
[----:B------:R-:W-:Y:S02]  /*0750*/  UIADD3 UR5, UR4, UR5, UR15 ;  /* 0x0000000504057290 */ /* 0x000fe4000fffe00f */
[----:B------:R-:W-:Y:S02]  /*0760*/  USHF.R.S32.HI UR6, URZ, 0x1f, UR7 ;  /* 0x0000001f3f067899 */ /* 0x000fe40008011407 */
[----:B------:R-:W-:-:S02]  /*0770*/  USHF.R.S32.HI UR4, URZ, 0x1f, UR5 ;  /* 0x0000001f3f047899 */ /* 0x000fc40008011405 */
[----:B------:R-:W-:Y:S02]  /*0780*/  ULEA.HI UR6, UR6, UR7, URZ, 0x6 ;  /* 0x0000000706067291 */ /* 0x000fe4000f8f303f */
[----:B------:R-:W-:Y:S02]  /*0790*/  ULEA.HI UR4, UR4, UR5, URZ, 0x6 ;  /* 0x0000000504047291 */ /* 0x000fe4000f8f303f */
[----:B------:R-:W-:Y:S02]  /*07a0*/  USHF.R.S32.HI UR6, URZ, 0x6, UR6 ;  /* 0x000000063f067899 */ /* 0x000fe40008011406 */
[----:B------:R-:W-:-:S04]  /*07b0*/  USHF.R.S32.HI UR4, URZ, 0x6, UR4 ;  /* 0x000000063f047899 */ /* 0x000fc80008011404 */
[----:B------:R-:W-:-:S04]  /*07c0*/  UISETP.LT.AND UP0, UPT, UR6, UR4, UPT ;  /* 0x000000040600728c */ /* 0x000fc8000bf01270 */
[----:B------:R-:W-:-:S04]  /*07d0*/  USEL UR8, UR6, UR4, UP0 ;  /* 0x0000000406087287 */ /* 0x000fc80008000000 */
[----:B------:R-:W-:-:S06]  /*07e0*/  UISETP.GE.AND UP0, UPT, UR8, 0x1, UPT ;  /* 0x000000010800788c */ /* 0x000fcc000bf06270 */
[----:B------:R-:W-:-:S13]  /*07f0*/  PLOP3.LUT P0, PT, PT, PT, UP0, 0x80, 0x0 ;  /* 0x000000000000781c */ /* 0x000fda0003f0f008 */
[----:B------:R-:W-:Y:S05]  /*0800*/  @!P0 BRA `(.L_x_276) ;  /* 0x0000f14000008947 */ /* 0x000fea0003800000 */
[----:B------:R-:W-:Y:S01]  /*0810*/  UISETP.NE.AND UP1, UPT, UR10, -0x1, UPT ;  /* 0xffffffff0a00788c */ /* 0x000fe2000bf25270 */
[----:B------:R-:W1:Y:S01]  /*0820*/  LDC.U8 R5, c[0x0][0x2d8] ;  /* 0x0000b600ff057b82 */ /* 0x000e620000000000 */
[----:B------:R-:W-:Y:S02]  /*0830*/  UISETP.NE.AND UP0, UPT, UR21, -0x1, UPT ;  /* 0xffffffff1500788c */ /* 0x000fe4000bf05270 */
[----:B------:R-:W-:Y:S02]  /*0840*/  ULDC.64 UR4, c[0x0][0x190] ;  /* 0x0000640000047ab9 */ /* 0x000fe40000000a00 */
[----:B------:R-:W-:Y:S02]  /*0850*/  ULDC.64 UR6, c[0x0][0x178] ;  /* 0x00005e0000067ab9 */ /* 0x000fe40000000a00 */
[----:B------:R-:W-:-:S03]  /*0860*/  PLOP3.LUT P0, PT, PT, PT, UP0, 0x80, 0x0 ;  /* 0x000000000000781c */ /* 0x000fc60003f0f008 */
[----:B------:R-:W-:Y:S02]  /*0870*/  @!UP1 USHF.R.S32.HI UR24, URZ, 0x1f, UR12 ;  /* 0x0000001f3f189899 */ /* 0x000fe4000801140c */
[----:B------:R-:W-:Y:S02]  /*0880*/  @UP1 UIMAD.WIDE.U32 UR28, UR10, UR4, URZ ;  /* 0x000000040a1c12a5 */ /* 0x000fe4000f8e003f */
[----:B------:R-:W-:Y:S02]  /*0890*/  @UP0 UIADD3 UR25, UR20, UR21, URZ ;  /* 0x0000001514190290 */ /* 0x000fe4000fffe03f */
[----:B------:R-:W-:Y:S02]  /*08a0*/  @!UP1 UIMAD UR24, UR24, UR6, URZ ;  /* 0x00000006181892a4 */ /* 0x000fe4000f8e023f */
[----:B------:R-:W-:Y:S02]  /*08b0*/  @UP1 UIMAD UR17, UR10, UR5, UR29 ;  /* 0x000000050a1112a4 */ /* 0x000fe4000f8e021d */
[----:B------:R-:W-:-:S02]  /*08c0*/  @!UP1 UIMAD.WIDE.U32 UR26, UR12, UR6, URZ ;  /* 0x000000060c1a92a5 */ /* 0x000fc4000f8e003f */
[----:B------:R-:W-:Y:S02]  /*08d0*/  ULDC.64 UR4, c[0x0][0x198] ;  /* 0x0000660000047ab9 */ /* 0x000fe40000000a00 */
[----:B------:R-:W-:Y:S02]  /*08e0*/  @UP0 UIMAD.WIDE.U32 UR30, UR25, UR4, URZ ;  /* 0x00000004191e02a5 */ /* 0x000fe4000f8e003f */
[----:B------:R-:W-:Y:S02]  /*08f0*/  @!UP1 UIMAD UR24, UR12, UR7, UR24 ;  /* 0x000000070c1892a4 */ /* 0x000fe4000f8e0218 */
[----:B------:R-:W-:Y:S02]  /*0900*/  @UP1 UMOV UR6, UR28 ;  /* 0x0000001c00061c82 */ /* 0x000fe40008000000 */
[----:B------:R-:W-:Y:S02]  /*0910*/  @!UP1 UIADD3 UR17, UR27, UR24, URZ ;  /* 0x000000181b119290 */ /* 0x000fe4000fffe03f */
[----:B------:R-:W-:-:S02]  /*0920*/  @UP0 UIMAD UR7, UR25, UR5, UR31 ;  /* 0x00000005190702a4 */ /* 0x000fc4000f8e021f */
[----:B------:R-:W-:Y:S02]  /*0930*/  @!UP1 UMOV UR6, UR26 ;  /* 0x0000001a00069c82 */ /* 0x000fe40008000000 */
[----:B------:R-:W-:Y:S01]  /*0940*/  @UP0 UMOV UR24, UR30 ;  /* 0x0000001e00180c82 */ /* 0x000fe20008000000 */
[----:B------:R-:W-:Y:S05]  /*0950*/  @P0 BRA `(.L_x_277) ;  /* 0x000000d000000947 */ /* 0x000fea0003800000 */
[----:B-1----:R-:W-:Y:S02]  /*0960*/  USHF.R.S32.HI UR24, URZ, 0x1f, UR20 ;  /* 0x0000001f3f187899 */ /* 0x002fe40008011414 */
[----:B------:R-:W-:Y:S02]  /*0970*/  ULDC.64 UR4, c[0x0][0x198] ;  /* 0x0000660000047ab9 */ /* 0x000fe40000000a00 */
[----:B------:R-:W-:Y:S02]  /*0980*/  UIMAD UR24, UR24, UR4, URZ ;  /* 0x00000004181872a4 */ /* 0x000fe4000f8e023f */
[----:B------:R-:W-:Y:S02]  /*0990*/  UIMAD.WIDE.U32 UR26, UR20, UR4, URZ ;  /* 0x00000004141a72a5 */ /* 0x000fe4000f8e003f */
[----:B------:R-:W-:-:S02]  /*09a0*/  UIMAD UR24, UR20, UR5, UR24 ;  /* 0x00000005141872a4 */ /* 0x000fc4000f8e0218 */
[----:B------:R-:W-:Y:S02]  /*09b0*/  USHF.R.S32.HI UR7, URZ, 0x1f, UR12 ;  /* 0x0000001f3f077899 */ /* 0x000fe4000801140c */
[----:B------:R-:W-:Y:S02]  /*09c0*/  ULDC.64 UR4, c[0x0][0x180] ;  /* 0x0000600000047ab9 */ /* 0x000fe40000000a00 */
[----:B------:R-:W-:Y:S02]  /*09d0*/  UIADD3 UR25, UR27, UR24, URZ ;  /* 0x000000181b197290 */ /* 0x000fe4000fffe03f */
[----:B------:R-:W-:Y:S02]  /*09e0*/  UIMAD UR7, UR7, UR4, URZ ;  /* 0x00000004070772a4 */ /* 0x000fe4000f8e023f */
[----:B------:R-:W-:Y:S02]  /*09f0*/  UMOV UR24, UR26 ;  /* 0x0000001a00187c82 */ /* 0x000fe40008000000 */
[----:B------:R-:W-:-:S02]  /*0a00*/  UIMAD UR7, UR12, UR5, UR7 ;  /* 0x000000050c0772a4 */ /* 0x000fc4000f8e0207 */
[----:B------:R-:W-:-:S04]  /*0a10*/  UIMAD.WIDE.U32 UR24, UR12, UR4, UR24 ;  /* 0x000000040c1872a5 */ /* 0x000fc8000f8e0018 */
[----:B------:R-:W-:Y:S02]  /*0a20*/  UIADD3 UR7, UR25, UR7, URZ ;  /* 0x0000000719077290 */ /* 0x000fe4000fffe03f */
.L_x_277:
[----:B-1----:R-:W-:Y:S01]  /*0a30*/  IABS R4, c[0x0][0x1c8] ;  /* 0x0000720000047a13 */ /* 0x002fe20000000000 */
[----:B------:R-:W1:Y:S01]  /*0a40*/  S2R R0, SR_CTAID.Z ;  /* 0x0000000000007919 */ /* 0x000e620000002700 */
[----:B------:R-:W-:Y:S02]  /*0a50*/  ULDC UR4, c[0x0][0x1c8] ;  /* 0x0000720000047ab9 */ /* 0x000fe40000000800 */
[----:B------:R-:W2:Y:S01]  /*0a60*/  I2F.RP R10, R4 ;  /* 0x00000004000a7306 */ /* 0x000ea20000209400 */
[----:B------:R-:W-:Y:S02]  /*0a70*/  ULOP3.LUT UR4, UR11, UR4, URZ, 0x3c, !UPT ;  /* 0x000000040b047292 */ /* 0x000fe4000f8e3c3f */
[----:B------:R-:W-:-:S04]  /*0a80*/  @UP0 UIADD3 UR21, UR20, UR21, URZ ;  /* 0x0000001514150290 */ /* 0x000fc8000fffe03f */
[----:B------:R-:W-:Y:S01]  /*0a90*/  ISETP.LE.AND P1, PT, RZ, UR4, PT ;  /* 0x00000004ff007c0c */ /* 0x000fe2000bf23270 */
[----:B------:R-:W-:Y:S02]  /*0aa0*/  ULDC.64 UR4, c[0x0][0x1a0] ;  /* 0x0000680000047ab9 */ /* 0x000fe40000000a00 */
[----:B------:R-:W-:-:S04]  /*0ab0*/  @UP0 UIMAD.WIDE.U32 UR26, UR21, UR4, URZ ;  /* 0x00000004151a02a5 */ /* 0x000fc8000f8e003f */
[----:B------:R-:W-:Y:S01]  /*0ac0*/  @UP0 UIMAD UR5, UR21, UR5, UR27 ;  /* 0x00000005150502a4 */ /* 0x000fe2000f8e021b */
[----:B--2---:R-:W2:Y:S01]  /*0ad0*/  MUFU.RCP R10, R10 ;  /* 0x0000000a000a7308 */ /* 0x004ea20000001000 */
[----:B------:R-:W-:Y:S01]  /*0ae0*/  USHF.R.S32.HI UR21, URZ, 0x1f, UR11 ;  /* 0x0000001f3f157899 */ /* 0x000fe2000801140b */
[----:B-1----:R-:W-:Y:S02]  /*0af0*/  IABS R0, R0 ;  /* 0x0000000000007213 */ /* 0x002fe40000000000 */
[----:B--2---:R-:W-:-:S04]  /*0b00*/  IADD3 R10, R10, 0xffffffe, RZ ;  /* 0x0ffffffe0a0a7810 */ /* 0x004fc80007ffe0ff */
[----:B------:R-:W1:Y:S02]  /*0b10*/  F2I.FTZ.U32.TRUNC.NTZ R11, R10 ;  /* 0x0000000a000b7305 */ /* 0x000e64000021f000 */
[----:B-1----:R-:W-:Y:S02]  /*0b20*/  IMAD.MOV R3, RZ, RZ, -R11 ;  /* 0x000000ffff037224 */ /* 0x002fe400078e0a0b */
[----:B------:R-:W-:Y:S02]  /*0b30*/  IMAD.MOV.U32 R10, RZ, RZ, RZ ;  /* 0x000000ffff0a7224 */ /* 0x000fe400078e00ff */
[----:B------:R-:W-:-:S04]  /*0b40*/  IMAD R3, R3, R4, RZ ;  /* 0x0000000403037224 */ /* 0x000fc800078e02ff */
[----:B------:R-:W-:-:S04]  /*0b50*/  IMAD.HI.U32 R10, R11, R3, R10 ;  /* 0x000000030b0a7227 */ /* 0x000fc800078e000a */
[----:B------:R-:W-:-:S04]  /*0b60*/  IMAD.MOV.U32 R3, RZ, RZ, R0 ;  /* 0x000000ffff037224 */ /* 0x000fc800078e0000 */
[----:B------:R-:W-:-:S04]  /*0b70*/  IMAD.HI.U32 R222, R10, R3, RZ ;  /* 0x000000030ade7227 */ /* 0x000fc800078e00ff */
[----:B------:R-:W-:-:S04]  /*0b80*/  IMAD.MOV R0, RZ, RZ, -R222 ;  /* 0x000000ffff007224 */ /* 0x000fc800078e0ade */
[----:B------:R-:W-:-:S05]  /*0b90*/  IMAD R0, R4, R0, R3 ;  /* 0x0000000004007224 */ /* 0x000fca00078e0203 */
[----:B------:R-:W-:-:S13]  /*0ba0*/  ISETP.GT.U32.AND P2, PT, R4, R0, PT ;  /* 0x000000000400720c */ /* 0x000fda0003f44070 */
[----:B------:R-:W-:Y:S01]  /*0bb0*/  @!P2 IMAD.IADD R0, R0, 0x1, -R4 ;  /* 0x000000010000a824 */ /* 0x000fe200078e0a04 */
[----:B------:R-:W-:Y:S02]  /*0bc0*/  @!P2 IADD3 R222, R222, 0x1, RZ ;  /* 0x00000001dedea810 */ /* 0x000fe40007ffe0ff */
[----:B------:R-:W-:Y:S02]  /*0bd0*/  ISETP.NE.AND P2, PT, RZ, c[0x0][0x1c8], PT ;  /* 0x00007200ff007a0c */ /* 0x000fe40003f45270 */
[----:B------:R-:W-:-:S13]  /*0be0*/  ISETP.GE.U32.AND P3, PT, R0, R4, PT ;  /* 0x000000040000720c */ /* 0x000fda0003f66070 */
[----:B------:R-:W-:-:S05]  /*0bf0*/  @P3 IADD3 R222, R222, 0x1, RZ ;  /* 0x00000001dede3810 */ /* 0x000fca0007ffe0ff */
[----:B------:R-:W-:Y:S01]  /*0c00*/  @!P1 IMAD.MOV R222, RZ, RZ, -R222 ;  /* 0x000000ffffde9224 */ /* 0x000fe200078e0ade */
[----:B------:R-:W-:Y:S01]  /*0c10*/  @!P2 LOP3.LUT R222, RZ, c[0x0][0x1c8], RZ, 0x33, !PT ;  /* 0x00007200ffdeaa12 */ /* 0x000fe200078e33ff */
[----:B------:R-:W-:Y:S05]  /*0c20*/  @P0 BRA `(.L_x_278) ;  /* 0x000000c000000947 */ /* 0x000fea0003800000 */
[----:B------:R-:W-:Y:S02]  /*0c30*/  USHF.R.S32.HI UR25, URZ, 0x1f, UR20 ;  /* 0x0000001f3f197899 */ /* 0x000fe40008011414 */
        /* <DEDUP_REMOVED lines=8> */
[----:B------:R-:W-:Y:S02]  /*0cc0*/  UIMAD.WIDE.U32 UR26, UR12, UR4, UR26 ;  /* 0x000000040c1a72a5 */ /* 0x000fe4000f8e001a */
[----:B------:R-:W-:-:S04]  /*0cd0*/  UIMAD UR5, UR12, UR5, UR20 ;  /* 0x000000050c0572a4 */ /* 0x000fc8000f8e0214 */
[----:B------:R-:W-:Y:S02]  /*0ce0*/  UIADD3 UR5, UR27, UR5, URZ ;  /* 0x000000051b057290 */ /* 0x000fe4000fffe03f */
.L_x_278:
[CC--:B------:R-:W-:Y:S01]  /*0cf0*/  LEA.HI R3, R2.reuse, R8.reuse, RZ, 0x3 ;  /* 0x0000000802037211 */ /* 0x0c0fe200078f18ff */
[----:B------:R-:W1:Y:S01]  /*0d00*/  S2R R14, SR_CTAID.Z ;  /* 0x00000000000e7919 */ /* 0x000e620000002700 */
[-C--:B------:R-:W-:Y:S01]  /*0d10*/  LEA.HI R7, R2, R8.reuse, RZ, 0x4 ;  /* 0x0000000802077211 */ /* 0x080fe200078f20ff */
[----:B------:R-:W-:Y:S01]  /*0d20*/  IMAD.U32 R20, RZ, RZ, UR13 ;  /* 0x0000000dff147e24 */ /* 0x000fe2000f8e00ff */
[----:B------:R-:W-:Y:S01]  /*0d30*/  SHF.R.S32.HI R16, RZ, 0x3, R3 ;  /* 0x00000003ff107819 */ /* 0x000fe20000011403 */
[----:B------:R-:W-:Y:S01]  /*0d40*/  BSSY B0, `(.L_x_279) ;  /* 0x0000066000007945 */ /* 0x000fe20003800000 */
[----:B------:R-:W-:Y:S02]  /*0d50*/  LOP3.LUT R3, R3, 0xfffffff8, RZ, 0xc0, !PT ;  /* 0xfffffff803037812 */ /* 0x000fe400078ec0ff */
[----:B------:R-:W-:Y:S01]  /*0d60*/  SHF.R.S32.HI R4, RZ, 0x4, R7 ;  /* 0x00000004ff047819 */ /* 0x000fe20000011407 */
[----:B------:R-:W-:Y:S01]  /*0d70*/  IMAD.SHL.U32 R195, R16, 0x40, RZ ;  /* 0x0000004010c37824 */ /* 0x000fe200078e00ff */
[----:B------:R-:W-:Y:S01]  /*0d80*/  LEA.HI R2, R2, R8, RZ, 0x6 ;  /* 0x0000000802027211 */ /* 0x000fe200078f30ff */
[----:B------:R-:W-:Y:S01]  /*0d90*/  IMAD.IADD R3, R8, 0x1, -R3 ;  /* 0x0000000108037824 */ /* 0x000fe200078e0a03 */
[----:B------:R-:W-:-:S02]  /*0da0*/  LEA.HI R193, R7, R4, RZ, 0x1 ;  /* 0x0000000407c17211 */ /* 0x000fc400078f08ff */
[----:B------:R-:W-:Y:S01]  /*0db0*/  LOP3.LUT R195, R195, 0x1c0, RZ, 0xc0, !PT ;  /* 0x000001c0c3c37812 */ /* 0x000fe200078ec0ff */
[----:B------:R-:W-:Y:S01]  /*0dc0*/  IMAD.SHL.U32 R202, R3, 0x8, RZ ;  /* 0x0000000803ca7824 */ /* 0x000fe200078e00ff */
[----:B------:R-:W-:Y:S01]  /*0dd0*/  LOP3.LUT R7, R7, 0xfffffff0, RZ, 0xc0, !PT ;  /* 0xfffffff007077812 */ /* 0x000fe200078ec0ff */
[----:B------:R-:W-:Y:S01]  /*0de0*/  IMAD.SHL.U32 R2, R2, 0x8, RZ ;  /* 0x0000000802027824 */ /* 0x000fe200078e00ff */
[----:B------:R-:W-:Y:S02]  /*0df0*/  LOP3.LUT R193, R193, 0xfffffffe, RZ, 0xc0, !PT ;  /* 0xfffffffec1c17812 */ /* 0x000fe400078ec0ff */
[--C-:B------:R-:W-:Y:S01]  /*0e00*/  LOP3.LUT R0, R195, 0x38, R202.reuse, 0xf8, !PT ;  /* 0x00000038c3007812 */ /* 0x100fe200078ef8ca */
[----:B------:R-:W-:Y:S01]  /*0e10*/  IMAD.IADD R7, R8, 0x1, -R7 ;  /* 0x0000000108077824 */ /* 0x000fe200078e0a07 */
[----:B------:R-:W-:Y:S01]  /*0e20*/  SHF.R.U32.HI R195, RZ, 0x3, R195 ;  /* 0x00000003ffc37819 */ /* 0x000fe200000116c3 */
[----:B------:R-:W-:Y:S01]  /*0e30*/  IMAD.IADD R193, R4, 0x1, -R193 ;  /* 0x0000000104c17824 */ /* 0x000fe200078e0ac1 */
[----:B------:R-:W-:-:S02]  /*0e40*/  SHF.R.S32.HI R203, RZ, 0x1f, R202 ;  /* 0x0000001fffcb7819 */ /* 0x000fc400000114ca */
[----:B------:R-:W-:Y:S02]  /*0e50*/  LOP3.LUT R195, R0, R195, RZ, 0x3c, !PT ;  /* 0x000000c300c37212 */ /* 0x000fe400078e3cff */
[----:B------:R-:W-:Y:S01]  /*0e60*/  IADD3 R10, P0, R202, UR6, RZ ;  /* 0x00000006ca0a7c10 */ /* 0x000fe2000ff1e0ff */
[----:B------:R-:W-:Y:S01]  /*0e70*/  IMAD.WIDE.U32 R18, R16, c[0x0][0x198], R202 ;  /* 0x0000660010127a25 */ /* 0x000fe200078e00ca */
[----:B------:R-:W-:Y:S02]  /*0e80*/  SHF.R.S32.HI R0, RZ, 0x1f, R7 ;  /* 0x0000001fff007819 */ /* 0x000fe40000011407 */
[----:B------:R-:W-:Y:S02]  /*0e90*/  IADD3.X R11, R203, UR17, RZ, P0, !PT ;  /* 0x00000011cb0b7c10 */ /* 0x000fe400087fe4ff */
[----:B------:R-:W-:Y:S02]  /*0ea0*/  SHF.R.S32.HI R17, RZ, 0x1f, R16 ;  /* 0x0000001fff117819 */ /* 0x000fe40000011410 */
[----:B------:R-:W-:Y:S01]  /*0eb0*/  LEA.HI R0, R0, R7, RZ, 0x3 ;  /* 0x0000000700007211 */ /* 0x000fe200078f18ff */
[----:B-1----:R-:W-:Y:S01]  /*0ec0*/  IMAD.WIDE.U32 R14, R14, c[0x0][0x1a8], R10 ;  /* 0x00006a000e0e7a25 */ /* 0x002fe200078e000a */
[----:B------:R-:W-:-:S02]  /*0ed0*/  LOP3.LUT R195, R195, 0xfffffe00, R2, 0xf8, !PT ;  /* 0xfffffe00c3c37812 */ /* 0x000fc400078ef802 */
[----:B------:R-:W-:Y:S01]  /*0ee0*/  LOP3.LUT R4, R0, 0xfffffff8, RZ, 0xc0, !PT ;  /* 0xfffffff800047812 */ /* 0x000fe200078ec0ff */
[----:B------:R-:W-:Y:S01]  /*0ef0*/  IMAD R2, R17, c[0x0][0x1a0], RZ ;  /* 0x0000680011027a24 */ /* 0x000fe200078e02ff */
[----:B------:R-:W-:Y:S01]  /*0f00*/  SHF.R.S32.HI R224, RZ, 0x1f, R222 ;  /* 0x0000001fffe07819 */ /* 0x000fe200000114de */
[----:B------:R-:W-:Y:S01]  /*0f10*/  IMAD.WIDE.U32 R10, R16, c[0x0][0x1a0], R202 ;  /* 0x00006800100a7a25 */ /* 0x000fe200078e00ca */
[----:B------:R-:W-:Y:S02]  /*0f20*/  IADD3 R198, P1, R18, UR24, RZ ;  /* 0x0000001812c67c10 */ /* 0x000fe4000ff3e0ff */
[----:B------:R-:W-:Y:S01]  /*0f30*/  SHF.R.S32.HI R194, RZ, 0x5, R194 ;  /* 0x00000005ffc27819 */ /* 0x000fe200000114c2 */
[----:B------:R-:W-:Y:S01]  /*0f40*/  IMAD.IADD R4, R7, 0x1, -R4 ;  /* 0x0000000107047824 */ /* 0x000fe200078e0a04 */
[----:B------:R-:W-:Y:S01]  /*0f50*/  IADD3 R10, P0, R10, UR26, RZ ;  /* 0x0000001a0a0a7c10 */ /* 0x000fe2000ff1e0ff */
[----:B------:R-:W-:Y:S01]  /*0f60*/  IMAD R2, R16, c[0x0][0x1a4], R2 ;  /* 0x0000690010027a24 */ /* 0x000fe200078e0202 */
[----:B------:R-:W-:Y:S01]  /*0f70*/  IADD3 R197, R202, 0x40, RZ ;  /* 0x00000040cac57810 */ /* 0x000fe20007ffe0ff */
[----:B------:R-:W-:Y:S01]  /*0f80*/  IMAD.SHL.U32 R7, R193, 0x8, RZ ;  /* 0x00000008c1077824 */ /* 0x000fe200078e00ff */
[C---:B------:R-:W-:Y:S01]  /*0f90*/  LOP3.LUT P3, RZ, R4.reuse, 0x4, RZ, 0xc0, !PT ;  /* 0x0000000404ff7812 */ /* 0x040fe2000786c0ff */
[----:B------:R-:W-:Y:S01]  /*0fa0*/  IMAD R9, R17, c[0x0][0x198], RZ ;  /* 0x0000660011097a24 */ /* 0x000fe200078e02ff */
[C---:B------:R-:W-:Y:S01]  /*0fb0*/  LOP3.LUT P2, RZ, R4.reuse, 0x2, RZ, 0xc0, !PT ;  /* 0x0000000204ff7812 */ /* 0x040fe2000784c0ff */
[----:B------:R-:W-:Y:S01]  /*0fc0*/  IMAD.SHL.U32 R4, R4, 0x40, RZ ;  /* 0x0000004004047824 */ /* 0x000fe200078e00ff */
[----:B------:R-:W-:Y:S01]  /*0fd0*/  IADD3.X R11, R11, UR5, R2, P0, !PT ;  /* 0x000000050b0b7c10 */ /* 0x000fe200087fe402 */
[----:B------:R-:W-:Y:S01]  /*0fe0*/  ULDC.64 UR4, c[0x0][0x1a8] ;  /* 0x00006a0000047ab9 */ /* 0x000fe20000000a00 */
[----:B------:R-:W-:Y:S01]  /*0ff0*/  IMAD R9, R16, c[0x0][0x19c], R9 ;  /* 0x0000670010097a24 */ /* 0x000fe200078e0209 */
[----:B------:R-:W-:Y:S01]  /*1000*/  UIMAD UR21, UR21, UR4, URZ ;  /* 0x00000004151572a4 */ /* 0x000fe2000f8e023f */
[----:B------:R-:W-:Y:S01]  /*1010*/  LOP3.LUT R4, R4, 0x1c0, RZ, 0xc0, !PT ;  /* 0x000001c004047812 */ /* 0x000fe200078ec0ff */
[----:B------:R-:W-:Y:S01]  /*1020*/  UIADD3 UR4, -UR14, UR16, URZ ;  /* 0x000000100e047290 */ /* 0x000fe2000fffe13f */
[----:B------:R-:W-:Y:S01]  /*1030*/  IMAD.SHL.U32 R0, R0, 0x40, RZ ;  /* 0x0000004000007824 */ /* 0x000fe200078e00ff */
[----:B------:R-:W-:Y:S01]  /*1040*/  IADD3.X R199, R19, UR7, R9, P1, !PT ;  /* 0x0000000713c77c10 */ /* 0x000fe20008ffe409 */
[----:B------:R-:W-:Y:S01]  /*1050*/  IMAD R200, R224, c[0x0][0x1b0], RZ ;  /* 0x00006c00e0c87a24 */ /* 0x000fe200078e02ff */
[----:B------:R-:W-:Y:S01]  /*1060*/  LOP3.LUT R2, R4, 0x8, R7, 0xf8, !PT ;  /* 0x0000000804027812 */ /* 0x000fe200078ef807 */
[----:B------:R-:W-:Y:S01]  /*1070*/  IMAD R224, R224, c[0x0][0x1b8], RZ ;  /* 0x00006e00e0e07a24 */ /* 0x000fe200078e02ff */
[----:B------:R-:W-:Y:S01]  /*1080*/  ISETP.GE.AND P0, PT, R16, UR4, PT ;  /* 0x0000000410007c0c */ /* 0x000fe2000bf06270 */
[----:B------:R-:W-:Y:S01]  /*1090*/  UIMAD UR5, UR11, UR5, UR21 ;  /* 0x000000050b0572a4 */ /* 0x000fe2000f8e0215 */
[----:B------:R-:W-:Y:S01]  /*10a0*/  SHF.R.U32.HI R4, RZ, 0x3, R4 ;  /* 0x00000003ff047819 */ /* 0x000fe20000011604 */
[----:B------:R-:W-:Y:S01]  /*10b0*/  IMAD R200, R222, c[0x0][0x1b4], R200 ;  /* 0x00006d00dec87a24 */ /* 0x000fe200078e02c8 */
[----:B------:R-:W-:Y:S01]  /*10c0*/  IADD3 R196, R202, 0x80, RZ ;  /* 0x00000080cac47810 */ /* 0x000fe20007ffe0ff */
[----:B------:R-:W-:Y:S01]  /*10d0*/  IMAD R224, R222, c[0x0][0x1bc], R224 ;  /* 0x00006f00dee07a24 */ /* 0x000fe200078e02e0 */
[----:B------:R-:W-:Y:S01]  /*10e0*/  LOP3.LUT R4, R2, R4, RZ, 0x3c, !PT ;  /* 0x0000000402047212 */ /* 0x000fe200078e3cff */
[----:B------:R-:W-:Y:S01]  /*10f0*/  IMAD.WIDE.U32 R198, R222, c[0x0][0x1b0], R198 ;  /* 0x00006c00dec67a25 */ /* 0x000fe200078e00c6 */
[----:B------:R-:W-:-:S02]  /*1100*/  IADD3 R19, R15, UR5, RZ ;  /* 0x000000050f137c10 */ /* 0x000fc4000fffe0ff */
[----:B------:R-:W-:Y:S01]  /*1110*/  LOP3.LUT R4, R4, 0xfffffe00, R0, 0xf8, !PT ;  /* 0xfffffe0004047812 */ /* 0x000fe200078ef800 */
[----:B------:R-:W-:Y:S02]  /*1120*/  IMAD.MOV.U32 R2, RZ, RZ, 0x10 ;  /* 0x00000010ff027424 */ /* 0x000fe400078e00ff */
[----:B------:R-:W-:Y:S02]  /*1130*/  IMAD.MOV.U32 R0, RZ, RZ, 0x20 ;  /* 0x00000020ff007424 */ /* 0x000fe400078e00ff */
[----:B------:R-:W-:Y:S01]  /*1140*/  IMAD.WIDE.U32 R222, R222, c[0x0][0x1b8], R10 ;  /* 0x00006e00dede7a25 */ /* 0x000fe200078e000a */
[----:B------:R-:W-:Y:S02]  /*1150*/  SEL R2, R2, 0xfffffff0, !P2 ;  /* 0xfffffff002027807 */ /* 0x000fe40005000000 */
[----:B------:R-:W-:Y:S01]  /*1160*/  SEL R0, R0, 0xffffffe0, !P3 ;  /* 0xffffffe000007807 */ /* 0x000fe20005800000 */
[----:B------:R-:W-:-:S04]  /*1170*/  IMAD.WIDE R20, R20, 0x40, R16 ;  /* 0x0000004014147825 */ /* 0x000fc800078e0210 */
[----:B------:R-:W-:Y:S02]  /*1180*/  IMAD.SHL.U32 R195, R195, 0x2, RZ ;  /* 0x00000002c3c37824 */ /* 0x000fe400078e00ff */
        /* <DEDUP_REMOVED lines=33> */
.L_x_280:
[----:B------:R-:W-:Y:S05]  /*13a0*/  BSYNC B0 ;  /* 0x0000000000007941 */ /* 0x000fea0003800000 */
.L_x_279:
[----:B------:R-:W-:Y:S01]  /*13b0*/  IADD3 R9, R16, 0x10, RZ ;  /* 0x0000001010097810 */ /* 0x000fe20007ffe0ff */
[----:B------:R-:W-:Y:S03]  /*13c0*/  BSSY B0, `(.L_x_281) ;  /* 0x0000024000007945 */ /* 0x000fe60003800000 */
[----:B------:R-:W-:-:S13]  /*13d0*/  ISETP.GE.AND P0, PT, R9, UR4, PT ;  /* 0x0000000409007c0c */ /* 0x000fda000bf06270 */
[----:B------:R-:W-:Y:S05]  /*13e0*/  @P0 BRA `(.L_x_282) ;  /* 0x0000021000000947 */ /* 0x000fea0003800000 */
[----:B------:R-:W-:Y:S01]  /*13f0*/  IADD3 R10, P0, R20, 0x10, RZ ;  /* 0x00000010140a7810 */ /* 0x000fe20007f1e0ff */
[----:B-1----:R-:W-:Y:S01]  /*1400*/  IMAD.MOV.U32 R22, RZ, RZ, R14 ;  /* 0x000000ffff167224 */ /* 0x002fe200078e000e */
        /* <DEDUP_REMOVED lines=31> */
.L_x_282:
[----:B------:R-:W-:Y:S05]  /*1600*/  BSYNC B0 ;  /* 0x0000000000007941 */ /* 0x000fea0003800000 */
.L_x_281:
[----:B-1----:R-:W-:Y:S01]  /*1610*/  IADD3 R10, R16, 0x20, RZ ;  /* 0x00000020100a7810 */ /* 0x002fe20007ffe0ff */
[----:B------:R-:W-:Y:S03]  /*1620*/  BSSY B0, `(.L_x_283) ;  /* 0x0000024000007945 */ /* 0x000fe60003800000 */
[----:B------:R-:W-:-:S13]  /*1630*/  ISETP.GE.AND P0, PT, R10, UR4, PT ;  /* 0x000000040a007c0c */ /* 0x000fda000bf06270 */
        /* <DEDUP_REMOVED lines=34> */
.L_x_284:
[----:B------:R-:W-:Y:S05]  /*1860*/  BSYNC B0 ;  /* 0x0000000000007941 */ /* 0x000fea0003800000 */
.L_x_283:
[----:B------:R-:W-:Y:S01]  /*1870*/  IADD3 R11, R16, 0x30, RZ ;  /* 0x00000030100b7810 */ /* 0x000fe20007ffe0ff */
[----:B------:R-:W-:Y:S01]  /*1880*/  UMOV UR11, 0x6 ;  /* 0x00000006000b7882 */ /* 0x000fe20000000000 */
[----:B------:R-:W-:Y:S01]  /*1890*/  BSSY B0, `(.L_x_285) ;  /* 0x0000026000007945 */ /* 0x000fe20003800000 */
[----:B------:R-:W-:Y:S01]  /*18a0*/  ULDC.64 UR6, c[0x0][0x198] ;  /* 0x0000660000067ab9 */ /* 0x000fe20000000a00 */
[----:B------:R-:W-:Y:S01]  /*18b0*/  ISETP.GE.AND P0, PT, R11, UR4, PT ;  /* 0x000000040b007c0c */ /* 0x000fe2000bf06270 */
        /* <DEDUP_REMOVED lines=35> */
.L_x_286:
[----:B------:R-:W-:Y:S05]  /*1af0*/  BSYNC B0 ;  /* 0x0000000000007941 */ /* 0x000fea0003800000 */
.L_x_285:
[----:B------:R-:W-:Y:S01]  /*1b00*/  UIADD3 UR17, UR8, -0x1, URZ ;  /* 0xffffffff08117890 */ /* 0x000fe2000fffe03f */
[----:B------:R-:W-:Y:S01]  /*1b10*/  MOV R200, R198 ;  /* 0x000000c600c87202 */ /* 0x000fe20000000f00 */
[----:B------:R-:W-:Y:S01]  /*1b20*/  IMAD.U32 R7, RZ, RZ, UR24 ;  /* 0x00000018ff077e24 */ /* 0x000fe2000f8e00ff */
[----:B------:R-:W-:Y:S01]  /*1b30*/  BSSY B0, `(.L_x_287) ;  /* 0x0000022000007945 */ /* 0x000fe20003800000 */
[----:B------:R-:W-:Y:S02]  /*1b40*/  UIMAD UR20, UR17, -0x40, UR15 ;  /* 0xffffffc0111478a4 */ /* 0x000fe4000f8e020f */
[----:B------:R-:W-:Y:S01]  /*1b50*/  USHF.R.S32.HI UR25, URZ, 0x1f, UR17 ;  /* 0x0000001f3f197899 */ /* 0x000fe20008011411 */
[----:B--2---:R-:W-:Y:S01]  /*1b60*/  IMAD.WIDE.U32 R18, R7, UR17, R200 ;  /* 0x0000001107127c25 */ /* 0x004fe2000f8e00c8 */
[----:B------:R-:W-:Y:S02]  /*1b70*/  UIMAD UR4, UR21, UR17, URZ ;  /* 0x00000011150472a4 */ /* 0x000fe4000f8e023f */
[----:B------:R-:W-:-:S02]  /*1b80*/  ISETP.GE.AND P0, PT, R16, UR20, PT ;  /* 0x0000001410007c0c */ /* 0x000fc4000bf06270 */
[----:B------:R-:W-:-:S06]  /*1b90*/  UIMAD UR4, UR25, UR24, UR4 ;  /* 0x00000018190472a4 */ /* 0x000fcc000f8e0204 */
[----:B------:R-:W-:-:S05]  /*1ba0*/  IADD3 R21, R19, UR4, RZ ;  /* 0x0000000413157c10 */ /* 0x000fca000fffe0ff */
        /* <DEDUP_REMOVED lines=26> */
.L_x_288:
[----:B------:R-:W-:Y:S05]  /*1d50*/  BSYNC B0 ;  /* 0x0000000000007941 */ /* 0x000fea0003800000 */
.L_x_287:
[----:B------:R-:W-:Y:S01]  /*1d60*/  ISETP.GE.AND P0, PT, R9, UR20, PT ;  /* 0x0000001409007c0c */ /* 0x000fe2000bf06270 */
[----:B------:R-:W-:Y:S01]  /*1d70*/  ULDC UR4, c[0x0][0x19c] ;  /* 0x0000670000047ab9 */ /* 0x000fe20000000800 */
[----:B------:R-:W-:Y:S01]  /*1d80*/  BSSY B0, `(.L_x_289) ;  /* 0x000001f000007945 */ /* 0x000fe20003800000 */
[----:B------:R-:W-:Y:S02]  /*1d90*/  USHF.L.U32 UR7, UR6, 0x4, URZ ;  /* 0x0000000406077899 */ /* 0x000fe4000800063f */
[----:B------:R-:W-:-:S08]  /*1da0*/  USHF.L.U64.HI UR6, UR6, UR9, UR4 ;  /* 0x0000000906067299 */ /* 0x000fd00008010204 */
[----:B------:R-:W-:Y:S05]  /*1db0*/  @P0 BRA `(.L_x_290) ;  /* 0x000001b000000947 */ /* 0x000fea0003800000 */
[----:B------:R-:W-:Y:S02]  /*1dc0*/  ISETP.GE.AND P3, PT, R202, c[0x0][0x220], PT ;  /* 0x00008800ca007a0c */ /* 0x000fe40003f66270 */
[----:B------:R-:W-:Y:S02]  /*1dd0*/  ISETP.GE.AND P2, PT, R197, c[0x0][0x220], PT ;  /* 0x00008800c5007a0c */ /* 0x000fe40003f46270 */
[----:B--2---:R-:W-:Y:S02]  /*1de0*/  IADD3 R14, P1, R18, UR7, RZ ;  /* 0x00000007120e7c10 */ /* 0x004fe4000ff3e0ff */
[----:B------:R-:W-:Y:S02]  /*1df0*/  ISETP.GE.AND P0, PT, R196, c[0x0][0x220], PT ;  /* 0x00008800c4007a0c */ /* 0x000fe40003f06270 */
[----:B------:R-:W-:-:S05]  /*1e00*/  IADD3.X R13, R21, UR6, RZ, P1, !PT ;  /* 0x00000006150d7c10 */ /* 0x000fca0008ffe4ff */
[C---:B-1----:R-:W-:Y:S01]  /*1e10*/  @!P3 LEA R24, P4, R14.reuse, c[0x0][0x168], 0x1 ;  /* 0x00005a000e18ba11 */ /* 0x042fe200078808ff */
        /* <DEDUP_REMOVED lines=21> */
.L_x_290:
[----:B------:R-:W-:Y:S05]  /*1f70*/  BSYNC B0 ;  /* 0x0000000000007941 */ /* 0x000fea0003800000 */
.L_x_289:
[----:B------:R-:W-:Y:S01]  /*1f80*/  ISETP.GE.AND P0, PT, R10, UR20, PT ;  /* 0x000000140a007c0c */ /* 0x000fe2000bf06270 */
[----:B------:R-:W-:-:S12]  /*1f90*/  BSSY B0, `(.L_x_291) ;  /* 0x000001f000007945 */ /* 0x000fd80003800000 */
[----:B------:R-:W-:Y:S05]  /*1fa0*/  @P0 BRA `(.L_x_292) ;  /* 0x000001d000000947 */ /* 0x000fea0003800000 */
[----:B------:R-:W-:Y:S01]  /*1fb0*/  ISETP.GE.AND P3, PT, R202, c[0x0][0x220], PT ;  /* 0x00008800ca007a0c */ /* 0x000fe20003f66270 */
[----:B------:R-:W-:Y:S01]  /*1fc0*/  IMAD.MOV.U32 R13, RZ, RZ, c[0x0][0x198] ;  /* 0x00006600ff0d7624 */ /* 0x000fe200078e00ff */
[----:B------:R-:W-:Y:S01]  /*1fd0*/  ISETP.GE.AND P2, PT, R197, c[0x0][0x220], PT ;  /* 0x00008800c5007a0c */ /* 0x000fe20003f46270 */
[----:B--2---:R-:W-:-:S03]  /*1fe0*/  IMAD.MOV.U32 R15, RZ, RZ, c[0x0][0x19c] ;  /* 0x00006700ff0f7624 */ /* 0x004fc600078e00ff */
[----:B------:R-:W-:-:S04]  /*1ff0*/  LEA R14, P0, R13, R18, 0x5 ;  /* 0x000000120d0e7211 */ /* 0x000fc800078028ff */
[----:B------:R-:W-:Y:S02]  /*2000*/  LEA.HI.X R15, R13, R21, R15, 0x5, P0 ;  /* 0x000000150d0f7211 */ /* 0x000fe400000f2c0f */
[----:B------:R-:W-:Y:S01]  /*2010*/  ISETP.GE.AND P0, PT, R196, c[0x0][0x220], PT ;  /* 0x00008800c4007a0c */ /* 0x000fe20003f06270 */
[----:B------:R2:W-:Y:S01]  /*2020*/  @P3 STS.128 [R195+0x7000], RZ ;  /* 0x007000ffc3003388 */ /* 0x0005e20000000c00 */
[C---:B-1----:R-:W-:Y:S02]  /*2030*/  @!P3 LEA R24, P4, R14.reuse, c[0x0][0x168], 0x1 ;  /* 0x00005a000e18ba11 */ /* 0x042fe400078808ff */
        /* <DEDUP_REMOVED lines=20> */
.L_x_292:
[----:B------:R-:W-:Y:S05]  /*2180*/  BSYNC B0 ;  /* 0x0000000000007941 */ /* 0x000fea0003800000 */
.L_x_291:
[----:B------:R-:W-:Y:S01]  /*2190*/  ISETP.GE.AND P0, PT, R11, UR20, PT ;  /* 0x000000140b007c0c */ /* 0x000fe2000bf06270 */
[----:B------:R-:W-:Y:S01]  /*21a0*/  ULDC.64 UR4, c[0x0][0x1a0] ;  /* 0x0000680000047ab9 */ /* 0x000fe20000000a00 */
[----:B------:R-:W-:Y:S01]  /*21b0*/  BSSY B0, `(.L_x_293) ;  /* 0x0000023000007945 */ /* 0x000fe20003800000 */
[----:B------:R-:W-:Y:S02]  /*21c0*/  USHF.L.U64.HI UR11, UR4, UR11, UR5 ;  /* 0x0000000b040b7299 */ /* 0x000fe40008010205 */
[----:B------:R-:W-:-:S08]  /*21d0*/  USHF.L.U32 UR12, UR4, 0x6, URZ ;  /* 0x00000006040c7899 */ /* 0x000fd0000800063f */
[----:B------:R-:W-:Y:S05]  /*21e0*/  @P0 BRA `(.L_x_294) ;  /* 0x000001f000000947 */ /* 0x000fea0003800000 */
[----:B------:R-:W-:Y:S01]  /*21f0*/  ISETP.GE.AND P3, PT, R202, c[0x0][0x220], PT ;  /* 0x00008800ca007a0c */ /* 0x000fe20003f66270 */
[----:B------:R-:W-:Y:S01]  /*2200*/  IMAD.MOV.U32 R13, RZ, RZ, c[0x0][0x198] ;  /* 0x00006600ff0d7624 */ /* 0x000fe200078e00ff */
[----:B------:R-:W-:Y:S01]  /*2210*/  ISETP.GE.AND P2, PT, R197, c[0x0][0x220], PT ;  /* 0x00008800c5007a0c */ /* 0x000fe20003f46270 */
[----:B------:R-:W-:Y:S01]  /*2220*/  IMAD.MOV.U32 R20, RZ, RZ, R18 ;  /* 0x000000ffff147224 */ /* 0x000fe200078e0012 */
[----:B------:R-:W-:Y:S01]  /*2230*/  ULDC UR5, c[0x0][0x19c] ;  /* 0x0000670000057ab9 */ /* 0x000fe20000000800 */
[----:B------:R-:W-:Y:S01]  /*2240*/  ISETP.GE.AND P0, PT, R196, c[0x0][0x220], PT ;  /* 0x00008800c4007a0c */ /* 0x000fe20003f06270 */
[----:B------:R-:W-:Y:S01]  /*2250*/  UIMAD UR5, UR5, 0x30, URZ ;  /* 0x00000030050578a4 */ /* 0x000fe2000f8e023f */
[----:B------:R-:W-:-:S05]  /*2260*/  IMAD.WIDE.U32 R20, R13, 0x30, R20 ;  /* 0x000000300d147825 */ /* 0x000fca00078e0014 */
[----:B------:R-:W-:Y:S01]  /*2270*/  IADD3 R13, R21, UR5, RZ ;  /* 0x00000005150d7c10 */ /* 0x000fe2000fffe0ff */
[----:B------:R3:W-:Y:S01]  /*2280*/  @P3 STS.128 [R195+0x7800], RZ ;  /* 0x007800ffc3003388 */ /* 0x0007e20000000c00 */
[C---:B------:R-:W-:Y:S02]  /*2290*/  @!P3 LEA R18, P4, R20.reuse, c[0x0][0x168], 0x1 ;  /* 0x00005a001412ba11 */ /* 0x040fe400078808ff */
[C---:B--2---:R-:W-:Y:S02]  /*22a0*/  @!P2 LEA R14, P1, R20.reuse, c[0x0][0x168], 0x1 ;  /* 0x00005a00140eaa11 */ /* 0x044fe400078208ff */
        /* <DEDUP_REMOVED lines=19> */
.L_x_294:
[----:B------:R-:W-:Y:S05]  /*23e0*/  BSYNC B0 ;  /* 0x0000000000007941 */ /* 0x000fea0003800000 */
.L_x_293:
[----:B------:R-:W0:Y:S01]  /*23f0*/  LDGDEPBAR ;  /* 0x00000000000079af */ /* 0x000e220000000000 */
[----:B------:R-:W-:Y:S01]  /*2400*/  ISETP.GE.AND P0, PT, R16, UR20, PT ;  /* 0x0000001410007c0c */ /* 0x000fe2000bf06270 */
[----:B------:R-:W-:Y:S01]  /*2410*/  UIMAD UR5, UR11, UR17, URZ ;  /* 0x000000110b0572a4 */ /* 0x000fe2000f8e023f */
[----:B--23--:R-:W-:Y:S01]  /*2420*/  SHF.R.S32.HI R14, RZ, 0x1f, R12 ;  /* 0x0000001fff0e7819 */ /* 0x00cfe2000001140c */
[----:B------:R-:W-:Y:S01]  /*2430*/  IMAD.MOV.U32 R224, RZ, RZ, R222 ;  /* 0x000000ffffe07224 */ /* 0x000fe200078e00de */
[----:B------:R-:W-:Y:S01]  /*2440*/  BSSY B0, `(.L_x_295) ;  /* 0x000002a000007945 */ /* 0x000fe20003800000 */
[----:B------:R-:W-:Y:S01]  /*2450*/  UIMAD UR5, UR25, UR12, UR5 ;  /* 0x0000000c190572a4 */ /* 0x000fe2000f8e0205 */
[----:B------:R-:W-:Y:S01]  /*2460*/  LEA.HI R14, R14, R12, RZ, 0x2 ;  /* 0x0000000c0e0e7211 */ /* 0x000fe200078f10ff */
[----:B------:R-:W-:Y:S02]  /*2470*/  IMAD.U32 R12, RZ, RZ, UR17 ;  /* 0x00000011ff0c7e24 */ /* 0x000fe4000f8e00ff */
[----:B------:R-:W-:Y:S01]  /*2480*/  IMAD.SHL.U32 R80, R8, 0x2, RZ ;  /* 0x0000000208507824 */ /* 0x000fe200078e00ff */
[----:B------:R-:W-:Y:S01]  /*2490*/  SHF.R.S32.HI R8, RZ, 0x2, R14 ;  /* 0x00000002ff087819 */ /* 0x000fe2000001140e */
[----:B------:R-:W-:-:S03]  /*24a0*/  IMAD.WIDE.U32 R12, R12, UR12, R224 ;  /* 0x0000000c0c0c7c25 */ /* 0x000fc6000f8e00e0 */
[----:B------:R-:W-:Y:S01]  /*24b0*/  LOP3.LUT R80, R80, 0x6, RZ, 0xc0, !PT ;  /* 0x0000000650507812 */ /* 0x000fe200078ec0ff */
[----:B------:R-:W-:Y:S01]  /*24c0*/  IMAD.U32 R220, RZ, RZ, UR13 ;  /* 0x0000000dffdc7e24 */ /* 0x000fe2000f8e00ff */
[----:B------:R-:W-:-:S03]  /*24d0*/  IADD3 R15, R13, UR5, RZ ;  /* 0x000000050d0f7c10 */ /* 0x000fc6000fffe0ff */
[----:B------:R-:W-:Y:S01]  /*24e0*/  IMAD R220, R220, 0x4, R194 ;  /* 0x00000004dcdc7824 */ /* 0x000fe200078e02c2 */
        /* <DEDUP_REMOVED lines=31> */
.L_x_296:
[----:B------:R-:W-:Y:S05]  /*26e0*/  BSYNC B0 ;  /* 0x0000000000007941 */ /* 0x000fea0003800000 */
.L_x_295:
[----:B------:R-:W-:Y:S01]  /*26f0*/  ISETP.GE.AND P0, PT, R9, UR20, PT ;  /* 0x0000001409007c0c */ /* 0x000fe2000bf06270 */
[----:B------:R-:W-:Y:S01]  /*2700*/  ULDC UR5, c[0x0][0x1a4] ;  /* 0x0000690000057ab9 */ /* 0x000fe20000000800 */
[----:B------:R-:W-:Y:S01]  /*2710*/  LEA R9, R194, UR14, 0x4 ;  /* 0x0000000ec2097c11 */ /* 0x000fe2000f8e20ff */
[----:B------:R-:W-:Y:S01]  /*2720*/  USHF.L.U32 UR14, UR4, 0x4, URZ ;  /* 0x00000004040e7899 */ /* 0x000fe2000800063f */
[----:B------:R-:W-:Y:S01]  /*2730*/  BSSY B0, `(.L_x_297) ;  /* 0x0000025000007945 */ /* 0x000fe20003800000 */
[----:B------:R-:W-:Y:S01]  /*2740*/  USHF.L.U64.HI UR9, UR4, UR9, UR5 ;  /* 0x0000000904097299 */ /* 0x000fe20008010205 */
[----:B------:R-:W-:Y:S01]  /*2750*/  IADD3 R9, R9, 0x1, R8 ;  /* 0x0000000109097810 */ /* 0x000fe20007ffe008 */
[----:B------:R-:W-:-:S05]  /*2760*/  IMAD.U32 R8, RZ, RZ, UR15 ;  /* 0x0000000fff087e24 */ /* 0x000fca000f8e00ff */
[----:B------:R-:W-:Y:S01]  /*2770*/  IADD3 R8, R8, -UR16, R9 ;  /* 0x8000001008087c10 */ /* 0x000fe2000fffe009 */
[----:B------:R4:W-:Y:S03]  /*2780*/  @P0 STS.128 [R195+0xc800], RZ ;  /* 0x00c800ffc3000388 */ /* 0x0009e60000000c00 */
[----:B------:R-:W-:Y:S01]  /*2790*/  IADD3 R81, R8, c[0x0][0x2e8], RZ ;  /* 0x0000ba0008517a10 */ /* 0x000fe20007ffe0ff */
        /* <DEDUP_REMOVED lines=8> */
[C---:B---3--:R-:W-:Y:S01]  /*2820*/  @!P3 LEA R20, P4, R9.reuse, c[0x0][0x170], 0x1 ;  /* 0x00005c000914ba11 */ /* 0x048fe200078808ff */
        /* <DEDUP_REMOVED lines=21> */
.L_x_298:
[----:B------:R-:W-:Y:S05]  /*2980*/  BSYNC B0 ;  /* 0x0000000000007941 */ /* 0x000fea0003800000 */
.L_x_297:
[----:B------:R-:W-:Y:S01]  /*2990*/  ISETP.GE.AND P0, PT, R10, UR20, PT ;  /* 0x000000140a007c0c */ /* 0x000fe2000bf06270 */
[----:B------:R-:W-:-:S12]  /*29a0*/  BSSY B0, `(.L_x_299) ;  /* 0x0000022000007945 */ /* 0x000fd80003800000 */
[----:B------:R1:W-:Y:S04]  /*29b0*/  @P0 STS.128 [R195+0xd000], RZ ;  /* 0x00d000ffc3000388 */ /* 0x0003e80000000c00 */
[----:B------:R1:W-:Y:S04]  /*29c0*/  @P0 STS.128 [R195+0xf000], RZ ;  /* 0x00f000ffc3000388 */ /* 0x0003e80000000c00 */
[----:B------:R1:W-:Y:S01]  /*29d0*/  @P0 STS.128 [R195+0x11000], RZ ;  /* 0x011000ffc3000388 */ /* 0x0003e20000000c00 */
[----:B------:R-:W-:Y:S05]  /*29e0*/  @P0 BRA `(.L_x_300) ;  /* 0x000001d000000947 */ /* 0x000fea0003800000 */
[----:B------:R-:W-:Y:S01]  /*29f0*/  ISETP.GE.AND P3, PT, R202, c[0x0][0x220], PT ;  /* 0x00008800ca007a0c */ /* 0x000fe20003f66270 */
[----:B------:R-:W-:Y:S01]  /*2a00*/  IMAD.MOV.U32 R8, RZ, RZ, c[0x0][0x1a0] ;  /* 0x00006800ff087624 */ /* 0x000fe200078e00ff */
[----:B------:R-:W-:Y:S01]  /*2a10*/  ISETP.GE.AND P2, PT, R197, c[0x0][0x220], PT ;  /* 0x00008800c5007a0c */ /* 0x000fe20003f46270 */
[----:B------:R-:W-:-:S03]  /*2a20*/  IMAD.MOV.U32 R10, RZ, RZ, c[0x0][0x1a4] ;  /* 0x00006900ff0a7624 */ /* 0x000fc600078e00ff */
[----:B------:R-:W-:-:S04]  /*2a30*/  LEA R9, P0, R8, R12, 0x5 ;  /* 0x0000000c08097211 */ /* 0x000fc800078028ff */
[----:B------:R-:W-:Y:S02]  /*2a40*/  LEA.HI.X R10, R8, R15, R10, 0x5, P0 ;  /* 0x0000000f080a7211 */ /* 0x000fe400000f2c0a */
[----:B------:R-:W-:Y:S01]  /*2a50*/  ISETP.GE.AND P0, PT, R196, c[0x0][0x220], PT ;  /* 0x00008800c4007a0c */ /* 0x000fe20003f06270 */
[----:B------:R1:W-:Y:S01]  /*2a60*/  @P3 STS.128 [R195+0xd000], RZ ;  /* 0x00d000ffc3003388 */ /* 0x0003e20000000c00 */
[C---:B---3--:R-:W-:Y:S02]  /*2a70*/  @!P3 LEA R20, P4, R9.reuse, c[0x0][0x170], 0x1 ;  /* 0x00005c000914ba11 */ /* 0x048fe400078808ff */
        /* <DEDUP_REMOVED lines=20> */
.L_x_300:
[----:B------:R-:W-:Y:S05]  /*2bc0*/  BSYNC B0 ;  /* 0x0000000000007941 */ /* 0x000fea0003800000 */
.L_x_299:
[----:B------:R-:W-:Y:S01]  /*2bd0*/  ISETP.GE.AND P0, PT, R11, UR20, PT ;  /* 0x000000140b007c0c */ /* 0x000fe2000bf06270 */
[----:B------:R-:W-:-:S12]  /*2be0*/  BSSY B0, `(.L_x_301) ;  /* 0x0000024000007945 */ /* 0x000fd80003800000 */
[----:B------:R1:W-:Y:S04]  /*2bf0*/  @P0 STS.128 [R195+0xd800], RZ ;  /* 0x00d800ffc3000388 */ /* 0x0003e80000000c00 */
[----:B------:R1:W-:Y:S04]  /*2c00*/  @P0 STS.128 [R195+0xf800], RZ ;  /* 0x00f800ffc3000388 */ /* 0x0003e80000000c00 */
[----:B------:R1:W-:Y:S01]  /*2c10*/  @P0 STS.128 [R195+0x11800], RZ ;  /* 0x011800ffc3000388 */ /* 0x0003e20000000c00 */
[----:B------:R-:W-:Y:S05]  /*2c20*/  @P0 BRA `(.L_x_302) ;  /* 0x000001f000000947 */ /* 0x000fea0003800000 */
[----:B------:R-:W-:Y:S01]  /*2c30*/  ISETP.GE.AND P3, PT, R202, c[0x0][0x220], PT ;  /* 0x00008800ca007a0c */ /* 0x000fe20003f66270 */
[----:B---3--:R-:W-:Y:S01]  /*2c40*/  IMAD.MOV.U32 R8, RZ, RZ, c[0x0][0x1a0] ;  /* 0x00006800ff087624 */ /* 0x008fe200078e00ff */
        /* <DEDUP_REMOVED lines=29> */
.L_x_302:
[----:B------:R-:W-:Y:S05]  /*2e20*/  BSYNC B0 ;  /* 0x0000000000007941 */ /* 0x000fea0003800000 */
.L_x_301:
[C---:B---3--:R-:W-:Y:S01]  /*2e30*/  IMAD.SHL.U32 R8, R3.reuse, 0x40, RZ ;  /* 0x0000004003087824 */ /* 0x048fe200078e00ff */
[----:B------:R-:W-:Y:S01]  /*2e40*/  R2P PR, R3, 0x6 ;  /* 0x0000000603007804 */ /* 0x000fe20000000000 */
[----:B------:R-:W-:Y:S01]  /*2e50*/  IMAD.SHL.U32 R16, R16, 0x8, RZ ;  /* 0x0000000810107824 */ /* 0x000fe200078e00ff */
[----:B------:R-:W0:Y:S01]  /*2e60*/  LDGDEPBAR ;  /* 0x00000000000079af */ /* 0x000e220000000000 */
[----:B------:R-:W-:Y:S01]  /*2e70*/  IMAD R194, R194, 0x400, R4 ;  /* 0x00000400c2c27824 */ /* 0x000fe200078e0204 */
[----:B------:R-:W-:Y:S01]  /*2e80*/  LOP3.LUT R8, R8, 0x1c0, RZ, 0xc0, !PT ;  /* 0x000001c008087812 */ /* 0x000fe200078ec0ff */
[----:B------:R-:W-:Y:S01]  /*2e90*/  UISETP.GE.AND UP0, UPT, UR8, 0x2, UPT ;  /* 0x000000020800788c */ /* 0x000fe2000bf06270 */
[----:B------:R-:W-:Y:S01]  /*2ea0*/  IADD3 R133, R81, 0x8, RZ ;  /* 0x0000000851857810 */ /* 0x000fe20007ffe0ff */
[----:B------:R-:W-:Y:S01]  /*2eb0*/  IMAD.SHL.U32 R194, R194, 0x2, RZ ;  /* 0x00000002c2c27824 */ /* 0x000fe200078e00ff */
[----:B------:R-:W-:Y:S02]  /*2ec0*/  LOP3.LUT R16, R8, 0x8, R16, 0xf8, !PT ;  /* 0x0000000808107812 */ /* 0x000fe400078ef810 */
[----:B------:R-:W-:Y:S01]  /*2ed0*/  SHF.R.U32.HI R8, RZ, 0x3, R8 ;  /* 0x00000003ff087819 */ /* 0x000fe20000011608 */
[--C-:B------:R-:W-:Y:S01]  /*2ee0*/  IMAD R192, R2, 0x2, R194.reuse ;  /* 0x0000000202c07824 */ /* 0x100fe200078e02c2 */
[----:B------:R-:W-:Y:S01]  /*2ef0*/  LDSM.16.M88.4 R76, [R194] ;  /* 0x00000000c24c783b */ /* 0x000fe20000000200 */
[----:B------:R-:W-:Y:S01]  /*2f00*/  IMAD R190, R0, 0x2, R194 ;  /* 0x0000000200be7824 */ /* 0x000fe200078e02c2 */
[----:B------:R-:W-:Y:S01]  /*2f10*/  LOP3.LUT R8, R16, R8, RZ, 0x3c, !PT ;  /* 0x0000000810087212 */ /* 0x000fe200078e3cff */
[----:B------:R-:W-:Y:S01]  /*2f20*/  IMAD R189, R0, 0x2, R192 ;  /* 0x0000000200bd7824 */ /* 0x000fe200078e02c0 */
[----:B------:R-:W-:Y:S01]  /*2f30*/  LDSM.16.M88.4 R56, [R192] ;  /* 0x00000000c038783b */ /* 0x000fe20000000200 */
[----:B------:R-:W-:-:S02]  /*2f40*/  PLOP3.LUT P0, PT, PT, PT, UP0, 0x80, 0x0 ;  /* 0x000000000000781c */ /* 0x000fc40003f0f008 */
[----:B------:R-:W-:Y:S01]  /*2f50*/  IMAD R193, R193, 0x200, R8 ;  /* 0x00000200c1c17824 */ /* 0x000fe200078e0208 */
[----:B------:R-:W-:Y:S01]  /*2f60*/  LDSM.16.M88.4 R52, [R190] ;  /* 0x00000000be34783b */ /* 0x000fe20000000200 */
[----:B------:R-:W-:Y:S02]  /*2f70*/  IMNMX R134, R81, UR15, PT ;  /* 0x0000000f51867c17 */ /* 0x000fe4000b800200 */
[----:B------:R-:W-:Y:S01]  /*2f80*/  IMAD.SHL.U32 R193, R193, 0x2, RZ ;  /* 0x00000002c1c17824 */ /* 0x000fe200078e00ff */
[----:B------:R-:W-:Y:S01]  /*2f90*/  LDSM.16.M88.4 R72, [R189] ;  /* 0x00000000bd48783b */ /* 0x000fe20000000200 */
[----:B------:R-:W-:-:S03]  /*2fa0*/  IMNMX R133, R133, UR15, PT ;  /* 0x0000000f85857c17 */ /* 0x000fc6000b800200 */
[----:B------:R-:W3:Y:S01]  /*2fb0*/  LDSM.16.M88.4 R28, [R193+0x6000] ;  /* 0x00600000c11c783b */ /* 0x000ee20000000200 */
[C---:B------:R-:W-:Y:S02]  /*2fc0*/  IADD3 R3, R193.reuse, 0x6000, RZ ;  /* 0x00006000c1037810 */ /* 0x040fe40007ffe0ff */
[----:B------:R-:W-:Y:S01]  /*2fd0*/  IADD3 R191, R193, 0x6020, RZ ;  /* 0x00006020c1bf7810 */ /* 0x000fe20007ffe0ff */
[----:B-1----:R-:W1:Y:S01]  /*2fe0*/  LDSM.16.M88.4 R20, [R193+0x6800] ;  /* 0x00680000c114783b */ /* 0x002e620000000200 */
[----:B------:R-:W-:Y:S01]  /*2ff0*/  @P1 IADD3 R191, R3, -0x20, RZ ;  /* 0xffffffe003bf1810 */ /* 0x000fe20007ffe0ff */
[----:B------:R-:W-:Y:S02]  /*3000*/  IMAD.MOV.U32 R3, RZ, RZ, 0x40 ;  /* 0x00000040ff037424 */ /* 0x000fe400078e00ff */
[----:B------:R-:W5:Y:S01]  /*3010*/  LDSM.16.M88.4 R12, [R193+0x7000] ;  /* 0x00700000c10c783b */ /* 0x000f620000000200 */
[----:B------:R-:W-:Y:S02]  /*3020*/  IADD3 R183, R191, 0x800, RZ ;  /* 0x00000800bfb77810 */ /* 0x000fe40007ffe0ff */
[----:B------:R-:W-:Y:S01]  /*3030*/  SEL R3, R3, 0xffffffc0, !P2 ;  /* 0xffffffc003037807 */ /* 0x000fe20005000000 */
[----:B------:R-:W2:Y:S01]  /*3040*/  LDSM.16.M88.4 R40, [R193+0x7800] ;  /* 0x00780000c128783b */ /* 0x000ea20000000200 */
[----:B------:R-:W-:-:S02]  /*3050*/  IADD3 R182, R191, 0x1000, RZ ;  /* 0x00001000bfb67810 */ /* 0x000fc40007ffe0ff */
[----:B------:R-:W-:Y:S01]  /*3060*/  IADD3 R181, R191, 0x1800, RZ ;  /* 0x00001800bfb57810 */ /* 0x000fe20007ffe0ff */
[----:B------:R-:W4:Y:S01]  /*3070*/  LDSM.16.M88.4 R36, [R191] ;  /* 0x00000000bf24783b */ /* 0x000f220000000200 */
[----:B------:R-:W-:Y:S01]  /*3080*/  IMAD.IADD R187, R193, 0x1, R3 ;  /* 0x00000001c1bb7824 */ /* 0x000fe200078e0203 */
[----:B------:R-:W-:Y:S01]  /*3090*/  IADD3 R179, R191, 0x2000, RZ ;  /* 0x00002000bfb37810 */ /* 0x000fe20007ffe0ff */
        /* <DEDUP_REMOVED lines=12> */
[----:B------:R-:W2:Y:S01]  /*3160*/  LDSM.16.M88.4 R44, [R187+0x6800] ;  /* 0x00680000bb2c783b */ /* 0x000ea20000000200 */
[C---:B---3--:R-:W-:Y:S08]  /*3170*/  HMMA.16816.F32.BF16 R32, R76.reuse, R28, RZ ;  /* 0x0000001c4c20723c */ /* 0x048ff000000418ff */
[C---:B------:R-:W-:Y:S08]  /*3180*/  HMMA.16816.F32.BF16 R28, R76.reuse, R30, RZ ;  /* 0x0000001e4c1c723c */ /* 0x040ff000000418ff */
[C---:B-1----:R-:W-:Y:S08]  /*3190*/  HMMA.16816.F32.BF16 R24, R76.reuse, R20, RZ ;  /* 0x000000144c18723c */ /* 0x042ff000000418ff */
[C---:B-----5:R-:W-:Y:S08]  /*31a0*/  HMMA.16816.F32.BF16 R16, R76.reuse, R12, RZ ;  /* 0x0000000c4c10723c */ /* 0x060ff000000418ff */
[C---:B------:R-:W-:Y:S08]  /*31b0*/  HMMA.16816.F32.BF16 R20, R76.reuse, R22, RZ ;  /* 0x000000164c14723c */ /* 0x040ff000000418ff */
[C---:B------:R-:W-:Y:S08]  /*31c0*/  HMMA.16816.F32.BF16 R12, R76.reuse, R14, RZ ;  /* 0x0000000e4c0c723c */ /* 0x040ff000000418ff */
[C---:B--2---:R-:W-:Y:S08]  /*31d0*/  HMMA.16816.F32.BF16 R8, R76.reuse, R40, RZ ;  /* 0x000000284c08723c */ /* 0x044ff000000418ff */
[----:B------:R-:W-:Y:S01]  /*31e0*/  HMMA.16816.F32.BF16 R76, R76, R42, RZ ;  /* 0x0000002a4c4c723c */ /* 0x000fe200000418ff */
[----:B------:R-:W1:Y:S07]  /*31f0*/  LDSM.16.M88.4 R40, [R187+0x7000] ;  /* 0x00700000bb28783b */ /* 0x000e6e0000000200 */
[C---:B----4-:R-:W-:Y:S08]  /*3200*/  HMMA.16816.F32.BF16 R32, R56.reuse, R36, R32 ;  /* 0x000000243820723c */ /* 0x050ff00000041820 */
[C---:B------:R-:W-:Y:S01]  /*3210*/  HMMA.16816.F32.BF16 R28, R56.reuse, R38, R28 ;  /* 0x00000026381c723c */ /* 0x040fe2000004181c */
[----:B------:R-:W2:Y:S07]  /*3220*/  LDSM.16.M88.4 R36, [R187+0x7800] ;  /* 0x00780000bb24783b */ /* 0x000eae0000000200 */
[C---:B------:R-:W-:Y:S08]  /*3230*/  HMMA.16816.F32.BF16 R24, R56.reuse, R68, R24 ;  /* 0x000000443818723c */ /* 0x040ff00000041818 */
[C---:B------:R-:W-:Y:S01]  /*3240*/  HMMA.16816.F32.BF16 R20, R56.reuse, R70, R20 ;  /* 0x000000463814723c */ /* 0x040fe20000041814 */
[----:B------:R-:W3:Y:S07]  /*3250*/  LDSM.16.M88.4 R68, [R180] ;  /* 0x00000000b444783b */ /* 0x000eee0000000200 */
[C---:B------:R-:W-:Y:S08]  /*3260*/  HMMA.16816.F32.BF16 R16, R56.reuse, R64, R16 ;  /* 0x000000403810723c */ /* 0x040ff00000041810 */
[C---:B------:R-:W-:Y:S01]  /*3270*/  HMMA.16816.F32.BF16 R12, R56.reuse, R66, R12 ;  /* 0x00000042380c723c */ /* 0x040fe2000004180c */
[----:B------:R-:W4:Y:S07]  /*3280*/  LDSM.16.M88.4 R64, [R180+0x800] ;  /* 0x00080000b440783b */ /* 0x000f2e0000000200 */
[C---:B------:R-:W-:Y:S08]  /*3290*/  HMMA.16816.F32.BF16 R8, R56.reuse, R60, R8 ;  /* 0x0000003c3808723c */ /* 0x040ff00000041808 */
[----:B------:R-:W-:Y:S01]  /*32a0*/  HMMA.16816.F32.BF16 R76, R56, R62, R76 ;  /* 0x0000003e384c723c */ /* 0x000fe2000004184c */
[----:B------:R-:W5:Y:S04]  /*32b0*/  LDSM.16.M88.4 R60, [R180+0x1000] ;  /* 0x00100000b43c783b */ /* 0x000f680000000200 */
[----:B------:R-:W2:Y:S03]  /*32c0*/  LDSM.16.M88.4 R56, [R180+0x1800] ;  /* 0x00180000b438783b */ /* 0x000ea60000000200 */
[C---:B------:R-:W-:Y:S08]  /*32d0*/  HMMA.16816.F32.BF16 R32, R52.reuse, R48, R32 ;  /* 0x000000303420723c */ /* 0x040ff00000041820 */
[C---:B------:R-:W-:Y:S01]  /*32e0*/  HMMA.16816.F32.BF16 R28, R52.reuse, R50, R28 ;  /* 0x00000032341c723c */ /* 0x040fe2000004181c */
[----:B------:R-:W-:Y:S07]  /*32f0*/  LDSM.16.M88.4 R48, [R193+0x8000] ;  /* 0x00800000c130783b */ /* 0x000fee0000000200 */
[C---:B------:R-:W-:Y:S08]  /*3300*/  HMMA.16816.F32.BF16 R24, R52.reuse, R44, R24 ;  /* 0x0000002c3418723c */ /* 0x040ff00000041818 */
[C---:B------:R-:W-:Y:S01]  /*3310*/  HMMA.16816.F32.BF16 R20, R52.reuse, R46, R20 ;  /* 0x0000002e3414723c */ /* 0x040fe20000041814 */
[----:B------:R-:W-:Y:S07]  /*3320*/  LDSM.16.M88.4 R44, [R193+0x8800] ;  /* 0x00880000c12c783b */ /* 0x000fee0000000200 */
[C---:B-1----:R-:W-:Y:S08]  /*3330*/  HMMA.16816.F32.BF16 R16, R52.reuse, R40, R16 ;  /* 0x000000283410723c */ /* 0x042ff00000041810 */
[C---:B------:R-:W-:Y:S01]  /*3340*/  HMMA.16816.F32.BF16 R12, R52.reuse, R42, R12 ;  /* 0x0000002a340c723c */ /* 0x040fe2000004180c */
[----:B------:R-:W-:Y:S07]  /*3350*/  LDSM.16.M88.4 R40, [R193+0x9000] ;  /* 0x00900000c128783b */ /* 0x000fee0000000200 */
[C---:B--2---:R-:W-:Y:S08]  /*3360*/  HMMA.16816.F32.BF16 R8, R52.reuse, R36, R8 ;  /* 0x000000243408723c */ /* 0x044ff00000041808 */
        /* <DEDUP_REMOVED lines=8> */
[----:B------:R-:W-:Y:S07]  /*33f0*/  LDSM.16.M88.4 R64, [R191+0x2800] ;  /* 0x00280000bf40783b */ /* 0x000fee0000000200 */
[C---:B-----5:R-:W-:Y:S08]  /*3400*/  HMMA.16816.F32.BF16 R16, R72.reuse, R60, R16 ;  /* 0x0000003c4810723c */ /* 0x060ff00000041810 */
[C---:B------:R-:W-:Y:S01]  /*3410*/  HMMA.16816.F32.BF16 R12, R72.reuse, R62, R12 ;  /* 0x0000003e480c723c */ /* 0x040fe2000004180c */
[----:B------:R-:W-:Y:S07]  /*3420*/  LDSM.16.M88.4 R60, [R191+0x3000] ;  /* 0x00300000bf3c783b */ /* 0x000fee0000000200 */
[C---:B------:R-:W-:Y:S08]  /*3430*/  HMMA.16816.F32.BF16 R8, R72.reuse, R56, R8 ;  /* 0x000000384808723c */ /* 0x040ff00000041808 */
        /* <DEDUP_REMOVED lines=80> */
[----:B------:R-:W4:Y:S01]  /*3940*/  LDSM.16.M88.4 R56, [R180+0x5800] ;  /* 0x00580000b438783b */ /* 0x000f220000000200 */
[----:B------:R-:W-:-:S04]  /*3950*/  DEPBAR.LE SB0, 0x0 ;  /* 0x000080000000791a */ /* 0x000fc80000000000 */
[C---:B-1----:R-:W-:Y:S08]  /*3960*/  HMMA.16816.F32.BF16 R32, R52.reuse, R48, R32 ;  /* 0x000000303420723c */ /* 0x042ff00000041820 */
[C---:B------:R-:W-:Y:S08]  /*3970*/  HMMA.16816.F32.BF16 R28, R52.reuse, R50, R28 ;  /* 0x00000032341c723c */ /* 0x040ff0000004181c */
[C---:B------:R-:W-:Y:S08]  /*3980*/  HMMA.16816.F32.BF16 R24, R52.reuse, R44, R24 ;  /* 0x0000002c3418723c */ /* 0x040ff00000041818 */
[C---:B------:R-:W-:Y:S08]  /*3990*/  HMMA.16816.F32.BF16 R20, R52.reuse, R46, R20 ;  /* 0x0000002e3414723c */ /* 0x040ff00000041814 */
[C---:B------:R-:W-:Y:S08]  /*39a0*/  HMMA.16816.F32.BF16 R16, R52.reuse, R40, R16 ;  /* 0x000000283410723c */ /* 0x040ff00000041810 */
[C---:B------:R-:W-:Y:S08]  /*39b0*/  HMMA.16816.F32.BF16 R12, R52.reuse, R42, R12 ;  /* 0x0000002a340c723c */ /* 0x040ff0000004180c */
[C---:B--2---:R-:W-:Y:S08]  /*39c0*/  HMMA.16816.F32.BF16 R8, R52.reuse, R36, R8 ;  /* 0x000000243408723c */ /* 0x044ff00000041808 */
[----:B------:R-:W-:Y:S08]  /*39d0*/  HMMA.16816.F32.BF16 R76, R52, R38, R76 ;  /* 0x00000026344c723c */ /* 0x000ff0000004184c */
[C---:B---3--:R-:W-:Y:S08]  /*39e0*/  HMMA.16816.F32.BF16 R32, R72.reuse, R68, R32 ;  /* 0x000000444820723c */ /* 0x048ff00000041820 */
[C---:B------:R-:W-:Y:S08]  /*39f0*/  HMMA.16816.F32.BF16 R28, R72.reuse, R70, R28 ;  /* 0x00000046481c723c */ /* 0x040ff0000004181c */
[C---:B------:R-:W-:Y:S08]  /*3a00*/  HMMA.16816.F32.BF16 R24, R72.reuse, R64, R24 ;  /* 0x000000404818723c */ /* 0x040ff00000041818 */
[C---:B------:R-:W-:Y:S08]  /*3a10*/  HMMA.16816.F32.BF16 R20, R72.reuse, R66, R20 ;  /* 0x000000424814723c */ /* 0x040ff00000041814 */
[C---:B------:R-:W-:Y:S08]  /*3a20*/  HMMA.16816.F32.BF16 R16, R72.reuse, R60, R16 ;  /* 0x0000003c4810723c */ /* 0x040ff00000041810 */
[C---:B------:R-:W-:Y:S08]  /*3a30*/  HMMA.16816.F32.BF16 R12, R72.reuse, R62, R12 ;  /* 0x0000003e480c723c */ /* 0x040ff0000004180c */
[C---:B----4-:R-:W-:Y:S08]  /*3a40*/  HMMA.16816.F32.BF16 R8, R72.reuse, R56, R8 ;  /* 0x000000384808723c */ /* 0x050ff00000041808 */
[----:B------:R-:W-:Y:S01]  /*3a50*/  HMMA.16816.F32.BF16 R76, R72, R58, R76 ;  /* 0x0000003a484c723c */ /* 0x000fe2000004184c */
[----:B------:R-:W-:Y:S06]  /*3a60*/  BAR.SYNC.DEFER_BLOCKING 0x0 ;  /* 0x0000000000007b1d */ /* 0x000fec0000010000 */
[----:B------:R-:W-:Y:S05]  /*3a70*/  @!P0 BRA `(.L_x_303) ;  /* 0x0000067000008947 */ /* 0x000fea0003800000 */
[----:B------:R-:W-:Y:S01]  /*3a80*/  UIADD3 UR5, UR8, -0x2, URZ ;  /* 0xfffffffe08057890 */ /* 0x000fe2000fffe03f */
[----:B------:R-:W-:Y:S01]  /*3a90*/  ISETP.GE.AND P4, PT, R202, c[0x0][0x220], PT ;  /* 0x00008800ca007a0c */ /* 0x000fe20003f86270 */
[----:B------:R-:W-:Y:S01]  /*3aa0*/  BSSY B0, `(.L_x_304) ;  /* 0x0000063000007945 */ /* 0x000fe20003800000 */
[----:B------:R-:W-:Y:S01]  /*3ab0*/  ISETP.GE.AND P3, PT, R197, c[0x0][0x220], PT ;  /* 0x00008800c5007a0c */ /* 0x000fe20003f66270 */
[----:B------:R-:W-:Y:S01]  /*3ac0*/  USHF.R.S32.HI UR4, URZ, 0x1f, UR5 ;  /* 0x0000001f3f047899 */ /* 0x000fe20008011405 */
[----:B------:R-:W-:Y:S01]  /*3ad0*/  ISETP.GE.AND P2, PT, R196, c[0x0][0x220], PT ;  /* 0x00008800c4007a0c */ /* 0x000fe20003f46270 */
[----:B------:R-:W-:Y:S01]  /*3ae0*/  UIMAD UR21, UR21, UR5, URZ ;  /* 0x00000005151572a4 */ /* 0x000fe2000f8e023f */
[----:B------:R-:W-:-:S03]  /*3af0*/  IMAD.WIDE.U32 R38, R7, UR5, R200 ;  /* 0x0000000507267c25 */ /* 0x000fc6000f8e00c8 */
[----:B------:R-:W-:-:S04]  /*3b00*/  UIMAD UR4, UR4, UR24, UR21 ;  /* 0x00000018040472a4 */ /* 0x000fc8000f8e0215 */
[C---:B------:R-:W-:Y:S01]  /*3b10*/  @!P4 LEA R42, P6, R38.reuse, c[0x0][0x168], 0x1 ;  /* 0x00005a00262aca11 */ /* 0x040fe200078c08ff */
[----:B------:R1:W-:Y:S01]  /*3b20*/  @P4 STS.128 [R195+0x6000], RZ ;  /* 0x006000ffc3004388 */ /* 0x0003e20000000c00 */
[----:B------:R-:W-:Y:S02]  /*3b30*/  IADD3 R7, R39, UR4, RZ ;  /* 0x0000000427077c10 */ /* 0x000fe4000fffe0ff */
        /* <DEDUP_REMOVED lines=12> */
[----:B------:R-:W-:-:S03]  /*3c00*/  IADD3.X R7, R7, UR6, RZ, P6, !PT ;  /* 0x0000000607077c10 */ /* 0x000fc6000b7fe4ff */
[----:B------:R-:W-:Y:S01]  /*3c10*/  @!PT LDS RZ, [RZ] ;  /* 0x00000000fffff984 */ /* 0x000fe20000000800 */
[----:B------:R-:W-:Y:S01]  /*3c20*/  @!PT LDS RZ, [RZ] ;  /* 0x00000000fffff984 */ /* 0x000fe20000000800 */
[----:B------:R-:W-:Y:S01]  /*3c30*/  @!PT LDS RZ, [RZ] ;  /* 0x00000000fffff984 */ /* 0x000fe20000000800 */
[----:B------:R3:W-:Y:S01]  /*3c40*/  @!P3 LDGSTS.E.BYPASS.LTC128B.128 [R195+0x8000], [R40.64+0x80] ;  /* 0x0800008028c3bfae */ /* 0x0007e2000b901d52 */
[----:B------:R-:W-:-:S03]  /*3c50*/  @!P4 LEA.HI.X R39, R3, c[0x0][0x16c], R7, 0x1, P1 ;  /* 0x00005b000327ca11 */ /* 0x000fc600008f0c07 */
        /* <DEDUP_REMOVED lines=9> */
[----:B------:R5:W-:Y:S01]  /*3cf0*/  @!P4 LDGSTS.E.BYPASS.LTC128B.128 [R195+0x6800], [R38.64] ;  /* 0x0680000026c3cfae */ /* 0x000be2000b901d52 */
[----:B--2---:R-:W-:-:S03]  /*3d00*/  @!P3 LEA R42, P6, R3, c[0x0][0x168], 0x1 ;  /* 0x00005a00032aba11 */ /* 0x004fc600078c08ff */
[----:B------:R1:W-:Y:S01]  /*3d10*/  @P3 STS.128 [R195+0x8800], RZ ;  /* 0x008800ffc3003388 */ /* 0x0003e20000000c00 */
[C---:B------:R-:W-:Y:S02]  /*3d20*/  @!P3 LEA.HI.X R43, R3.reuse, c[0x0][0x16c], R7, 0x1, P6 ;  /* 0x00005b00032bba11 */ /* 0x040fe400030f0c07 */
[----:B---3--:R-:W-:-:S03]  /*3d30*/  @!P2 LEA R40, P1, R3, c[0x0][0x168], 0x1 ;  /* 0x00005a000328aa11 */ /* 0x008fc600078208ff */
[----:B------:R-:W-:Y:S01]  /*3d40*/  @!PT LDS RZ, [RZ] ;  /* 0x00000000fffff984 */ /* 0x000fe20000000800 */
[----:B------:R-:W-:Y:S01]  /*3d50*/  @!PT LDS RZ, [RZ] ;  /* 0x00000000fffff984 */ /* 0x000fe20000000800 */
[----:B------:R-:W-:Y:S01]  /*3d60*/  @!PT LDS RZ, [RZ] ;  /* 0x00000000fffff984 */ /* 0x000fe20000000800 */
[----:B------:R2:W-:Y:S01]  /*3d70*/  @!P3 LDGSTS.E.BYPASS.LTC128B.128 [R195+0x8800], [R42.64+0x80] ;  /* 0x088000802ac3bfae */ /* 0x0005e2000b901d52 */
[----:B------:R-:W-:-:S03]  /*3d80*/  @!P2 LEA.HI.X R41, R3, c[0x0][0x16c], R7, 0x1, P1 ;  /* 0x00005b000329aa11 */ /* 0x000fc600008f0c07 */
[----:B------:R1:W-:Y:S01]  /*3d90*/  @P2 STS.128 [R195+0xa800], RZ ;  /* 0x00a800ffc3002388 */ /* 0x0003e20000000c00 */
[----:B----4-:R-:W-:-:S03]  /*3da0*/  IADD3 R36, P5, R3, UR7, RZ ;  /* 0x0000000703247c10 */ /* 0x010fc6000ffbe0ff */
[----:B------:R-:W-:Y:S01]  /*3db0*/  @!PT LDS RZ, [RZ] ;  /* 0x00000000fffff984 */ /* 0x000fe20000000800 */
[----:B------:R-:W-:Y:S01]  /*3dc0*/  @!PT LDS RZ, [RZ] ;  /* 0x00000000fffff984 */ /* 0x000fe20000000800 */
[----:B------:R-:W-:Y:S01]  /*3dd0*/  @!PT LDS RZ, [RZ] ;  /* 0x00000000fffff984 */ /* 0x000fe20000000800 */
[----:B------:R3:W-:Y:S01]  /*3de0*/  @!P2 LDGSTS.E.BYPASS.LTC128B.128 [R195+0xa800], [R40.64+0x100] ;  /* 0x0a80010028c3afae */ /* 0x0007e2000b901d52 */
[----:B------:R-:W-:-:S03]  /*3df0*/  IADD3.X R7, R7, UR6, RZ, P5, !PT ;  /* 0x0000000607077c10 */ /* 0x000fc6000affe4ff */
[----:B------:R1:W-:Y:S01]  /*3e00*/  @P4 STS.128 [R195+0x7000], RZ ;  /* 0x007000ffc3004388 */ /* 0x0003e20000000c00 */
[C---:B------:R-:W-:Y:S02]  /*3e10*/  @!P3 LEA R44, P5, R36.reuse, c[0x0][0x168], 0x1 ;  /* 0x00005a00242cba11 */ /* 0x040fe400078a08ff */
[C---:B-----5:R-:W-:Y:S02]  /*3e20*/  @!P4 LEA R38, P6, R36.reuse, c[0x0][0x168], 0x1 ;  /* 0x00005a002426ca11 */ /* 0x060fe400078c08ff */
[C-C-:B------:R-:W-:Y:S02]  /*3e30*/  @!P3 LEA.HI.X R45, R36.reuse, c[0x0][0x16c], R7.reuse, 0x1, P5 ;  /* 0x00005b00242dba11 */ /* 0x140fe400028f0c07 */
[C---:B------:R-:W-:Y:S02]  /*3e40*/  @!P4 LEA.HI.X R39, R36.reuse, c[0x0][0x16c], R7, 0x1, P6 ;  /* 0x00005b002427ca11 */ /* 0x040fe400030f0c07 */
[----:B------:R-:W-:-:S03]  /*3e50*/  IADD3 R3, P6, R36, UR7, RZ ;  /* 0x0000000724037c10 */ /* 0x000fc6000ffde0ff */
[----:B------:R-:W-:Y:S01]  /*3e60*/  @!PT LDS RZ, [RZ] ;  /* 0x00000000fffff984 */ /* 0x000fe20000000800 */
[----:B------:R-:W-:Y:S01]  /*3e70*/  @!PT LDS RZ, [RZ] ;  /* 0x00000000fffff984 */ /* 0x000fe20000000800 */
[----:B------:R-:W-:Y:S01]  /*3e80*/  @!PT LDS RZ, [RZ] ;  /* 0x00000000fffff984 */ /* 0x000fe20000000800 */
[----:B------:R1:W-:Y:S01]  /*3e90*/  @!P4 LDGSTS.E.BYPASS.LTC128B.128 [R195+0x7000], [R38.64] ;  /* 0x0700000026c3cfae */ /* 0x0003e2000b901d52 */
[----:B--2---:R-:W-:-:S03]  /*3ea0*/  @!P2 LEA R42, P1, R36, c[0x0][0x168], 0x1 ;  /* 0x00005a00242aaa11 */ /* 0x004fc600078208ff */
[----:B------:R1:W-:Y:S01]  /*3eb0*/  @P3 STS.128 [R195+0x9000], RZ ;  /* 0x009000ffc3003388 */ /* 0x0003e20000000c00 */
[----:B------:R-:W-:-:S03]  /*3ec0*/  @!P2 LEA.HI.X R43, R36, c[0x0][0x16c], R7, 0x1, P1 ;  /* 0x00005b00242baa11 */ /* 0x000fc600008f0c07 */
[----:B------:R-:W-:Y:S01]  /*3ed0*/  @!PT LDS RZ, [RZ] ;  /* 0x00000000fffff984 */ /* 0x000fe20000000800 */
[----:B------:R-:W-:Y:S01]  /*3ee0*/  @!PT LDS RZ, [RZ] ;  /* 0x00000000fffff984 */ /* 0x000fe20000000800 */
[----:B------:R-:W-:Y:S01]  /*3ef0*/  @!PT LDS RZ, [RZ] ;  /* 0x00000000fffff984 */ /* 0x000fe20000000800 */
[----:B------:R1:W-:Y:S01]  /*3f00*/  @!P3 LDGSTS.E.BYPASS.LTC128B.128 [R195+0x9000], [R44.64+0x80] ;  /* 0x090000802cc3bfae */ /* 0x0003e2000b901d52 */
[----:B------:R-:W-:Y:S02]  /*3f10*/  IADD3.X R7, R7, UR6, RZ, P6, !PT ;  /* 0x0000000607077c10 */ /* 0x000fe4000b7fe4ff */
[C---:B---3--:R-:W-:Y:S01]  /*3f20*/  @!P4 LEA R40, P5, R3.reuse, c[0x0][0x168], 0x1 ;  /* 0x00005a000328ca11 */ /* 0x048fe200078a08ff */
[----:B------:R1:W-:Y:S01]  /*3f30*/  @P2 STS.128 [R195+0xb000], RZ ;  /* 0x00b000ffc3002388 */ /* 0x0003e20000000c00 */
[C---:B------:R-:W-:Y:S02]  /*3f40*/  @!P3 LEA R36, P1, R3.reuse, c[0x0][0x168], 0x1 ;  /* 0x00005a000324ba11 */ /* 0x040fe400078208ff */
[C-C-:B------:R-:W-:Y:S01]  /*3f50*/  @!P4 LEA.HI.X R41, R3.reuse, c[0x0][0x16c], R7.reuse, 0x1, P5 ;  /* 0x00005b000329ca11 */ /* 0x140fe200028f0c07 */
        /* <DEDUP_REMOVED lines=23> */
.L_x_305:
[----:B------:R-:W-:Y:S05]  /*40d0*/  BSYNC B0 ;  /* 0x0000000000007941 */ /* 0x000fea0003800000 */
.L_x_304:
[----:B------:R-:W0:Y:S02]  /*40e0*/  LDGDEPBAR ;  /* 0x00000000000079af */ /* 0x000e240000000000 */
.L_x_303:
[----:B------:R-:W-:Y:S01]  /*40f0*/  IMAD.U32 R3, RZ, RZ, UR17 ;  /* 0x00000011ff037e24 */ /* 0x000fe2000f8e00ff */
[----:B------:R-:W-:Y:S01]  /*4100*/  LOP3.LUT R221, R6, UR22, RZ, 0x3c, !PT ;  /* 0x0000001606dd7c12 */ /* 0x000fe2000f8e3cff */
[----:B------:R-:W-:Y:S01]  /*4110*/  USHF.L.U32 UR31, UR17, 0x1, URZ ;  /* 0x00000001111f7899 */ /* 0x000fe2000800063f */
[----:B------:R-:W-:Y:S01]  /*4120*/  IMAD.WIDE.U32 R170, R220, -0x326172a9, RZ ;  /* 0xcd9e8d57dcaa7825 */ /* 0x000fe200078e00ff */
[----:B------:R-:W-:Y:S02]  /*4130*/  UIADD3 UR29, UR23, -0x4498517b, URZ ;  /* 0xbb67ae85171d7890 */ /* 0x000fe4000fffe03f */
[----:B------:R-:W-:Y:S01]  /*4140*/  UIADD3 UR4, UR22, -0x61c88647, URZ ;  /* 0x9e3779b916047890 */ /* 0x000fe2000fffe03f */
[----:B------:R-:W-:Y:S01]  /*4150*/  IMAD R80, R3, 0x40, R80 ;  /* 0x0000004003507824 */ /* 0x000fe200078e0250 */
[----:B------:R-:W-:Y:S01]  /*4160*/  LOP3.LUT R162, R171, R221, RZ, 0x3c, !PT ;  /* 0x000000ddaba27212 */ /* 0x000fe200078e3cff */
[----:B------:R-:W-:Y:S01]  /*4170*/  IMAD.WIDE.U32 R214, R207, -0x2daee0ad, RZ ;  /* 0xd2511f53cfd67825 */ /* 0x000fe200078e00ff */
[----:B------:R-:W-:-:S02]  /*4180*/  UIADD3 UR28, UR22, 0x3c6ef372, URZ ;  /* 0x3c6ef372161c7890 */ /* 0x000fc4000fffe03f */
[----:B------:R-:W-:Y:S01]  /*4190*/  IADD3 R7, R80, 0x1, RZ ;  /* 0x0000000150077810 */ /* 0x000fe20007ffe0ff */
[----:B------:R-:W-:Y:S01]  /*41a0*/  IMAD.WIDE.U32 R162, R162, -0x2daee0ad, RZ ;  /* 0xd2511f53a2a27825 */ /* 0x000fe200078e00ff */
[C---:B------:R-:W-:Y:S01]  /*41b0*/  IADD3 R3, R80.reuse, 0x8, RZ ;  /* 0x0000000850037810 */ /* 0x040fe20007ffe0ff */
[----:B------:R-:W-:Y:S01]  /*41c0*/  UIADD3 UR27, UR23, 0x76cf5d0a, URZ ;  /* 0x76cf5d0a171b7890 */ /* 0x000fe2000fffe03f */
[CC--:B------:R-:W-:Y:S01]  /*41d0*/  ISETP.GE.AND P6, PT, R7.reuse, R134.reuse, PT ;  /* 0x000000860700720c */ /* 0x0c0fe20003fc6270 */
[----:B------:R-:W-:Y:S01]  /*41e0*/  UIADD3 UR25, UR23, 0x32370b8f, URZ ;  /* 0x32370b8f17197890 */ /* 0x000fe2000fffe03f */
[-C--:B------:R-:W-:Y:S01]  /*41f0*/  ISETP.GE.AND P2, PT, R7, R133.reuse, PT ;  /* 0x000000850700720c */ /* 0x080fe20003f46270 */
[----:B------:R-:W-:Y:S01]  /*4200*/  UIADD3 UR26, UR22, -0x255992d5, URZ ;  /* 0xdaa66d2b161a7890 */ /* 0x000fe2000fffe03f */
[C---:B------:R-:W-:Y:S01]  /*4210*/  IADD3 R7, R80.reuse, 0x9, RZ ;  /* 0x0000000950077810 */ /* 0x040fe20007ffe0ff */
[----:B------:R-:W-:Y:S01]  /*4220*/  UIADD3 UR24, UR22, 0x78dde6e4, URZ ;  /* 0x78dde6e416187890 */ /* 0x000fe2000fffe03f */
[-C--:B------:R-:W-:Y:S01]  /*4230*/  ISETP.GE.AND P4, PT, R3, R134.reuse, PT ;  /* 0x000000860300720c */ /* 0x080fe20003f86270 */
[----:B------:R-:W-:Y:S01]  /*4240*/  UIADD3 UR15, UR23, -0x56f99767, URZ ;  /* 0xa9066899170f7890 */ /* 0x000fe2000fffe03f */
[CC--:B------:R-:W-:Y:S01]  /*4250*/  ISETP.GE.AND P3, PT, R7.reuse, R134.reuse, PT ;  /* 0x000000860700720c */ /* 0x0c0fe20003f66270 */
[----:B------:R-:W-:Y:S01]  /*4260*/  UIADD3 UR21, UR23, -0x126145ec, URZ ;  /* 0xed9eba1417157890 */ /* 0x000fe2000fffe03f */
[-C--:B------:R-:W-:Y:S01]  /*4270*/  ISETP.GE.AND P1, PT, R7, R133.reuse, PT ;  /* 0x000000850700720c */ /* 0x080fe20003f26270 */
[----:B------:R-:W-:Y:S01]  /*4280*/  UIADD3 UR5, UR22, -0x4ab325aa, URZ ;  /* 0xb54cda5616057890 */ /* 0x000fe2000fffe03f */
[----:B------:R-:W-:Y:S01]  /*4290*/  IADD3 R7, R80, 0x11, RZ ;  /* 0x0000001150077810 */ /* 0x000fe20007ffe0ff */
[----:B------:R-:W-:Y:S01]  /*42a0*/  IMAD.SHL.U32 R188, R4, 0x2, RZ ;  /* 0x0000000204bc7824 */ /* 0x000fe200078e00ff */
[----:B------:R-:W-:Y:S01]  /*42b0*/  FSEL R29, R29, -INF , !P3 ;  /* 0xff8000001d1d7808 */ /* 0x000fe20005800000 */
[----:B------:R-:W-:Y:S01]  /*42c0*/  IMAD R161, R5, 0x10000, R5 ;  /* 0x0001000005a17824 */ /* 0x000fe200078e0205 */
[-C--:B------:R-:W-:Y:S01]  /*42d0*/  ISETP.GE.AND P3, PT, R7, R134.reuse, PT ;  /* 0x000000860700720c */ /* 0x080fe20003f66270 */
[--C-:B------:R-:W-:Y:S01]  /*42e0*/  IMAD R186, R2, 0x2, R188.reuse ;  /* 0x0000000202ba7824 */ /* 0x100fe200078e02bc */
[----:B------:R-:W-:Y:S01]  /*42f0*/  ISETP.GE.AND P5, PT, R3, R133, PT ;  /* 0x000000850300720c */ /* 0x000fe20003fa6270 */
[----:B------:R-:W-:Y:S01]  /*4300*/  LDSM.16.MT88.4 R124, [R188+0xc000] ;  /* 0x00c00000bc7c783b */ /* 0x000fe20000004200 */
[----:B------:R-:W-:Y:S01]  /*4310*/  IADD3 R3, R80, 0x10, RZ ;  /* 0x0000001050037810 */ /* 0x000fe20007ffe0ff */
[C---:B------:R-:W-:Y:S01]  /*4320*/  IMAD R185, R0.reuse, 0x2, R188 ;  /* 0x0000000200b97824 */ /* 0x040fe200078e02bc */
[----:B------:R-:W-:Y:S01]  /*4330*/  FSEL R25, R25, -INF , !P3 ;  /* 0xff80000019197808 */ /* 0x000fe20005800000 */
[----:B------:R-:W-:Y:S01]  /*4340*/  IMAD R184, R0, 0x2, R186 ;  /* 0x0000000200b87824 */ /* 0x000fe200078e02ba */
[----:B------:R-:W-:Y:S01]  /*4350*/  ISETP.GE.AND P3, PT, R80, R134, PT ;  /* 0x000000865000720c */ /* 0x000fe20003f66270 */
[----:B------:R-:W-:Y:S01]  /*4360*/  UIADD3 UR20, UR22, 0x1715609d, URZ ;  /* 0x1715609d16147890 */ /* 0x000fe2000fffe03f */
[----:B------:R-:W-:Y:S01]  /*4370*/  FSEL R31, R31, -INF , !P1 ;  /* 0xff8000001f1f7808 */ /* 0x000fe20004800000 */
[----:B------:R-:W-:Y:S01]  /*4380*/  UIADD3 UR30, UR23, 0x646e171e, URZ ;  /* 0x646e171e171e7890 */ /* 0x000fe2000fffe03f */
[----:B------:R-:W-:Y:S01]  /*4390*/  FSEL R28, R28, -INF , !P4 ;  /* 0xff8000001c1c7808 */ /* 0x000fe20006000000 */
[----:B------:R-:W-:Y:S01]  /*43a0*/  LDSM.16.MT88.4 R72, [R186+0xe000] ;  /* 0x00e00000ba48783b */ /* 0x000fe20000004200 */
[----:B------:R-:W-:-:S02]  /*43b0*/  FSEL R30, R30, -INF , !P5 ;  /* 0xff8000001e1e7808 */ /* 0x000fc40006800000 */
[-C--:B------:R-:W-:Y:S01]  /*43c0*/  ISETP.GE.AND P1, PT, R7, R133.reuse, PT ;  /* 0x000000850700720c */ /* 0x080fe20003f26270 */
[----:B------:R-:W-:Y:S01]  /*43d0*/  LDSM.16.MT88.4 R88, [R184+0xe000] ;  /* 0x00e00000b858783b */ /* 0x000fe20000004200 */
[C---:B------:R-:W-:Y:S02]  /*43e0*/  ISETP.GE.AND P4, PT, R3.reuse, R134, PT ;  /* 0x000000860300720c */ /* 0x040fe40003f86270 */
[----:B------:R-:W-:Y:S01]  /*43f0*/  ISETP.GE.AND P5, PT, R3, R133, PT ;  /* 0x000000850300720c */ /* 0x000fe20003fa6270 */
[----:B------:R-:W-:Y:S01]  /*4400*/  LDSM.16.MT88.4 R120, [R186+0x10000] ;  /* 0x01000000ba78783b */ /* 0x000fe20000004200 */
[C---:B------:R-:W-:Y:S02]  /*4410*/  IADD3 R7, R80.reuse, 0x19, RZ ;  /* 0x0000001950077810 */ /* 0x040fe40007ffe0ff */
[----:B------:R-:W-:Y:S01]  /*4420*/  IADD3 R3, R80, 0x18, RZ ;  /* 0x0000001850037810 */ /* 0x000fe20007ffe0ff */
[----:B------:R-:W-:Y:S01]  /*4430*/  LDSM.16.MT88.4 R64, [R188+0xe000] ;  /* 0x00e00000bc40783b */ /* 0x000fe20000004200 */
[----:B------:R-:W-:-:S02]  /*4440*/  FSEL R32, R32, -INF , !P3 ;  /* 0xff80000020207808 */ /* 0x000fc40005800000 */
[----:B------:R-:W-:Y:S01]  /*4450*/  FSEL R33, R33, -INF , !P6 ;  /* 0xff80000021217808 */ /* 0x000fe20007000000 */
[----:B------:R-:W-:Y:S01]  /*4460*/  LDSM.16.MT88.4 R108, [R185+0x10000] ;  /* 0x01000000b96c783b */ /* 0x000fe20000004200 */
[----:B------:R-:W-:Y:S02]  /*4470*/  FSEL R116, R27, -INF , !P1 ;  /* 0xff8000001b747808 */ /* 0x000fe40004800000 */
[----:B------:R-:W-:Y:S01]  /*4480*/  FSEL R24, R24, -INF , !P4 ;  /* 0xff80000018187808 */ /* 0x000fe20006000000 */
[----:B------:R-:W-:Y:S01]  /*4490*/  LDSM.16.MT88.4 R96, [R188+0x10000] ;  /* 0x01000000bc60783b */ /* 0x000fe20000004200 */
[CC--:B------:R-:W-:Y:S02]  /*44a0*/  ISETP.GE.AND P1, PT, R7.reuse, R134.reuse, PT ;  /* 0x000000860700720c */ /* 0x0c0fe40003f26270 */
[----:B------:R-:W-:Y:S01]  /*44b0*/  ISETP.GE.AND P3, PT, R7, R133, PT ;  /* 0x000000850700720c */ /* 0x000fe20003f66270 */
[----:B------:R-:W-:Y:S01]  /*44c0*/  LDSM.16.MT88.4 R56, [R184+0xc000] ;  /* 0x00c00000b838783b */ /* 0x000fe20000004200 */
[----:B------:R-:W-:-:S02]  /*44d0*/  ISETP.GE.AND P4, PT, R3, R134, PT ;  /* 0x000000860300720c */ /* 0x000fc40003f86270 */
[----:B------:R-:W-:Y:S01]  /*44e0*/  FMNMX.FTZ R7, R32, R33, !PT ;  /* 0x0000002120077209 */ /* 0x000fe20007810000 */
[----:B-1----:R-:W-:Y:S01]  /*44f0*/  LDSM.16.MT88.4 R40, [R186+0xc000] ;  /* 0x00c00000ba28783b */ /* 0x002fe20000004200 */
[----:B------:R-:W-:Y:S02]  /*4500*/  FSEL R26, R26, -INF , !P5 ;  /* 0xff8000001a1a7808 */ /* 0x000fe40006800000 */
[----:B------:R-:W-:Y:S01]  /*4510*/  ISETP.GE.AND P5, PT, R3, R133, PT ;  /* 0x000000850300720c */ /* 0x000fe20003fa6270 */
[----:B------:R-:W-:Y:S01]  /*4520*/  LDSM.16.MT88.4 R48, [R185+0xc000] ;  /* 0x00c00000b930783b */ /* 0x000fe20000004200 */
[----:B------:R-:W-:Y:S02]  /*4530*/  IADD3 R3, R80, 0x20, RZ ;  /* 0x0000002050037810 */ /* 0x000fe40007ffe0ff */
[----:B------:R-:W-:Y:S02]  /*4540*/  FMNMX.FTZ R7, R28, R7, !PT ;  /* 0x000000071c077209 */ /* 0x000fe40007810000 */
[----:B------:R-:W-:-:S02]  /*4550*/  FSEL R20, R20, -INF , !P4 ;  /* 0xff80000014147808 */ /* 0x000fc40006000000 */
[----:B------:R-:W-:Y:S02]  /*4560*/  ISETP.GE.AND P4, PT, R80, R133, PT ;  /* 0x000000855000720c */ /* 0x000fe40003f86270 */
[----:B------:R-:W-:Y:S02]  /*4570*/  ISETP.GE.AND P6, PT, R3, R134, PT ;  /* 0x000000860300720c */ /* 0x000fe40003fc6270 */
[----:B------:R-:W-:Y:S02]  /*4580*/  FMNMX.FTZ R7, R29, R7, !PT ;  /* 0x000000071d077209 */ /* 0x000fe40007810000 */
[----:B------:R-:W-:Y:S02]  /*4590*/  FSEL R35, R35, -INF , !P2 ;  /* 0xff80000023237808 */ /* 0x000fe40005000000 */
[----:B------:R-:W-:Y:S02]  /*45a0*/  FSEL R34, R34, -INF , !P4 ;  /* 0xff80000022227808 */ /* 0x000fe40006000000 */
[----:B------:R-:W-:-:S02]  /*45b0*/  IADD3 R37, R80, 0x28, RZ ;  /* 0x0000002850257810 */ /* 0x000fc40007ffe0ff */
[----:B------:R-:W-:Y:S02]  /*45c0*/  FMNMX.FTZ R38, R24, R7, !PT ;  /* 0x0000000718267209 */ /* 0x000fe40007810000 */
[----:B------:R-:W-:Y:S02]  /*45d0*/  IADD3 R36, R80, 0x29, RZ ;  /* 0x0000002950247810 */ /* 0x000fe40007ffe0ff */
[----:B------:R-:W-:Y:S02]  /*45e0*/  FSEL R146, R16, -INF , !P6 ;  /* 0xff80000010927808 */ /* 0x000fe40007000000 */
[----:B------:R-:W-:Y:S02]  /*45f0*/  FMNMX.FTZ R16, R34, R35, !PT ;  /* 0x0000002322107209 */ /* 0x000fe40007810000 */
[----:B------:R-:W-:Y:S02]  /*4600*/  FSEL R23, R23, -INF , !P3 ;  /* 0xff80000017177808 */ /* 0x000fe40005800000 */
[----:B------:R-:W-:-:S02]  /*4610*/  ISETP.GE.AND P3, PT, R37, R134, PT ;  /* 0x000000862500720c */ /* 0x000fc40003f66270 */
[----:B------:R-:W-:Y:S02]  /*4620*/  FMNMX.FTZ R38, R25, R38, !PT ;  /* 0x0000002619267209 */ /* 0x000fe40007810000 */
[----:B------:R-:W-:Y:S02]  /*4630*/  IADD3 R27, R80, 0x30, RZ ;  /* 0x00000030501b7810 */ /* 0x000fe40007ffe0ff */
[----:B------:R-:W-:Y:S02]  /*4640*/  ISETP.GE.AND P4, PT, R36, R134, PT ;  /* 0x000000862400720c */ /* 0x000fe40003f86270 */
[----:B------:R-:W-:Y:S02]  /*4650*/  FMNMX.FTZ R16, R30, R16, !PT ;  /* 0x000000101e107209 */ /* 0x000fe40007810000 */
[----:B------:R-:W-:Y:S02]  /*4660*/  ISETP.GE.AND P2, PT, R3, R133, PT ;  /* 0x000000850300720c */ /* 0x000fe40003f46270 */
[----:B------:R-:W-:-:S02]  /*4670*/  IADD3 R3, R80, 0x21, RZ ;  /* 0x0000002150037810 */ /* 0x000fc40007ffe0ff */
[----:B------:R-:W-:Y:S02]  /*4680*/  FSEL R144, R12, -INF , !P3 ;  /* 0xff8000000c907808 */ /* 0x000fe40005800000 */
[----:B------:R-:W-:Y:S02]  /*4690*/  FSEL R21, R21, -INF , !P1 ;  /* 0xff80000015157808 */ /* 0x000fe40004800000 */
[----:B------:R-:W-:Y:S02]  /*46a0*/  FMNMX.FTZ R38, R20, R38, !PT ;  /* 0x0000002614267209 */ /* 0x000fe40007810000 */
[----:B------:R-:W-:Y:S02]  /*46b0*/  ISETP.GE.AND P3, PT, R27, R134, PT ;  /* 0x000000861b00720c */ /* 0x000fe40003f66270 */
[----:B------:R-:W-:Y:S02]  /*46c0*/  FSEL R139, R13, -INF , !P4 ;  /* 0xff8000000d8b7808 */ /* 0x000fe40006000000 */
[----:B------:R-:W-:-:S02]  /*46d0*/  FMNMX.FTZ R13, R31, R16, !PT ;  /* 0x000000101f0d7209 */ /* 0x000fc40007810000 */
[----:B------:R-:W-:Y:S02]  /*46e0*/  FSEL R22, R22, -INF , !P5 ;  /* 0xff80000016167808 */ /* 0x000fe40006800000 */
[----:B------:R-:W-:Y:S02]  /*46f0*/  ISETP.GE.AND P5, PT, R3, R134, PT ;  /* 0x000000860300720c */ /* 0x000fe40003fa6270 */
[----:B------:R-:W-:Y:S02]  /*4700*/  FMNMX.FTZ R38, R21, R38, !PT ;  /* 0x0000002615267209 */ /* 0x000fe40007810000 */
[----:B------:R-:W-:Y:S02]  /*4710*/  FSEL R212, R8, -INF , !P3 ;  /* 0xff80000008d47808 */ /* 0x000fe40005800000 */
[----:B------:R-:W-:Y:S02]  /*4720*/  FMNMX.FTZ R8, R26, R13, !PT ;  /* 0x0000000d1a087209 */ /* 0x000fe40007810000 */
[----:B------:R-:W-:-:S02]  /*4730*/  FSEL R145, R17, -INF , !P5 ;  /* 0xff80000011917808 */ /* 0x000fc40006800000 */
[----:B------:R-:W-:Y:S02]  /*4740*/  FMNMX.FTZ R17, R146, R38, !PT ;  /* 0x0000002692117209 */ /* 0x000fe40007810000 */
[----:B------:R-:W-:Y:S02]  /*4750*/  FMNMX.FTZ R8, R116, R8, !PT ;  /* 0x0000000874087209 */ /* 0x000fe40007810000 */
[----:B------:R-:W-:Y:S02]  /*4760*/  FMNMX.FTZ R12, R145, R17, !PT ;  /* 0x00000011910c7209 */ /* 0x000fe40007810000 */
[----:B------:R-:W-:Y:S02]  /*4770*/  FMNMX.FTZ R8, R22, R8, !PT ;  /* 0x0000000816087209 */ /* 0x000fe40007810000 */
[----:B------:R-:W-:Y:S02]  /*4780*/  IADD3 R7, R80, 0x31, RZ ;  /* 0x0000003150077810 */ /* 0x000fe40007ffe0ff */
[----:B------:R-:W-:-:S02]  /*4790*/  FMNMX.FTZ R12, R144, R12, !PT ;  /* 0x0000000c900c7209 */ /* 0x000fc40007810000 */
[----:B------:R-:W-:Y:S02]  /*47a0*/  ISETP.GE.AND P1, PT, R3, R133, PT ;  /* 0x000000850300720c */ /* 0x000fe40003f26270 */
[----:B------:R-:W-:Y:S02]  /*47b0*/  FSEL R138, R18, -INF , !P2 ;  /* 0xff800000128a7808 */ /* 0x000fe40005000000 */
[----:B------:R-:W-:Y:S02]  /*47c0*/  FMNMX.FTZ R8, R23, R8, !PT ;  /* 0x0000000817087209 */ /* 0x000fe40007810000 */
[----:B------:R-:W-:Y:S02]  /*47d0*/  ISETP.GE.AND P4, PT, R7, R134, PT ;  /* 0x000000860700720c */ /* 0x000fe40003f86270 */
[----:B------:R-:W-:Y:S02]  /*47e0*/  IADD3 R3, R80, 0x38, RZ ;  /* 0x0000003850037810 */ /* 0x000fe40007ffe0ff */
[----:B------:R-:W-:-:S02]  /*47f0*/  FMNMX.FTZ R12, R139, R12, !PT ;  /* 0x0000000c8b0c7209 */ /* 0x000fc40007810000 */
[----:B------:R-:W-:Y:S02]  /*4800*/  ISETP.GE.AND P2, PT, R37, R133, PT ;  /* 0x000000852500720c */ /* 0x000fe40003f46270 */
[----:B------:R-:W-:Y:S02]  /*4810*/  FSEL R137, R19, -INF , !P1 ;  /* 0xff80000013897808 */ /* 0x000fe40004800000 */
[----:B------:R-:W-:Y:S01]  /*4820*/  FMNMX.FTZ R8, R138, R8, !PT ;  /* 0x000000088a087209 */ /* 0x000fe20007810000 */
[----:B------:R-:W-:Y:S01]  /*4830*/  LDSM.16.MT88.4 R16, [R186+0xe800] ;  /* 0x00e80000ba10783b */ /* 0x000fe20000004200 */
[----:B------:R-:W-:Y:S02]  /*4840*/  FSEL R211, R9, -INF , !P4 ;  /* 0xff80000009d37808 */ /* 0x000fe40006000000 */
[----:B------:R-:W-:Y:S02]  /*4850*/  IADD3 R80, R80, 0x39, RZ ;  /* 0x0000003950507810 */ /* 0x000fe40007ffe0ff */
[----:B------:R-:W-:-:S02]  /*4860*/  ISETP.GE.AND P3, PT, R3, R134, PT ;  /* 0x000000860300720c */ /* 0x000fc40003f66270 */
[----:B------:R-:W-:Y:S02]  /*4870*/  FMNMX.FTZ R9, R212, R12, !PT ;  /* 0x0000000cd4097209 */ /* 0x000fe40007810000 */
[----:B------:R-:W-:Y:S02]  /*4880*/  ISETP.GE.AND P1, PT, R36, R133, PT ;  /* 0x000000852400720c */ /* 0x000fe40003f26270 */
[----:B------:R-:W-:Y:S02]  /*4890*/  FSEL R136, R14, -INF , !P2 ;  /* 0xff8000000e887808 */ /* 0x000fe40005000000 */
[----:B------:R-:W-:Y:S02]  /*48a0*/  FMNMX.FTZ R8, R137, R8, !PT ;  /* 0x0000000889087209 */ /* 0x000fe40007810000 */
[----:B------:R-:W-:Y:S02]  /*48b0*/  ISETP.GE.AND P4, PT, R80, R134, PT ;  /* 0x000000865000720c */ /* 0x000fe40003f86270 */
[----:B------:R-:W-:-:S02]  /*48c0*/  FSEL R210, R76, -INF , !P3 ;  /* 0xff8000004cd27808 */ /* 0x000fc40005800000 */
[----:B------:R-:W-:Y:S02]  /*48d0*/  FMNMX.FTZ R9, R211, R9, !PT ;  /* 0x00000009d3097209 */ /* 0x000fe40007810000 */
[----:B------:R-:W-:Y:S02]  /*48e0*/  ISETP.GE.AND P2, PT, R27, R133, PT ;  /* 0x000000851b00720c */ /* 0x000fe40003f46270 */
[----:B------:R-:W-:Y:S02]  /*48f0*/  FSEL R204, R15, -INF , !P1 ;  /* 0xff8000000fcc7808 */ /* 0x000fe40004800000 */
[----:B------:R-:W-:Y:S02]  /*4900*/  FMNMX.FTZ R8, R136, R8, !PT ;  /* 0x0000000888087209 */ /* 0x000fe40007810000 */
[----:B------:R-:W-:Y:S02]  /*4910*/  FSEL R209, R77, -INF , !P4 ;  /* 0xff8000004dd17808 */ /* 0x000fe40006000000 */
[----:B------:R-:W-:-:S02]  /*4920*/  FMNMX.FTZ R9, R210, R9, !PT ;  /* 0x00000009d2097209 */ /* 0x000fc40007810000 */
[----:B------:R-:W-:Y:S02]  /*4930*/  ISETP.GE.AND P1, PT, R7, R133, PT ;  /* 0x000000850700720c */ /* 0x000fe40003f26270 */
[----:B------:R-:W-:Y:S02]  /*4940*/  FSEL R205, R10, -INF , !P2 ;  /* 0xff8000000acd7808 */ /* 0x000fe40005000000 */
[----:B------:R-:W-:Y:S02]  /*4950*/  FMNMX.FTZ R8, R204, R8, !PT ;  /* 0x00000008cc087209 */ /* 0x000fe40007810000 */
[----:B------:R-:W-:Y:S02]  /*4960*/  FMNMX.FTZ R132, R209, R9, !PT ;  /* 0x00000009d1847209 */ /* 0x000fe40007810000 */
[-C--:B------:R-:W-:Y:S01]  /*4970*/  ISETP.GE.AND P2, PT, R3, R133.reuse, PT ;  /* 0x000000850300720c */ /* 0x080fe20003f46270 */
[----:B------:R-:W-:Y:S01]  /*4980*/  IMAD.U32 R3, RZ, RZ, UR31 ;  /* 0x0000001fff037e24 */ /* 0x000fe2000f8e00ff */
[----:B------:R-:W-:Y:S01]  /*4990*/  FSEL R169, R11, -INF , !P1 ;  /* 0xff8000000ba97808 */ /* 0x000fe20004800000 */
[----:B------:R-:W1:Y:S01]  /*49a0*/  SHFL.BFLY PT, R9, R132, 0x2, 0x1f ;  /* 0x0c401f0084097f89 */ /* 0x000e6200000e0000 */
[----:B------:R-:W-:Y:S01]  /*49b0*/  FMNMX.FTZ R8, R205, R8, !PT ;  /* 0x00000008cd087209 */ /* 0x000fe20007810000 */
[----:B------:R-:W-:Y:S01]  /*49c0*/  UIADD3 UR31, UR31, 0x1, URZ ;  /* 0x000000011f1f7890 */ /* 0x000fe2000fffe03f */
[----:B------:R-:W-:-:S02]  /*49d0*/  ISETP.GE.AND P1, PT, R80, R133, PT ;  /* 0x000000855000720c */ /* 0x000fc40003f26270 */
[----:B------:R-:W-:Y:S01]  /*49e0*/  FSEL R168, R78, -INF , !P2 ;  /* 0xff8000004ea87808 */ /* 0x000fe20005000000 */
[----:B------:R-:W-:Y:S01]  /*49f0*/  LDSM.16.MT88.4 R80, [R185+0xe000] ;  /* 0x00e00000b950783b */ /* 0x000fe20000004200 */
[----:B------:R-:W-:Y:S02]  /*4a00*/  FMNMX.FTZ R8, R169, R8, !PT ;  /* 0x00000008a9087209 */ /* 0x000fe40007810000 */
[----:B------:R-:W-:Y:S02]  /*4a10*/  FSEL R167, R79, -INF , !P1 ;  /* 0xff8000004fa77808 */ /* 0x000fe40004800000 */
[----:B------:R-:W-:Y:S02]  /*4a20*/  FMNMX.FTZ R8, R168, R8, !PT ;  /* 0x00000008a8087209 */ /* 0x000fe40007810000 */
[----:B------:R-:W-:Y:S02]  /*4a30*/  LOP3.LUT R3, R215, UR23, R3, 0x96, !PT ;  /* 0x00000017d7037c12 */ /* 0x000fe4000f8e9603 */
[----:B------:R-:W-:-:S02]  /*4a40*/  FMNMX.FTZ R8, R167, R8, !PT ;  /* 0x00000008a7087209 */ /* 0x000fc40007810000 */
[----:B------:R-:W-:Y:S01]  /*4a50*/  LOP3.LUT R164, R163, UR29, R214, 0x96, !PT ;  /* 0x0000001da3a47c12 */ /* 0x000fe2000f8e96d6 */
[----:B------:R-:W-:Y:S02]  /*4a60*/  IMAD.WIDE.U32 R12, R3, -0x326172a9, RZ ;  /* 0xcd9e8d57030c7825 */ /* 0x000fe400078e00ff */
[----:B------:R-:W2:Y:S02]  /*4a70*/  SHFL.BFLY PT, R6, R8, 0x2, 0x1f ;  /* 0x0c401f0008067f89 */ /* 0x000ea400000e0000 */
[----:B------:R-:W-:Y:S01]  /*4a80*/  IMAD.WIDE.U32 R164, R164, -0x326172a9, RZ ;  /* 0xcd9e8d57a4a47825 */ /* 0x000fe200078e00ff */
[----:B------:R-:W-:Y:S02]  /*4a90*/  LOP3.LUT R3, R13, UR4, R170, 0x96, !PT ;  /* 0x000000040d037c12 */ /* 0x000fe4000f8e96aa */
[----:B-1----:R-:W-:Y:S01]  /*4aa0*/  FMNMX.FTZ R132, R132, R9, !PT ;  /* 0x0000000984847209 */ /* 0x002fe20007810000 */
[----:B------:R-:W-:Y:S01]  /*4ab0*/  IMAD.U32 R214, RZ, RZ, UR31 ;  /* 0x0000001fffd67e24 */ /* 0x000fe2000f8e00ff */
[----:B------:R-:W-:-:S03]  /*4ac0*/  LOP3.LUT R12, R165, UR28, R12, 0x96, !PT ;  /* 0x0000001ca50c7c12 */ /* 0x000fc6000f8e960c */
[----:B------:R-:W1:Y:S01]  /*4ad0*/  SHFL.BFLY PT, R7, R132, 0x1, 0x1f ;  /* 0x0c201f0084077f89 */ /* 0x000e6200000e0000 */
[----:B------:R-:W-:Y:S01]  /*4ae0*/  LOP3.LUT R214, R215, UR23, R214, 0x96, !PT ;  /* 0x00000017d7d67c12 */ /* 0x000fe2000f8e96d6 */
[----:B------:R-:W-:-:S04]  /*4af0*/  IMAD.WIDE.U32 R12, R12, -0x2daee0ad, RZ ;  /* 0xd2511f530c0c7825 */ /* 0x000fc800078e00ff */
[----:B------:R-:W-:-:S05]  /*4b00*/  IMAD.WIDE.U32 R214, R214, -0x326172a9, RZ ;  /* 0xcd9e8d57d6d67825 */ /* 0x000fca00078e00ff */
[----:B------:R-:W-:Y:S02]  /*4b10*/  LOP3.LUT R170, R215, UR4, R170, 0x96, !PT ;  /* 0x00000004d7aa7c12 */ /* 0x000fe4000f8e96aa */
[----:B--2---:R-:W-:Y:S01]  /*4b20*/  FMNMX.FTZ R6, R8, R6, !PT ;  /* 0x0000000608067209 */ /* 0x004fe20007810000 */
[----:B------:R-:W-:-:S04]  /*4b30*/  IMAD.WIDE.U32 R8, R3, -0x2daee0ad, RZ ;  /* 0xd2511f5303087825 */ /* 0x000fc800078e00ff */
[----:B------:R-:W2:Y:S01]  /*4b40*/  SHFL.BFLY PT, R3, R6, 0x1, 0x1f ;  /* 0x0c201f0006037f89 */ /* 0x000ea200000e0000 */
[----:B------:R-:W-:Y:S01]  /*4b50*/  LOP3.LUT R8, R13, UR25, R8, 0x96, !PT ;  /* 0x000000190d087c12 */ /* 0x000fe2000f8e9608 */
[----:B------:R-:W-:Y:S01]  /*4b60*/  IMAD.WIDE.U32 R170, R170, -0x2daee0ad, RZ ;  /* 0xd2511f53aaaa7825 */ /* 0x000fe200078e00ff */
[----:B-1----:R-:W-:Y:S02]  /*4b70*/  FMNMX.FTZ R132, R132, R7, !PT ;  /* 0x0000000784847209 */ /* 0x002fe40007810000 */
[--C-:B------:R-:W-:Y:S01]  /*4b80*/  LOP3.LUT R7, R9, UR27, R162.reuse, 0x96, !PT ;  /* 0x0000001b09077c12 */ /* 0x100fe2000f8e96a2 */
[----:B------:R-:W-:Y:S01]  /*4b90*/  IMAD.WIDE.U32 R8, R8, -0x326172a9, RZ ;  /* 0xcd9e8d5708087825 */ /* 0x000fe200078e00ff */
[----:B------:R-:W-:Y:S02]  /*4ba0*/  FSETP.NEU.FTZ.AND P1, PT, R132, -INF , PT ;  /* 0xff8000008400780b */ /* 0x000fe40003f3d000 */
[----:B------:R-:W-:Y:S01]  /*4bb0*/  LOP3.LUT R163, R171, UR27, R162, 0x96, !PT ;  /* 0x0000001baba37c12 */ /* 0x000fe2000f8e96a2 */
[----:B------:R-:W-:-:S04]  /*4bc0*/  IMAD.WIDE.U32 R10, R7, -0x326172a9, RZ ;  /* 0xcd9e8d57070a7825 */ /* 0x000fc800078e00ff */
[----:B------:R-:W-:Y:S01]  /*4bd0*/  FMUL.FTZ R208, R132, c[0x0][0x23c] ;  /* 0x00008f0084d07a20 */ /* 0x000fe20000410000 */
[----:B------:R-:W-:Y:S02]  /*4be0*/  LOP3.LUT R7, R11, UR26, R164, 0x96, !PT ;  /* 0x0000001a0b077c12 */ /* 0x000fe4000f8e96a4 */
[----:B------:R-:W-:Y:S02]  /*4bf0*/  LOP3.LUT R10, R9, UR24, R10, 0x96, !PT ;  /* 0x00000018090a7c12 */ /* 0x000fe4000f8e960a */
[----:B------:R-:W-:Y:S01]  /*4c00*/  FSEL R208, R208, RZ, P1 ;  /* 0x000000ffd0d07208 */ /* 0x000fe20000800000 */
[----:B------:R-:W-:Y:S01]  /*4c10*/  IMAD.WIDE.U32 R14, R7, -0x2daee0ad, RZ ;  /* 0xd2511f53070e7825 */ /* 0x000fe200078e00ff */
[----:B--2---:R-:W-:-:S03]  /*4c20*/  FMNMX.FTZ R3, R6, R3, !PT ;  /* 0x0000000306037209 */ /* 0x004fc60007810000 */
[----:B------:R-:W-:Y:S01]  /*4c30*/  IMAD.WIDE.U32 R10, R10, -0x2daee0ad, RZ ;  /* 0xd2511f530a0a7825 */ /* 0x000fe200078e00ff */
[----:B------:R-:W-:Y:S02]  /*4c40*/  LOP3.LUT R6, R15, UR21, R12, 0x96, !PT ;  /* 0x000000150f067c12 */ /* 0x000fe4000f8e960c */
[C---:B------:R-:W-:Y:S01]  /*4c50*/  FSETP.NEU.FTZ.AND P1, PT, R3.reuse, -INF , PT ;  /* 0xff8000000300780b */ /* 0x040fe20003f3d000 */
[----:B------:R-:W-:Y:S01]  /*4c60*/  FMUL.FTZ R166, R3, c[0x0][0x23c] ;  /* 0x00008f0003a67a20 */ /* 0x000fe20000410000 */
[----:B------:R-:W-:Y:S01]  /*4c70*/  LOP3.LUT R14, R11, UR15, R14, 0x96, !PT ;  /* 0x0000000f0b0e7c12 */ /* 0x000fe2000f8e960e */
[--C-:B------:R-:W-:Y:S02]  /*4c80*/  FFMA.FTZ R155, R28, c[0x0][0x23c], -R208.reuse ;  /* 0x00008f001c9b7a23 */ /* 0x100fe400000108d0 */
[----:B------:R-:W-:Y:S01]  /*4c90*/  FFMA.FTZ R150, R29, c[0x0][0x23c], -R208 ;  /* 0x00008f001d967a23 */ /* 0x000fe200000108d0 */
[----:B------:R-:W-:Y:S01]  /*4ca0*/  FSEL R166, R166, RZ, P1 ;  /* 0x000000ffa6a67208 */ /* 0x000fe20000800000 */
[----:B------:R-:W-:-:S02]  /*4cb0*/  IMAD.WIDE.U32 R14, R14, -0x326172a9, RZ ;  /* 0xcd9e8d570e0e7825 */ /* 0x000fc400078e00ff */
[----:B------:R-:W-:Y:S02]  /*4cc0*/  MUFU.EX2 R155, R155 ;  /* 0x0000009b009b7308 */ /* 0x000fe40000000800 */
[--C-:B------:R-:W-:Y:S01]  /*4cd0*/  FFMA.FTZ R159, R30, c[0x0][0x23c], -R166.reuse ;  /* 0x00008f001e9f7a23 */ /* 0x100fe200000108a6 */
[C---:B------:R-:W-:Y:S01]  /*4ce0*/  LOP3.LUT R13, R14.reuse, 0xffff, RZ, 0xc0, !PT ;  /* 0x0000ffff0e0d7812 */ /* 0x040fe200078ec0ff */
[----:B------:R-:W-:Y:S01]  /*4cf0*/  FFMA.FTZ R152, R31, c[0x0][0x23c], -R166 ;  /* 0x00008f001f987a23 */ /* 0x000fe200000108a6 */
[----:B------:R-:W-:Y:S01]  /*4d00*/  LOP3.LUT R12, R14, 0xff, RZ, 0xc0, !PT ;  /* 0x000000ff0e0c7812 */ /* 0x000fe200078ec0ff */
[----:B------:R-:W-:Y:S01]  /*4d10*/  IMAD.WIDE.U32 R6, R6, -0x326172a9, RZ ;  /* 0xcd9e8d5706067825 */ /* 0x000fe200078e00ff */
[----:B------:R-:W-:Y:S01]  /*4d20*/  SHF.R.U32.HI R13, RZ, 0x8, R13 ;  /* 0x00000008ff0d7819 */ /* 0x000fe2000001160d */
[----:B------:R-:W1:Y:S01]  /*4d30*/  MUFU.EX2 R150, R150 ;  /* 0x0000009600967308 */ /* 0x000e620000000800 */
[----:B------:R-:W-:Y:S01]  /*4d40*/  SHF.R.U32.HI R11, RZ, 0x10, R14 ;  /* 0x00000010ff0b7819 */ /* 0x000fe2000001160e */
[----:B------:R-:W-:Y:S01]  /*4d50*/  FFMA.FTZ R157, R32, c[0x0][0x23c], -R208 ;  /* 0x00008f00209d7a23 */ /* 0x000fe200000108d0 */
[----:B------:R-:W-:Y:S01]  /*4d60*/  LOP3.LUT R9, R15, UR5, R6, 0x96, !PT ;  /* 0x000000050f097c12 */ /* 0x000fe2000f8e9606 */
[----:B------:R-:W-:Y:S01]  /*4d70*/  FFMA.FTZ R156, R33, c[0x0][0x23c], -R208 ;  /* 0x00008f00219c7a23 */ /* 0x000fe200000108d0 */
[----:B------:R-:W-:Y:S01]  /*4d80*/  PRMT R4, R12, 0x5410, R13 ;  /* 0x000054100c047816 */ /* 0x000fe2000000000d */
[----:B------:R-:W-:Y:S01]  /*4d90*/  FFMA.FTZ R154, R34, c[0x0][0x23c], -R166 ;  /* 0x00008f00229a7a23 */ /* 0x000fe200000108a6 */
[----:B------:R-:W-:Y:S01]  /*4da0*/  SHF.R.U32.HI R6, RZ, 0x18, R14 ;  /* 0x00000018ff067819 */ /* 0x000fe2000001160e */
[----:B------:R-:W-:Y:S01]  /*4db0*/  MUFU.EX2 R159, R159 ;  /* 0x0000009f009f7308 */ /* 0x000fe20000000800 */
[----:B------:R-:W-:Y:S01]  /*4dc0*/  FFMA.FTZ R160, R35, c[0x0][0x23c], -R166 ;  /* 0x00008f0023a07a23 */ /* 0x000fe200000108a6 */
[----:B------:R-:W-:Y:S01]  /*4dd0*/  LOP3.LUT R11, R11, 0xff, RZ, 0xc0, !PT ;  /* 0x000000ff0b0b7812 */ /* 0x000fe200078ec0ff */
[--C-:B------:R-:W-:Y:S01]  /*4de0*/  HSET2.LE.AND R4, R4, R161.reuse, PT ;  /* 0x000000a104047233 */ /* 0x100fe20003803000 */
[----:B------:R-:W-:Y:S01]  /*4df0*/  LOP3.LUT R5, R9, 0xffff, RZ, 0xc0, !PT ;  /* 0x0000ffff09057812 */ /* 0x000fe200078ec0ff */
[----:B------:R-:W2:Y:S01]  /*4e00*/  LDSM.16.MT88.4 R32, [R184+0x10000] ;  /* 0x01000000b820783b */ /* 0x000ea20000004200 */
[--C-:B------:R-:W-:Y:S01]  /*4e10*/  SHF.R.U32.HI R2, RZ, 0x10, R9.reuse ;  /* 0x00000010ff027819 */ /* 0x100fe20000011609 */
[----:B------:R-:W-:Y:S01]  /*4e20*/  FFMA.FTZ R148, R20, c[0x0][0x23c], -R208 ;  /* 0x00008f0014947a23 */ /* 0x000fe200000108d0 */
[----:B------:R-:W3:Y:S01]  /*4e30*/  MUFU.EX2 R152, R152 ;  /* 0x0000009800987308 */ /* 0x000ee20000000800 */
[----:B------:R-:W-:Y:S01]  /*4e40*/  PRMT R6, R11, 0x5410, R6 ;  /* 0x000054100b067816 */ /* 0x000fe20000000006 */
[--C-:B------:R-:W-:Y:S01]  /*4e50*/  FFMA.FTZ R153, R24, c[0x0][0x23c], -R208.reuse ;  /* 0x00008f0018997a23 */ /* 0x100fe200000108d0 */
[----:B------:R-:W-:Y:S01]  /*4e60*/  LOP3.LUT R0, R9, 0xff, RZ, 0xc0, !PT ;  /* 0x000000ff09007812 */ /* 0x000fe200078ec0ff */
[----:B------:R-:W-:Y:S01]  /*4e70*/  FFMA.FTZ R149, R25, c[0x0][0x23c], -R208 ;  /* 0x00008f0019957a23 */ /* 0x000fe200000108d0 */
[----:B-1----:R-:W-:Y:S01]  /*4e80*/  F2FP.BF16.PACK_AB R114, R150, R155 ;  /* 0x0000009b9672723e */ /* 0x002fe200000010ff */
[--C-:B------:R-:W-:Y:S01]  /*4e90*/  HSET2.LE.AND R115, R6, R161.reuse, PT ;  /* 0x000000a106737233 */ /* 0x100fe20003803000 */
[----:B------:R-:W-:Y:S01]  /*4ea0*/  SHF.R.U32.HI R9, RZ, 0x18, R9 ;  /* 0x00000018ff097819 */ /* 0x000fe20000011609 */
[----:B------:R-:W-:Y:S01]  /*4eb0*/  MUFU.EX2 R157, R157 ;  /* 0x0000009d009d7308 */ /* 0x000fe20000000800 */
[----:B------:R-:W-:Y:S01]  /*4ec0*/  SHF.R.U32.HI R5, RZ, 0x8, R5 ;  /* 0x00000008ff057819 */ /* 0x000fe20000011605 */
[--C-:B------:R-:W-:Y:S01]  /*4ed0*/  FFMA.FTZ R151, R26, c[0x0][0x23c], -R166.reuse ;  /* 0x00008f001a977a23 */ /* 0x100fe200000108a6 */
[----:B------:R-:W-:Y:S01]  /*4ee0*/  LOP3.LUT R2, R2, 0xff, RZ, 0xc0, !PT ;  /* 0x000000ff02027812 */ /* 0x000fe200078ec0ff */
[--C-:B------:R-:W-:Y:S01]  /*4ef0*/  FFMA.FTZ R135, R22, c[0x0][0x23c], -R166.reuse ;  /* 0x00008f0016877a23 */ /* 0x100fe200000108a6 */
[----:B------:R-:W-:Y:S01]  /*4f00*/  LOP3.LUT R114, R4, R114, RZ, 0xc0, !PT ;  /* 0x0000007204727212 */ /* 0x000fe200078ec0ff */
[----:B------:R-:W-:Y:S01]  /*4f10*/  FFMA.FTZ R158, R116, c[0x0][0x23c], -R166 ;  /* 0x00008f00749e7a23 */ /* 0x000fe200000108a6 */
[----:B------:R-:W-:Y:S01]  /*4f20*/  PRMT R0, R0, 0x5410, R5 ;  /* 0x0000541000007816 */ /* 0x000fe20000000005 */
[----:B------:R-:W1:Y:S01]  /*4f30*/  MUFU.EX2 R156, R156 ;  /* 0x0000009c009c7308 */ /* 0x000e620000000800 */
[----:B------:R-:W-:Y:S01]  /*4f40*/  PRMT R2, R2, 0x5410, R9 ;  /* 0x0000541002027816 */ /* 0x000fe20000000009 */
[----:B------:R-:W-:Y:S01]  /*4f50*/  LDSM.16.MT88.4 R12, [R188+0xe800] ;  /* 0x00e80000bc0c783b */ /* 0x000fe20000004200 */
[----:B---3--:R-:W-:Y:S01]  /*4f60*/  F2FP.BF16.PACK_AB R4, R152, R159 ;  /* 0x0000009f9804723e */ /* 0x008fe200000010ff */
[--C-:B------:R-:W-:Y:S01]  /*4f70*/  HSET2.LE.AND R112, R0, R161.reuse, PT ;  /* 0x000000a100707233 */ /* 0x100fe20003803000 */
[----:B------:R-:W-:Y:S01]  /*4f80*/  FFMA.FTZ R162, R146, c[0x0][0x23c], -R208 ;  /* 0x00008f0092a27a23 */ /* 0x000fe200000108d0 */
[----:B------:R-:W-:Y:S01]  /*4f90*/  HSET2.LE.AND R113, R2, R161, PT ;  /* 0x000000a102717233 */ /* 0x000fe20003803000 */
[----:B------:R-:W-:Y:S01]  /*4fa0*/  LOP3.LUT R115, R115, R4, RZ, 0xc0, !PT ;  /* 0x0000000473737212 */ /* 0x000fe200078ec0ff */
[----:B------:R-:W-:Y:S01]  /*4fb0*/  MUFU.EX2 R154, R154 ;  /* 0x0000009a009a7308 */ /* 0x000fe20000000800 */
[----:B------:R-:W-:Y:S01]  /*4fc0*/  LOP3.LUT R4, R7, UR20, R8, 0x96, !PT ;  /* 0x0000001407047c12 */ /* 0x000fe2000f8e9608 */
[--C-:B------:R-:W-:Y:S01]  /*4fd0*/  FFMA.FTZ R206, R138, c[0x0][0x23c], -R166.reuse ;  /* 0x00008f008ace7a23 */ /* 0x100fe200000108a6 */
[----:B------:R-:W-:Y:S01]  /*4fe0*/  LDSM.16.MT88.4 R28, [R186+0xc800] ;  /* 0x00c80000ba1c783b */ /* 0x000fe20000004200 */
[----:B------:R-:W-:-:S02]  /*4ff0*/  FFMA.FTZ R171, R137, c[0x0][0x23c], -R166 ;  /* 0x00008f0089ab7a23 */ /* 0x000fc400000108a6 */
[----:B------:R-:W-:Y:S01]  /*5000*/  IMAD.WIDE.U32 R4, R4, -0x2daee0ad, RZ ;  /* 0xd2511f5304047825 */ /* 0x000fe200078e00ff */
[----:B------:R-:W-:Y:S01]  /*5010*/  LDSM.16.MT88.4 R24, [R185+0xc800] ;  /* 0x00c80000b918783b */ /* 0x000fe20000004200 */
[----:B------:R-:W3:Y:S01]  /*5020*/  MUFU.EX2 R160, R160 ;  /* 0x000000a000a07308 */ /* 0x000ee20000000800 */
[----:B-1----:R-:W-:Y:S01]  /*5030*/  F2FP.BF16.PACK_AB R2, R156, R157 ;  /* 0x0000009d9c02723e */ /* 0x002fe200000010ff */
[----:B------:R-:W-:Y:S01]  /*5040*/  FFMA.FTZ R204, R204, c[0x0][0x23c], -R166 ;  /* 0x00008f00cccc7a23 */ /* 0x000fe200000108a6 */
[----:B------:R-:W-:Y:S01]  /*5050*/  LOP3.LUT R10, R5, UR30, R10, 0x96, !PT ;  /* 0x0000001e050a7c12 */ /* 0x000fe2000f8e960a */
[--C-:B------:R-:W-:Y:S01]  /*5060*/  FFMA.FTZ R212, R212, c[0x0][0x23c], -R208.reuse ;  /* 0x00008f00d4d47a23 */ /* 0x100fe200000108d0 */
[----:B------:R-:W-:Y:S01]  /*5070*/  LOP3.LUT R112, R112, R2, RZ, 0xc0, !PT ;  /* 0x0000000270707212 */ /* 0x000fe200078ec0ff */
[----:B------:R-:W-:Y:S01]  /*5080*/  FFMA.FTZ R2, R21, c[0x0][0x23c], -R208 ;  /* 0x00008f0015027a23 */ /* 0x000fe200000108d0 */
[----:B------:R-:W-:Y:S01]  /*5090*/  LOP3.LUT R142, R4, 0xff, RZ, 0xc0, !PT ;  /* 0x000000ff048e7812 */ /* 0x000fe200078ec0ff */
[----:B------:R-:W-:Y:S01]  /*50a0*/  MUFU.EX2 R148, R148 ;  /* 0x0000009400947308 */ /* 0x000fe20000000800 */
[----:B------:R-:W-:Y:S01]  /*50b0*/  SHF.R.U32.HI R8, RZ, 0x10, R4 ;  /* 0x00000010ff087819 */ /* 0x000fe20000011604 */
[----:B------:R-:W-:Y:S01]  /*50c0*/  FFMA.FTZ R211, R211, c[0x0][0x23c], -R208 ;  /* 0x00008f00d3d37a23 */ /* 0x000fe200000108d0 */
[----:B------:R-:W-:Y:S01]  /*50d0*/  SHF.R.U32.HI R143, RZ, 0x18, R4 ;  /* 0x00000018ff8f7819 */ /* 0x000fe20000011604 */
[----:B------:R-:W-:Y:S01]  /*50e0*/  FFMA.FTZ R210, R210, c[0x0][0x23c], -R208 ;  /* 0x00008f00d2d27a23 */ /* 0x000fe200000108d0 */
[----:B------:R-:W-:Y:S01]  /*50f0*/  LOP3.LUT R11, R10, 0xffff, RZ, 0xc0, !PT ;  /* 0x0000ffff0a0b7812 */ /* 0x000fe200078ec0ff */
[----:B------:R-:W-:Y:S01]  /*5100*/  FFMA.FTZ R205, R205, c[0x0][0x23c], -R166 ;  /* 0x00008f00cdcd7a23 */ /* 0x000fe200000108a6 */
[----:B------:R-:W-:Y:S01]  /*5110*/  SHF.R.U32.HI R141, RZ, 0x10, R10 ;  /* 0x00000010ff8d7819 */ /* 0x000fe2000001160a */
[----:B------:R-:W1:Y:S01]  /*5120*/  MUFU.EX2 R2, R2 ;  /* 0x0000000200027308 */ /* 0x000e620000000800 */
[----:B---3--:R-:W-:Y:S01]  /*5130*/  F2FP.BF16.PACK_AB R0, R160, R154 ;  /* 0x0000009aa000723e */ /* 0x008fe200000010ff */
[--C-:B------:R-:W-:Y:S01]  /*5140*/  FFMA.FTZ R169, R169, c[0x0][0x23c], -R166.reuse ;  /* 0x00008f00a9a97a23 */ /* 0x100fe200000108a6 */
[----:B------:R-:W-:Y:S01]  /*5150*/  LOP3.LUT R140, R10, 0xff, RZ, 0xc0, !PT ;  /* 0x000000ff0a8c7812 */ /* 0x000fe200078ec0ff */
[----:B------:R-:W-:Y:S01]  /*5160*/  FFMA.FTZ R168, R168, c[0x0][0x23c], -R166 ;  /* 0x00008f00a8a87a23 */ /* 0x000fe200000108a6 */
[----:B------:R-:W-:Y:S01]  /*5170*/  LOP3.LUT R113, R113, R0, RZ, 0xc0, !PT ;  /* 0x0000000071717212 */ /* 0x000fe200078ec0ff */
[----:B------:R-:W-:Y:S01]  /*5180*/  FADD.FTZ R156, R157, R156 ;  /* 0x0000009c9d9c7221 */ /* 0x000fe20000010000 */
[----:B------:R-:W-:Y:S01]  /*5190*/  LOP3.LUT R0, R4, 0xffff, RZ, 0xc0, !PT ;  /* 0x0000ffff04007812 */ /* 0x000fe200078ec0ff */
[----:B------:R-:W-:Y:S01]  /*51a0*/  MUFU.EX2 R153, R153 ;  /* 0x0000009900997308 */ /* 0x000fe20000000800 */
[----:B------:R-:W3:Y:S01]  /*51b0*/  LDSM.16.MT88.4 R4, [R188+0xc800] ;  /* 0x00c80000bc04783b */ /* 0x000ee20000004200 */
[----:B------:R-:W-:Y:S01]  /*51c0*/  LOP3.LUT R8, R8, 0xff, RZ, 0xc0, !PT ;  /* 0x000000ff08087812 */ /* 0x000fe200078ec0ff */
[----:B------:R-:W-:Y:S01]  /*51d0*/  FADD.FTZ R154, R154, R160 ;  /* 0x000000a09a9a7221 */ /* 0x000fe20000010000 */
[----:B------:R-:W-:Y:S01]  /*51e0*/  SHF.R.U32.HI R0, RZ, 0x8, R0 ;  /* 0x00000008ff007819 */ /* 0x000fe20000011600 */
[C---:B------:R-:W-:Y:S01]  /*51f0*/  HMMA.16816.F32.BF16 R128, R112.reuse, R124, RZ ;  /* 0x0000007c7080723c */ /* 0x040fe200000418ff */
[----:B------:R-:W-:Y:S01]  /*5200*/  SHF.R.U32.HI R10, RZ, 0x18, R10 ;  /* 0x00000018ff0a7819 */ /* 0x000fe2000001160a */
[----:B------:R-:W-:Y:S01]  /*5210*/  FADD.FTZ R155, R155, R156 ;  /* 0x0000009c9b9b7221 */ /* 0x000fe20000010000 */
[----:B------:R-:W-:Y:S01]  /*5220*/  PRMT R142, R142, 0x5410, R0 ;  /* 0x000054108e8e7816 */ /* 0x000fe20000000000 */
[----:B------:R-:W-:Y:S01]  /*5230*/  FFMA.FTZ R0, R23, c[0x0][0x23c], -R166 ;  /* 0x00008f0017007a23 */ /* 0x000fe200000108a6 */
[----:B------:R-:W4:Y:S01]  /*5240*/  MUFU.EX2 R149, R149 ;  /* 0x0000009500957308 */ /* 0x000f220000000800 */
[----:B------:R-:W-:Y:S01]  /*5250*/  SHF.R.U32.HI R11, RZ, 0x8, R11 ;  /* 0x00000008ff0b7819 */ /* 0x000fe2000001160b */
[----:B------:R-:W-:Y:S01]  /*5260*/  LDSM.16.MT88.4 R20, [R184+0xc800] ;  /* 0x00c80000b814783b */ /* 0x000fe20000004200 */
[C---:B------:R-:W-:Y:S01]  /*5270*/  HMMA.16816.F32.BF16 R124, R112.reuse, R126, RZ ;  /* 0x0000007e707c723c */ /* 0x040fe200000418ff */
[--C-:B------:R-:W-:Y:S01]  /*5280*/  HSET2.LE.AND R142, R142, R161.reuse, PT ;  /* 0x000000a18e8e7233 */ /* 0x100fe20003803000 */
[----:B-1----:R-:W-:Y:S01]  /*5290*/  F2FP.BF16.PACK_AB R9, R2, R148 ;  /* 0x000000940209723e */ /* 0x002fe200000010ff */
[----:B------:R-:W-:Y:S01]  /*52a0*/  FADD.FTZ R159, R159, R154 ;  /* 0x0000009a9f9f7221 */ /* 0x000fe20000010000 */
[----:B------:R-:W-:Y:S01]  /*52b0*/  LOP3.LUT R141, R141, 0xff, RZ, 0xc0, !PT ;  /* 0x000000ff8d8d7812 */ /* 0x000fe200078ec0ff */
[----:B------:R-:W-:Y:S01]  /*52c0*/  MUFU.EX2 R151, R151 ;  /* 0x0000009700977308 */ /* 0x000fe20000000800 */
[----:B------:R-:W-:Y:S01]  /*52d0*/  PRMT R143, R8, 0x5410, R143 ;  /* 0x00005410088f7816 */ /* 0x000fe2000000008f */
[----:B------:R-:W-:Y:S01]  /*52e0*/  FADD.FTZ R155, R150, R155 ;  /* 0x0000009b969b7221 */ /* 0x000fe20000010000 */
[----:B------:R-:W-:Y:S01]  /*52f0*/  PRMT R140, R140, 0x5410, R11 ;  /* 0x000054108c8c7816 */ /* 0x000fe2000000000b */
[C---:B--2---:R-:W-:Y:S01]  /*5300*/  HMMA.16816.F32.BF16 R116, R112.reuse, R32, RZ ;  /* 0x000000207074723c */ /* 0x044fe200000418ff */
[----:B------:R-:W-:Y:S01]  /*5310*/  PRMT R141, R141, 0x5410, R10 ;  /* 0x000054108d8d7816 */ /* 0x000fe2000000000a */
[--C-:B------:R-:W-:Y:S01]  /*5320*/  HSET2.LE.AND R143, R143, R161.reuse, PT ;  /* 0x000000a18f8f7233 */ /* 0x100fe20003803000 */
[----:B------:R-:W-:Y:S01]  /*5330*/  LOP3.LUT R142, R142, R9, RZ, 0xc0, !PT ;  /* 0x000000098e8e7212 */ /* 0x000fe200078ec0ff */
[----:B------:R-:W-:Y:S01]  /*5340*/  MUFU.EX2 R135, R135 ;  /* 0x0000008700877308 */ /* 0x000fe20000000800 */
[----:B------:R-:W1:Y:S01]  /*5350*/  LDSM.16.MT88.4 R8, [R185+0xe800] ;  /* 0x00e80000b908783b */ /* 0x000e620000004200 */
[--C-:B------:R-:W-:Y:S01]  /*5360*/  HSET2.LE.AND R140, R140, R161.reuse, PT ;  /* 0x000000a18c8c7233 */ /* 0x100fe20003803000 */
[----:B----4-:R-:W-:Y:S01]  /*5370*/  F2FP.BF16.PACK_AB R33, R149, R153 ;  /* 0x000000999521723e */ /* 0x010fe200000010ff */
[----:B------:R-:W-:Y:S01]  /*5380*/  HSET2.LE.AND R141, R141, R161, PT ;  /* 0x000000a18d8d7233 */ /* 0x000fe20003803000 */
[----:B------:R-:W-:Y:S01]  /*5390*/  HMMA.16816.F32.BF16 R76, R112, R80, RZ ;  /* 0x00000050704c723c */ /* 0x000fe200000418ff */
[----:B------:R-:W-:Y:S01]  /*53a0*/  FADD.FTZ R159, R152, R159 ;  /* 0x0000009f989f7221 */ /* 0x000fe20000010000 */
[----:B------:R-:W-:Y:S01]  /*53b0*/  LOP3.LUT R140, R140, R33, RZ, 0xc0, !PT ;  /* 0x000000218c8c7212 */ /* 0x000fe200078ec0ff */
[----:B------:R-:W2:Y:S01]  /*53c0*/  MUFU.EX2 R0, R0 ;  /* 0x0000000000007308 */ /* 0x000ea20000000800 */
[----:B------:R-:W-:-:S04]  /*53d0*/  FADD.FTZ R153, R153, R155 ;  /* 0x0000009b99997221 */ /* 0x000fc80000010000 */
[----:B------:R-:W-:Y:S01]  /*53e0*/  HMMA.16816.F32.BF16 R80, R112, R82, RZ ;  /* 0x000000527050723c */ /* 0x000fe200000418ff */
[----:B------:R-:W-:Y:S02]  /*53f0*/  FADD.FTZ R153, R149, R153 ;  /* 0x0000009995997221 */ /* 0x000fe40000010000 */
[----:B------:R-:W4:Y:S02]  /*5400*/  MUFU.EX2 R158, R158 ;  /* 0x0000009e009e7308 */ /* 0x000f240000000800 */
[----:B------:R-:W-:-:S03]  /*5410*/  FADD.FTZ R148, R148, R153 ;  /* 0x0000009994947221 */ /* 0x000fc60000010000 */
[C---:B------:R-:W-:Y:S01]  /*5420*/  HMMA.16816.F32.BF16 R68, R112.reuse, R72, RZ ;  /* 0x000000487044723c */ /* 0x040fe200000418ff */
[----:B------:R-:W-:Y:S01]  /*5430*/  FADD.FTZ R148, R2, R148 ;  /* 0x0000009402947221 */ /* 0x000fe20000010000 */
[----:B--2---:R-:W-:Y:S01]  /*5440*/  F2FP.BF16.PACK_AB R147, R0, R135 ;  /* 0x000000870093723e */ /* 0x004fe200000010ff */
[----:B------:R-:W-:Y:S03]  /*5450*/  MUFU.EX2 R162, R162 ;  /* 0x000000a200a27308 */ /* 0x000fe60000000800 */
[----:B------:R-:W-:Y:S02]  /*5460*/  LOP3.LUT R143, R143, R147, RZ, 0xc0, !PT ;  /* 0x000000938f8f7212 */ /* 0x000fe400078ec0ff */
[----:B------:R-:W-:Y:S01]  /*5470*/  HMMA.16816.F32.BF16 R84, R112, R88, RZ ;  /* 0x000000587054723c */ /* 0x000fe200000418ff */
[----:B----4-:R-:W-:Y:S02]  /*5480*/  F2FP.BF16.PACK_AB R32, R158, R151 ;  /* 0x000000979e20723e */ /* 0x010fe400000010ff */
[----:B------:R-:W-:Y:S01]  /*5490*/  MUFU.EX2 R206, R206 ;  /* 0x000000ce00ce7308 */ /* 0x000fe20000000800 */
[----:B------:R-:W-:Y:S01]  /*54a0*/  FADD.FTZ R151, R151, R159 ;  /* 0x0000009f97977221 */ /* 0x000fe20000010000 */
[----:B------:R-:W-:-:S03]  /*54b0*/  LOP3.LUT R141, R141, R32, RZ, 0xc0, !PT ;  /* 0x000000208d8d7212 */ /* 0x000fc600078ec0ff */
[----:B------:R-:W-:Y:S01]  /*54c0*/  HMMA.16816.F32.BF16 R88, R112, R90, RZ ;  /* 0x0000005a7058723c */ /* 0x000fe200000418ff */
[----:B------:R-:W-:Y:S02]  /*54d0*/  FADD.FTZ R151, R158, R151 ;  /* 0x000000979e977221 */ /* 0x000fe40000010000 */
[----:B------:R-:W-:Y:S02]  /*54e0*/  MUFU.EX2 R171, R171 ;  /* 0x000000ab00ab7308 */ /* 0x000fe40000000800 */
[----:B------:R-:W-:-:S03]  /*54f0*/  FADD.FTZ R135, R135, R151 ;  /* 0x0000009787877221 */ /* 0x000fc60000010000 */
[C---:B---3--:R-:W-:Y:S01]  /*5500*/  HMMA.16816.F32.BF16 R128, R140.reuse, R4, R128 ;  /* 0x000000048c80723c */ /* 0x048fe20000041880 */
[----:B------:R-:W-:Y:S02]  /*5510*/  FADD.FTZ R135, R0, R135 ;  /* 0x0000008700877221 */ /* 0x000fe40000010000 */
[----:B------:R-:W-:Y:S05]  /*5520*/  MUFU.EX2 R204, R204 ;  /* 0x000000cc00cc7308 */ /* 0x000fea0000000800 */
[C---:B------:R-:W-:Y:S01]  /*5530*/  HMMA.16816.F32.BF16 R124, R140.reuse, R6, R124 ;  /* 0x000000068c7c723c */ /* 0x040fe2000004187c */
[----:B------:R-:W2:Y:S02]  /*5540*/  LDSM.16.MT88.4 R4, [R184+0xe800] ;  /* 0x00e80000b804783b */ /* 0x000ea40000004200 */
[----:B------:R-:W-:Y:S05]  /*5550*/  MUFU.EX2 R212, R212 ;  /* 0x000000d400d47308 */ /* 0x000fea0000000800 */
[C---:B-1----:R-:W-:Y:S03]  /*5560*/  HMMA.16816.F32.BF16 R76, R140.reuse, R8, R76 ;  /* 0x000000088c4c723c */ /* 0x042fe6000004184c */
[----:B------:R-:W-:Y:S05]  /*5570*/  MUFU.EX2 R211, R211 ;  /* 0x000000d300d37308 */ /* 0x000fea0000000800 */
[C---:B------:R-:W-:Y:S01]  /*5580*/  HMMA.16816.F32.BF16 R80, R140.reuse, R10, R80 ;  /* 0x0000000a8c50723c */ /* 0x040fe20000041850 */
[----:B------:R-:W1:Y:S02]  /*5590*/  LDSM.16.MT88.4 R8, [R186+0x10800] ;  /* 0x01080000ba08783b */ /* 0x000e640000004200 */
[----:B------:R-:W-:Y:S05]  /*55a0*/  MUFU.EX2 R210, R210 ;  /* 0x000000d200d27308 */ /* 0x000fea0000000800 */
[----:B------:R-:W-:Y:S03]  /*55b0*/  HMMA.16816.F32.BF16 R68, R140, R16, R68 ;  /* 0x000000108c44723c */ /* 0x000fe60000041844 */
[----:B------:R-:W-:Y:S04]  /*55c0*/  MUFU.EX2 R205, R205 ;  /* 0x000000cd00cd7308 */ /* 0x000fe80000000800 */
[----:B------:R-:W-:Y:S01]  /*55d0*/  LOP3.LUT R16, R165, UR28, R214, 0x96, !PT ;  /* 0x0000001ca5107c12 */ /* 0x000fe2000f8e96d6 */
[----:B------:R-:W-:Y:S01]  /*55e0*/  HMMA.16816.F32.BF16 R100, R112, R120, RZ ;  /* 0x000000787064723c */ /* 0x000fe200000418ff */
[----:B------:R-:W-:-:S02]  /*55f0*/  IMAD.WIDE.U32 R214, R163, -0x326172a9, RZ ;  /* 0xcd9e8d57a3d67825 */ /* 0x000fc400078e00ff */
[----:B------:R-:W-:Y:S02]  /*5600*/  MUFU.EX2 R169, R169 ;  /* 0x000000a900a97308 */ /* 0x000fe40000000800 */
[----:B------:R-:W-:Y:S01]  /*5610*/  IMAD.WIDE.U32 R16, R16, -0x2daee0ad, RZ ;  /* 0xd2511f5310107825 */ /* 0x000fe200078e00ff */
[----:B------:R-:W-:Y:S02]  /*5620*/  LOP3.LUT R164, R215, UR26, R164, 0x96, !PT ;  /* 0x0000001ad7a47c12 */ /* 0x000fe4000f8e96a4 */
[----:B------:R-:W-:Y:S01]  /*5630*/  HMMA.16816.F32.BF16 R60, R112, R64, RZ ;  /* 0x00000040703c723c */ /* 0x000fe200000418ff */
[----:B------:R-:W-:Y:S01]  /*5640*/  FFMA.FTZ R163, R145, c[0x0][0x23c], -R208 ;  /* 0x00008f0091a37a23 */ /* 0x000fe200000108d0 */
[----:B------:R-:W-:Y:S01]  /*5650*/  LOP3.LUT R216, R17, UR25, R170, 0x96, !PT ;  /* 0x0000001911d87c12 */ /* 0x000fe2000f8e96aa */
[----:B------:R-:W-:Y:S01]  /*5660*/  FFMA.FTZ R165, R139, c[0x0][0x23c], -R208 ;  /* 0x00008f008ba57a23 */ /* 0x000fe200000108d0 */
[----:B------:R-:W-:Y:S01]  /*5670*/  MUFU.EX2 R168, R168 ;  /* 0x000000a800a87308 */ /* 0x000fe20000000800 */
[----:B------:R-:W-:-:S02]  /*5680*/  FFMA.FTZ R170, R136, c[0x0][0x23c], -R166 ;  /* 0x00008f0088aa7a23 */ /* 0x000fc400000108a6 */
[----:B------:R-:W-:Y:S01]  /*5690*/  IMAD.WIDE.U32 R216, R216, -0x326172a9, RZ ;  /* 0xcd9e8d57d8d87825 */ /* 0x000fe200078e00ff */
[----:B------:R-:W-:Y:S01]  /*56a0*/  HMMA.16816.F32.BF16 R64, R112, R66, RZ ;  /* 0x000000427040723c */ /* 0x000fe200000418ff */
[----:B------:R-:W-:Y:S02]  /*56b0*/  LDSM.16.MT88.4 R136, [R186+0xd000] ;  /* 0x00d00000ba88783b */ /* 0x000fe40000004200 */
[----:B------:R-:W-:Y:S01]  /*56c0*/  FFMA.FTZ R166, R167, c[0x0][0x23c], -R166 ;  /* 0x00008f00a7a67a23 */ /* 0x000fe200000108a6 */
[----:B------:R-:W-:Y:S01]  /*56d0*/  LOP3.LUT R214, R217, UR24, R214, 0x96, !PT ;  /* 0x00000018d9d67c12 */ /* 0x000fe2000f8e96d6 */
[----:B------:R-:W3:Y:S03]  /*56e0*/  MUFU.EX2 R163, R163 ;  /* 0x000000a300a37308 */ /* 0x000ee60000000800 */
[----:B--2---:R-:W-:Y:S01]  /*56f0*/  HMMA.16816.F32.BF16 R84, R140, R4, R84 ;  /* 0x000000048c54723c */ /* 0x004fe20000041854 */
[----:B------:R-:W-:-:S04]  /*5700*/  IMAD.WIDE.U32 R214, R214, -0x2daee0ad, RZ ;  /* 0xd2511f53d6d67825 */ /* 0x000fc800078e00ff */
[----:B------:R-:W-:Y:S03]  /*5710*/  MUFU.EX2 R165, R165 ;  /* 0x000000a500a57308 */ /* 0x000fe60000000800 */
[----:B------:R-:W-:Y:S01]  /*5720*/  HMMA.16816.F32.BF16 R88, R140, R6, R88 ;  /* 0x000000068c58723c */ /* 0x000fe20000041858 */
[----:B------:R-:W2:Y:S04]  /*5730*/  LDSM.16.MT88.4 R4, [R185+0x10800] ;  /* 0x01080000b904783b */ /* 0x000ea80000004200 */
[----:B------:R-:W-:Y:S03]  /*5740*/  MUFU.EX2 R170, R170 ;  /* 0x000000aa00aa7308 */ /* 0x000fe60000000800 */
[C---:B------:R-:W-:Y:S05]  /*5750*/  HMMA.16816.F32.BF16 R120, R112.reuse, R122, RZ ;  /* 0x0000007a7078723c */ /* 0x040fea00000418ff */
[----:B------:R-:W-:Y:S03]  /*5760*/  MUFU.EX2 R166, R166 ;  /* 0x000000a600a67308 */ /* 0x000fe60000000800 */
[----:B------:R-:W-:Y:S08]  /*5770*/  HMMA.16816.F32.BF16 R104, R112, R108, RZ ;  /* 0x0000006c7068723c */ /* 0x000ff000000418ff */
[C---:B-1----:R-:W-:Y:S07]  /*5780*/  HMMA.16816.F32.BF16 R100, R140.reuse, R8, R100 ;  /* 0x000000088c64723c */ /* 0x042fee0000041864 */
[----:B------:R-:W-:Y:S01]  /*5790*/  IMAD.WIDE.U32 R8, R164, -0x2daee0ad, RZ ;  /* 0xd2511f53a4087825 */ /* 0x000fe200078e00ff */
[C---:B------:R-:W-:Y:S03]  /*57a0*/  HMMA.16816.F32.BF16 R60, R140.reuse, R12, R60 ;  /* 0x0000000c8c3c723c */ /* 0x040fe6000004183c */
[----:B------:R-:W-:Y:S01]  /*57b0*/  FFMA.FTZ R164, R144, c[0x0][0x23c], -R208 ;  /* 0x00008f0090a47a23 */ /* 0x000fe200000108d0 */
[----:B------:R-:W-:Y:S01]  /*57c0*/  LOP3.LUT R218, R9, UR21, R16, 0x96, !PT ;  /* 0x0000001509da7c12 */ /* 0x000fe2000f8e9610 */
[----:B------:R-:W-:Y:S01]  /*57d0*/  LDSM.16.MT88.4 R144, [R184+0x10800] ;  /* 0x01080000b890783b */ /* 0x000fe20000004200 */
[----:B------:R-:W-:Y:S01]  /*57e0*/  LOP3.LUT R8, R215, UR15, R8, 0x96, !PT ;  /* 0x0000000fd7087c12 */ /* 0x000fe2000f8e9608 */
[----:B------:R-:W-:Y:S01]  /*57f0*/  FFMA.FTZ R208, R209, c[0x0][0x23c], -R208 ;  /* 0x00008f00d1d07a23 */ /* 0x000fe200000108d0 */
[----:B------:R-:W-:Y:S01]  /*5800*/  HMMA.16816.F32.BF16 R64, R140, R14, R64 ;  /* 0x0000000e8c40723c */ /* 0x000fe20000041840 */
[----:B------:R-:W1:Y:S01]  /*5810*/  LDSM.16.MT88.4 R12, [R188+0x10800] ;  /* 0x01080000bc0c783b */ /* 0x000e620000004200 */
[----:B------:R-:W-:Y:S01]  /*5820*/  IMAD.WIDE.U32 R218, R218, -0x326172a9, RZ ;  /* 0xcd9e8d57dada7825 */ /* 0x000fe200078e00ff */
[----:B------:R-:W4:Y:S05]  /*5830*/  MUFU.EX2 R164, R164 ;  /* 0x000000a400a47308 */ /* 0x000f2a0000000800 */
[C---:B------:R-:W-:Y:S03]  /*5840*/  HMMA.16816.F32.BF16 R72, R112.reuse, R74, RZ ;  /* 0x0000004a7048723c */ /* 0x040fe600000418ff */
[----:B------:R-:W5:Y:S05]  /*5850*/  MUFU.EX2 R208, R208 ;  /* 0x000000d000d07308 */ /* 0x000f6a0000000800 */
[----:B------:R-:W-:Y:S08]  /*5860*/  HMMA.16816.F32.BF16 R108, R112, R110, RZ ;  /* 0x0000006e706c723c */ /* 0x000ff000000418ff */
[----:B------:R-:W-:Y:S07]  /*5870*/  HMMA.16816.F32.BF16 R120, R140, R10, R120 ;  /* 0x0000000a8c78723c */ /* 0x000fee0000041878 */
[----:B------:R-:W-:Y:S01]  /*5880*/  IMAD.WIDE.U32 R10, R8, -0x326172a9, RZ ;  /* 0xcd9e8d57080a7825 */ /* 0x000fe200078e00ff */
[----:B------:R-:W-:Y:S04]  /*5890*/  HMMA.16816.F32.BF16 R92, R112, R96, RZ ;  /* 0x00000060705c723c */ /* 0x000fe800000418ff */
[----:B------:R-:W-:-:S02]  /*58a0*/  LOP3.LUT R8, R11, UR5, R218, 0x96, !PT ;  /* 0x000000050b087c12 */ /* 0x000fc4000f8e96da */
[----:B------:R-:W-:Y:S02]  /*58b0*/  SHF.R.U32.HI R17, RZ, 0x10, R10 ;  /* 0x00000010ff117819 */ /* 0x000fe4000001160a */
[----:B------:R-:W-:Y:S01]  /*58c0*/  HMMA.16816.F32.BF16 R96, R112, R98, RZ ;  /* 0x000000627060723c */ /* 0x000fe200000418ff */
[C---:B------:R-:W-:Y:S02]  /*58d0*/  LOP3.LUT R9, R8.reuse, 0xffff, RZ, 0xc0, !PT ;  /* 0x0000ffff08097812 */ /* 0x040fe400078ec0ff */
[----:B------:R-:W-:Y:S02]  /*58e0*/  LOP3.LUT R16, R8, 0xff, RZ, 0xc0, !PT ;  /* 0x000000ff08107812 */ /* 0x000fe400078ec0ff */
[----:B------:R-:W-:Y:S02]  /*58f0*/  SHF.R.U32.HI R9, RZ, 0x8, R9 ;  /* 0x00000008ff097819 */ /* 0x000fe40000011609 */
[----:B------:R-:W-:Y:S01]  /*5900*/  LOP3.LUT R17, R17, 0xff, RZ, 0xc0, !PT ;  /* 0x000000ff11117812 */ /* 0x000fe200078ec0ff */
[----:B--2---:R-:W-:Y:S01]  /*5910*/  HMMA.16816.F32.BF16 R104, R140, R4, R104 ;  /* 0x000000048c68723c */ /* 0x004fe20000041868 */
[----:B------:R-:W-:-:S05]  /*5920*/  PRMT R16, R16, 0x5410, R9 ;  /* 0x0000541010107816 */ /* 0x000fca0000000009 */
[----:B------:R-:W-:Y:S01]  /*5930*/  HSET2.LE.AND R16, R16, R161, PT ;  /* 0x000000a110107233 */ /* 0x000fe20003803000 */
[--C-:B------:R-:W-:Y:S01]  /*5940*/  SHF.R.U32.HI R5, RZ, 0x10, R8.reuse ;  /* 0x00000010ff057819 */ /* 0x100fe20000011608 */
[C---:B------:R-:W-:Y:S01]  /*5950*/  HMMA.16816.F32.BF16 R52, R112.reuse, R56, RZ ;  /* 0x000000387034723c */ /* 0x040fe200000418ff */
[----:B------:R-:W-:Y:S02]  /*5960*/  SHF.R.U32.HI R8, RZ, 0x18, R8 ;  /* 0x00000018ff087819 */ /* 0x000fe40000011608 */
[----:B------:R-:W-:Y:S02]  /*5970*/  LOP3.LUT R5, R5, 0xff, RZ, 0xc0, !PT ;  /* 0x000000ff05057812 */ /* 0x000fe400078ec0ff */
[----:B------:R-:W-:Y:S02]  /*5980*/  LOP3.LUT R4, R10, 0xffff, RZ, 0xc0, !PT ;  /* 0x0000ffff0a047812 */ /* 0x000fe400078ec0ff */
[----:B------:R-:W-:Y:S01]  /*5990*/  PRMT R5, R5, 0x5410, R8 ;  /* 0x0000541005057816 */ /* 0x000fe20000000008 */
[----:B------:R-:W-:Y:S01]  /*59a0*/  HMMA.16816.F32.BF16 R56, R112, R58, RZ ;  /* 0x0000003a7038723c */ /* 0x000fe200000418ff */
[----:B------:R-:W-:-:S03]  /*59b0*/  SHF.R.U32.HI R4, RZ, 0x8, R4 ;  /* 0x00000008ff047819 */ /* 0x000fc60000011604 */
[----:B------:R-:W-:-:S04]  /*59c0*/  HSET2.LE.AND R5, R5, R161, PT ;  /* 0x000000a105057233 */ /* 0x000fc80003803000 */
[C---:B------:R-:W-:Y:S07]  /*59d0*/  HMMA.16816.F32.BF16 R72, R140.reuse, R18, R72 ;  /* 0x000000128c48723c */ /* 0x040fee0000041848 */
[----:B------:R-:W-:Y:S01]  /*59e0*/  LOP3.LUT R18, R10, 0xff, RZ, 0xc0, !PT ;  /* 0x000000ff0a127812 */ /* 0x000fe200078ec0ff */
[----:B------:R-:W-:Y:S01]  /*59f0*/  HMMA.16816.F32.BF16 R108, R140, R6, R108 ;  /* 0x000000068c6c723c */ /* 0x000fe2000004186c */
[----:B------:R-:W-:Y:S02]  /*5a00*/  SHF.R.U32.HI R19, RZ, 0x18, R10 ;  /* 0x00000018ff137819 */ /* 0x000fe4000001160a */
[----:B------:R-:W2:Y:S01]  /*5a10*/  LDSM.16.MT88.4 R8, [R184+0xd000] ;  /* 0x00d00000b808783b */ /* 0x000ea20000004200 */
[----:B------:R-:W-:-:S02]  /*5a20*/  PRMT R18, R18, 0x5410, R4 ;  /* 0x0000541012127816 */ /* 0x000fc40000000004 */
[----:B------:R-:W-:Y:S02]  /*5a30*/  PRMT R19, R17, 0x5410, R19 ;  /* 0x0000541011137816 */ /* 0x000fe40000000013 */
[----:B---3--:R-:W-:Y:S01]  /*5a40*/  F2FP.BF16.PACK_AB R7, R163, R162 ;  /* 0x000000a2a307723e */ /* 0x008fe200000010ff */
[C---:B-1----:R-:W-:Y:S01]  /*5a50*/  HMMA.16816.F32.BF16 R92, R140.reuse, R12, R92 ;  /* 0x0000000c8c5c723c */ /* 0x042fe2000004185c */
[----:B------:R-:W-:Y:S01]  /*5a60*/  F2FP.BF16.PACK_AB R6, R171, R206 ;  /* 0x000000ceab06723e */ /* 0x000fe200000010ff */
[--C-:B------:R-:W-:Y:S01]  /*5a70*/  HSET2.LE.AND R18, R18, R161.reuse, PT ;  /* 0x000000a112127233 */ /* 0x100fe20003803000 */
[----:B------:R-:W-:Y:S01]  /*5a80*/  LOP3.LUT R16, R16, R7, RZ, 0xc0, !PT ;  /* 0x0000000710107212 */ /* 0x000fe200078ec0ff */
[----:B------:R-:W-:Y:S01]  /*5a90*/  HSET2.LE.AND R19, R19, R161, PT ;  /* 0x000000a113137233 */ /* 0x000fe20003803000 */
[----:B------:R-:W-:Y:S01]  /*5aa0*/  LOP3.LUT R17, R5, R6, RZ, 0xc0, !PT ;  /* 0x0000000605117212 */ /* 0x000fe200078ec0ff */
[----:B------:R-:W-:Y:S01]  /*5ab0*/  FADD.FTZ R162, R162, R148 ;  /* 0x00000094a2a27221 */ /* 0x000fe20000010000 */
[----:B------:R-:W1:Y:S01]  /*5ac0*/  LDSM.16.MT88.4 R4, [R185+0xf000] ;  /* 0x00f00000b904783b */ /* 0x000e620000004200 */
[----:B------:R-:W-:Y:S01]  /*5ad0*/  HMMA.16816.F32.BF16 R96, R140, R14, R96 ;  /* 0x0000000e8c60723c */ /* 0x000fe20000041860 */
[----:B------:R-:W-:-:S02]  /*5ae0*/  FADD.FTZ R206, R206, R135 ;  /* 0x00000087cece7221 */ /* 0x000fc40000010000 */
[----:B------:R-:W3:Y:S01]  /*5af0*/  LDSM.16.MT88.4 R12, [R188+0xd000] ;  /* 0x00d00000bc0c783b */ /* 0x000ee20000004200 */
[----:B------:R-:W-:Y:S02]  /*5b00*/  FADD.FTZ R162, R163, R162 ;  /* 0x000000a2a3a27221 */ /* 0x000fe40000010000 */
[----:B------:R-:W-:Y:S02]  /*5b10*/  FADD.FTZ R206, R171, R206 ;  /* 0x000000ceabce7221 */ /* 0x000fe40000010000 */
[C---:B------:R-:W-:Y:S08]  /*5b20*/  HMMA.16816.F32.BF16 R52, R140.reuse, R20, R52 ;  /* 0x000000148c34723c */ /* 0x040ff00000041834 */
[----:B------:R-:W-:Y:S01]  /*5b30*/  HMMA.16816.F32.BF16 R56, R140, R22, R56 ;  /* 0x000000168c38723c */ /* 0x000fe20000041838 */
[----:B------:R-:W1:Y:S07]  /*5b40*/  LDSM.16.MT88.4 R20, [R184+0xf000] ;  /* 0x00f00000b814783b */ /* 0x000e6e0000004200 */
[C---:B------:R-:W-:Y:S08]  /*5b50*/  HMMA.16816.F32.BF16 R36, R112.reuse, R40, RZ ;  /* 0x000000287024723c */ /* 0x040ff000000418ff */
[C---:B------:R-:W-:Y:S08]  /*5b60*/  HMMA.16816.F32.BF16 R44, R112.reuse, R48, RZ ;  /* 0x00000030702c723c */ /* 0x040ff000000418ff */
[C---:B------:R-:W-:Y:S08]  /*5b70*/  HMMA.16816.F32.BF16 R40, R112.reuse, R42, RZ ;  /* 0x0000002a7028723c */ /* 0x040ff000000418ff */
[C---:B------:R-:W-:Y:S08]  /*5b80*/  HMMA.16816.F32.BF16 R48, R112.reuse, R50, RZ ;  /* 0x000000327030723c */ /* 0x040ff000000418ff */
[----:B------:R-:W-:Y:S01]  /*5b90*/  HMMA.16816.F32.BF16 R112, R112, R34, RZ ;  /* 0x000000227070723c */ /* 0x000fe200000418ff */
[----:B------:R-:W-:Y:S07]  /*5ba0*/  LDSM.16.MT88.4 R32, [R185+0xd000] ;  /* 0x00d00000b920783b */ /* 0x000fee0000004200 */
[C---:B------:R-:W-:Y:S07]  /*5bb0*/  HMMA.16816.F32.BF16 R116, R140.reuse, R144, R116 ;  /* 0x000000908c74723c */ /* 0x040fee0000041874 */
[----:B----4-:R-:W-:Y:S01]  /*5bc0*/  F2FP.BF16.PACK_AB R145, R165, R164 ;  /* 0x000000a4a591723e */ /* 0x010fe200000010ff */
[----:B------:R-:W-:Y:S01]  /*5bd0*/  HMMA.16816.F32.BF16 R36, R140, R28, R36 ;  /* 0x0000001c8c24723c */ /* 0x000fe20000041824 */
[----:B------:R-:W-:Y:S01]  /*5be0*/  F2FP.BF16.PACK_AB R144, R204, R170 ;  /* 0x000000aacc90723e */ /* 0x000fe200000010ff */
[----:B------:R-:W-:Y:S01]  /*5bf0*/  FADD.FTZ R164, R164, R162 ;  /* 0x000000a2a4a47221 */ /* 0x000fe20000010000 */
[----:B------:R-:W-:Y:S01]  /*5c00*/  LOP3.LUT R18, R18, R145, RZ, 0xc0, !PT ;  /* 0x0000009112127212 */ /* 0x000fe200078ec0ff */
[----:B------:R-:W-:Y:S01]  /*5c10*/  FADD.FTZ R170, R170, R206 ;  /* 0x000000ceaaaa7221 */ /* 0x000fe20000010000 */
[----:B------:R-:W-:Y:S01]  /*5c20*/  LOP3.LUT R19, R19, R144, RZ, 0xc0, !PT ;  /* 0x0000009013137212 */ /* 0x000fe200078ec0ff */
[----:B------:R-:W-:-:S02]  /*5c30*/  FADD.FTZ R164, R165, R164 ;  /* 0x000000a4a5a47221 */ /* 0x000fc40000010000 */
[----:B------:R-:W-:Y:S01]  /*5c40*/  HMMA.16816.F32.BF16 R40, R140, R30, R40 ;  /* 0x0000001e8c28723c */ /* 0x000fe20000041828 */
[----:B------:R-:W-:Y:S01]  /*5c50*/  LDSM.16.MT88.4 R28, [R188+0xf000] ;  /* 0x00f00000bc1c783b */ /* 0x000fe20000004200 */
[----:B------:R-:W-:Y:S02]  /*5c60*/  FADD.FTZ R170, R204, R170 ;  /* 0x000000aaccaa7221 */ /* 0x000fe40000010000 */
[----:B------:R-:W-:Y:S02]  /*5c70*/  FADD.FTZ R164, R212, R164 ;  /* 0x000000a4d4a47221 */ /* 0x000fe40000010000 */
[----:B------:R-:W-:Y:S02]  /*5c80*/  FADD.FTZ R170, R205, R170 ;  /* 0x000000aacdaa7221 */ /* 0x000fe40000010000 */
[----:B--2---:R-:W-:Y:S01]  /*5c90*/  HMMA.16816.F32.BF16 R52, R16, R8, R52 ;  /* 0x000000081034723c */ /* 0x004fe20000041834 */
[----:B------:R-:W-:Y:S02]  /*5ca0*/  FADD.FTZ R164, R211, R164 ;  /* 0x000000a4d3a47221 */ /* 0x000fe40000010000 */
[----:B------:R-:W-:-:S02]  /*5cb0*/  FADD.FTZ R170, R169, R170 ;  /* 0x000000aaa9aa7221 */ /* 0x000fc40000010000 */
[----:B------:R-:W-:Y:S02]  /*5cc0*/  FADD.FTZ R164, R210, R164 ;  /* 0x000000a4d2a47221 */ /* 0x000fe40000010000 */
[----:B------:R-:W-:Y:S01]  /*5cd0*/  FADD.FTZ R170, R168, R170 ;  /* 0x000000aaa8aa7221 */ /* 0x000fe20000010000 */
[----:B------:R-:W-:Y:S01]  /*5ce0*/  HMMA.16816.F32.BF16 R56, R16, R10, R56 ;  /* 0x0000000a1038723c */ /* 0x000fe20000041838 */
[----:B------:R-:W2:Y:S01]  /*5cf0*/  LDSM.16.MT88.4 R8, [R186+0x11000] ;  /* 0x01100000ba08783b */ /* 0x000ea20000004200 */
[----:B-----5:R-:W-:-:S06]  /*5d00*/  FADD.FTZ R206, R208, R164 ;  /* 0x000000a4d0ce7221 */ /* 0x020fcc0000010000 */
[C---:B-1----:R-:W-:Y:S08]  /*5d10*/  HMMA.16816.F32.BF16 R76, R16.reuse, R4, R76 ;  /* 0x00000004104c723c */ /* 0x042ff0000004184c */
[----:B------:R-:W-:Y:S01]  /*5d20*/  HMMA.16816.F32.BF16 R80, R16, R6, R80 ;  /* 0x000000061050723c */ /* 0x000fe20000041850 */
[----:B------:R-:W1:Y:S07]  /*5d30*/  LDSM.16.MT88.4 R4, [R185+0x11000] ;  /* 0x01100000b904783b */ /* 0x000e6e0000004200 */
[C---:B------:R-:W-:Y:S08]  /*5d40*/  HMMA.16816.F32.BF16 R44, R140.reuse, R24, R44 ;  /* 0x000000188c2c723c */ /* 0x040ff0000004182c */
[C---:B------:R-:W-:Y:S01]  /*5d50*/  HMMA.16816.F32.BF16 R48, R140.reuse, R26, R48 ;  /* 0x0000001a8c30723c */ /* 0x040fe20000041830 */
[----:B------:R-:W4:Y:S07]  /*5d60*/  LDSM.16.MT88.4 R24, [R186+0xf000] ;  /* 0x00f00000ba18783b */ /* 0x000f2e0000004200 */
[----:B------:R-:W-:Y:S01]  /*5d70*/  HMMA.16816.F32.BF16 R112, R140, R146, R112 ;  /* 0x000000928c70723c */ /* 0x000fe20000041870 */
[----:B------:R-:W-:Y:S04]  /*5d80*/  LDSM.16.MT88.4 R144, [R184+0x11000] ;  /* 0x01100000b890783b */ /* 0x000fe80000004200 */
[----:B------:R-:W-:Y:S03]  /*5d90*/  LDSM.16.MT88.4 R140, [R186+0xd800] ;  /* 0x00d80000ba8c783b */ /* 0x000fe60000004200 */
[C---:B---3--:R-:W-:Y:S08]  /*5da0*/  HMMA.16816.F32.BF16 R128, R16.reuse, R12, R128 ;  /* 0x0000000c1080723c */ /* 0x048ff00000041880 */
[C---:B------:R-:W-:Y:S01]  /*5db0*/  HMMA.16816.F32.BF16 R124, R16.reuse, R14, R124 ;  /* 0x0000000e107c723c */ /* 0x040fe2000004187c */
[----:B------:R-:W3:Y:S07]  /*5dc0*/  LDSM.16.MT88.4 R12, [R188+0x11000] ;  /* 0x01100000bc0c783b */ /* 0x000eee0000004200 */
[C---:B------:R-:W-:Y:S07]  /*5dd0*/  HMMA.16816.F32.BF16 R84, R16.reuse, R20, R84 ;  /* 0x000000141054723c */ /* 0x040fee0000041854 */
[----:B------:R-:W-:Y:S01]  /*5de0*/  LOP3.LUT R20, R219, UR20, R216, 0x96, !PT ;  /* 0x00000014db147c12 */ /* 0x000fe2000f8e96d8 */
[----:B--2---:R-:W-:Y:S04]  /*5df0*/  HMMA.16816.F32.BF16 R100, R16, R8, R100 ;  /* 0x000000081064723c */ /* 0x004fe80000041864 */
[----:B------:R-:W-:-:S04]  /*5e00*/  IMAD.WIDE.U32 R20, R20, -0x2daee0ad, RZ ;  /* 0xd2511f5314147825 */ /* 0x000fc800078e00ff */
[C---:B------:R-:W-:Y:S01]  /*5e10*/  HMMA.16816.F32.BF16 R120, R16.reuse, R10, R120 ;  /* 0x0000000a1078723c */ /* 0x040fe20000041878 */
[----:B------:R-:W-:Y:S02]  /*5e20*/  LOP3.LUT R214, R21, UR30, R214, 0x96, !PT ;  /* 0x0000001e15d67c12 */ /* 0x000fe4000f8e96d6 */
[----:B------:R-:W-:Y:S02]  /*5e30*/  LOP3.LUT R8, R20, 0xffff, RZ, 0xc0, !PT ;  /* 0x0000ffff14087812 */ /* 0x000fe400078ec0ff */
[----:B------:R-:W-:Y:S02]  /*5e40*/  SHF.R.U32.HI R9, RZ, 0x10, R20 ;  /* 0x00000010ff097819 */ /* 0x000fe40000011614 */
[----:B------:R-:W-:Y:S01]  /*5e50*/  LOP3.LUT R10, R214, 0xffff, RZ, 0xc0, !PT ;  /* 0x0000ffffd60a7812 */ /* 0x000fe200078ec0ff */
[----:B-1----:R-:W-:Y:S01]  /*5e60*/  HMMA.16816.F32.BF16 R104, R16, R4, R104 ;  /* 0x000000041068723c */ /* 0x002fe20000041868 */
[----:B------:R-:W-:Y:S02]  /*5e70*/  SHF.R.U32.HI R11, RZ, 0x10, R214 ;  /* 0x00000010ff0b7819 */ /* 0x000fe400000116d6 */
[----:B------:R-:W-:-:S02]  /*5e80*/  LOP3.LUT R21, R20, 0xff, RZ, 0xc0, !PT ;  /* 0x000000ff14157812 */ /* 0x000fc400078ec0ff */
[----:B------:R-:W-:Y:S02]  /*5e90*/  SHF.R.U32.HI R8, RZ, 0x8, R8 ;  /* 0x00000008ff087819 */ /* 0x000fe40000011608 */
[----:B------:R-:W-:Y:S01]  /*5ea0*/  LOP3.LUT R9, R9, 0xff, RZ, 0xc0, !PT ;  /* 0x000000ff09097812 */ /* 0x000fe200078ec0ff */
[C---:B------:R-:W-:Y:S01]  /*5eb0*/  HMMA.16816.F32.BF16 R36, R16.reuse, R136, R36 ;  /* 0x000000881024723c */ /* 0x040fe20000041824 */
[----:B------:R-:W-:Y:S02]  /*5ec0*/  SHF.R.U32.HI R10, RZ, 0x8, R10 ;  /* 0x00000008ff0a7819 */ /* 0x000fe4000001160a */
[----:B------:R-:W-:Y:S02]  /*5ed0*/  LOP3.LUT R11, R11, 0xff, RZ, 0xc0, !PT ;  /* 0x000000ff0b0b7812 */ /* 0x000fe400078ec0ff */
[----:B------:R-:W-:Y:S02]  /*5ee0*/  SHF.R.U32.HI R20, RZ, 0x18, R20 ;  /* 0x00000018ff147819 */ /* 0x000fe40000011614 */
[----:B------:R-:W-:Y:S01]  /*5ef0*/  LOP3.LUT R5, R214, 0xff, RZ, 0xc0, !PT ;  /* 0x000000ffd6057812 */ /* 0x000fe200078ec0ff */
[----:B------:R-:W-:Y:S01]  /*5f00*/  HMMA.16816.F32.BF16 R40, R16, R138, R40 ;  /* 0x0000008a1028723c */ /* 0x000fe20000041828 */
[----:B------:R-:W-:Y:S01]  /*5f10*/  SHF.R.U32.HI R4, RZ, 0x18, R214 ;  /* 0x00000018ff047819 */ /* 0x000fe200000116d6 */
[----:B------:R-:W-:Y:S01]  /*5f20*/  LDSM.16.MT88.4 R136, [R185+0xd800] ;  /* 0x00d80000b988783b */ /* 0x000fe20000004200 */
[----:B------:R-:W-:-:S02]  /*5f30*/  PRMT R21, R21, 0x5410, R8 ;  /* 0x0000541015157816 */ /* 0x000fc40000000008 */
[----:B------:R-:W-:Y:S02]  /*5f40*/  PRMT R20, R9, 0x5410, R20 ;  /* 0x0000541009147816 */ /* 0x000fe40000000014 */
[----:B------:R-:W-:Y:S01]  /*5f50*/  PRMT R5, R5, 0x5410, R10 ;  /* 0x0000541005057816 */ /* 0x000fe2000000000a */
[----:B------:R-:W-:Y:S01]  /*5f60*/  HMMA.16816.F32.BF16 R44, R16, R32, R44 ;  /* 0x00000020102c723c */ /* 0x000fe2000004182c */
[----:B------:R-:W-:Y:S02]  /*5f70*/  PRMT R4, R11, 0x5410, R4 ;  /* 0x000054100b047816 */ /* 0x000fe40000000004 */
[----:B------:R-:W-:Y:S01]  /*5f80*/  LDSM.16.MT88.4 R8, [R188+0xf800] ;  /* 0x00f80000bc08783b */ /* 0x000fe20000004200 */
[----:B------:R-:W-:-:S04]  /*5f90*/  HSET2.LE.AND R5, R5, R161, PT ;  /* 0x000000a105057233 */ /* 0x000fc80003803000 */
        /* <DEDUP_REMOVED lines=8> */
[C---:B------:R-:W-:Y:S08]  /*6020*/  HMMA.16816.F32.BF16 R88, R16.reuse, R22, R88 ;  /* 0x000000161058723c */ /* 0x040ff00000041858 */
[C---:B---3--:R-:W-:Y:S08]  /*6030*/  HMMA.16816.F32.BF16 R92, R16.reuse, R12, R92 ;  /* 0x0000000c105c723c */ /* 0x048ff0000004185c */
[C---:B------:R-:W-:Y:S01]  /*6040*/  HMMA.16816.F32.BF16 R96, R16.reuse, R14, R96 ;  /* 0x0000000e1060723c */ /* 0x040fe20000041860 */
[----:B------:R-:W1:Y:S07]  /*6050*/  LDSM.16.MT88.4 R12, [R188+0xd800] ;  /* 0x00d80000bc0c783b */ /* 0x000e6e0000004200 */
[C---:B------:R-:W-:Y:S07]  /*6060*/  HMMA.16816.F32.BF16 R108, R16.reuse, R6, R108 ;  /* 0x00000006106c723c */ /* 0x040fee000004186c */
[--C-:B------:R-:W-:Y:S01]  /*6070*/  HSET2.LE.AND R6, R21, R161.reuse, PT ;  /* 0x000000a115067233 */ /* 0x100fe20003803000 */
[----:B------:R-:W-:Y:S01]  /*6080*/  HMMA.16816.F32.BF16 R116, R16, R144, R116 ;  /* 0x000000901074723c */ /* 0x000fe20000041874 */
[--C-:B------:R-:W-:Y:S01]  /*6090*/  HSET2.LE.AND R7, R20, R161.reuse, PT ;  /* 0x000000a114077233 */ /* 0x100fe20003803000 */
[----:B------:R-:W-:Y:S01]  /*60a0*/  F2FP.BF16.PACK_AB R20, R169, R205 ;  /* 0x000000cda914723e */ /* 0x000fe200000010ff */
[----:B------:R-:W-:Y:S01]  /*60b0*/  HSET2.LE.AND R161, R4, R161, PT ;  /* 0x000000a104a17233 */ /* 0x000fe20003803000 */
[----:B------:R-:W-:Y:S01]  /*60c0*/  F2FP.BF16.PACK_AB R4, R211, R212 ;  /* 0x000000d4d304723e */ /* 0x000fe200000010ff */
[----:B------:R-:W-:Y:S01]  /*60d0*/  FADD.FTZ R205, R166, R170 ;  /* 0x000000aaa6cd7221 */ /* 0x000fe20000010000 */
[----:B------:R-:W-:-:S02]  /*60e0*/  F2FP.BF16.PACK_AB R21, R208, R210 ;  /* 0x000000d2d015723e */ /* 0x000fc400000010ff */
[----:B------:R-:W-:Y:S01]  /*60f0*/  HMMA.16816.F32.BF16 R112, R16, R146, R112 ;  /* 0x000000921070723c */ /* 0x000fe20000041870 */
[----:B------:R-:W2:Y:S01]  /*6100*/  LDSM.16.MT88.4 R16, [R188+0x11800] ;  /* 0x01180000bc10783b */ /* 0x000ea20000004200 */
[----:B------:R-:W-:Y:S02]  /*6110*/  F2FP.BF16.PACK_AB R144, R166, R168 ;  /* 0x000000a8a690723e */ /* 0x000fe400000010ff */
[----:B------:R-:W-:Y:S02]  /*6120*/  LOP3.LUT R4, R5, R4, RZ, 0xc0, !PT ;  /* 0x0000000405047212 */ /* 0x000fe400078ec0ff */
[----:B------:R-:W-:Y:S02]  /*6130*/  LOP3.LUT R5, R161, R20, RZ, 0xc0, !PT ;  /* 0x00000014a1057212 */ /* 0x000fe400078ec0ff */
[----:B------:R-:W-:Y:S02]  /*6140*/  LOP3.LUT R6, R6, R21, RZ, 0xc0, !PT ;  /* 0x0000001506067212 */ /* 0x000fe400078ec0ff */
[----:B------:R-:W-:Y:S01]  /*6150*/  LOP3.LUT R7, R7, R144, RZ, 0xc0, !PT ;  /* 0x0000009007077212 */ /* 0x000fe200078ec0ff */
[----:B------:R-:W3:Y:S06]  /*6160*/  LDSM.16.MT88.4 R20, [R184+0xf800] ;  /* 0x00f80000b814783b */ /* 0x000eec0000004200 */
[C---:B-1----:R-:W-:Y:S08]  /*6170*/  HMMA.16816.F32.BF16 R128, R4.reuse, R12, R128 ;  /* 0x0000000c0480723c */ /* 0x042ff00000041880 */
[C---:B------:R-:W-:Y:S01]  /*6180*/  HMMA.16816.F32.BF16 R124, R4.reuse, R14, R124 ;  /* 0x0000000e047c723c */ /* 0x040fe2000004187c */
[----:B------:R-:W1:Y:S07]  /*6190*/  LDSM.16.MT88.4 R12, [R186+0x11800] ;  /* 0x01180000ba0c783b */ /* 0x000e6e0000004200 */
[C---:B------:R-:W-:Y:S08]  /*61a0*/  HMMA.16816.F32.BF16 R60, R4.reuse, R8, R60 ;  /* 0x00000008043c723c */ /* 0x040ff0000004183c */
[C---:B------:R-:W-:Y:S01]  /*61b0*/  HMMA.16816.F32.BF16 R64, R4.reuse, R10, R64 ;  /* 0x0000000a0440723c */ /* 0x040fe20000041840 */
[----:B------:R-:W4:Y:S07]  /*61c0*/  LDSM.16.MT88.4 R8, [R185+0x11800] ;  /* 0x01180000b908783b */ /* 0x000f2e0000004200 */
[C---:B--2---:R-:W-:Y:S08]  /*61d0*/  HMMA.16816.F32.BF16 R92, R4.reuse, R16, R92 ;  /* 0x00000010045c723c */ /* 0x044ff0000004185c */
[C---:B------:R-:W-:Y:S01]  /*61e0*/  HMMA.16816.F32.BF16 R96, R4.reuse, R18, R96 ;  /* 0x000000120460723c */ /* 0x040fe20000041860 */
        /* <DEDUP_REMOVED lines=15> */
[C---:B----4-:R-:W-:Y:S08]  /*62e0*/  HMMA.16816.F32.BF16 R104, R4.reuse, R8, R104 ;  /* 0x000000080468723c */ /* 0x050ff00000041868 */
[C---:B------:R-:W-:Y:S08]  /*62f0*/  HMMA.16816.F32.BF16 R108, R4.reuse, R10, R108 ;  /* 0x0000000a046c723c */ /* 0x040ff0000004186c */
[C---:B--2---:R-:W-:Y:S08]  /*6300*/  HMMA.16816.F32.BF16 R116, R4.reuse, R16, R116 ;  /* 0x000000100474723c */ /* 0x044ff00000041874 */
[----:B------:R-:W-:Y:S01]  /*6310*/  HMMA.16816.F32.BF16 R112, R4, R18, R112 ;  /* 0x000000120470723c */ /* 0x000fe20000041870 */
[----:B------:R-:W-:Y:S11]  /*6320*/  @!P0 BRA `(.L_x_306) ;  /* 0x0000401000008947 */ /* 0x000ff60003800000 */
[----:B------:R-:W-:-:S04]  /*6330*/  DEPBAR.LE SB0, 0x0 ;  /* 0x000080000000791a */ /* 0x000fc80000000000 */
[----:B------:R-:W-:Y:S01]  /*6340*/  UIADD3 UR17, UR8, -0x2, URZ ;  /* 0xfffffffe08117890 */ /* 0x000fe2000fffe03f */
[----:B------:R-:W-:Y:S01]  /*6350*/  ISETP.GE.AND P4, PT, R202, c[0x0][0x220], PT ;  /* 0x00008800ca007a0c */ /* 0x000fe20003f86270 */
[----:B------:R-:W-:Y:S01]  /*6360*/  BAR.SYNC.DEFER_BLOCKING 0x0 ;  /* 0x0000000000007b1d */ /* 0x000fe20000010000 */
[----:B------:R-:W-:Y:S01]  /*6370*/  ISETP.GE.AND P3, PT, R197, c[0x0][0x220], PT ;  /* 0x00008800c5007a0c */ /* 0x000fe20003f66270 */
[----:B------:R-:W-:Y:S01]  /*6380*/  USHF.R.S32.HI UR5, URZ, 0x1f, UR17 ;  /* 0x0000001f3f057899 */ /* 0x000fe20008011411 */
[----:B------:R-:W-:Y:S01]  /*6390*/  ISETP.GE.AND P2, PT, R196, c[0x0][0x220], PT ;  /* 0x00008800c4007a0c */ /* 0x000fe20003f46270 */
[----:B------:R-:W-:Y:S01]  /*63a0*/  UIMAD UR4, UR11, UR17, URZ ;  /* 0x000000110b0472a4 */ /* 0x000fe2000f8e023f */
[----:B------:R-:W-:Y:S01]  /*63b0*/  IMAD.U32 R0, RZ, RZ, UR17 ;  /* 0x00000011ff007e24 */ /* 0x000fe2000f8e00ff */
[----:B------:R-:W-:Y:S01]  /*63c0*/  UISETP.GE.AND UP0, UPT, UR8, 0x3, UPT ;  /* 0x000000030800788c */ /* 0x000fe2000bf06270 */
[----:B------:R-:W-:Y:S01]  /*63d0*/  IMAD.MOV.U32 R4, RZ, RZ, R222 ;  /* 0x000000ffff047224 */ /* 0x000fe200078e00de */
[----:B------:R-:W-:Y:S01]  /*63e0*/  UIMAD UR4, UR5, UR12, UR4 ;  /* 0x0000000c050472a4 */ /* 0x000fe2000f8e0204 */
[----:B------:R-:W-:-:S04]  /*63f0*/  IMAD.MOV.U32 R5, RZ, RZ, R225 ;  /* 0x000000ffff057224 */ /* 0x000fc800078e00e1 */
[----:B------:R-:W-:-:S05]  /*6400*/  IMAD.WIDE.U32 R4, R0, UR12, R4 ;  /* 0x0000000c00047c25 */ /* 0x000fca000f8e0004 */
[----:B------:R-:W-:Y:S02]  /*6410*/  IADD3 R2, R5, UR4, RZ ;  /* 0x0000000405027c10 */ /* 0x000fe4000fffe0ff */
[C---:B------:R-:W-:Y:S02]  /*6420*/  @!P4 LEA R16, P6, R4.reuse, c[0x0][0x170], 0x1 ;  /* 0x00005c000410ca11 */ /* 0x040fe400078c08ff */
[C---:B------:R-:W-:Y:S02]  /*6430*/  @!P3 LEA R12, P1, R4.reuse, c[0x0][0x170], 0x1 ;  /* 0x00005c00040cba11 */ /* 0x040fe400078208ff */
[C---:B------:R-:W-:Y:S01]  /*6440*/  @!P2 LEA R10, P0, R4.reuse, c[0x0][0x170], 0x1 ;  /* 0x00005c00040aaa11 */ /* 0x040fe200078008ff */
[----:B------:R-:W-:Y:S01]  /*6450*/  @P4 STS.128 [R195+0xc000], RZ ;  /* 0x00c000ffc3004388 */ /* 0x000fe20000000c00 */
[C---:B------:R-:W-:Y:S02]  /*6460*/  IADD3 R0, P5, R4.reuse, UR14, RZ ;  /* 0x0000000e04007c10 */ /* 0x040fe4000ffbe0ff */
[----:B------:R-:W-:-:S02]  /*6470*/  @!P4 LEA.HI.X R17, R4, c[0x0][0x174], R2, 0x1, P6 ;  /* 0x00005d000411ca11 */ /* 0x000fc400030f0c02 */
[C-C-:B------:R-:W-:Y:S02]  /*6480*/  @!P3 LEA.HI.X R13, R4.reuse, c[0x0][0x174], R2.reuse, 0x1, P1 ;  /* 0x00005d00040dba11 */ /* 0x140fe400008f0c02 */
[----:B------:R-:W-:Y:S01]  /*6490*/  @!P2 LEA.HI.X R11, R4, c[0x0][0x174], R2, 0x1, P0 ;  /* 0x00005d00040baa11 */ /* 0x000fe200000f0c02 */
        /* <DEDUP_REMOVED lines=8> */
[C---:B------:R-:W-:Y:S01]  /*6520*/  @!P2 LEA R6, P0, R0.reuse, c[0x0][0x170], 0x1 ;  /* 0x00005c000006aa11 */ /* 0x040fe200078008ff */
[----:B------:R-:W-:Y:S01]  /*6530*/  @!PT LDS RZ, [RZ] ;  /* 0x00000000fffff984 */ /* 0x000fe20000000800 */
[----:B------:R-:W-:Y:S01]  /*6540*/  @!PT LDS RZ, [RZ] ;  /* 0x00000000fffff984 */ /* 0x000fe20000000800 */
[----:B------:R-:W-:Y:S01]  /*6550*/  @!PT LDS RZ, [RZ] ;  /* 0x00000000fffff984 */ /* 0x000fe20000000800 */
[----:B------:R2:W-:Y:S01]  /*6560*/  @!P3 LDGSTS.E.BYPASS.LTC128B.128 [R195+0xe000], [R12.64+0x80] ;  /* 0x0e0000800cc3bfae */ /* 0x0005e2000b901d52 */
[----:B------:R-:W-:-:S02]  /*6570*/  IADD3 R4, P5, R0, UR14, RZ ;  /* 0x0000000e00047c10 */ /* 0x000fc4000ffbe0ff */
[C-C-:B------:R-:W-:Y:S01]  /*6580*/  @!P4 LEA.HI.X R15, R0.reuse, c[0x0][0x174], R2.reuse, 0x1, P6 ;  /* 0x00005d00000fca11 */ /* 0x140fe200030f0c02 */
[----:B------:R-:W-:Y:S01]  /*6590*/  @P2 STS.128 [R195+0x10000], RZ ;  /* 0x010000ffc3002388 */ /* 0x000fe20000000c00 */
[C-C-:B------:R-:W-:Y:S02]  /*65a0*/  @!P3 LEA.HI.X R9, R0.reuse, c[0x0][0x174], R2.reuse, 0x1, P1 ;  /* 0x00005d000009ba11 */ /* 0x140fe400008f0c02 */
[----:B------:R-:W-:Y:S01]  /*65b0*/  @!P2 LEA.HI.X R7, R0, c[0x0][0x174], R2, 0x1, P0 ;  /* 0x00005d000007aa11 */ /* 0x000fe200000f0c02 */
[----:B------:R-:W-:Y:S01]  /*65c0*/  @!PT LDS RZ, [RZ] ;  /* 0x00000000fffff984 */ /* 0x000fe20000000800 */
[----:B------:R-:W-:Y:S01]  /*65d0*/  @!PT LDS RZ, [RZ] ;  /* 0x00000000fffff984 */ /* 0x000fe20000000800 */
[----:B------:R-:W-:Y:S01]  /*65e0*/  @!PT LDS RZ, [RZ] ;  /* 0x00000000fffff984 */ /* 0x000fe20000000800 */
[----:B------:R3:W-:Y:S01]  /*65f0*/  @!P2 LDGSTS.E.BYPASS.LTC128B.128 [R195+0x10000], [R10.64+0x100] ;  /* 0x100001000ac3afae */ /* 0x0007e2000b901d52 */
[----:B------:R-:W-:Y:S02]  /*6600*/  IADD3.X R2, R2, UR9, RZ, P5, !PT ;  /* 0x0000000902027c10 */ /* 0x000fe4000affe4ff */
[C---:B------:R-:W-:Y:S01]  /*6610*/  @!P4 LEA R22, P6, R4.reuse, c[0x0][0x170], 0x1 ;  /* 0x00005c000416ca11 */ /* 0x040fe200078c08ff */
[----:B------:R-:W-:Y:S01]  /*6620*/  @P4 STS.128 [R195+0xc800], RZ ;  /* 0x00c800ffc3004388 */ /* 0x000fe20000000c00 */
[----:B------:R-:W-:-:S02]  /*6630*/  @!P3 LEA R20, P1, R4, c[0x0][0x170], 0x1 ;  /* 0x00005c000414ba11 */ /* 0x000fc400078208ff */
[C---:B------:R-:W-:Y:S01]  /*6640*/  @!P2 LEA R18, P0, R4.reuse, c[0x0][0x170], 0x1 ;  /* 0x00005c000412aa11 */ /* 0x040fe200078008ff */
[----:B------:R-:W-:Y:S01]  /*6650*/  @!PT LDS RZ, [RZ] ;  /* 0x00000000fffff984 */ /* 0x000fe20000000800 */
[----:B------:R-:W-:Y:S01]  /*6660*/  @!PT LDS RZ, [RZ] ;  /* 0x00000000fffff984 */ /* 0x000fe20000000800 */
[----:B------:R-:W-:Y:S01]  /*6670*/  @!PT LDS RZ, [RZ] ;  /* 0x00000000fffff984 */ /* 0x000fe20000000800 */
[----:B------:R2:W-:Y:S01]  /*6680*/  @!P4 LDGSTS.E.BYPASS.LTC128B.128 [R195+0xc800], [R14.64] ;  /* 0x0c8000000ec3cfae */ /* 0x0005e2000b901d52 */
        /* <DEDUP_REMOVED lines=9> */
[----:B------:R-:W-:-:S02]  /*6720*/  IADD3.X R2, R2, UR9, RZ, P5, !PT ;  /* 0x0000000902027c10 */ /* 0x000fc4000affe4ff */
        /* <DEDUP_REMOVED lines=12> */
[----:B------:R-:W-:-:S02]  /*67f0*/  IMAD.U32 R2, RZ, RZ, UR17 ;  /* 0x00000011ff027e24 */ /* 0x000fc4000f8e00ff */
        /* <DEDUP_REMOVED lines=31> */
[----:B-1----:R-:W1:Y:S04]  /*69f0*/  LDSM.16.M88.4 R16, [R193+0x6800] ;  /* 0x00680000c110783b */ /* 0x002e680000000200 */
[----:B------:R-:W1:Y:S04]  /*6a00*/  LDSM.16.M88.4 R160, [R193+0x7000] ;  /* 0x00700000c1a0783b */ /* 0x000e680000000200 */
[----:B--2---:R-:W-:Y:S04]  /*6a10*/  LDSM.16.M88.4 R12, [R192] ;  /* 0x00000000c00c783b */ /* 0x004fe80000000200 */
[----:B------:R-:W-:Y:S04]  /*6a20*/  LDSM.16.M88.4 R148, [R191] ;  /* 0x00000000bf94783b */ /* 0x000fe80000000200 */
[----:B----4-:R-:W2:Y:S04]  /*6a30*/  LDSM.16.M88.4 R4, [R193+0x7800] ;  /* 0x00780000c104783b */ /* 0x010ea80000000200 */
[----:B------:R-:W4:Y:S04]  /*6a40*/  LDSM.16.M88.4 R212, [R183] ;  /* 0x00000000b7d4783b */ /* 0x000f280000000200 */
[----:B------:R-:W2:Y:S04]  /*6a50*/  LDSM.16.M88.4 R140, [R182] ;  /* 0x00000000b68c783b */ /* 0x000ea80000000200 */
[----:B------:R-:W2:Y:S04]  /*6a60*/  LDSM.16.M88.4 R136, [R181] ;  /* 0x00000000b588783b */ /* 0x000ea80000000200 */
[----:B---3--:R-:W-:Y:S01]  /*6a70*/  LDSM.16.M88.4 R8, [R190] ;  /* 0x00000000be08783b */ /* 0x008fe20000000200 */
[C---:B-----5:R-:W-:Y:S03]  /*6a80*/  HMMA.16816.F32.BF16 R24, R152.reuse, R30, RZ ;  /* 0x0000001e9818723c */ /* 0x060fe600000418ff */
[----:B------:R-:W3:Y:S04]  /*6a90*/  LDSM.16.M88.4 R216, [R187+0x6000] ;  /* 0x00600000bbd8783b */ /* 0x000ee80000000200 */
[----:B------:R-:W5:Y:S01]  /*6aa0*/  LDSM.16.M88.4 R208, [R187+0x6800] ;  /* 0x00680000bbd0783b */ /* 0x000f620000000200 */
[C---:B------:R-:W-:Y:S03]  /*6ab0*/  HMMA.16816.F32.BF16 R28, R152.reuse, R28, RZ ;  /* 0x0000001c981c723c */ /* 0x040fe600000418ff */
[----:B------:R-:W3:Y:S04]  /*6ac0*/  LDSM.16.M88.4 R144, [R187+0x7000] ;  /* 0x00700000bb90783b */ /* 0x000ee80000000200 */
[----:B------:R-:W3:Y:S01]  /*6ad0*/  LDSM.16.M88.4 R32, [R187+0x7800] ;  /* 0x00780000bb20783b */ /* 0x000ee20000000200 */
[C---:B-1----:R-:W-:Y:S03]  /*6ae0*/  HMMA.16816.F32.BF16 R20, R152.reuse, R16, RZ ;  /* 0x000000109814723c */ /* 0x042fe600000418ff */
[----:B------:R-:W-:Y:S04]  /*6af0*/  LDSM.16.M88.4 R168, [R180] ;  /* 0x00000000b4a8783b */ /* 0x000fe80000000200 */
[----:B------:R-:W1:Y:S01]  /*6b00*/  S2R R0, SR_TID.X ;  /* 0x0000000000007919 */ /* 0x000e620000002100 */
[C---:B------:R-:W-:Y:S03]  /*6b10*/  HMMA.16816.F32.BF16 R16, R152.reuse, R18, RZ ;  /* 0x000000129810723c */ /* 0x040fe600000418ff */
[----:B------:R-:W0:Y:S05]  /*6b20*/  LDGDEPBAR ;  /* 0x00000000000079af */ /* 0x000e2a0000000000 */
[C---:B------:R-:W-:Y:S08]  /*6b30*/  HMMA.16816.F32.BF16 R164, R152.reuse, R160, RZ ;  /* 0x000000a098a4723c */ /* 0x040ff000000418ff */
[----:B------:R-:W-:Y:S01]  /*6b40*/  HMMA.16816.F32.BF16 R160, R152, R162, RZ ;  /* 0x000000a298a0723c */ /* 0x000fe200000418ff */
[----:B-1----:R-:W-:-:S07]  /*6b50*/  IMAD.SHL.U32 R0, R0, 0x2, RZ ;  /* 0x0000000200007824 */ /* 0x002fce00078e00ff */
[----:B--2---:R-:W-:Y:S01]  /*6b60*/  HMMA.16816.F32.BF16 R156, R152, R4, RZ ;  /* 0x00000004989c723c */ /* 0x004fe200000418ff */
[----:B------:R-:W-:-:S05]  /*6b70*/  LOP3.LUT R0, R0, 0x6, RZ, 0xc0, !PT ;  /* 0x0000000600007812 */ /* 0x000fca00078ec0ff */
[----:B------:R-:W-:Y:S02]  /*6b80*/  IMAD R0, R2, 0x40, R0 ;  /* 0x0000004002007824 */ /* 0x000fe400078e0200 */
[----:B------:R-:W-:Y:S01]  /*6b90*/  HMMA.16816.F32.BF16 R152, R152, R6, RZ ;  /* 0x000000069898723c */ /* 0x000fe200000418ff */
[----:B------:R-:W1:Y:S02]  /*6ba0*/  LDSM.16.M88.4 R4, [R189] ;  /* 0x00000000bd04783b */ /* 0x000e640000000200 */
[----:B------:R-:W-:-:S05]  /*6bb0*/  IADD3 R2, R0, 0x9, RZ ;  /* 0x0000000900027810 */ /* 0x000fca0007ffe0ff */
[----:B------:R-:W-:Y:S01]  /*6bc0*/  HMMA.16816.F32.BF16 R24, R12, R150, R24 ;  /* 0x000000960c18723c */ /* 0x000fe20000041818 */
[C---:B------:R-:W-:Y:S02]  /*6bd0*/  ISETP.GE.AND P6, PT, R2.reuse, R134, PT ;  /* 0x000000860200720c */ /* 0x040fe40003fc6270 */
[----:B------:R-:W-:Y:S02]  /*6be0*/  ISETP.GE.AND P0, PT, R2, R133, PT ;  /* 0x000000850200720c */ /* 0x000fe40003f06270 */
[----:B------:R-:W-:-:S03]  /*6bf0*/  IADD3 R2, R0, 0x18, RZ ;  /* 0x0000001800027810 */ /* 0x000fc60007ffe0ff */
[C---:B------:R-:W-:Y:S01]  /*6c00*/  HMMA.16816.F32.BF16 R28, R12.reuse, R148, R28 ;  /* 0x000000940c1c723c */ /* 0x040fe2000004181c */
[----:B------:R-:W2:Y:S07]  /*6c10*/  LDSM.16.M88.4 R148, [R180+0x800] ;  /* 0x00080000b494783b */ /* 0x000eae0000000200 */
[C---:B----4-:R-:W-:Y:S08]  /*6c20*/  HMMA.16816.F32.BF16 R20, R12.reuse, R212, R20 ;  /* 0x000000d40c14723c */ /* 0x050ff00000041814 */
[C---:B------:R-:W-:Y:S01]  /*6c30*/  HMMA.16816.F32.BF16 R16, R12.reuse, R214, R16 ;  /* 0x000000d60c10723c */ /* 0x040fe20000041810 */
[----:B------:R-:W-:Y:S07]  /*6c40*/  LDSM.16.M88.4 R212, [R193+0x8000] ;  /* 0x00800000c1d4783b */ /* 0x000fee0000000200 */
[C---:B------:R-:W-:Y:S08]  /*6c50*/  HMMA.16816.F32.BF16 R164, R12.reuse, R140, R164 ;  /* 0x0000008c0ca4723c */ /* 0x040ff000000418a4 */
[C---:B------:R-:W-:Y:S01]  /*6c60*/  HMMA.16816.F32.BF16 R160, R12.reuse, R142, R160 ;  /* 0x0000008e0ca0723c */ /* 0x040fe200000418a0 */
[----:B------:R-:W4:Y:S07]  /*6c70*/  LDSM.16.M88.4 R140, [R180+0x1000] ;  /* 0x00100000b48c783b */ /* 0x000f2e0000000200 */
[C---:B------:R-:W-:Y:S08]  /*6c80*/  HMMA.16816.F32.BF16 R156, R12.reuse, R136, R156 ;  /* 0x000000880c9c723c */ /* 0x040ff0000004189c */
[----:B------:R-:W-:Y:S01]  /*6c90*/  HMMA.16816.F32.BF16 R152, R12, R138, R152 ;  /* 0x0000008a0c98723c */ /* 0x000fe20000041898 */
[----:B------:R-:W1:Y:S04]  /*6ca0*/  LDSM.16.M88.4 R136, [R180+0x1800] ;  /* 0x00180000b488783b */ /* 0x000e680000000200 */
[----:B------:R-:W1:Y:S03]  /*6cb0*/  LDSM.16.M88.4 R12, [R194+0x2000] ;  /* 0x00200000c20c783b */ /* 0x000e660000000200 */
[C---:B---3--:R-:W-:Y:S08]  /*6cc0*/  HMMA.16816.F32.BF16 R24, R8.reuse, R218, R24 ;  /* 0x000000da0818723c */ /* 0x048ff00000041818 */
[C---:B------:R-:W-:Y:S01]  /*6cd0*/  HMMA.16816.F32.BF16 R28, R8.reuse, R216, R28 ;  /* 0x000000d8081c723c */ /* 0x040fe2000004181c */
[----:B------:R-:W3:Y:S07]  /*6ce0*/  LDSM.16.M88.4 R216, [R193+0x8800] ;  /* 0x00880000c1d8783b */ /* 0x000eee0000000200 */
[C---:B-----5:R-:W-:Y:S08]  /*6cf0*/  HMMA.16816.F32.BF16 R20, R8.reuse, R208, R20 ;  /* 0x000000d00814723c */ /* 0x060ff00000041814 */
[C---:B------:R-:W-:Y:S01]  /*6d00*/  HMMA.16816.F32.BF16 R16, R8.reuse, R210, R16 ;  /* 0x000000d20810723c */ /* 0x040fe20000041810 */
[----:B------:R-:W-:Y:S07]  /*6d10*/  LDSM.16.M88.4 R208, [R179] ;  /* 0x00000000b3d0783b */ /* 0x000fee0000000200 */
[C---:B------:R-:W-:Y:S08]  /*6d20*/  HMMA.16816.F32.BF16 R164, R8.reuse, R144, R164 ;  /* 0x0000009008a4723c */ /* 0x040ff000000418a4 */
[C---:B------:R-:W-:Y:S01]  /*6d30*/  HMMA.16816.F32.BF16 R160, R8.reuse, R146, R160 ;  /* 0x0000009208a0723c */ /* 0x040fe200000418a0 */
[----:B------:R-:W5:Y:S07]  /*6d40*/  LDSM.16.M88.4 R144, [R193+0x9000] ;  /* 0x00900000c190783b */ /* 0x000f6e0000000200 */
[C---:B------:R-:W-:Y:S08]  /*6d50*/  HMMA.16816.F32.BF16 R156, R8.reuse, R32, R156 ;  /* 0x00000020089c723c */ /* 0x040ff0000004189c */
[----:B------:R-:W-:Y:S01]  /*6d60*/  HMMA.16816.F32.BF16 R152, R8, R34, R152 ;  /* 0x000000220898723c */ /* 0x000fe20000041898 */
[----:B------:R-:W3:Y:S04]  /*6d70*/  LDSM.16.M88.4 R32, [R193+0x9800] ;  /* 0x00980000c120783b */ /* 0x000ee80000000200 */
[----:B------:R-:W3:Y:S03]  /*6d80*/  LDSM.16.M88.4 R8, [R192+0x2000] ;  /* 0x00200000c008783b */ /* 0x000ee60000000200 */
[C---:B-1----:R-:W-:Y:S08]  /*6d90*/  HMMA.16816.F32.BF16 R24, R4.reuse, R170, R24 ;  /* 0x000000aa0418723c */ /* 0x042ff00000041818 */
[C---:B------:R-:W-:Y:S01]  /*6da0*/  HMMA.16816.F32.BF16 R28, R4.reuse, R168, R28 ;  /* 0x000000a8041c723c */ /* 0x040fe2000004181c */
[----:B------:R-:W1:Y:S07]  /*6db0*/  LDSM.16.M88.4 R168, [R178] ;  /* 0x00000000b2a8783b */ /* 0x000e6e0000000200 */
[C---:B--2---:R-:W-:Y:S08]  /*6dc0*/  HMMA.16816.F32.BF16 R20, R4.reuse, R148, R20 ;  /* 0x000000940414723c */ /* 0x044ff00000041814 */
[C---:B------:R-:W-:Y:S01]  /*6dd0*/  HMMA.16816.F32.BF16 R16, R4.reuse, R150, R16 ;  /* 0x000000960410723c */ /* 0x040fe20000041810 */
[----:B------:R-:W2:Y:S07]  /*6de0*/  LDSM.16.M88.4 R148, [R177] ;  /* 0x00000000b194783b */ /* 0x000eae0000000200 */
[C---:B----4-:R-:W-:Y:S08]  /*6df0*/  HMMA.16816.F32.BF16 R164, R4.reuse, R140, R164 ;  /* 0x0000008c04a4723c */ /* 0x050ff000000418a4 */
[C---:B------:R-:W-:Y:S01]  /*6e00*/  HMMA.16816.F32.BF16 R160, R4.reuse, R142, R160 ;  /* 0x0000008e04a0723c */ /* 0x040fe200000418a0 */
[----:B------:R-:W-:Y:S07]  /*6e10*/  LDSM.16.M88.4 R140, [R176] ;  /* 0x00000000b08c783b */ /* 0x000fee0000000200 */
[C---:B------:R-:W-:Y:S08]  /*6e20*/  HMMA.16816.F32.BF16 R156, R4.reuse, R136, R156 ;  /* 0x00000088049c723c */ /* 0x040ff0000004189c */
[----:B------:R-:W-:Y:S01]  /*6e30*/  HMMA.16816.F32.BF16 R152, R4, R138, R152 ;  /* 0x0000008a0498723c */ /* 0x000fe20000041898 */
[----:B------:R-:W-:Y:S04]  /*6e40*/  LDSM.16.M88.4 R4, [R190+0x2000] ;  /* 0x00200000be04783b */ /* 0x000fe80000000200 */
[----:B------:R-:W4:Y:S03]  /*6e50*/  LDSM.16.M88.4 R136, [R187+0x8000] ;  /* 0x00800000bb88783b */ /* 0x000f260000000200 */
[C---:B------:R-:W-:Y:S08]  /*6e60*/  HMMA.16816.F32.BF16 R24, R12.reuse, R214, R24 ;  /* 0x000000d60c18723c */ /* 0x040ff00000041818 */
[C---:B------:R-:W-:Y:S01]  /*6e70*/  HMMA.16816.F32.BF16 R28, R12.reuse, R212, R28 ;  /* 0x000000d40c1c723c */ /* 0x040fe2000004181c */
[----:B------:R-:W1:Y:S07]  /*6e80*/  LDSM.16.M88.4 R212, [R187+0x8800] ;  /* 0x00880000bbd4783b */ /* 0x000e6e0000000200 */
[C---:B---3--:R-:W-:Y:S08]  /*6e90*/  HMMA.16816.F32.BF16 R20, R12.reuse, R216, R20 ;  /* 0x000000d80c14723c */ /* 0x048ff00000041814 */
        /* <DEDUP_REMOVED lines=8> */
[----:B------:R-:W5:Y:S03]  /*6f20*/  LDSM.16.M88.4 R12, [R187+0x9800] ;  /* 0x00980000bb0c783b */ /* 0x000f660000000200 */
[C---:B------:R-:W-:Y:S08]  /*6f30*/  HMMA.16816.F32.BF16 R24, R8.reuse, R210, R24 ;  /* 0x000000d20818723c */ /* 0x040ff00000041818 */
[C---:B------:R-:W-:Y:S01]  /*6f40*/  HMMA.16816.F32.BF16 R28, R8.reuse, R208, R28 ;  /* 0x000000d0081c723c */ /* 0x040fe2000004181c */
[----:B------:R-:W3:Y:S07]  /*6f50*/  LDSM.16.M88.4 R208, [R180+0x2800] ;  /* 0x00280000b4d0783b */ /* 0x000eee0000000200 */
[C---:B-1----:R-:W-:Y:S08]  /*6f60*/  HMMA.16816.F32.BF16 R20, R8.reuse, R168, R20 ;  /* 0x000000a80814723c */ /* 0x042ff00000041814 */
[C---:B------:R-:W-:Y:S01]  /*6f70*/  HMMA.16816.F32.BF16 R16, R8.reuse, R170, R16 ;  /* 0x000000aa0810723c */ /* 0x040fe20000041810 */
[----:B------:R-:W1:Y:S07]  /*6f80*/  LDSM.16.M88.4 R168, [R180+0x3000] ;  /* 0x00300000b4a8783b */ /* 0x000e6e0000000200 */
[C---:B--2---:R-:W-:Y:S08]  /*6f90*/  HMMA.16816.F32.BF16 R164, R8.reuse, R148, R164 ;  /* 0x0000009408a4723c */ /* 0x044ff000000418a4 */
[----:B------:R-:W-:Y:S01]  /*6fa0*/  HMMA.16816.F32.BF16 R160, R8, R150, R160 ;  /* 0x0000009608a0723c */ /* 0x000fe200000418a0 */
[----:B------:R-:W-:Y:S07]  /*6fb0*/  LDSM.16.M88.4 R148, [R180+0x3800] ;  /* 0x00380000b494783b */ /* 0x000fee0000000200 */
[C---:B----4-:R-:W-:Y:S08]  /*6fc0*/  HMMA.16816.F32.BF16 R24, R4.reuse, R138, R24 ;  /* 0x0000008a0418723c */ /* 0x050ff00000041818 */
[----:B------:R-:W-:Y:S01]  /*6fd0*/  HMMA.16816.F32.BF16 R28, R4, R136, R28 ;  /* 0x00000088041c723c */ /* 0x000fe2000004181c */
[----:B------:R-:W-:Y:S07]  /*6fe0*/  LDSM.16.M88.4 R136, [R193+0xa800] ;  /* 0x00a80000c188783b */ /* 0x000fee0000000200 */
[C---:B------:R-:W-:Y:S08]  /*6ff0*/  HMMA.16816.F32.BF16 R156, R8.reuse, R140, R156 ;  /* 0x0000008c089c723c */ /* 0x040ff0000004189c */
[----:B------:R-:W-:Y:S01]  /*7000*/  HMMA.16816.F32.BF16 R152, R8, R142, R152 ;  /* 0x0000008e0898723c */ /* 0x000fe20000041898 */
[----:B------:R-:W-:Y:S04]  /*7010*/  LDSM.16.M88.4 R8, [R194+0x4000] ;  /* 0x00400000c208783b */ /* 0x000fe80000000200 */
[----:B------:R-:W2:Y:S03]  /*7020*/  LDSM.16.M88.4 R140, [R193+0xa000] ;  /* 0x00a00000c18c783b */ /* 0x000ea60000000200 */
[C---:B------:R-:W-:Y:S08]  /*7030*/  HMMA.16816.F32.BF16 R20, R4.reuse, R212, R20 ;  /* 0x000000d40414723c */ /* 0x040ff00000041814 */
[C---:B------:R-:W-:Y:S01]  /*7040*/  HMMA.16816.F32.BF16 R16, R4.reuse, R214, R16 ;  /* 0x000000d60410723c */ /* 0x040fe20000041810 */
[----:B------:R-:W-:Y:S07]  /*7050*/  LDSM.16.M88.4 R212, [R192+0x4000] ;  /* 0x00400000c0d4783b */ /* 0x000fee0000000200 */
[C---:B---3--:R-:W-:Y:S08]  /*7060*/  HMMA.16816.F32.BF16 R164, R4.reuse, R32, R164 ;  /* 0x0000002004a4723c */ /* 0x048ff000000418a4 */
[----:B------:R-:W-:Y:S01]  /*7070*/  HMMA.16816.F32.BF16 R160, R4, R34, R160 ;  /* 0x0000002204a0723c */ /* 0x000fe200000418a0 */
[----:B------:R-:W3:Y:S07]  /*7080*/  LDSM.16.M88.4 R32, [R193+0xb000] ;  /* 0x00b00000c120783b */ /* 0x000eee0000000200 */
[C---:B------:R-:W-:Y:S08]  /*7090*/  HMMA.16816.F32.BF16 R24, R144.reuse, R218, R24 ;  /* 0x000000da9018723c */ /* 0x040ff00000041818 */
[----:B------:R-:W-:Y:S01]  /*70a0*/  HMMA.16816.F32.BF16 R28, R144, R216, R28 ;  /* 0x000000d8901c723c */ /* 0x000fe2000004181c */
[----:B------:R-:W-:Y:S07]  /*70b0*/  LDSM.16.M88.4 R216, [R174] ;  /* 0x00000000aed8783b */ /* 0x000fee0000000200 */
[C---:B-----5:R-:W-:Y:S08]  /*70c0*/  HMMA.16816.F32.BF16 R156, R4.reuse, R12, R156 ;  /* 0x0000000c049c723c */ /* 0x060ff0000004189c */
[----:B------:R-:W-:Y:S01]  /*70d0*/  HMMA.16816.F32.BF16 R152, R4, R14, R152 ;  /* 0x0000000e0498723c */ /* 0x000fe20000041898 */
[----:B------:R-:W4:Y:S04]  /*70e0*/  LDSM.16.M88.4 R4, [R175] ;  /* 0x00000000af04783b */ /* 0x000f280000000200 */
[----:B------:R-:W5:Y:S03]  /*70f0*/  LDSM.16.M88.4 R12, [R193+0xb800] ;  /* 0x00b80000c10c783b */ /* 0x000f660000000200 */
[C---:B------:R-:W-:Y:S08]  /*7100*/  HMMA.16816.F32.BF16 R20, R144.reuse, R208, R20 ;  /* 0x000000d09014723c */ /* 0x040ff00000041814 */
[C---:B------:R-:W-:Y:S01]  /*7110*/  HMMA.16816.F32.BF16 R16, R144.reuse, R210, R16 ;  /* 0x000000d29010723c */ /* 0x040fe20000041810 */
[----:B------:R-:W3:Y:S07]  /*7120*/  LDSM.16.M88.4 R208, [R173] ;  /* 0x00000000add0783b */ /* 0x000eee0000000200 */
[C---:B-1----:R-:W-:Y:S08]  /*7130*/  HMMA.16816.F32.BF16 R164, R144.reuse, R168, R164 ;  /* 0x000000a890a4723c */ /* 0x042ff000000418a4 */
[----:B------:R-:W-:Y:S01]  /*7140*/  HMMA.16816.F32.BF16 R160, R144, R170, R160 ;  /* 0x000000aa90a0723c */ /* 0x000fe200000418a0 */
[----:B------:R-:W-:Y:S07]  /*7150*/  LDSM.16.M88.4 R168, [R172] ;  /* 0x00000000aca8783b */ /* 0x000fee0000000200 */
[C---:B--2---:R-:W-:Y:S08]  /*7160*/  HMMA.16816.F32.BF16 R24, R8.reuse, R142, R24 ;  /* 0x0000008e0818723c */ /* 0x044ff00000041818 */
[----:B------:R-:W-:Y:S01]  /*7170*/  HMMA.16816.F32.BF16 R28, R8, R140, R28 ;  /* 0x0000008c081c723c */ /* 0x000fe2000004181c */
[----:B------:R-:W-:Y:S07]  /*7180*/  LDSM.16.M88.4 R140, [R187+0xa800] ;  /* 0x00a80000bb8c783b */ /* 0x000fee0000000200 */
[C---:B------:R-:W-:Y:S08]  /*7190*/  HMMA.16816.F32.BF16 R156, R144.reuse, R148, R156 ;  /* 0x00000094909c723c */ /* 0x040ff0000004189c */
[----:B------:R-:W-:Y:S01]  /*71a0*/  HMMA.16816.F32.BF16 R152, R144, R150, R152 ;  /* 0x000000969098723c */ /* 0x000fe20000041898 */
[----:B------:R-:W-:Y:S04]  /*71b0*/  LDSM.16.M88.4 R148, [R190+0x4000] ;  /* 0x00400000be94783b */ /* 0x000fe80000000200 */
[----:B------:R-:W1:Y:S03]  /*71c0*/  LDSM.16.M88.4 R144, [R187+0xa000] ;  /* 0x00a00000bb90783b */ /* 0x000e660000000200 */
[C---:B------:R-:W-:Y:S08]  /*71d0*/  HMMA.16816.F32.BF16 R20, R8.reuse, R136, R20 ;  /* 0x000000880814723c */ /* 0x040ff00000041814 */
[C---:B------:R-:W-:Y:S01]  /*71e0*/  HMMA.16816.F32.BF16 R16, R8.reuse, R138, R16 ;  /* 0x0000008a0810723c */ /* 0x040fe20000041810 */
[----:B------:R-:W2:Y:S07]  /*71f0*/  LDSM.16.M88.4 R136, [R187+0xb000] ;  /* 0x00b00000bb88783b */ /* 0x000eae0000000200 */
[C---:B---3--:R-:W-:Y:S08]  /*7200*/  HMMA.16816.F32.BF16 R164, R8.reuse, R32, R164 ;  /* 0x0000002008a4723c */ /* 0x048ff000000418a4 */
[----:B------:R-:W-:Y:S01]  /*7210*/  HMMA.16816.F32.BF16 R160, R8, R34, R160 ;  /* 0x0000002208a0723c */ /* 0x000fe200000418a0 */
[----:B------:R-:W-:Y:S07]  /*7220*/  LDSM.16.M88.4 R32, [R187+0xb800] ;  /* 0x00b80000bb20783b */ /* 0x000fee0000000200 */
[C---:B----4-:R-:W-:Y:S08]  /*7230*/  HMMA.16816.F32.BF16 R24, R212.reuse, R6, R24 ;  /* 0x00000006d418723c */ /* 0x050ff00000041818 */
[C---:B------:R-:W-:Y:S01]  /*7240*/  HMMA.16816.F32.BF16 R28, R212.reuse, R4, R28 ;  /* 0x00000004d41c723c */ /* 0x040fe2000004181c */
[----:B------:R-:W-:Y:S07]  /*7250*/  LDSM.16.M88.4 R4, [R180+0x4800] ;  /* 0x00480000b404783b */ /* 0x000fee0000000200 */
[----:B------:R-:W-:Y:S08]  /*7260*/  HMMA.16816.F32.BF16 R20, R212, R216, R20 ;  /* 0x000000d8d414723c */ /* 0x000ff00000041814 */
[C---:B-----5:R-:W-:Y:S08]  /*7270*/  HMMA.16816.F32.BF16 R156, R8.reuse, R12, R156 ;  /* 0x0000000c089c723c */ /* 0x060ff0000004189c */
[----:B------:R-:W-:Y:S01]  /*7280*/  HMMA.16816.F32.BF16 R152, R8, R14, R152 ;  /* 0x0000000e0898723c */ /* 0x000fe20000041898 */
[----:B------:R-:W-:Y:S04]  /*7290*/  LDSM.16.M88.4 R12, [R189+0x4000] ;  /* 0x00400000bd0c783b */ /* 0x000fe80000000200 */
[----:B------:R-:W3:Y:S03]  /*72a0*/  LDSM.16.M88.4 R8, [R180+0x4000] ;  /* 0x00400000b408783b */ /* 0x000ee60000000200 */
[C---:B------:R-:W-:Y:S08]  /*72b0*/  HMMA.16816.F32.BF16 R16, R212.reuse, R218, R16 ;  /* 0x000000dad410723c */ /* 0x040ff00000041810 */
[C---:B------:R-:W-:Y:S08]  /*72c0*/  HMMA.16816.F32.BF16 R164, R212.reuse, R208, R164 ;  /* 0x000000d0d4a4723c */ /* 0x040ff000000418a4 */
[----:B------:R-:W-:Y:S08]  /*72d0*/  HMMA.16816.F32.BF16 R160, R212, R210, R160 ;  /* 0x000000d2d4a0723c */ /* 0x000ff000000418a0 */
[C---:B-1----:R-:W-:Y:S08]  /*72e0*/  HMMA.16816.F32.BF16 R24, R148.reuse, R146, R24 ;  /* 0x000000929418723c */ /* 0x042ff00000041818 */
[C---:B------:R-:W-:Y:S01]  /*72f0*/  HMMA.16816.F32.BF16 R28, R148.reuse, R144, R28 ;  /* 0x00000090941c723c */ /* 0x040fe2000004181c */
[----:B------:R-:W1:Y:S07]  /*7300*/  LDSM.16.M88.4 R144, [R180+0x5000] ;  /* 0x00500000b490783b */ /* 0x000e6e0000000200 */
[----:B------:R-:W-:Y:S08]  /*7310*/  HMMA.16816.F32.BF16 R20, R148, R140, R20 ;  /* 0x0000008c9414723c */ /* 0x000ff00000041814 */
[----:B------:R-:W-:Y:S08]  /*7320*/  HMMA.16816.F32.BF16 R156, R212, R168, R156 ;  /* 0x000000a8d49c723c */ /* 0x000ff0000004189c */
[C---:B------:R-:W-:Y:S08]  /*7330*/  HMMA.16816.F32.BF16 R16, R148.reuse, R142, R16 ;  /* 0x0000008e9410723c */ /* 0x040ff00000041810 */
[C---:B--2---:R-:W-:Y:S08]  /*7340*/  HMMA.16816.F32.BF16 R164, R148.reuse, R136, R164 ;  /* 0x0000008894a4723c */ /* 0x044ff000000418a4 */
[----:B------:R-:W-:Y:S01]  /*7350*/  HMMA.16816.F32.BF16 R160, R148, R138, R160 ;  /* 0x0000008a94a0723c */ /* 0x000fe200000418a0 */
[----:B------:R-:W2:Y:S01]  /*7360*/  LDSM.16.M88.4 R136, [R180+0x5800] ;  /* 0x00580000b488783b */ /* 0x000ea20000000200 */
[----:B------:R-:W-:-:S06]  /*7370*/  DEPBAR.LE SB0, 0x0 ;  /* 0x000080000000791a */ /* 0x000fcc0000000000 */
[----:B------:R-:W-:Y:S08]  /*7380*/  HMMA.16816.F32.BF16 R152, R212, R170, R152 ;  /* 0x000000aad498723c */ /* 0x000ff00000041898 */
[C---:B---3--:R-:W-:Y:S08]  /*7390*/  HMMA.16816.F32.BF16 R24, R12.reuse, R10, R24 ;  /* 0x0000000a0c18723c */ /* 0x048ff00000041818 */
[----:B------:R-:W-:Y:S07]  /*73a0*/  HMMA.16816.F32.BF16 R20, R12, R4, R20 ;  /* 0x000000040c14723c */ /* 0x000fee0000041814 */
[----:B------:R-:W-:Y:S01]  /*73b0*/  IADD3 R4, R0, 0x8, RZ ;  /* 0x0000000800047810 */ /* 0x000fe20007ffe0ff */
[----:B------:R-:W-:Y:S03]  /*73c0*/  HMMA.16816.F32.BF16 R156, R148, R32, R156 ;  /* 0x00000020949c723c */ /* 0x000fe6000004189c */
[----:B------:R-:W-:-:S02]  /*73d0*/  ISETP.GE.AND P5, PT, R4, R134, PT ;  /* 0x000000860400720c */ /* 0x000fc40003fa6270 */
[-C--:B------:R-:W-:Y:S02]  /*73e0*/  ISETP.GE.AND P1, PT, R4, R133.reuse, PT ;  /* 0x000000850400720c */ /* 0x080fe40003f26270 */
[----:B------:R-:W-:Y:S01]  /*73f0*/  IADD3 R4, R0, 0x10, RZ ;  /* 0x0000001000047810 */ /* 0x000fe20007ffe0ff */
[C---:B------:R-:W-:Y:S01]  /*7400*/  HMMA.16816.F32.BF16 R16, R12.reuse, R6, R16 ;  /* 0x000000060c10723c */ /* 0x040fe20000041810 */
[----:B------:R-:W-:Y:S02]  /*7410*/  FSEL R24, R24, -INF , !P5 ;  /* 0xff80000018187808 */ /* 0x000fe40006800000 */
[----:B------:R-:W-:Y:S02]  /*7420*/  FSEL R26, R26, -INF , !P1 ;  /* 0xff8000001a1a7808 */ /* 0x000fe40004800000 */
[C---:B------:R-:W-:Y:S02]  /*7430*/  ISETP.GE.AND P5, PT, R4.reuse, R134, PT ;  /* 0x000000860400720c */ /* 0x040fe40003fa6270 */
[----:B------:R-:W-:Y:S01]  /*7440*/  ISETP.GE.AND P1, PT, R4, R133, PT ;  /* 0x000000850400720c */ /* 0x000fe20003f26270 */
[----:B-1----:R-:W-:Y:S01]  /*7450*/  HMMA.16816.F32.BF16 R164, R12, R144, R164 ;  /* 0x000000900ca4723c */ /* 0x002fe200000418a4 */
[----:B------:R-:W-:-:S02]  /*7460*/  IADD3 R4, R0, 0x11, RZ ;  /* 0x0000001100047810 */ /* 0x000fc40007ffe0ff */
[----:B------:R-:W-:Y:S02]  /*7470*/  FSEL R25, R25, -INF , !P6 ;  /* 0xff80000019197808 */ /* 0x000fe40007000000 */
[----:B------:R-:W-:Y:S02]  /*7480*/  FSEL R27, R27, -INF , !P0 ;  /* 0xff8000001b1b7808 */ /* 0x000fe40004000000 */
[----:B------:R-:W-:Y:S01]  /*7490*/  FSEL R170, R20, -INF , !P5 ;  /* 0xff80000014aa7808 */ /* 0x000fe20006800000 */
[----:B------:R-:W-:Y:S01]  /*74a0*/  HMMA.16816.F32.BF16 R160, R12, R146, R160 ;  /* 0x000000920ca0723c */ /* 0x000fe200000418a0 */
[----:B------:R-:W-:Y:S01]  /*74b0*/  FSEL R135, R22, -INF , !P1 ;  /* 0xff80000016877808 */ /* 0x000fe20004800000 */
[----:B------:R-:W-:Y:S01]  /*74c0*/  BAR.SYNC.DEFER_BLOCKING 0x0 ;  /* 0x0000000000007b1d */ /* 0x000fe20000010000 */
[C---:B------:R-:W-:Y:S02]  /*74d0*/  ISETP.GE.AND P6, PT, R4.reuse, R134, PT ;  /* 0x000000860400720c */ /* 0x040fe40003fc6270 */
[----:B------:R-:W-:-:S02]  /*74e0*/  ISETP.GE.AND P0, PT, R4, R133, PT ;  /* 0x000000850400720c */ /* 0x000fc40003f06270 */
[C---:B------:R-:W-:Y:S01]  /*74f0*/  ISETP.GE.AND P5, PT, R2.reuse, R134, PT ;  /* 0x000000860200720c */ /* 0x040fe20003fa6270 */
[----:B------:R-:W-:Y:S01]  /*7500*/  HMMA.16816.F32.BF16 R152, R148, R34, R152 ;  /* 0x000000229498723c */ /* 0x000fe20000041898 */
[----:B------:R-:W-:Y:S02]  /*7510*/  ISETP.GE.AND P1, PT, R2, R133, PT ;  /* 0x000000850200720c */ /* 0x000fe40003f26270 */
[C---:B------:R-:W-:Y:S02]  /*7520*/  IADD3 R4, R0.reuse, 0x19, RZ ;  /* 0x0000001900047810 */ /* 0x040fe40007ffe0ff */
[----:B------:R-:W-:Y:S02]  /*7530*/  IADD3 R2, R0, 0x20, RZ ;  /* 0x0000002000027810 */ /* 0x000fe40007ffe0ff */
[----:B------:R-:W-:Y:S01]  /*7540*/  FSEL R171, R21, -INF , !P6 ;  /* 0xff80000015ab7808 */ /* 0x000fe20007000000 */
[----:B--2---:R-:W-:Y:S01]  /*7550*/  HMMA.16816.F32.BF16 R156, R12, R136, R156 ;  /* 0x000000880c9c723c */ /* 0x004fe2000004189c */
[----:B------:R-:W-:-:S02]  /*7560*/  FSEL R151, R23, -INF , !P0 ;  /* 0xff80000017977808 */ /* 0x000fc40004000000 */
[----:B------:R-:W-:Y:S02]  /*7570*/  FSEL R168, R16, -INF , !P5 ;  /* 0xff80000010a87808 */ /* 0x000fe40006800000 */
[----:B------:R-:W-:Y:S02]  /*7580*/  FSEL R150, R18, -INF , !P1 ;  /* 0xff80000012967808 */ /* 0x000fe40004800000 */
[CC--:B------:R-:W-:Y:S01]  /*7590*/  ISETP.GE.AND P6, PT, R4.reuse, R134.reuse, PT ;  /* 0x000000860400720c */ /* 0x0c0fe20003fc6270 */
[----:B------:R-:W-:Y:S01]  /*75a0*/  HMMA.16816.F32.BF16 R28, R12, R8, R28 ;  /* 0x000000080c1c723c */ /* 0x000fe2000004181c */
[-C--:B------:R-:W-:Y:S02]  /*75b0*/  ISETP.GE.AND P0, PT, R4, R133.reuse, PT ;  /* 0x000000850400720c */ /* 0x080fe40003f06270 */
[C---:B------:R-:W-:Y:S02]  /*75c0*/  ISETP.GE.AND P5, PT, R2.reuse, R134, PT ;  /* 0x000000860200720c */ /* 0x040fe40003fa6270 */
[----:B------:R-:W-:-:S02]  /*75d0*/  ISETP.GE.AND P1, PT, R2, R133, PT ;  /* 0x000000850200720c */ /* 0x000fc40003f26270 */
[C---:B------:R-:W-:Y:S01]  /*75e0*/  IADD3 R4, R0.reuse, 0x21, RZ ;  /* 0x0000002100047810 */ /* 0x040fe20007ffe0ff */
[----:B------:R-:W-:Y:S01]  /*75f0*/  HMMA.16816.F32.BF16 R152, R12, R138, R152 ;  /* 0x0000008a0c98723c */ /* 0x000fe20000041898 */
[----:B------:R-:W-:Y:S02]  /*7600*/  IADD3 R2, R0, 0x28, RZ ;  /* 0x0000002800027810 */ /* 0x000fe40007ffe0ff */
[----:B------:R-:W-:Y:S02]  /*7610*/  FSEL R169, R17, -INF , !P6 ;  /* 0xff80000011a97808 */ /* 0x000fe40007000000 */
[----:B------:R-:W-:Y:S02]  /*7620*/  FSEL R141, R19, -INF , !P0 ;  /* 0xff800000138d7808 */ /* 0x000fe40004000000 */
[----:B------:R-:W-:Y:S02]  /*7630*/  FSEL R164, R164, -INF , !P5 ;  /* 0xff800000a4a47808 */ /* 0x000fe40006800000 */
[----:B------:R-:W-:-:S02]  /*7640*/  FSEL R166, R166, -INF , !P1 ;  /* 0xff800000a6a67808 */ /* 0x000fc40004800000 */
[CC--:B------:R-:W-:Y:S02]  /*7650*/  ISETP.GE.AND P6, PT, R4.reuse, R134.reuse, PT ;  /* 0x000000860400720c */ /* 0x0c0fe40003fc6270 */
[-C--:B------:R-:W-:Y:S02]  /*7660*/  ISETP.GE.AND P0, PT, R4, R133.reuse, PT ;  /* 0x000000850400720c */ /* 0x080fe40003f06270 */
[C---:B------:R-:W-:Y:S02]  /*7670*/  ISETP.GE.AND P5, PT, R2.reuse, R134, PT ;  /* 0x000000860200720c */ /* 0x040fe40003fa6270 */
[----:B------:R-:W-:Y:S02]  /*7680*/  ISETP.GE.AND P1, PT, R2, R133, PT ;  /* 0x000000850200720c */ /* 0x000fe40003f26270 */
[C---:B------:R-:W-:Y:S02]  /*7690*/  IADD3 R4, R0.reuse, 0x29, RZ ;  /* 0x0000002900047810 */ /* 0x040fe40007ffe0ff */
[----:B------:R-:W-:-:S02]  /*76a0*/  IADD3 R2, R0, 0x30, RZ ;  /* 0x0000003000027810 */ /* 0x000fc40007ffe0ff */
[----:B------:R-:W-:Y:S02]  /*76b0*/  FSEL R140, R167, -INF , !P0 ;  /* 0xff800000a78c7808 */ /* 0x000fe40004000000 */
[----:B------:R-:W-:Y:S02]  /*76c0*/  FSEL R160, R160, -INF , !P5 ;  /* 0xff800000a0a07808 */ /* 0x000fe40006800000 */
[----:B------:R-:W-:Y:S02]  /*76d0*/  FSEL R162, R162, -INF , !P1 ;  /* 0xff800000a2a27808 */ /* 0x000fe40004800000 */
[-C--:B------:R-:W-:Y:S02]  /*76e0*/  ISETP.GE.AND P0, PT, R4, R133.reuse, PT ;  /* 0x000000850400720c */ /* 0x080fe40003f06270 */
[C---:B------:R-:W-:Y:S02]  /*76f0*/  ISETP.GE.AND P5, PT, R2.reuse, R134, PT ;  /* 0x000000860200720c */ /* 0x040fe40003fa6270 */
[----:B------:R-:W-:-:S02]  /*7700*/  ISETP.GE.AND P1, PT, R2, R133, PT ;  /* 0x000000850200720c */ /* 0x000fc40003f26270 */
[----:B------:R-:W-:Y:S02]  /*7710*/  IADD3 R2, R0, 0x31, RZ ;  /* 0x0000003100027810 */ /* 0x000fe40007ffe0ff */
[----:B------:R-:W-:Y:S02]  /*7720*/  FSEL R163, R163, -INF , !P0 ;  /* 0xff800000a3a37808 */ /* 0x000fe40004000000 */
[----:B------:R-:W-:Y:S02]  /*7730*/  ISETP.GE.AND P0, PT, R2, R133, PT ;  /* 0x000000850200720c */ /* 0x000fe40003f06270 */
[----:B------:R-:W-:Y:S02]  /*7740*/  FSEL R165, R165, -INF , !P6 ;  /* 0xff800000a5a57808 */ /* 0x000fe40007000000 */
[----:B------:R-:W-:Y:S02]  /*7750*/  FSEL R217, R159, -INF , !P0 ;  /* 0xff8000009fd97808 */ /* 0x000fe40004000000 */
[----:B------:R-:W-:-:S02]  /*7760*/  ISETP.GE.AND P0, PT, R0, R134, PT ;  /* 0x000000860000720c */ /* 0x000fc40003f06270 */
[----:B------:R-:W-:Y:S02]  /*7770*/  ISETP.GE.AND P6, PT, R4, R134, PT ;  /* 0x000000860400720c */ /* 0x000fe40003fc6270 */
[----:B------:R-:W-:Y:S02]  /*7780*/  IADD3 R4, R0, 0x1, RZ ;  /* 0x0000000100047810 */ /* 0x000fe40007ffe0ff */
[----:B------:R-:W-:Y:S02]  /*7790*/  FSEL R28, R28, -INF , !P0 ;  /* 0xff8000001c1c7808 */ /* 0x000fe40004000000 */
[----:B------:R-:W-:Y:S02]  /*77a0*/  FSEL R161, R161, -INF , !P6 ;  /* 0xff800000a1a17808 */ /* 0x000fe40007000000 */
[----:B------:R-:W-:Y:S02]  /*77b0*/  FSEL R232, R156, -INF , !P5 ;  /* 0xff8000009ce87808 */ /* 0x000fe40006800000 */
[----:B------:R-:W-:-:S02]  /*77c0*/  FSEL R227, R158, -INF , !P1 ;  /* 0xff8000009ee37808 */ /* 0x000fc40004800000 */
[----:B------:R-:W-:Y:S02]  /*77d0*/  PLOP3.LUT P0, PT, PT, PT, UP0, 0x80, 0x0 ;  /* 0x000000000000781c */ /* 0x000fe40003f0f008 */
[-C--:B------:R-:W-:Y:S02]  /*77e0*/  ISETP.GE.AND P6, PT, R2, R134.reuse, PT ;  /* 0x000000860200720c */ /* 0x080fe40003fc6270 */
[C---:B------:R-:W-:Y:S02]  /*77f0*/  ISETP.GE.AND P5, PT, R4.reuse, R134, PT ;  /* 0x000000860400720c */ /* 0x040fe40003fa6270 */
[----:B------:R-:W-:Y:S02]  /*7800*/  ISETP.GE.AND P1, PT, R4, R133, PT ;  /* 0x000000850400720c */ /* 0x000fe40003f26270 */
[----:B------:R-:W-:Y:S02]  /*7810*/  IADD3 R2, R0, 0x38, RZ ;  /* 0x0000003800027810 */ /* 0x000fe40007ffe0ff */
[----:B------:R-:W-:-:S02]  /*7820*/  FSEL R231, R157, -INF , !P6 ;  /* 0xff8000009de77808 */ /* 0x000fc40007000000 */
[----:B------:R-:W-:Y:S02]  /*7830*/  FSEL R29, R29, -INF , !P5 ;  /* 0xff8000001d1d7808 */ /* 0x000fe40006800000 */
[----:B------:R-:W-:Y:S02]  /*7840*/  FSEL R31, R31, -INF , !P1 ;  /* 0xff8000001f1f7808 */ /* 0x000fe40004800000 */
[-C--:B------:R-:W-:Y:S02]  /*7850*/  ISETP.GE.AND P5, PT, R0, R133.reuse, PT ;  /* 0x000000850000720c */ /* 0x080fe40003fa6270 */
[C---:B------:R-:W-:Y:S02]  /*7860*/  ISETP.GE.AND P6, PT, R2.reuse, R134, PT ;  /* 0x000000860200720c */ /* 0x040fe40003fc6270 */
[----:B------:R-:W-:Y:S02]  /*7870*/  ISETP.GE.AND P1, PT, R2, R133, PT ;  /* 0x000000850200720c */ /* 0x000fe40003f26270 */
[----:B------:R-:W-:-:S02]  /*7880*/  IADD3 R0, R0, 0x39, RZ ;  /* 0x0000003900007810 */ /* 0x000fc40007ffe0ff */
[----:B------:R-:W-:Y:S02]  /*7890*/  FSEL R230, R152, -INF , !P6 ;  /* 0xff80000098e67808 */ /* 0x000fe40007000000 */
[----:B------:R-:W-:Y:S02]  /*78a0*/  FSEL R218, R154, -INF , !P1 ;  /* 0xff8000009ada7808 */ /* 0x000fe40004800000 */
[C---:B------:R-:W-:Y:S02]  /*78b0*/  ISETP.GE.AND P6, PT, R0.reuse, R134, PT ;  /* 0x000000860000720c */ /* 0x040fe40003fc6270 */
[----:B------:R-:W-:Y:S02]  /*78c0*/  ISETP.GE.AND P1, PT, R0, R133, PT ;  /* 0x000000850000720c */ /* 0x000fe40003f26270 */
[----:B------:R-:W-:Y:S02]  /*78d0*/  FSEL R30, R30, -INF , !P5 ;  /* 0xff8000001e1e7808 */ /* 0x000fe40006800000 */
[----:B------:R-:W-:-:S02]  /*78e0*/  FSEL R228, R153, -INF , !P6 ;  /* 0xff80000099e47808 */ /* 0x000fc40007000000 */
[----:B------:R-:W-:Y:S01]  /*78f0*/  FSEL R219, R155, -INF , !P1 ;  /* 0xff8000009bdb7808 */ /* 0x000fe20004800000 */
[----:B------:R-:W-:Y:S05]  /*7900*/  @!P0 BRA `(.L_x_307) ;  /* 0x000006a000008947 */ /* 0x000fea0003800000 */
[----:B------:R-:W-:Y:S01]  /*7910*/  UIADD3 UR31, UR8, -0x3, URZ ;  /* 0xfffffffd081f7890 */ /* 0x000fe2000fffe03f */
[----:B------:R1:W-:Y:S01]  /*7920*/  @P4 STS.128 [R195+0x6000], RZ ;  /* 0x006000ffc3004388 */ /* 0x0003e20000000c00 */
[----:B------:R-:W-:Y:S01]  /*7930*/  ULDC.64 UR4, c[0x0][0x198] ;  /* 0x0000660000047ab9 */ /* 0x000fe20000000a00 */
[----:B------:R-:W-:Y:S01]  /*7940*/  BSSY B0, `(.L_x_308) ;  /* 0x0000065000007945 */ /* 0x000fe20003800000 */
[----:B------:R-:W-:Y:S02]  /*7950*/  USHF.R.S32.HI UR30, URZ, 0x1f, UR31 ;  /* 0x0000001f3f1e7899 */ /* 0x000fe4000801141f */
[----:B------:R-:W-:Y:S02]  /*7960*/  UIMAD.WIDE.U32 UR32, UR31, UR4, URZ ;  /* 0x000000041f2072a5 */ /* 0x000fe4000f8e003f */
[----:B------:R-:W-:-:S04]  /*7970*/  UIMAD UR30, UR30, UR4, URZ ;  /* 0x000000041e1e72a4 */ /* 0x000fc8000f8e023f */
[----:B------:R-:W-:Y:S01]  /*7980*/  UIMAD UR5, UR31, UR5, UR30 ;  /* 0x000000051f0572a4 */ /* 0x000fe2000f8e021e */
[----:B------:R-:W-:Y:S02]  /*7990*/  IMAD.U32 R4, RZ, RZ, UR32 ;  /* 0x00000020ff047e24 */ /* 0x000fe4000f8e00ff */
[----:B------:R-:W-:Y:S01]  /*79a0*/  IMAD.U32 R2, RZ, RZ, UR32 ;  /* 0x00000020ff027e24 */ /* 0x000fe2000f8e00ff */
[----:B------:R-:W-:Y:S02]  /*79b0*/  UIADD3 UR5, UR33, UR5, URZ ;  /* 0x0000000521057290 */ /* 0x000fe4000fffe03f */
[----:B------:R-:W-:-:S04]  /*79c0*/  LEA R4, P1, R4, R198, 0x6 ;  /* 0x000000c604047211 */ /* 0x000fc800078230ff */
[----:B------:R-:W-:Y:S01]  /*79d0*/  IMAD.U32 R0, RZ, RZ, UR5 ;  /* 0x00000005ff007e24 */ /* 0x000fe2000f8e00ff */
[----:B------:R-:W-:-:S04]  /*79e0*/  @!P4 LEA R6, P5, R4, c[0x0][0x168], 0x1 ;  /* 0x00005a000406ca11 */ /* 0x000fc800078a08ff */
        /* <DEDUP_REMOVED lines=12> */
[----:B------:R-:W-:Y:S02]  /*7ab0*/  IADD3.X R2, R2, UR6, RZ, P6, !PT ;  /* 0x0000000602027c10 */ /* 0x000fe4000b7fe4ff */
[C---:B------:R-:W-:Y:S01]  /*7ac0*/  IADD3 R4, P5, R0.reuse, UR7, RZ ;  /* 0x0000000700047c10 */ /* 0x040fe2000ffbe0ff */
        /* <DEDUP_REMOVED lines=9> */
[----:B------:R1:W-:Y:S01]  /*7b60*/  @P4 STS.128 [R195+0x6800], RZ ;  /* 0x006800ffc3004388 */ /* 0x0003e20000000c00 */
[----:B--2---:R-:W-:-:S04]  /*7b70*/  @!P4 LEA R6, P1, R0, c[0x0][0x168], 0x1 ;  /* 0x00005a000006ca11 */ /* 0x004fc800078208ff */
[C---:B------:R-:W-:Y:S02]  /*7b80*/  @!P4 LEA.HI.X R7, R0.reuse, c[0x0][0x16c], R2, 0x1, P1 ;  /* 0x00005b000007ca11 */ /* 0x040fe400008f0c02 */
[----:B---3--:R-:W-:-:S03]  /*7b90*/  @!P3 LEA R10, P6, R0, c[0x0][0x168], 0x1 ;  /* 0x00005a00000aba11 */ /* 0x008fc600078c08ff */
[----:B------:R-:W-:Y:S01]  /*7ba0*/  @!PT LDS RZ, [RZ] ;  /* 0x00000000fffff984 */ /* 0x000fe20000000800 */
[----:B------:R-:W-:Y:S01]  /*7bb0*/  @!PT LDS RZ, [RZ] ;  /* 0x00000000fffff984 */ /* 0x000fe20000000800 */
[----:B------:R-:W-:Y:S01]  /*7bc0*/  @!PT LDS RZ, [RZ] ;  /* 0x00000000fffff984 */ /* 0x000fe20000000800 */
[----:B------:R2:W-:Y:S01]  /*7bd0*/  @!P4 LDGSTS.E.BYPASS.LTC128B.128 [R195+0x6800], [R6.64] ;  /* 0x0680000006c3cfae */ /* 0x0005e2000b901d52 */
[----:B------:R-:W-:-:S03]  /*7be0*/  @!P3 LEA.HI.X R11, R0, c[0x0][0x16c], R2, 0x1, P6 ;  /* 0x00005b00000bba11 */ /* 0x000fc600030f0c02 */
[----:B------:R1:W-:Y:S01]  /*7bf0*/  @P3 STS.128 [R195+0x8800], RZ ;  /* 0x008800ffc3003388 */ /* 0x0003e20000000c00 */
[----:B----4-:R-:W-:-:S03]  /*7c00*/  @!P2 LEA R8, P1, R0, c[0x0][0x168], 0x1 ;  /* 0x00005a000008aa11 */ /* 0x010fc600078208ff */
[----:B------:R-:W-:Y:S01]  /*7c10*/  @!PT LDS RZ, [RZ] ;  /* 0x00000000fffff984 */ /* 0x000fe20000000800 */
[----:B------:R-:W-:Y:S01]  /*7c20*/  @!PT LDS RZ, [RZ] ;  /* 0x00000000fffff984 */ /* 0x000fe20000000800 */
[----:B------:R-:W-:Y:S01]  /*7c30*/  @!PT LDS RZ, [RZ] ;  /* 0x00000000fffff984 */ /* 0x000fe20000000800 */
[----:B------:R3:W-:Y:S01]  /*7c40*/  @!P3 LDGSTS.E.BYPASS.LTC128B.128 [R195+0x8800], [R10.64+0x80] ;  /* 0x088000800ac3bfae */ /* 0x0007e2000b901d52 */
[----:B------:R-:W-:-:S03]  /*7c50*/  @!P2 LEA.HI.X R9, R0, c[0x0][0x16c], R2, 0x1, P1 ;  /* 0x00005b000009aa11 */ /* 0x000fc600008f0c02 */
[----:B------:R1:W-:Y:S01]  /*7c60*/  @P2 STS.128 [R195+0xa800], RZ ;  /* 0x00a800ffc3002388 */ /* 0x0003e20000000c00 */
[----:B------:R-:W-:Y:S02]  /*7c70*/  IADD3.X R2, R2, UR6, RZ, P5, !PT ;  /* 0x0000000602027c10 */ /* 0x000fe4000affe4ff */
[C---:B------:R-:W-:Y:S01]  /*7c80*/  @!P3 LEA R12, P5, R4.reuse, c[0x0][0x168], 0x1 ;  /* 0x00005a00040cba11 */ /* 0x040fe200078a08ff */
[----:B------:R-:W-:Y:S01]  /*7c90*/  @!PT LDS RZ, [RZ] ;  /* 0x00000000fffff984 */ /* 0x000fe20000000800 */
[----:B------:R-:W-:Y:S01]  /*7ca0*/  @!PT LDS RZ, [RZ] ;  /* 0x00000000fffff984 */ /* 0x000fe20000000800 */
[----:B------:R-:W-:Y:S01]  /*7cb0*/  @!PT LDS RZ, [RZ] ;  /* 0x00000000fffff984 */ /* 0x000fe20000000800 */
[----:B------:R4:W-:Y:S03]  /*7cc0*/  @!P2 LDGSTS.E.BYPASS.LTC128B.128 [R195+0xa800], [R8.64+0x100] ;  /* 0x0a80010008c3afae */ /* 0x0009e6000b901d52 */
[C---:B------:R-:W-:Y:S01]  /*7cd0*/  @!P3 LEA.HI.X R13, R4.reuse, c[0x0][0x16c], R2, 0x1, P5 ;  /* 0x00005b00040dba11 */ /* 0x040fe200028f0c02 */
[----:B------:R1:W-:Y:S01]  /*7ce0*/  @P4 STS.128 [R195+0x7000], RZ ;  /* 0x007000ffc3004388 */ /* 0x0003e20000000c00 */
[----:B--2---:R-:W-:-:S04]  /*7cf0*/  @!P4 LEA R6, P6, R4, c[0x0][0x168], 0x1 ;  /* 0x00005a000406ca11 */ /* 0x004fc800078c08ff */
[C-C-:B------:R-:W-:Y:S02]  /*7d00*/  @!P4 LEA.HI.X R7, R4.reuse, c[0x0][0x16c], R2.reuse, 0x1, P6 ;  /* 0x00005b000407ca11 */ /* 0x140fe400030f0c02 */
[C---:B------:R-:W-:Y:S02]  /*7d10*/  IADD3 R0, P6, R4.reuse, UR7, RZ ;  /* 0x0000000704007c10 */ /* 0x040fe4000ffde0ff */
[C---:B---3--:R-:W-:Y:S01]  /*7d20*/  @!P2 LEA R10, P1, R4.reuse, c[0x0][0x168], 0x1 ;  /* 0x00005a00040aaa11 */ /* 0x048fe200078208ff */
[----:B------:R-:W-:Y:S01]  /*7d30*/  @!PT LDS RZ, [RZ] ;  /* 0x00000000fffff984 */ /* 0x000fe20000000800 */
[----:B------:R-:W-:Y:S01]  /*7d40*/  @!PT LDS RZ, [RZ] ;  /* 0x00000000fffff984 */ /* 0x000fe20000000800 */
[----:B------:R-:W-:Y:S01]  /*7d50*/  @!PT LDS RZ, [RZ] ;  /* 0x00000000fffff984 */ /* 0x000fe20000000800 */
[----:B------:R1:W-:Y:S03]  /*7d60*/  @!P4 LDGSTS.E.BYPASS.LTC128B.128 [R195+0x7000], [R6.64] ;  /* 0x0700000006c3cfae */ /* 0x0003e6000b901d52 */
[----:B------:R-:W-:Y:S01]  /*7d70*/  @!P2 LEA.HI.X R11, R4, c[0x0][0x16c], R2, 0x1, P1 ;  /* 0x00005b00040baa11 */ /* 0x000fe200008f0c02 */
[----:B------:R1:W-:Y:S01]  /*7d80*/  @P3 STS.128 [R195+0x9000], RZ ;  /* 0x009000ffc3003388 */ /* 0x0003e20000000c00 */
[----:B------:R-:W-:-:S02]  /*7d90*/  IADD3.X R2, R2, UR6, RZ, P6, !PT ;  /* 0x0000000602027c10 */ /* 0x000fc4000b7fe4ff */
[C---:B----4-:R-:W-:Y:S01]  /*7da0*/  @!P4 LEA R8, P5, R0.reuse, c[0x0][0x168], 0x1 ;  /* 0x00005a000008ca11 */ /* 0x050fe200078a08ff */
        /* <DEDUP_REMOVED lines=30> */
.L_x_309:
[----:B------:R-:W-:Y:S05]  /*7f90*/  BSYNC B0 ;  /* 0x0000000000007941 */ /* 0x000fea0003800000 */
.L_x_308:
[----:B------:R-:W0:Y:S02]  /*7fa0*/  LDGDEPBAR ;  /* 0x00000000000079af */ /* 0x000e240000000000 */
.L_x_307:
[----:B------:R-:W-:Y:S01]  /*7fb0*/  FMNMX.FTZ R2, R132, R28, !PT ;  /* 0x0000001c84027209 */ /* 0x000fe20007810000 */
[----:B------:R-:W-:Y:S01]  /*7fc0*/  IMAD.WIDE.U32 R146, R220, -0x326172a9, RZ ;  /* 0xcd9e8d57dc927825 */ /* 0x000fe200078e00ff */
[----:B-1----:R-:W-:Y:S01]  /*7fd0*/  FMNMX.FTZ R6, R3, R30, !PT ;  /* 0x0000001e03067209 */ /* 0x002fe20007810000 */
[----:B------:R-:W-:Y:S01]  /*7fe0*/  USHF.L.U32 UR31, UR17, 0x1, URZ ;  /* 0x00000001111f7899 */ /* 0x000fe2000800063f */
[----:B------:R-:W-:Y:S01]  /*7ff0*/  FMNMX.FTZ R2, R29, R2, !PT ;  /* 0x000000021d027209 */ /* 0x000fe20007810000 */
[----:B------:R-:W-:Y:S01]  /*8000*/  IMAD.WIDE.U32 R148, R207, -0x2daee0ad, RZ ;  /* 0xd2511f53cf947825 */ /* 0x000fe200078e00ff */
[----:B------:R-:W-:Y:S01]  /*8010*/  FMNMX.FTZ R6, R31, R6, !PT ;  /* 0x000000061f067209 */ /* 0x000fe20007810000 */
[----:B------:R-:W-:Y:S01]  /*8020*/  UIADD3 UR4, UR22, -0x61c88647, URZ ;  /* 0x9e3779b916047890 */ /* 0x000fe2000fffe03f */
[----:B------:R-:W-:Y:S01]  /*8030*/  FMNMX.FTZ R2, R24, R2, !PT ;  /* 0x0000000218027209 */ /* 0x000fe20007810000 */
[----:B------:R-:W-:Y:S01]  /*8040*/  UIADD3 UR5, UR22, -0x4ab325aa, URZ ;  /* 0xb54cda5616057890 */ /* 0x000fe2000fffe03f */
[----:B------:R-:W-:Y:S01]  /*8050*/  FMNMX.FTZ R6, R26, R6, !PT ;  /* 0x000000061a067209 */ /* 0x000fe20007810000 */
[----:B------:R-:W1:Y:S01]  /*8060*/  LDC.U8 R216, c[0x0][0x2d8] ;  /* 0x0000b600ffd87b82 */ /* 0x000e620000000000 */
[----:B------:R-:W-:Y:S01]  /*8070*/  FMNMX.FTZ R2, R25, R2, !PT ;  /* 0x0000000219027209 */ /* 0x000fe20007810000 */
[----:B------:R-:W-:Y:S01]  /*8080*/  LDSM.16.MT88.4 R20, [R186+0xc000] ;  /* 0x00c00000ba14783b */ /* 0x000fe20000004200 */
[----:B------:R-:W-:Y:S01]  /*8090*/  FMNMX.FTZ R6, R27, R6, !PT ;  /* 0x000000061b067209 */ /* 0x000fe20007810000 */
[----:B------:R-:W-:Y:S01]  /*80a0*/  UIADD3 UR30, UR23, 0x646e171e, URZ ;  /* 0x646e171e171e7890 */ /* 0x000fe2000fffe03f */
[----:B------:R-:W-:Y:S01]  /*80b0*/  FMNMX.FTZ R2, R170, R2, !PT ;  /* 0x00000002aa027209 */ /* 0x000fe20007810000 */
[----:B------:R-:W-:Y:S01]  /*80c0*/  LDSM.16.MT88.4 R12, [R188+0xc000] ;  /* 0x00c00000bc0c783b */ /* 0x000fe20000004200 */
[----:B------:R-:W-:Y:S01]  /*80d0*/  FMNMX.FTZ R6, R135, R6, !PT ;  /* 0x0000000687067209 */ /* 0x000fe20007810000 */
[----:B------:R-:W-:Y:S01]  /*80e0*/  @UP0 UIADD3 UR8, UR8, -0x3, URZ ;  /* 0xfffffffd08080890 */ /* 0x000fe2000fffe03f */
        /* <DEDUP_REMOVED lines=23> */
[----:B------:R-:W-:Y:S01]  /*8260*/  LOP3.LUT R144, R147, R221, RZ, 0x3c, !PT ;  /* 0x000000dd93907212 */ /* 0x000fe200078e3cff */
[----:B------:R-:W2:Y:S01]  /*8270*/  SHFL.BFLY PT, R0, R2, 0x2, 0x1f ;  /* 0x0c401f0002007f89 */ /* 0x000ea200000e0000 */
[----:B------:R-:W-:Y:S02]  /*8280*/  MOV R5, UR23 ;  /* 0x0000001700057c02 */ /* 0x000fe40008000f00 */
[----:B-1----:R-:W-:Y:S01]  /*8290*/  PRMT R216, R216, 0x7054, R216 ;  /* 0x00007054d8d87816 */ /* 0x002fe200000000d8 */
[----:B------:R-:W1:Y:S01]  /*82a0*/  SHFL.BFLY PT, R4, R6, 0x2, 0x1f ;  /* 0x0c401f0006047f89 */ /* 0x000e6200000e0000 */
[----:B------:R-:W-:Y:S01]  /*82b0*/  IMAD.WIDE.U32 R144, R144, -0x2daee0ad, RZ ;  /* 0xd2511f5390907825 */ /* 0x000fe200078e00ff */
[----:B------:R-:W-:Y:S01]  /*82c0*/  LOP3.LUT R5, R149, UR31, R5, 0x96, !PT ;  /* 0x0000001f95057c12 */ /* 0x000fe2000f8e9605 */
[----:B------:R-:W-:-:S03]  /*82d0*/  UIADD3 UR31, UR31, 0x1, URZ ;  /* 0x000000011f1f7890 */ /* 0x000fc6000fffe03f */
[----:B------:R-:W-:Y:S01]  /*82e0*/  LOP3.LUT R142, R145, UR29, R148, 0x96, !PT ;  /* 0x0000001d918e7c12 */ /* 0x000fe2000f8e9694 */
[----:B------:R-:W-:Y:S02]  /*82f0*/  IMAD.WIDE.U32 R136, R5, -0x326172a9, RZ ;  /* 0xcd9e8d5705887825 */ /* 0x000fe400078e00ff */
[----:B------:R-:W-:Y:S02]  /*8300*/  MOV R148, UR31 ;  /* 0x0000001f00947c02 */ /* 0x000fe40008000f00 */
[----:B------:R-:W-:Y:S01]  /*8310*/  IMAD.WIDE.U32 R142, R142, -0x326172a9, RZ ;  /* 0xcd9e8d578e8e7825 */ /* 0x000fe200078e00ff */
[----:B------:R-:W-:Y:S02]  /*8320*/  LOP3.LUT R5, R137, UR4, R146, 0x96, !PT ;  /* 0x0000000489057c12 */ /* 0x000fe4000f8e9692 */
[----:B------:R-:W-:Y:S02]  /*8330*/  LOP3.LUT R148, R149, UR23, R148, 0x96, !PT ;  /* 0x0000001795947c12 */ /* 0x000fe4000f8e9694 */
[----:B------:R-:W-:Y:S01]  /*8340*/  LOP3.LUT R136, R143, UR28, R136, 0x96, !PT ;  /* 0x0000001c8f887c12 */ /* 0x000fe2000f8e9688 */
[----:B------:R-:W-:Y:S01]  /*8350*/  IMAD.WIDE.U32 R138, R5, -0x2daee0ad, RZ ;  /* 0xd2511f53058a7825 */ /* 0x000fe200078e00ff */
[----:B--2---:R-:W-:-:S03]  /*8360*/  FMNMX.FTZ R0, R2, R0, !PT ;  /* 0x0000000002007209 */ /* 0x004fc60007810000 */
[----:B------:R-:W-:Y:S01]  /*8370*/  IMAD.WIDE.U32 R136, R136, -0x2daee0ad, RZ ;  /* 0xd2511f5388887825 */ /* 0x000fe200078e00ff */
[----:B------:R-:W-:Y:S02]  /*8380*/  LOP3.LUT R5, R139, UR27, R144, 0x96, !PT ;  /* 0x0000001b8b057c12 */ /* 0x000fe4000f8e9690 */
[----:B-1----:R-:W-:Y:S01]  /*8390*/  FMNMX.FTZ R4, R6, R4, !PT ;  /* 0x0000000406047209 */ /* 0x002fe20007810000 */
[----:B------:R-:W1:Y:S01]  /*83a0*/  SHFL.BFLY PT, R2, R0, 0x1, 0x1f ;  /* 0x0c201f0000027f89 */ /* 0x000e6200000e0000 */
[----:B------:R-:W-:Y:S01]  /*83b0*/  LOP3.LUT R138, R137, UR25, R138, 0x96, !PT ;  /* 0x00000019898a7c12 */ /* 0x000fe2000f8e968a */
[----:B------:R-:W-:-:S04]  /*83c0*/  IMAD.WIDE.U32 R152, R5, -0x326172a9, RZ ;  /* 0xcd9e8d5705987825 */ /* 0x000fc800078e00ff */
[----:B------:R-:W-:-:S04]  /*83d0*/  IMAD.WIDE.U32 R138, R138, -0x326172a9, RZ ;  /* 0xcd9e8d578a8a7825 */ /* 0x000fc800078e00ff */
[----:B------:R-:W-:Y:S01]  /*83e0*/  IMAD.WIDE.U32 R148, R148, -0x326172a9, RZ ;  /* 0xcd9e8d5794947825 */ /* 0x000fe200078e00ff */
[----:B------:R-:W-:-:S04]  /*83f0*/  LOP3.LUT R152, R139, UR24, R152, 0x96, !PT ;  /* 0x000000188b987c12 */ /* 0x000fc8000f8e9698 */
[----:B------:R-:W-:-:S05]  /*8400*/  LOP3.LUT R146, R149, UR4, R146, 0x96, !PT ;  /* 0x0000000495927c12 */ /* 0x000fca000f8e9692 */
[----:B------:R-:W-:Y:S01]  /*8410*/  IMAD.WIDE.U32 R146, R146, -0x2daee0ad, RZ ;  /* 0xd2511f5392927825 */ /* 0x000fe200078e00ff */
[----:B-1----:R-:W-:Y:S02]  /*8420*/  FMNMX.FTZ R2, R0, R2, !PT ;  /* 0x0000000200027209 */ /* 0x002fe40007810000 */
[----:B------:R-:W1:Y:S02]  /*8430*/  SHFL.BFLY PT, R0, R4, 0x1, 0x1f ;  /* 0x0c201f0004007f89 */ /* 0x000e6400000e0000 */
[----:B------:R-:W-:Y:S02]  /*8440*/  LOP3.LUT R144, R147, UR27, R144, 0x96, !PT ;  /* 0x0000001b93907c12 */ /* 0x000fe4000f8e9690 */
[C---:B------:R-:W-:Y:S01]  /*8450*/  FSETP.NEU.FTZ.AND P2, PT, R2.reuse, -INF , PT ;  /* 0xff8000000200780b */ /* 0x040fe20003f5d000 */
[----:B------:R-:W-:-:S03]  /*8460*/  FMUL.FTZ R229, R2, c[0x0][0x23c] ;  /* 0x00008f0002e57a20 */ /* 0x000fc60000410000 */
[----:B------:R-:W-:Y:S02]  /*8470*/  FSEL R215, R2, RZ, P2 ;  /* 0x000000ff02d77208 */ /* 0x000fe40001000000 */
[----:B------:R-:W-:-:S03]  /*8480*/  FSEL R229, R229, RZ, P2 ;  /* 0x000000ffe5e57208 */ /* 0x000fc60001000000 */
[----:B------:R-:W-:Y:S02]  /*8490*/  FADD.FTZ R215, R132, -R215 ;  /* 0x800000d784d77221 */ /* 0x000fe40000010000 */
[--C-:B------:R-:W-:Y:S02]  /*84a0*/  FFMA.FTZ R213, R28, c[0x0][0x23c], -R229.reuse ;  /* 0x00008f001cd57a23 */ /* 0x100fe400000108e5 */
[----:B------:R-:W-:Y:S02]  /*84b0*/  FMUL.FTZ R215, R215, c[0x0][0x23c] ;  /* 0x00008f00d7d77a20 */ /* 0x000fe40000410000 */
[--C-:B------:R-:W-:Y:S02]  /*84c0*/  FFMA.FTZ R212, R29, c[0x0][0x23c], -R229.reuse ;  /* 0x00008f001dd47a23 */ /* 0x100fe400000108e5 */
[--C-:B------:R-:W-:Y:S01]  /*84d0*/  FFMA.FTZ R211, R24, c[0x0][0x23c], -R229.reuse ;  /* 0x00008f0018d37a23 */ /* 0x100fe200000108e5 */
[----:B------:R-:W-:Y:S01]  /*84e0*/  MUFU.EX2 R213, R213 ;  /* 0x000000d500d57308 */ /* 0x000fe20000000800 */
[--C-:B------:R-:W-:Y:S01]  /*84f0*/  FFMA.FTZ R210, R25, c[0x0][0x23c], -R229.reuse ;  /* 0x00008f0019d27a23 */ /* 0x100fe200000108e5 */
[----:B-1----:R-:W-:Y:S01]  /*8500*/  FMNMX.FTZ R0, R4, R0, !PT ;  /* 0x0000000004007209 */ /* 0x002fe20007810000 */
[----:B------:R-:W-:Y:S01]  /*8510*/  FFMA.FTZ R233, R170, c[0x0][0x23c], -R229 ;  /* 0x00008f00aae97a23 */ /* 0x000fe200000108e5 */
[----:B------:R-:W-:Y:S01]  /*8520*/  LOP3.LUT R4, R153, UR26, R142, 0x96, !PT ;  /* 0x0000001a99047c12 */ /* 0x000fe2000f8e968e */
[----:B------:R-:W-:Y:S01]  /*8530*/  IMAD.WIDE.U32 R152, R152, -0x2daee0ad, RZ ;  /* 0xd2511f5398987825 */ /* 0x000fe200078e00ff */
[----:B------:R-:W-:-:S02]  /*8540*/  FSETP.NEU.FTZ.AND P1, PT, R0, -INF , PT ;  /* 0xff8000000000780b */ /* 0x000fc40003f3d000 */
[----:B------:R-:W1:Y:S01]  /*8550*/  MUFU.EX2 R215, R215 ;  /* 0x000000d700d77308 */ /* 0x000e620000000800 */
[----:B------:R-:W-:-:S04]  /*8560*/  IMAD.WIDE.U32 R4, R4, -0x2daee0ad, RZ ;  /* 0xd2511f5304047825 */ /* 0x000fc800078e00ff */
[----:B------:R-:W-:Y:S01]  /*8570*/  FMUL.FTZ R226, R0, c[0x0][0x23c] ;  /* 0x00008f0000e27a20 */ /* 0x000fe20000410000 */
[----:B------:R-:W-:Y:S02]  /*8580*/  LOP3.LUT R136, R5, UR21, R136, 0x96, !PT ;  /* 0x0000001505887c12 */ /* 0x000fe4000f8e9688 */
[----:B------:R-:W2:Y:S01]  /*8590*/  MUFU.EX2 R212, R212 ;  /* 0x000000d400d47308 */ /* 0x000ea20000000800 */
[----:B------:R-:W-:Y:S01]  /*85a0*/  LOP3.LUT R4, R153, UR15, R4, 0x96, !PT ;  /* 0x0000000f99047c12 */ /* 0x000fe2000f8e9604 */
[----:B------:R-:W-:Y:S01]  /*85b0*/  FFMA.FTZ R236, R171, c[0x0][0x23c], -R229 ;  /* 0x00008f00abec7a23 */ /* 0x000fe200000108e5 */
[----:B------:R-:W-:Y:S01]  /*85c0*/  FSEL R226, R226, RZ, P1 ;  /* 0x000000ffe2e27208 */ /* 0x000fe20000800000 */
[----:B------:R-:W-:-:S04]  /*85d0*/  IMAD.WIDE.U32 R136, R136, -0x326172a9, RZ ;  /* 0xcd9e8d5788887825 */ /* 0x000fc800078e00ff */
[----:B------:R-:W-:Y:S01]  /*85e0*/  IMAD.WIDE.U32 R4, R4, -0x326172a9, RZ ;  /* 0xcd9e8d5704047825 */ /* 0x000fe200078e00ff */
[----:B------:R-:W-:Y:S03]  /*85f0*/  MUFU.EX2 R211, R211 ;  /* 0x000000d300d37308 */ /* 0x000fe60000000800 */
[-C--:B-1----:R-:W-:Y:S01]  /*8600*/  FMUL.FTZ R16, R36, R215.reuse ;  /* 0x000000d724107220 */ /* 0x082fe20000410000 */
[----:B------:R-:W-:Y:S01]  /*8610*/  LOP3.LUT R8, R5, UR5, R136, 0x96, !PT ;  /* 0x0000000505087c12 */ /* 0x000fe2000f8e9688 */
[-C--:B------:R-:W-:Y:S01]  /*8620*/  FMUL.FTZ R17, R37, R215.reuse ;  /* 0x000000d725117220 */ /* 0x080fe20000410000 */
[----:B------:R-:W-:Y:S01]  /*8630*/  LOP3.LUT R5, R4, 0xffff, RZ, 0xc0, !PT ;  /* 0x0000ffff04057812 */ /* 0x000fe200078ec0ff */
[--C-:B------:R-:W-:Y:S01]  /*8640*/  FFMA.FTZ R209, R30, c[0x0][0x23c], -R226.reuse ;  /* 0x00008f001ed17a23 */ /* 0x100fe200000108e2 */
[----:B------:R-:W-:Y:S01]  /*8650*/  LOP3.LUT R6, R4, 0xff, RZ, 0xc0, !PT ;  /* 0x000000ff04067812 */ /* 0x000fe200078ec0ff */
[----:B------:R-:W-:Y:S01]  /*8660*/  FFMA.FTZ R208, R31, c[0x0][0x23c], -R226 ;  /* 0x00008f001fd07a23 */ /* 0x000fe200000108e2 */
[----:B------:R-:W-:Y:S01]  /*8670*/  SHF.R.U32.HI R10, RZ, 0x10, R4 ;  /* 0x00000010ff0a7819 */ /* 0x000fe20000011604 */
[----:B------:R-:W-:Y:S01]  /*8680*/  FFMA.FTZ R204, R26, c[0x0][0x23c], -R226 ;  /* 0x00008f001acc7a23 */ /* 0x000fe200000108e2 */
[----:B------:R-:W-:Y:S01]  /*8690*/  SHF.R.U32.HI R7, RZ, 0x18, R4 ;  /* 0x00000018ff077819 */ /* 0x000fe20000011604 */
[----:B------:R-:W-:Y:S01]  /*86a0*/  FFMA.FTZ R214, R27, c[0x0][0x23c], -R226 ;  /* 0x00008f001bd67a23 */ /* 0x000fe200000108e2 */
[----:B------:R-:W-:Y:S01]  /*86b0*/  FSEL R4, R0, RZ, P1 ;  /* 0x000000ff00047208 */ /* 0x000fe20000800000 */
[----:B------:R-:W1:Y:S01]  /*86c0*/  MUFU.EX2 R210, R210 ;  /* 0x000000d200d27308 */ /* 0x000e620000000800 */
[----:B------:R-:W-:Y:S01]  /*86d0*/  SHF.R.U32.HI R5, RZ, 0x8, R5 ;  /* 0x00000008ff057819 */ /* 0x000fe20000011605 */
[----:B------:R-:W3:Y:S01]  /*86e0*/  LDSM.16.MT88.4 R28, [R185+0xc000] ;  /* 0x00c00000b91c783b */ /* 0x000ee20000004200 */
[----:B------:R-:W-:Y:S01]  /*86f0*/  LOP3.LUT R9, R8, 0xffff, RZ, 0xc0, !PT ;  /* 0x0000ffff08097812 */ /* 0x000fe200078ec0ff */
[----:B------:R-:W-:Y:S01]  /*8700*/  FADD.FTZ R3, R3, -R4 ;  /* 0x8000000403037221 */ /* 0x000fe20000010000 */
[----:B------:R-:W-:Y:S01]  /*8710*/  PRMT R6, R6, 0x5410, R5 ;  /* 0x0000541006067816 */ /* 0x000fe20000000005 */
[-C--:B------:R-:W-:Y:S01]  /*8720*/  FMUL.FTZ R32, R52, R215.reuse ;  /* 0x000000d734207220 */ /* 0x080fe20000410000 */
[--C-:B------:R-:W-:Y:S01]  /*8730*/  SHF.R.U32.HI R5, RZ, 0x10, R8.reuse ;  /* 0x00000010ff057819 */ /* 0x100fe20000011608 */
[----:B------:R-:W-:Y:S01]  /*8740*/  FMUL.FTZ R3, R3, c[0x0][0x23c] ;  /* 0x00008f0003037a20 */ /* 0x000fe20000410000 */
[----:B------:R-:W-:Y:S01]  /*8750*/  MUFU.EX2 R209, R209 ;  /* 0x000000d100d17308 */ /* 0x000fe20000000800 */
[----:B------:R-:W-:Y:S01]  /*8760*/  LOP3.LUT R4, R8, 0xff, RZ, 0xc0, !PT ;  /* 0x000000ff08047812 */ /* 0x000fe200078ec0ff */
[-C--:B------:R-:W-:Y:S01]  /*8770*/  FMUL.FTZ R33, R53, R215.reuse ;  /* 0x000000d735217220 */ /* 0x080fe20000410000 */
[----:B------:R-:W-:Y:S01]  /*8780*/  LOP3.LUT R10, R10, 0xff, RZ, 0xc0, !PT ;  /* 0x000000ff0a0a7812 */ /* 0x000fe200078ec0ff */
[--C-:B------:R-:W-:Y:S01]  /*8790*/  HSET2.LE.AND R6, R6, R216.reuse, PT ;  /* 0x000000d806067233 */ /* 0x100fe20003803000 */
[----:B------:R-:W-:Y:S01]  /*87a0*/  SHF.R.U32.HI R8, RZ, 0x18, R8 ;  /* 0x00000018ff087819 */ /* 0x000fe20000011608 */
[-C--:B------:R-:W-:Y:S01]  /*87b0*/  FMUL.FTZ R56, R56, R215.reuse ;  /* 0x000000d738387220 */ /* 0x080fe20000410000 */
[----:B------:R-:W-:Y:S01]  /*87c0*/  SHF.R.U32.HI R9, RZ, 0x8, R9 ;  /* 0x00000008ff097819 */ /* 0x000fe20000011609 */
[----:B------:R-:W4:Y:S01]  /*87d0*/  MUFU.EX2 R3, R3 ;  /* 0x0000000300037308 */ /* 0x000f220000000800 */
[----:B------:R-:W-:Y:S01]  /*87e0*/  LOP3.LUT R5, R5, 0xff, RZ, 0xc0, !PT ;  /* 0x000000ff05057812 */ /* 0x000fe200078ec0ff */
[-C--:B------:R-:W-:Y:S01]  /*87f0*/  FMUL.FTZ R57, R57, R215.reuse ;  /* 0x000000d739397220 */ /* 0x080fe20000410000 */
[----:B------:R-:W-:Y:S01]  /*8800*/  PRMT R7, R10, 0x5410, R7 ;  /* 0x000054100a077816 */ /* 0x000fe20000000007 */
[-C--:B------:R-:W-:Y:S01]  /*8810*/  FMUL.FTZ R24, R44, R215.reuse ;  /* 0x000000d72c187220 */ /* 0x080fe20000410000 */
[----:B------:R-:W-:Y:S01]  /*8820*/  PRMT R4, R4, 0x5410, R9 ;  /* 0x0000541004047816 */ /* 0x000fe20000000009 */
[----:B------:R-:W-:Y:S01]  /*8830*/  FMUL.FTZ R25, R45, R215 ;  /* 0x000000d72d197220 */ /* 0x000fe20000410000 */
[----:B------:R-:W-:Y:S01]  /*8840*/  PRMT R5, R5, 0x5410, R8 ;  /* 0x0000541005057816 */ /* 0x000fe20000000008 */
[----:B------:R-:W5:Y:S01]  /*8850*/  MUFU.EX2 R208, R208 ;  /* 0x000000d000d07308 */ /* 0x000f620000000800 */
[--C-:B------:R-:W-:Y:S01]  /*8860*/  HSET2.LE.AND R7, R7, R216.reuse, PT ;  /* 0x000000d807077233 */ /* 0x100fe20003803000 */
[----:B--2---:R-:W-:Y:S01]  /*8870*/  F2FP.BF16.PACK_AB R11, R212, R213 ;  /* 0x000000d5d40b723e */ /* 0x004fe200000010ff */
[--C-:B------:R-:W-:Y:S01]  /*8880*/  HSET2.LE.AND R4, R4, R216.reuse, PT ;  /* 0x000000d804047233 */ /* 0x100fe20003803000 */
[----:B-1----:R-:W-:Y:S01]  /*8890*/  F2FP.BF16.PACK_AB R9, R210, R211 ;  /* 0x000000d3d209723e */ /* 0x002fe200000010ff */
[----:B------:R-:W-:Y:S01]  /*88a0*/  HSET2.LE.AND R5, R5, R216, PT ;  /* 0x000000d805057233 */ /* 0x000fe20003803000 */
[----:B------:R-:W-:Y:S01]  /*88b0*/  FMUL.FTZ R48, R48, R215 ;  /* 0x000000d730307220 */ /* 0x000fe20000410000 */
[----:B------:R-:W-:Y:S01]  /*88c0*/  LOP3.LUT R136, R137, UR20, R138, 0x96, !PT ;  /* 0x0000001489887c12 */ /* 0x000fe2000f8e968a */
[-C--:B----4-:R-:W-:Y:S01]  /*88d0*/  FMUL.FTZ R18, R38, R3.reuse ;  /* 0x0000000326127220 */ /* 0x090fe20000410000 */
[----:B------:R-:W-:Y:S01]  /*88e0*/  MUFU.EX2 R204, R204 ;  /* 0x000000cc00cc7308 */ /* 0x000fe20000000800 */
[----:B------:R-:W-:Y:S01]  /*88f0*/  FMUL.FTZ R19, R39, R3 ;  /* 0x0000000327137220 */ /* 0x000fe20000410000 */
[----:B------:R-:W-:Y:S01]  /*8900*/  LOP3.LUT R4, R4, R11, RZ, 0xc0, !PT ;  /* 0x0000000b04047212 */ /* 0x000fe200078ec0ff */
[----:B------:R-:W1:Y:S01]  /*8910*/  LDSM.16.MT88.4 R36, [R184+0xc000] ;  /* 0x00c00000b824783b */ /* 0x000e620000004200 */
[----:B------:R-:W-:Y:S01]  /*8920*/  FMUL.FTZ R34, R54, R3 ;  /* 0x0000000336227220 */ /* 0x000fe20000410000 */
[----:B------:R-:W-:Y:S01]  /*8930*/  LOP3.LUT R6, R6, R9, RZ, 0xc0, !PT ;  /* 0x0000000906067212 */ /* 0x000fe200078ec0ff */
[----:B------:R-:W-:Y:S01]  /*8940*/  FMUL.FTZ R35, R55, R3 ;  /* 0x0000000337237220 */ /* 0x000fe20000410000 */
[----:B-----5:R-:W-:Y:S01]  /*8950*/  F2FP.BF16.PACK_AB R10, R208, R209 ;  /* 0x000000d1d00a723e */ /* 0x020fe200000010ff */
[----:B------:R-:W2:Y:S01]  /*8960*/  MUFU.EX2 R214, R214 ;  /* 0x000000d600d67308 */ /* 0x000ea20000000800 */
[----:B------:R-:W4:Y:S01]  /*8970*/  LDSM.16.MT88.4 R52, [R186+0xe000] ;  /* 0x00e00000ba34783b */ /* 0x000f220000004200 */
[-C--:B------:R-:W-:Y:S01]  /*8980*/  FMUL.FTZ R58, R58, R3.reuse ;  /* 0x000000033a3a7220 */ /* 0x080fe20000410000 */
[----:B------:R-:W-:Y:S01]  /*8990*/  LOP3.LUT R5, R5, R10, RZ, 0xc0, !PT ;  /* 0x0000000a05057212 */ /* 0x000fe200078ec0ff */
[----:B------:R-:W-:-:S02]  /*89a0*/  FMUL.FTZ R59, R59, R3 ;  /* 0x000000033b3b7220 */ /* 0x000fc40000410000 */
[-C--:B------:R-:W-:Y:S02]  /*89b0*/  FMUL.FTZ R26, R46, R3.reuse ;  /* 0x000000032e1a7220 */ /* 0x080fe40000410000 */
[----:B------:R-:W-:Y:S01]  /*89c0*/  FMUL.FTZ R27, R47, R3 ;  /* 0x000000032f1b7220 */ /* 0x000fe20000410000 */
[----:B------:R-:W-:Y:S01]  /*89d0*/  MUFU.EX2 R233, R233 ;  /* 0x000000e900e97308 */ /* 0x000fe20000000800 */
[----:B------:R-:W5:Y:S01]  /*89e0*/  LDSM.16.MT88.4 R44, [R188+0xe000] ;  /* 0x00e00000bc2c783b */ /* 0x000f620000004200 */
[----:B------:R-:W-:Y:S02]  /*89f0*/  FMUL.FTZ R49, R49, R215 ;  /* 0x000000d731317220 */ /* 0x000fe40000410000 */
[-C--:B------:R-:W-:Y:S02]  /*8a00*/  FMUL.FTZ R50, R50, R3.reuse ;  /* 0x0000000332327220 */ /* 0x080fe40000410000 */
[----:B------:R-:W-:Y:S01]  /*8a10*/  FMUL.FTZ R51, R51, R3 ;  /* 0x0000000333337220 */ /* 0x000fe20000410000 */
[----:B--2---:R-:W-:Y:S01]  /*8a20*/  F2FP.BF16.PACK_AB R8, R214, R204 ;  /* 0x000000ccd608723e */ /* 0x004fe200000010ff */
[-C--:B------:R-:W-:Y:S01]  /*8a30*/  FMUL.FTZ R72, R72, R215.reuse ;  /* 0x000000d748487220 */ /* 0x080fe20000410000 */
[----:B------:R-:W2:Y:S01]  /*8a40*/  MUFU.EX2 R236, R236 ;  /* 0x000000ec00ec7308 */ /* 0x000ea20000000800 */
[----:B------:R-:W-:Y:S01]  /*8a50*/  FMUL.FTZ R73, R73, R215 ;  /* 0x000000d749497220 */ /* 0x000fe20000410000 */
[----:B------:R-:W-:Y:S01]  /*8a60*/  LOP3.LUT R7, R7, R8, RZ, 0xc0, !PT ;  /* 0x0000000807077212 */ /* 0x000fe200078ec0ff */
[----:B------:R-:W-:-:S02]  /*8a70*/  FMUL.FTZ R74, R74, R3 ;  /* 0x000000034a4a7220 */ /* 0x000fc40000410000 */
[----:B------:R-:W-:Y:S02]  /*8a80*/  FMUL.FTZ R75, R75, R3 ;  /* 0x000000034b4b7220 */ /* 0x000fe40000410000 */
[-C--:B------:R-:W-:Y:S02]  /*8a90*/  FMUL.FTZ R40, R40, R215.reuse ;  /* 0x000000d728287220 */ /* 0x080fe40000410000 */
[C---:B---3--:R-:W-:Y:S01]  /*8aa0*/  HMMA.16816.F32.BF16 R24, R4.reuse, R28, R24 ;  /* 0x0000001c0418723c */ /* 0x048fe20000041818 */
[----:B------:R-:W-:Y:S02]  /*8ab0*/  FMUL.FTZ R41, R41, R215 ;  /* 0x000000d729297220 */ /* 0x000fe40000410000 */
[-C--:B------:R-:W-:Y:S02]  /*8ac0*/  FMUL.FTZ R42, R42, R3.reuse ;  /* 0x000000032a2a7220 */ /* 0x080fe40000410000 */
[----:B------:R-:W-:Y:S02]  /*8ad0*/  FMUL.FTZ R43, R43, R3 ;  /* 0x000000032b2b7220 */ /* 0x000fe40000410000 */
[-C--:B------:R-:W-:Y:S01]  /*8ae0*/  FMUL.FTZ R64, R64, R215.reuse ;  /* 0x000000d740407220 */ /* 0x080fe20000410000 */
[----:B-1----:R-:W-:Y:S01]  /*8af0*/  HMMA.16816.F32.BF16 R32, R4, R36, R32 ;  /* 0x000000240420723c */ /* 0x002fe20000041820 */
[----:B------:R-:W-:-:S02]  /*8b00*/  FMUL.FTZ R65, R65, R215 ;  /* 0x000000d741417220 */ /* 0x000fc40000410000 */
[-C--:B------:R-:W-:Y:S02]  /*8b10*/  FMUL.FTZ R66, R66, R3.reuse ;  /* 0x0000000342427220 */ /* 0x080fe40000410000 */
[----:B------:R-:W-:Y:S02]  /*8b20*/  FMUL.FTZ R67, R67, R3 ;  /* 0x0000000343437220 */ /* 0x000fe40000410000 */
[-C--:B------:R-:W-:Y:S01]  /*8b30*/  FMUL.FTZ R96, R96, R215.reuse ;  /* 0x000000d760607220 */ /* 0x080fe20000410000 */
[----:B------:R-:W-:Y:S01]  /*8b40*/  HMMA.16816.F32.BF16 R36, R4, R38, R56 ;  /* 0x000000260424723c */ /* 0x000fe20000041838 */
[----:B------:R-:W-:Y:S02]  /*8b50*/  FMUL.FTZ R97, R97, R215 ;  /* 0x000000d761617220 */ /* 0x000fe40000410000 */
[-C--:B------:R-:W-:Y:S02]  /*8b60*/  FMUL.FTZ R98, R98, R3.reuse ;  /* 0x0000000362627220 */ /* 0x080fe40000410000 */
[----:B------:R-:W-:-:S02]  /*8b70*/  FMUL.FTZ R99, R99, R3 ;  /* 0x0000000363637220 */ /* 0x000fc40000410000 */
[-C--:B------:R-:W-:Y:S01]  /*8b80*/  FMUL.FTZ R56, R76, R215.reuse ;  /* 0x000000d74c387220 */ /* 0x080fe20000410000 */
[C---:B------:R-:W-:Y:S01]  /*8b90*/  HMMA.16816.F32.BF16 R28, R4.reuse, R30, R48 ;  /* 0x0000001e041c723c */ /* 0x040fe20000041830 */
[----:B------:R-:W-:Y:S02]  /*8ba0*/  FMUL.FTZ R57, R77, R215 ;  /* 0x000000d74d397220 */ /* 0x000fe40000410000 */
[-C--:B------:R-:W-:Y:S02]  /*8bb0*/  FMUL.FTZ R58, R78, R3.reuse ;  /* 0x000000034e3a7220 */ /* 0x080fe40000410000 */
[----:B------:R-:W-:Y:S02]  /*8bc0*/  FMUL.FTZ R59, R79, R3 ;  /* 0x000000034f3b7220 */ /* 0x000fe40000410000 */
[----:B------:R-:W1:Y:S01]  /*8bd0*/  LDSM.16.MT88.4 R76, [R188+0x10000] ;  /* 0x01000000bc4c783b */ /* 0x000e620000004200 */
[-C--:B------:R-:W-:Y:S01]  /*8be0*/  FMUL.FTZ R48, R68, R215.reuse ;  /* 0x000000d744307220 */ /* 0x080fe20000410000 */
[----:B------:R-:W-:Y:S01]  /*8bf0*/  HMMA.16816.F32.BF16 R16, R4, R20, R16 ;  /* 0x000000140410723c */ /* 0x000fe20000041810 */
[----:B------:R-:W-:-:S02]  /*8c00*/  FMUL.FTZ R49, R69, R215 ;  /* 0x000000d745317220 */ /* 0x000fc40000410000 */
[-C--:B------:R-:W-:Y:S02]  /*8c10*/  FMUL.FTZ R50, R70, R3.reuse ;  /* 0x0000000346327220 */ /* 0x080fe40000410000 */
[----:B------:R-:W-:Y:S02]  /*8c20*/  FMUL.FTZ R51, R71, R3 ;  /* 0x0000000347337220 */ /* 0x000fe40000410000 */
[----:B------:R-:W3:Y:S01]  /*8c30*/  LDSM.16.MT88.4 R68, [R184+0xe000] ;  /* 0x00e00000b844783b */ /* 0x000ee20000004200 */
[----:B------:R-:W-:Y:S01]  /*8c40*/  HMMA.16816.F32.BF16 R20, R4, R22, R40 ;  /* 0x000000160414723c */ /* 0x000fe20000041828 */
[-C--:B------:R-:W-:Y:S02]  /*8c50*/  FMUL.FTZ R88, R88, R215.reuse ;  /* 0x000000d758587220 */ /* 0x080fe40000410000 */
[----:B------:R-:W-:Y:S02]  /*8c60*/  FMUL.FTZ R89, R89, R215 ;  /* 0x000000d759597220 */ /* 0x000fe40000410000 */
[----:B------:R-:W-:-:S02]  /*8c70*/  FMUL.FTZ R90, R90, R3 ;  /* 0x000000035a5a7220 */ /* 0x000fc40000410000 */
[-C--:B------:R-:W-:Y:S01]  /*8c80*/  FMUL.FTZ R40, R60, R215.reuse ;  /* 0x000000d73c287220 */ /* 0x080fe20000410000 */
[C---:B----4-:R-:W-:Y:S01]  /*8c90*/  HMMA.16816.F32.BF16 R48, R4.reuse, R52, R48 ;  /* 0x000000340430723c */ /* 0x050fe20000041830 */
[----:B------:R-:W-:Y:S02]  /*8ca0*/  FMUL.FTZ R41, R61, R215 ;  /* 0x000000d73d297220 */ /* 0x000fe40000410000 */
[-C--:B------:R-:W-:Y:S02]  /*8cb0*/  FMUL.FTZ R42, R62, R3.reuse ;  /* 0x000000033e2a7220 */ /* 0x080fe40000410000 */
[-C--:B------:R-:W-:Y:S02]  /*8cc0*/  FMUL.FTZ R43, R63, R3.reuse ;  /* 0x000000033f2b7220 */ /* 0x080fe40000410000 */
[----:B------:R-:W4:Y:S01]  /*8cd0*/  LDSM.16.MT88.4 R60, [R185+0xe000] ;  /* 0x00e00000b93c783b */ /* 0x000f220000004200 */
[----:B------:R-:W-:Y:S01]  /*8ce0*/  HMMA.16816.F32.BF16 R52, R4, R54, R72 ;  /* 0x000000360434723c */ /* 0x000fe20000041848 */
[----:B------:R-:W-:-:S02]  /*8cf0*/  FMUL.FTZ R91, R91, R3 ;  /* 0x000000035b5b7220 */ /* 0x000fc40000410000 */
[-C--:B------:R-:W-:Y:S02]  /*8d00*/  FMUL.FTZ R80, R80, R215.reuse ;  /* 0x000000d750507220 */ /* 0x080fe40000410000 */
[-C--:B------:R-:W-:Y:S02]  /*8d10*/  FMUL.FTZ R81, R81, R215.reuse ;  /* 0x000000d751517220 */ /* 0x080fe40000410000 */
[-C--:B------:R-:W-:Y:S01]  /*8d20*/  FMUL.FTZ R72, R92, R215.reuse ;  /* 0x000000d75c487220 */ /* 0x080fe20000410000 */
[----:B-----5:R-:W-:Y:S01]  /*8d30*/  HMMA.16816.F32.BF16 R40, R4, R44, R40 ;  /* 0x0000002c0428723c */ /* 0x020fe20000041828 */
[----:B------:R-:W-:Y:S02]  /*8d40*/  FMUL.FTZ R73, R93, R215 ;  /* 0x000000d75d497220 */ /* 0x000fe40000410000 */
[-C--:B------:R-:W-:Y:S02]  /*8d50*/  FMUL.FTZ R74, R94, R3.reuse ;  /* 0x000000035e4a7220 */ /* 0x080fe40000410000 */
[----:B------:R-:W-:-:S02]  /*8d60*/  FMUL.FTZ R75, R95, R3 ;  /* 0x000000035f4b7220 */ /* 0x000fc40000410000 */
[----:B------:R-:W5:Y:S01]  /*8d70*/  LDSM.16.MT88.4 R92, [R185+0x10000] ;  /* 0x01000000b95c783b */ /* 0x000f620000004200 */
[C---:B------:R-:W-:Y:S01]  /*8d80*/  HMMA.16816.F32.BF16 R44, R4.reuse, R46, R64 ;  /* 0x0000002e042c723c */ /* 0x040fe20000041840 */
[-C--:B------:R-:W-:Y:S02]  /*8d90*/  FMUL.FTZ R82, R82, R3.reuse ;  /* 0x0000000352527220 */ /* 0x080fe40000410000 */
[----:B------:R-:W-:Y:S02]  /*8da0*/  FMUL.FTZ R83, R83, R3 ;  /* 0x0000000353537220 */ /* 0x000fe40000410000 */
[-C--:B------:R-:W-:Y:S02]  /*8db0*/  FMUL.FTZ R108, R108, R215.reuse ;  /* 0x000000d76c6c7220 */ /* 0x080fe40000410000 */
[-C--:B------:R-:W-:Y:S01]  /*8dc0*/  FMUL.FTZ R64, R84, R215.reuse ;  /* 0x000000d754407220 */ /* 0x080fe20000410000 */
[----:B-1----:R-:W-:Y:S01]  /*8dd0*/  HMMA.16816.F32.BF16 R72, R4, R76, R72 ;  /* 0x0000004c0448723c */ /* 0x002fe20000041848 */
[----:B------:R-:W-:-:S02]  /*8de0*/  FMUL.FTZ R65, R85, R215 ;  /* 0x000000d755417220 */ /* 0x000fc40000410000 */
[-C--:B------:R-:W-:Y:S02]  /*8df0*/  FMUL.FTZ R66, R86, R3.reuse ;  /* 0x0000000356427220 */ /* 0x080fe40000410000 */
[----:B------:R-:W-:Y:S02]  /*8e00*/  FMUL.FTZ R67, R87, R3 ;  /* 0x0000000357437220 */ /* 0x000fe40000410000 */
[----:B------:R-:W1:Y:S01]  /*8e10*/  LDSM.16.MT88.4 R84, [R186+0x10000] ;  /* 0x01000000ba54783b */ /* 0x000e620000004200 */
[----:B------:R-:W-:Y:S01]  /*8e20*/  HMMA.16816.F32.BF16 R76, R4, R78, R96 ;  /* 0x0000004e044c723c */ /* 0x000fe20000041860 */
[----:B------:R-:W-:Y:S02]  /*8e30*/  FMUL.FTZ R109, R109, R215 ;  /* 0x000000d76d6d7220 */ /* 0x000fe40000410000 */
[-C--:B------:R-:W-:Y:S02]  /*8e40*/  FMUL.FTZ R110, R110, R3.reuse ;  /* 0x000000036e6e7220 */ /* 0x080fe40000410000 */
[----:B------:R-:W-:-:S02]  /*8e50*/  FMUL.FTZ R111, R111, R3 ;  /* 0x000000036f6f7220 */ /* 0x000fc40000410000 */
[----:B------:R-:W-:Y:S01]  /*8e60*/  IMAD.WIDE.U32 R98, R136, -0x2daee0ad, RZ ;  /* 0xd2511f5388627825 */ /* 0x000fe200078e00ff */
[C---:B---3--:R-:W-:Y:S01]  /*8e70*/  HMMA.16816.F32.BF16 R64, R4.reuse, R68, R64 ;  /* 0x000000440440723c */ /* 0x048fe20000041840 */
[----:B------:R-:W3:Y:S02]  /*8e80*/  LDSM.16.MT88.4 R136, [R184+0x10000] ;  /* 0x01000000b888783b */ /* 0x000ee40000004200 */
[-C--:B------:R-:W-:Y:S01]  /*8e90*/  FMUL.FTZ R8, R128, R215.reuse ;  /* 0x000000d780087220 */ /* 0x080fe20000410000 */
[----:B------:R-:W-:Y:S01]  /*8ea0*/  LOP3.LUT R152, R99, UR30, R152, 0x96, !PT ;  /* 0x0000001e63987c12 */ /* 0x000fe2000f8e9698 */
[----:B------:R-:W-:Y:S01]  /*8eb0*/  FMUL.FTZ R9, R129, R215 ;  /* 0x000000d781097220 */ /* 0x000fe20000410000 */
[----:B------:R-:W-:Y:S01]  /*8ec0*/  LOP3.LUT R97, R98, 0xffff, RZ, 0xc0, !PT ;  /* 0x0000ffff62617812 */ /* 0x000fe200078ec0ff */
[-C--:B------:R-:W-:Y:S01]  /*8ed0*/  FMUL.FTZ R10, R130, R3.reuse ;  /* 0x00000003820a7220 */ /* 0x080fe20000410000 */
[----:B------:R-:W-:Y:S01]  /*8ee0*/  HMMA.16816.F32.BF16 R68, R4, R70, R88 ;  /* 0x000000460444723c */ /* 0x000fe20000041858 */
[----:B------:R-:W-:Y:S01]  /*8ef0*/  SHF.R.U32.HI R96, RZ, 0x18, R98 ;  /* 0x00000018ff607819 */ /* 0x000fe20000011662 */
[----:B------:R-:W-:Y:S01]  /*8f00*/  FMUL.FTZ R11, R131, R3 ;  /* 0x00000003830b7220 */ /* 0x000fe20000410000 */
[----:B------:R-:W-:Y:S01]  /*8f10*/  SHF.R.U32.HI R97, RZ, 0x8, R97 ;  /* 0x00000008ff617819 */ /* 0x000fe20000011661 */
[-C--:B------:R-:W-:Y:S01]  /*8f20*/  FMUL.FTZ R124, R124, R215.reuse ;  /* 0x000000d77c7c7220 */ /* 0x080fe20000410000 */
[----:B------:R-:W-:Y:S01]  /*8f30*/  LDSM.16.MT88.4 R128, [R186+0xc800] ;  /* 0x00c80000ba80783b */ /* 0x000fe20000004200 */
[----:B------:R-:W-:-:S02]  /*8f40*/  FMUL.FTZ R125, R125, R215 ;  /* 0x000000d77d7d7220 */ /* 0x000fc40000410000 */
[-C--:B------:R-:W-:Y:S01]  /*8f50*/  FMUL.FTZ R88, R104, R215.reuse ;  /* 0x000000d768587220 */ /* 0x080fe20000410000 */
[C---:B----4-:R-:W-:Y:S01]  /*8f60*/  HMMA.16816.F32.BF16 R56, R4.reuse, R60, R56 ;  /* 0x0000003c0438723c */ /* 0x050fe20000041838 */
[----:B------:R-:W-:Y:S01]  /*8f70*/  FMUL.FTZ R89, R105, R215 ;  /* 0x000000d769597220 */ /* 0x000fe20000410000 */
[----:B--2---:R-:W-:Y:S01]  /*8f80*/  F2FP.BF16.PACK_AB R104, R236, R233 ;  /* 0x000000e9ec68723e */ /* 0x004fe200000010ff */
[-C--:B------:R-:W-:Y:S02]  /*8f90*/  FMUL.FTZ R90, R106, R3.reuse ;  /* 0x000000036a5a7220 */ /* 0x080fe40000410000 */
[-C--:B------:R-:W-:Y:S02]  /*8fa0*/  FMUL.FTZ R91, R107, R3.reuse ;  /* 0x000000036b5b7220 */ /* 0x080fe40000410000 */
[-C--:B------:R-:W-:Y:S01]  /*8fb0*/  FMUL.FTZ R126, R126, R3.reuse ;  /* 0x000000037e7e7220 */ /* 0x080fe20000410000 */
[----:B------:R-:W-:Y:S01]  /*8fc0*/  HMMA.16816.F32.BF16 R60, R4, R62, R80 ;  /* 0x0000003e043c723c */ /* 0x000fe20000041850 */
[----:B------:R-:W-:-:S02]  /*8fd0*/  FMUL.FTZ R127, R127, R3 ;  /* 0x000000037f7f7220 */ /* 0x000fc40000410000 */
[-C--:B------:R-:W-:Y:S02]  /*8fe0*/  FMUL.FTZ R120, R120, R215.reuse ;  /* 0x000000d778787220 */ /* 0x080fe40000410000 */
[-C--:B------:R-:W-:Y:S02]  /*8ff0*/  FMUL.FTZ R121, R121, R215.reuse ;  /* 0x000000d779797220 */ /* 0x080fe40000410000 */
[-C--:B------:R-:W-:Y:S01]  /*9000*/  FMUL.FTZ R81, R101, R215.reuse ;  /* 0x000000d765517220 */ /* 0x080fe20000410000 */
[C---:B-----5:R-:W-:Y:S01]  /*9010*/  HMMA.16816.F32.BF16 R88, R4.reuse, R92, R88 ;  /* 0x0000005c0458723c */ /* 0x060fe20000041858 */
[----:B------:R-:W-:Y:S01]  /*9020*/  FMUL.FTZ R80, R100, R215 ;  /* 0x000000d764507220 */ /* 0x000fe20000410000 */
[----:B------:R-:W-:Y:S01]  /*9030*/  SHF.R.U32.HI R101, RZ, 0x10, R98 ;  /* 0x00000010ff657819 */ /* 0x000fe20000011662 */
[-C--:B------:R-:W-:Y:S01]  /*9040*/  FMUL.FTZ R82, R102, R3.reuse ;  /* 0x0000000366527220 */ /* 0x080fe20000410000 */
[----:B------:R-:W-:Y:S01]  /*9050*/  LOP3.LUT R100, R152, 0xff, RZ, 0xc0, !PT ;  /* 0x000000ff98647812 */ /* 0x000fe200078ec0ff */
[-C--:B------:R-:W-:Y:S01]  /*9060*/  FMUL.FTZ R83, R103, R3.reuse ;  /* 0x0000000367537220 */ /* 0x080fe20000410000 */
[----:B------:R-:W-:Y:S01]  /*9070*/  LOP3.LUT R102, R98, 0xff, RZ, 0xc0, !PT ;  /* 0x000000ff62667812 */ /* 0x000fe200078ec0ff */
[-C--:B------:R-:W-:Y:S01]  /*9080*/  FMUL.FTZ R122, R122, R3.reuse ;  /* 0x000000037a7a7220 */ /* 0x080fe20000410000 */
[----:B------:R-:W-:Y:S01]  /*9090*/  LOP3.LUT R92, R152, 0xffff, RZ, 0xc0, !PT ;  /* 0x0000ffff985c7812 */ /* 0x000fe200078ec0ff */
[-C--:B------:R-:W-:Y:S01]  /*90a0*/  FMUL.FTZ R123, R123, R3.reuse ;  /* 0x000000037b7b7220 */ /* 0x080fe20000410000 */
[----:B------:R-:W-:Y:S01]  /*90b0*/  LOP3.LUT R101, R101, 0xff, RZ, 0xc0, !PT ;  /* 0x000000ff65657812 */ /* 0x000fe200078ec0ff */
[-C--:B------:R-:W-:Y:S01]  /*90c0*/  FMUL.FTZ R98, R118, R3.reuse ;  /* 0x0000000376627220 */ /* 0x080fe20000410000 */
[----:B------:R-:W-:Y:S01]  /*90d0*/  SHF.R.U32.HI R92, RZ, 0x8, R92 ;  /* 0x00000008ff5c7819 */ /* 0x000fe2000001165c */
[----:B------:R-:W-:Y:S01]  /*90e0*/  FMUL.FTZ R99, R119, R3 ;  /* 0x0000000377637220 */ /* 0x000fe20000410000 */
[----:B------:R-:W-:Y:S01]  /*90f0*/  PRMT R102, R102, 0x5410, R97 ;  /* 0x0000541066667816 */ /* 0x000fe20000000061 */
[-C--:B------:R-:W-:Y:S01]  /*9100*/  FMUL.FTZ R97, R117, R215.reuse ;  /* 0x000000d775617220 */ /* 0x080fe20000410000 */
[----:B------:R-:W-:Y:S01]  /*9110*/  PRMT R100, R100, 0x5410, R92 ;  /* 0x0000541064647816 */ /* 0x000fe2000000005c */
[-C--:B------:R-:W-:Y:S01]  /*9120*/  FMUL.FTZ R112, R112, R215.reuse ;  /* 0x000000d770707220 */ /* 0x080fe20000410000 */
[C---:B------:R-:W-:Y:S01]  /*9130*/  HMMA.16816.F32.BF16 R92, R4.reuse, R94, R108 ;  /* 0x0000005e045c723c */ /* 0x040fe2000004186c */
[----:B------:R-:W2:Y:S01]  /*9140*/  LDSM.16.MT88.4 R108, [R186+0xe800] ;  /* 0x00e80000ba6c783b */ /* 0x000ea20000004200 */
[----:B------:R-:W-:Y:S01]  /*9150*/  PRMT R101, R101, 0x5410, R96 ;  /* 0x0000541065657816 */ /* 0x000fe20000000060 */
[-C--:B------:R-:W-:Y:S01]  /*9160*/  FMUL.FTZ R96, R116, R215.reuse ;  /* 0x000000d774607220 */ /* 0x080fe20000410000 */
[--C-:B------:R-:W-:Y:S01]  /*9170*/  HSET2.LE.AND R100, R100, R216.reuse, PT ;  /* 0x000000d864647233 */ /* 0x100fe20003803000 */
[----:B------:R-:W-:Y:S01]  /*9180*/  FMUL.FTZ R113, R113, R215 ;  /* 0x000000d771717220 */ /* 0x000fe20000410000 */
[----:B------:R-:W4:Y:S01]  /*9190*/  LDSM.16.MT88.4 R116, [R188+0xe800] ;  /* 0x00e80000bc74783b */ /* 0x000f220000004200 */
[-C--:B------:R-:W-:Y:S01]  /*91a0*/  FMUL.FTZ R114, R114, R3.reuse ;  /* 0x0000000372727220 */ /* 0x080fe20000410000 */
[C---:B------:R-:W-:Y:S01]  /*91b0*/  HMMA.16816.F32.BF16 R8, R4.reuse, R12, R8 ;  /* 0x0000000c0408723c */ /* 0x040fe20000041808 */
[----:B------:R-:W-:Y:S01]  /*91c0*/  FMUL.FTZ R115, R115, R3 ;  /* 0x0000000373737220 */ /* 0x000fe20000410000 */
[----:B------:R-:W-:Y:S01]  /*91d0*/  LOP3.LUT R100, R100, R104, RZ, 0xc0, !PT ;  /* 0x0000006864647212 */ /* 0x000fe200078ec0ff */
[--C-:B------:R-:W-:Y:S01]  /*91e0*/  FFMA.FTZ R235, R168, c[0x0][0x23c], -R229.reuse ;  /* 0x00008f00a8eb7a23 */ /* 0x100fe200000108e5 */
[----:B------:R-:W-:Y:S01]  /*91f0*/  LDSM.16.MT88.4 R104, [R185+0xe800] ;  /* 0x00e80000b968783b */ /* 0x000fe20000004200 */
[--C-:B------:R-:W-:Y:S01]  /*9200*/  FFMA.FTZ R234, R169, c[0x0][0x23c], -R229.reuse ;  /* 0x00008f00a9ea7a23 */ /* 0x100fe200000108e5 */
[----:B------:R-:W-:Y:S01]  /*9210*/  SHF.R.U32.HI R103, RZ, 0x10, R152 ;  /* 0x00000010ff677819 */ /* 0x000fe20000011698 */
[--C-:B------:R-:W-:Y:S01]  /*9220*/  FFMA.FTZ R237, R135, c[0x0][0x23c], -R226.reuse ;  /* 0x00008f0087ed7a23 */ /* 0x100fe200000108e2 */
[C---:B-1----:R-:W-:Y:S01]  /*9230*/  HMMA.16816.F32.BF16 R80, R4.reuse, R84, R80 ;  /* 0x000000540450723c */ /* 0x042fe20000041850 */
[--C-:B------:R-:W-:Y:S01]  /*9240*/  FFMA.FTZ R238, R151, c[0x0][0x23c], -R226.reuse ;  /* 0x00008f0097ee7a23 */ /* 0x100fe200000108e2 */
[----:B------:R-:W-:Y:S01]  /*9250*/  MUFU.EX2 R235, R235 ;  /* 0x000000eb00eb7308 */ /* 0x000fe20000000800 */
[----:B------:R-:W-:Y:S01]  /*9260*/  FFMA.FTZ R239, R150, c[0x0][0x23c], -R226 ;  /* 0x00008f0096ef7a23 */ /* 0x000fe200000108e2 */
[----:B------:R-:W-:Y:S01]  /*9270*/  SHF.R.U32.HI R152, RZ, 0x18, R152 ;  /* 0x00000018ff987819 */ /* 0x000fe20000011698 */
[----:B------:R-:W-:Y:S01]  /*9280*/  FFMA.FTZ R240, R141, c[0x0][0x23c], -R226 ;  /* 0x00008f008df07a23 */ /* 0x000fe200000108e2 */
[----:B------:R-:W-:Y:S01]  /*9290*/  LOP3.LUT R103, R103, 0xff, RZ, 0xc0, !PT ;  /* 0x000000ff67677812 */ /* 0x000fe200078ec0ff */
[----:B------:R-:W-:Y:S01]  /*92a0*/  HSET2.LE.AND R102, R102, R216, PT ;  /* 0x000000d866667233 */ /* 0x000fe20003803000 */
[----:B------:R-:W-:Y:S01]  /*92b0*/  HMMA.16816.F32.BF16 R12, R4, R14, R124 ;  /* 0x0000000e040c723c */ /* 0x000fe2000004187c */
[----:B------:R-:W-:Y:S01]  /*92c0*/  LDSM.16.MT88.4 R124, [R185+0xc800] ;  /* 0x00c80000b97c783b */ /* 0x000fe20000004200 */
[----:B------:R-:W1:Y:S01]  /*92d0*/  MUFU.EX2 R234, R234 ;  /* 0x000000ea00ea7308 */ /* 0x000e620000000800 */
[----:B------:R-:W-:Y:S01]  /*92e0*/  PRMT R103, R103, 0x5410, R152 ;  /* 0x0000541067677816 */ /* 0x000fe20000000098 */
[--C-:B------:R-:W-:Y:S01]  /*92f0*/  FFMA.FTZ R241, R164, c[0x0][0x23c], -R229.reuse ;  /* 0x00008f00a4f17a23 */ /* 0x100fe200000108e5 */
[----:B------:R-:W-:Y:S01]  /*9300*/  LDSM.16.MT88.4 R132, [R188+0xc800] ;  /* 0x00c80000bc84783b */ /* 0x000fe20000004200 */
[----:B------:R-:W-:-:S02]  /*9310*/  FFMA.FTZ R242, R165, c[0x0][0x23c], -R229 ;  /* 0x00008f00a5f27a23 */ /* 0x000fc400000108e5 */
[C---:B------:R-:W-:Y:S01]  /*9320*/  HMMA.16816.F32.BF16 R84, R4.reuse, R86, R120 ;  /* 0x000000560454723c */ /* 0x040fe20000041878 */
[--C-:B------:R-:W-:Y:S01]  /*9330*/  FFMA.FTZ R243, R160, c[0x0][0x23c], -R229.reuse ;  /* 0x00008f00a0f37a23 */ /* 0x100fe200000108e5 */
[----:B------:R-:W-:Y:S01]  /*9340*/  MUFU.EX2 R237, R237 ;  /* 0x000000ed00ed7308 */ /* 0x000fe20000000800 */
[--C-:B------:R-:W-:Y:S01]  /*9350*/  FFMA.FTZ R244, R161, c[0x0][0x23c], -R229.reuse ;  /* 0x00008f00a1f47a23 */ /* 0x100fe200000108e5 */
[----:B------:R-:W-:Y:S01]  /*9360*/  LDSM.16.MT88.4 R120, [R184+0xc800] ;  /* 0x00c80000b878783b */ /* 0x000fe20000004200 */
[--C-:B------:R-:W-:Y:S02]  /*9370*/  FFMA.FTZ R245, R162, c[0x0][0x23c], -R226.reuse ;  /* 0x00008f00a2f57a23 */ /* 0x100fe400000108e2 */
[--C-:B------:R-:W-:Y:S01]  /*9380*/  FFMA.FTZ R246, R163, c[0x0][0x23c], -R226.reuse ;  /* 0x00008f00a3f67a23 */ /* 0x100fe200000108e2 */
[----:B---3--:R-:W-:Y:S01]  /*9390*/  HMMA.16816.F32.BF16 R96, R4, R136, R96 ;  /* 0x000000880460723c */ /* 0x008fe20000041860 */
[----:B------:R-:W-:Y:S01]  /*93a0*/  FFMA.FTZ R247, R166, c[0x0][0x23c], -R226 ;  /* 0x00008f00a6f77a23 */ /* 0x000fe200000108e2 */
[----:B------:R-:W3:Y:S01]  /*93b0*/  MUFU.EX2 R238, R238 ;  /* 0x000000ee00ee7308 */ /* 0x000ee20000000800 */
[----:B-1----:R-:W-:Y:S01]  /*93c0*/  F2FP.BF16.PACK_AB R141, R234, R235 ;  /* 0x000000ebea8d723e */ /* 0x002fe200000010ff */
[----:B------:R-:W-:Y:S01]  /*93d0*/  LDSM.16.MT88.4 R164, [R186+0xd000] ;  /* 0x00d00000baa4783b */ /* 0x000fe20000004200 */
[----:B------:R-:W-:-:S02]  /*93e0*/  FFMA.FTZ R230, R230, c[0x0][0x23c], -R229 ;  /* 0x00008f00e6e67a23 */ /* 0x000fc400000108e5 */
[--C-:B------:R-:W-:Y:S01]  /*93f0*/  HSET2.LE.AND R137, R103, R216.reuse, PT ;  /* 0x000000d867897233 */ /* 0x100fe20003803000 */
[----:B------:R-:W-:Y:S01]  /*9400*/  HMMA.16816.F32.BF16 R4, R4, R138, R112 ;  /* 0x0000008a0404723c */ /* 0x000fe20000041870 */
[----:B------:R-:W1:Y:S01]  /*9410*/  LDSM.16.MT88.4 R112, [R184+0xe800] ;  /* 0x00e80000b870783b */ /* 0x000e620000004200 */
[----:B------:R-:W-:Y:S01]  /*9420*/  MUFU.EX2 R239, R239 ;  /* 0x000000ef00ef7308 */ /* 0x000fe20000000800 */
[----:B------:R-:W-:Y:S01]  /*9430*/  HSET2.LE.AND R103, R101, R216, PT ;  /* 0x000000d865677233 */ /* 0x000fe20003803000 */
[----:B------:R-:W-:Y:S01]  /*9440*/  LOP3.LUT R102, R102, R141, RZ, 0xc0, !PT ;  /* 0x0000008d66667212 */ /* 0x000fe200078ec0ff */
[--C-:B------:R-:W-:Y:S02]  /*9450*/  FFMA.FTZ R228, R228, c[0x0][0x23c], -R229.reuse ;  /* 0x00008f00e4e47a23 */ /* 0x100fe400000108e5 */
[--C-:B------:R-:W-:Y:S02]  /*9460*/  FFMA.FTZ R232, R232, c[0x0][0x23c], -R229.reuse ;  /* 0x00008f00e8e87a23 */ /* 0x100fe400000108e5 */
[----:B------:R-:W-:Y:S01]  /*9470*/  FFMA.FTZ R231, R231, c[0x0][0x23c], -R229 ;  /* 0x00008f00e7e77a23 */ /* 0x000fe200000108e5 */
[----:B------:R-:W5:Y:S01]  /*9480*/  MUFU.EX2 R240, R240 ;  /* 0x000000f000f07308 */ /* 0x000f620000000800 */
[----:B---3--:R-:W-:Y:S01]  /*9490*/  F2FP.BF16.PACK_AB R145, R238, R237 ;  /* 0x000000edee91723e */ /* 0x008fe200000010ff */
[----:B------:R-:W-:-:S02]  /*94a0*/  FFMA.FTZ R229, R217, c[0x0][0x23c], -R226 ;  /* 0x00008f00d9e57a23 */ /* 0x000fc400000108e2 */
[--C-:B------:R-:W-:Y:S01]  /*94b0*/  FFMA.FTZ R217, R218, c[0x0][0x23c], -R226.reuse ;  /* 0x00008f00dad97a23 */ /* 0x100fe200000108e2 */
[----:B------:R-:W-:Y:S01]  /*94c0*/  LOP3.LUT R101, R137, R145, RZ, 0xc0, !PT ;  /* 0x0000009189657212 */ /* 0x000fe200078ec0ff */
[----:B------:R-:W-:Y:S02]  /*94d0*/  IMAD.WIDE.U32 R144, R144, -0x326172a9, RZ ;  /* 0xcd9e8d5790907825 */ /* 0x000fe400078e00ff */
[----:B------:R-:W3:Y:S02]  /*94e0*/  MUFU.EX2 R241, R241 ;  /* 0x000000f100f17308 */ /* 0x000ee40000000800 */
[----:B------:R-:W-:Y:S01]  /*94f0*/  FFMA.FTZ R227, R227, c[0x0][0x23c], -R226 ;  /* 0x00008f00e3e37a23 */ /* 0x000fe200000108e2 */
[----:B------:R-:W-:Y:S01]  /*9500*/  LOP3.LUT R142, R145, UR26, R142, 0x96, !PT ;  /* 0x0000001a918e7c12 */ /* 0x000fe2000f8e968e */
[----:B------:R-:W-:Y:S02]  /*9510*/  FFMA.FTZ R218, R219, c[0x0][0x23c], -R226 ;  /* 0x00008f00dbda7a23 */ /* 0x000fe400000108e2 */
[----:B------:R-:W-:Y:S01]  /*9520*/  FFMA.FTZ R206, R206, R215, R213 ;  /* 0x000000d7cece7223 */ /* 0x000fe200000100d5 */
[----:B-----5:R-:W-:Y:S01]  /*9530*/  F2FP.BF16.PACK_AB R136, R240, R239 ;  /* 0x000000eff088723e */ /* 0x020fe200000010ff */
[----:B------:R-:W-:Y:S01]  /*9540*/  MUFU.EX2 R242, R242 ;  /* 0x000000f200f27308 */ /* 0x000fe20000000800 */
[----:B------:R-:W-:-:S02]  /*9550*/  FFMA.FTZ R3, R205, R3, R209 ;  /* 0x00000003cd037223 */ /* 0x000fc400000100d1 */
[----:B------:R-:W-:Y:S01]  /*9560*/  LOP3.LUT R103, R103, R136, RZ, 0xc0, !PT ;  /* 0x0000008867677212 */ /* 0x000fe200078ec0ff */
[----:B------:R-:W-:Y:S02]  /*9570*/  FADD.FTZ R212, R212, R206 ;  /* 0x000000ced4d47221 */ /* 0x000fe40000010000 */
[----:B------:R-:W-:Y:S01]  /*9580*/  FADD.FTZ R208, R208, R3 ;  /* 0x00000003d0d07221 */ /* 0x000fe20000010000 */
[-C--:B------:R-:W-:Y:S01]  /*9590*/  MOV R3, R0.reuse ;  /* 0x0000000000037202 */ /* 0x080fe20000000f00 */
[----:B------:R-:W-:Y:S01]  /*95a0*/  MUFU.EX2 R243, R243 ;  /* 0x000000f300f37308 */ /* 0x000fe20000000800 */
[----:B------:R-:W-:Y:S01]  /*95b0*/  FADD.FTZ R212, R211, R212 ;  /* 0x000000d4d3d47221 */ /* 0x000fe20000010000 */
[----:B--2---:R-:W-:Y:S01]  /*95c0*/  HMMA.16816.F32.BF16 R48, R100, R108, R48 ;  /* 0x0000006c6430723c */ /* 0x004fe20000041830 */
[----:B------:R-:W-:Y:S01]  /*95d0*/  FADD.FTZ R208, R204, R208 ;  /* 0x000000d0ccd07221 */ /* 0x000fe20000010000 */
[----:B------:R-:W-:Y:S01]  /*95e0*/  @P0 MOV R3, R0 ;  /* 0x0000000000030202 */ /* 0x000fe20000000f00 */
[----:B------:R-:W-:-:S02]  /*95f0*/  FADD.FTZ R210, R210, R212 ;  /* 0x000000d4d2d27221 */ /* 0x000fc40000010000 */
[----:B------:R-:W-:Y:S01]  /*9600*/  FADD.FTZ R214, R214, R208 ;  /* 0x000000d0d6d67221 */ /* 0x000fe20000010000 */
[----:B------:R-:W-:Y:S01]  /*9610*/  MUFU.EX2 R244, R244 ;  /* 0x000000f400f47308 */ /* 0x000fe20000000800 */
[----:B------:R-:W-:Y:S01]  /*9620*/  FADD.FTZ R210, R233, R210 ;  /* 0x000000d2e9d27221 */ /* 0x000fe20000010000 */
[C---:B------:R-:W-:Y:S01]  /*9630*/  HMMA.16816.F32.BF16 R52, R100.reuse, R110, R52 ;  /* 0x0000006e6434723c */ /* 0x040fe20000041834 */
[----:B------:R-:W2:Y:S01]  /*9640*/  LDSM.16.MT88.4 R108, [R186+0x10800] ;  /* 0x01080000ba6c783b */ /* 0x000ea20000004200 */
[----:B------:R-:W-:Y:S02]  /*9650*/  FADD.FTZ R214, R237, R214 ;  /* 0x000000d6edd67221 */ /* 0x000fe40000010000 */
[----:B------:R-:W-:Y:S02]  /*9660*/  FADD.FTZ R236, R236, R210 ;  /* 0x000000d2ecec7221 */ /* 0x000fe40000010000 */
[----:B------:R-:W-:Y:S01]  /*9670*/  MUFU.EX2 R245, R245 ;  /* 0x000000f500f57308 */ /* 0x000fe20000000800 */
[----:B------:R-:W-:Y:S01]  /*9680*/  FADD.FTZ R238, R238, R214 ;  /* 0x000000d6eeee7221 */ /* 0x000fe20000010000 */
[----:B----4-:R-:W-:Y:S01]  /*9690*/  HMMA.16816.F32.BF16 R40, R100, R116, R40 ;  /* 0x000000746428723c */ /* 0x010fe20000041828 */
[----:B------:R-:W-:-:S02]  /*96a0*/  FADD.FTZ R236, R235, R236 ;  /* 0x000000ecebec7221 */ /* 0x000fc40000010000 */
[----:B------:R-:W-:Y:S02]  /*96b0*/  FADD.FTZ R238, R239, R238 ;  /* 0x000000eeefee7221 */ /* 0x000fe40000010000 */
[----:B------:R-:W-:Y:S01]  /*96c0*/  FADD.FTZ R234, R234, R236 ;  /* 0x000000eceaea7221 */ /* 0x000fe20000010000 */
[----:B------:R-:W-:Y:S01]  /*96d0*/  MUFU.EX2 R246, R246 ;  /* 0x000000f600f67308 */ /* 0x000fe20000000800 */
[----:B------:R-:W-:Y:S01]  /*96e0*/  FADD.FTZ R240, R240, R238 ;  /* 0x000000eef0f07221 */ /* 0x000fe20000010000 */
[----:B------:R-:W-:Y:S01]  /*96f0*/  HMMA.16816.F32.BF16 R44, R100, R118, R44 ;  /* 0x00000076642c723c */ /* 0x000fe2000004182c */
[----:B------:R-:W4:Y:S01]  /*9700*/  LDSM.16.MT88.4 R116, [R188+0x10800] ;  /* 0x01080000bc74783b */ /* 0x000f220000004200 */
[----:B---3--:R-:W-:-:S04]  /*9710*/  FADD.FTZ R234, R241, R234 ;  /* 0x000000eaf1ea7221 */ /* 0x008fc80000010000 */
[----:B------:R-:W3:Y:S02]  /*9720*/  MUFU.EX2 R247, R247 ;  /* 0x000000f700f77308 */ /* 0x000ee40000000800 */
[C---:B-1----:R-:W-:Y:S06]  /*9730*/  HMMA.16816.F32.BF16 R64, R100.reuse, R112, R64 ;  /* 0x000000706440723c */ /* 0x042fec0000041840 */
[----:B------:R-:W-:Y:S01]  /*9740*/  MUFU.EX2 R230, R230 ;  /* 0x000000e600e67308 */ /* 0x000fe20000000800 */
[----:B------:R-:W-:Y:S01]  /*9750*/  LOP3.LUT R112, R143, UR28, R148, 0x96, !PT ;  /* 0x0000001c8f707c12 */ /* 0x000fe2000f8e9694 */
[C---:B------:R-:W-:Y:S01]  /*9760*/  HMMA.16816.F32.BF16 R56, R100.reuse, R104, R56 ;  /* 0x000000686438723c */ /* 0x040fe20000041838 */
[----:B------:R-:W-:Y:S01]  /*9770*/  IMAD.WIDE.U32 R142, R142, -0x2daee0ad, RZ ;  /* 0xd2511f538e8e7825 */ /* 0x000fe200078e00ff */
[----:B------:R-:W-:Y:S03]  /*9780*/  LDSM.16.MT88.4 R148, [R184+0xd000] ;  /* 0x00d00000b894783b */ /* 0x000fe60000004200 */
[----:B------:R-:W-:Y:S01]  /*9790*/  IMAD.WIDE.U32 R112, R112, -0x2daee0ad, RZ ;  /* 0xd2511f5370707825 */ /* 0x000fe200078e00ff */
[----:B------:R-:W-:Y:S02]  /*97a0*/  MUFU.EX2 R228, R228 ;  /* 0x000000e400e47308 */ /* 0x000fe40000000800 */
[----:B------:R-:W-:Y:S01]  /*97b0*/  HMMA.16816.F32.BF16 R60, R100, R106, R60 ;  /* 0x0000006a643c723c */ /* 0x000fe2000004183c */
[----:B------:R-:W1:Y:S01]  /*97c0*/  LDSM.16.MT88.4 R104, [R185+0x10800] ;  /* 0x01080000b968783b */ /* 0x000e620000004200 */
[----:B------:R-:W-:Y:S01]  /*97d0*/  LOP3.LUT R113, R113, UR25, R146, 0x96, !PT ;  /* 0x0000001971717c12 */ /* 0x000fe2000f8e9692 */
[----:B---3--:R-:W-:Y:S01]  /*97e0*/  FADD.FTZ R240, R247, R240 ;  /* 0x000000f0f7f07221 */ /* 0x008fe20000010000 */
[----:B------:R-:W-:-:S02]  /*97f0*/  LOP3.LUT R248, R143, UR21, R112, 0x96, !PT ;  /* 0x000000158ff87c12 */ /* 0x000fc4000f8e9670 */
[----:B------:R-:W-:Y:S01]  /*9800*/  MUFU.EX2 R232, R232 ;  /* 0x000000e800e87308 */ /* 0x000fe20000000800 */
[----:B------:R-:W-:Y:S01]  /*9810*/  IMAD.WIDE.U32 R154, R113, -0x326172a9, RZ ;  /* 0xcd9e8d57719a7825 */ /* 0x000fe200078e00ff */
[C---:B--2---:R-:W-:Y:S01]  /*9820*/  HMMA.16816.F32.BF16 R84, R100.reuse, R110, R84 ;  /* 0x0000006e6454723c */ /* 0x044fe20000041854 */
[----:B------:R-:W-:Y:S02]  /*9830*/  F2FP.BF16.PACK_AB R113, R244, R243 ;  /* 0x000000f3f471723e */ /* 0x000fe400000010ff */
[----:B------:R-:W-:Y:S01]  /*9840*/  IMAD.WIDE.U32 R248, R248, -0x326172a9, RZ ;  /* 0xcd9e8d57f8f87825 */ /* 0x000fe200078e00ff */
[----:B------:R-:W-:Y:S02]  /*9850*/  LOP3.LUT R250, R155, UR24, R144, 0x96, !PT ;  /* 0x000000189bfa7c12 */ /* 0x000fe4000f8e9690 */
[----:B------:R-:W-:Y:S02]  /*9860*/  MUFU.EX2 R231, R231 ;  /* 0x000000e700e77308 */ /* 0x000fe40000000800 */
[----:B------:R-:W-:Y:S01]  /*9870*/  HMMA.16816.F32.BF16 R80, R100, R108, R80 ;  /* 0x0000006c6450723c */ /* 0x000fe20000041850 */
[----:B------:R-:W-:-:S05]  /*9880*/  IMAD.WIDE.U32 R250, R250, -0x2daee0ad, RZ ;  /* 0xd2511f53fafa7825 */ /* 0x000fca00078e00ff */
[----:B------:R-:W-:Y:S01]  /*9890*/  LOP3.LUT R110, R251, UR15, R142, 0x96, !PT ;  /* 0x0000000ffb6e7c12 */ /* 0x000fe2000f8e968e */
[----:B------:R-:W-:Y:S01]  /*98a0*/  MUFU.EX2 R227, R227 ;  /* 0x000000e300e37308 */ /* 0x000fe20000000800 */
[----:B----4-:R-:W-:Y:S03]  /*98b0*/  HMMA.16816.F32.BF16 R72, R100, R116, R72 ;  /* 0x000000746448723c */ /* 0x010fe60000041848 */
[----:B------:R-:W-:-:S04]  /*98c0*/  IMAD.WIDE.U32 R110, R110, -0x326172a9, RZ ;  /* 0xcd9e8d576e6e7825 */ /* 0x000fc800078e00ff */
[----:B------:R-:W-:Y:S01]  /*98d0*/  MUFU.EX2 R229, R229 ;  /* 0x000000e500e57308 */ /* 0x000fe20000000800 */
[----:B------:R-:W-:Y:S01]  /*98e0*/  HMMA.16816.F32.BF16 R76, R100, R118, R76 ;  /* 0x00000076644c723c */ /* 0x000fe2000004184c */
[----:B------:R-:W2:Y:S01]  /*98f0*/  LDSM.16.MT88.4 R116, [R184+0x10800] ;  /* 0x01080000b874783b */ /* 0x000ea20000004200 */
[----:B------:R-:W-:Y:S02]  /*9900*/  LOP3.LUT R108, R110, 0xffff, RZ, 0xc0, !PT ;  /* 0x0000ffff6e6c7812 */ /* 0x000fe400078ec0ff */
[----:B------:R-:W-:-:S03]  /*9910*/  SHF.R.U32.HI R109, RZ, 0x18, R110 ;  /* 0x00000018ff6d7819 */ /* 0x000fc6000001166e */
[----:B------:R-:W-:Y:S01]  /*9920*/  MUFU.EX2 R217, R217 ;  /* 0x000000d900d97308 */ /* 0x000fe20000000800 */
[C---:B------:R-:W-:Y:S07]  /*9930*/  HMMA.16816.F32.BF16 R24, R100.reuse, R124, R24 ;  /* 0x0000007c6418723c */ /* 0x040fee0000041818 */
[----:B------:R-:W-:Y:S01]  /*9940*/  MUFU.EX2 R218, R218 ;  /* 0x000000da00da7308 */ /* 0x000fe20000000800 */
[C---:B-1----:R-:W-:Y:S07]  /*9950*/  HMMA.16816.F32.BF16 R88, R100.reuse, R104, R88 ;  /* 0x000000686458723c */ /* 0x042fee0000041858 */
[----:B------:R-:W-:Y:S01]  /*9960*/  LOP3.LUT R105, R110, 0xff, RZ, 0xc0, !PT ;  /* 0x000000ff6e697812 */ /* 0x000fe200078ec0ff */
[----:B------:R-:W-:Y:S01]  /*9970*/  HMMA.16816.F32.BF16 R28, R100, R126, R28 ;  /* 0x0000007e641c723c */ /* 0x000fe2000004181c */
[----:B------:R-:W-:Y:S01]  /*9980*/  SHF.R.U32.HI R104, RZ, 0x10, R110 ;  /* 0x00000010ff687819 */ /* 0x000fe2000001166e */
[----:B------:R-:W-:Y:S01]  /*9990*/  LDSM.16.MT88.4 R124, [R188+0xd000] ;  /* 0x00d00000bc7c783b */ /* 0x000fe20000004200 */
[----:B------:R-:W-:-:S02]  /*99a0*/  SHF.R.U32.HI R110, RZ, 0x8, R108 ;  /* 0x00000008ff6e7819 */ /* 0x000fc4000001166c */
[----:B------:R-:W-:Y:S01]  /*99b0*/  LOP3.LUT R108, R111, UR5, R248, 0x96, !PT ;  /* 0x000000056f6c7c12 */ /* 0x000fe2000f8e96f8 */
[----:B------:R-:W-:Y:S01]  /*99c0*/  FFMA.FTZ R248, R140, c[0x0][0x23c], -R226 ;  /* 0x00008f008cf87a23 */ /* 0x000fe200000108e2 */
[----:B------:R-:W-:Y:S01]  /*99d0*/  LOP3.LUT R104, R104, 0xff, RZ, 0xc0, !PT ;  /* 0x000000ff68687812 */ /* 0x000fe200078ec0ff */
[----:B------:R-:W1:Y:S01]  /*99e0*/  LDSM.16.MT88.4 R140, [R188+0xf000] ;  /* 0x00f00000bc8c783b */ /* 0x000e620000004200 */
[----:B------:R-:W-:Y:S01]  /*99f0*/  LOP3.LUT R112, R108, 0xffff, RZ, 0xc0, !PT ;  /* 0x0000ffff6c707812 */ /* 0x000fe200078ec0ff */
[----:B------:R-:W-:Y:S01]  /*9a00*/  HMMA.16816.F32.BF16 R92, R100, R106, R92 ;  /* 0x0000006a645c723c */ /* 0x000fe2000004185c */
[----:B------:R-:W-:Y:S01]  /*9a10*/  PRMT R104, R104, 0x5410, R109 ;  /* 0x0000541068687816 */ /* 0x000fe2000000006d */
[----:B------:R-:W3:Y:S01]  /*9a20*/  MUFU.EX2 R248, R248 ;  /* 0x000000f800f87308 */ /* 0x000ee20000000800 */
[----:B------:R-:W-:Y:S02]  /*9a30*/  SHF.R.U32.HI R109, RZ, 0x10, R108 ;  /* 0x00000010ff6d7819 */ /* 0x000fe4000001166c */
[----:B------:R-:W-:-:S02]  /*9a40*/  PRMT R105, R105, 0x5410, R110 ;  /* 0x0000541069697816 */ /* 0x000fc4000000006e */
[----:B------:R-:W-:Y:S01]  /*9a50*/  LOP3.LUT R106, R108, 0xff, RZ, 0xc0, !PT ;  /* 0x000000ff6c6a7812 */ /* 0x000fe200078ec0ff */
[--C-:B------:R-:W-:Y:S01]  /*9a60*/  HSET2.LE.AND R107, R104, R216.reuse, PT ;  /* 0x000000d8686b7233 */ /* 0x100fe20003803000 */
[----:B------:R-:W-:Y:S01]  /*9a70*/  SHF.R.U32.HI R110, RZ, 0x18, R108 ;  /* 0x00000018ff6e7819 */ /* 0x000fe2000001166c */
[----:B------:R-:W-:Y:S01]  /*9a80*/  HSET2.LE.AND R108, R105, R216, PT ;  /* 0x000000d8696c7233 */ /* 0x000fe20003803000 */
[----:B------:R-:W-:Y:S01]  /*9a90*/  SHF.R.U32.HI R112, RZ, 0x8, R112 ;  /* 0x00000008ff707819 */ /* 0x000fe20000011670 */
[----:B--2---:R-:W-:Y:S01]  /*9aa0*/  HMMA.16816.F32.BF16 R96, R100, R116, R96 ;  /* 0x000000746460723c */ /* 0x004fe20000041860 */
[----:B------:R-:W-:Y:S02]  /*9ab0*/  LOP3.LUT R109, R109, 0xff, RZ, 0xc0, !PT ;  /* 0x000000ff6d6d7812 */ /* 0x000fe400078ec0ff */
[----:B------:R-:W-:Y:S02]  /*9ac0*/  PRMT R104, R106, 0x5410, R112 ;  /* 0x000054106a687816 */ /* 0x000fe40000000070 */
[----:B------:R-:W-:-:S02]  /*9ad0*/  PRMT R105, R109, 0x5410, R110 ;  /* 0x000054106d697816 */ /* 0x000fc4000000006e */
[----:B------:R-:W-:Y:S01]  /*9ae0*/  F2FP.BF16.PACK_AB R111, R246, R245 ;  /* 0x000000f5f66f723e */ /* 0x000fe200000010ff */
[--C-:B------:R-:W-:Y:S01]  /*9af0*/  HSET2.LE.AND R104, R104, R216.reuse, PT ;  /* 0x000000d868687233 */ /* 0x100fe20003803000 */
[----:B------:R-:W-:Y:S01]  /*9b00*/  F2FP.BF16.PACK_AB R117, R242, R241 ;  /* 0x000000f1f275723e */ /* 0x000fe200000010ff */
[----:B------:R-:W-:Y:S01]  /*9b10*/  HSET2.LE.AND R105, R105, R216, PT ;  /* 0x000000d869697233 */ /* 0x000fe20003803000 */
[----:B---3--:R-:W-:Y:S01]  /*9b20*/  F2FP.BF16.PACK_AB R116, R248, R247 ;  /* 0x000000f7f874723e */ /* 0x008fe200000010ff */
[C---:B------:R-:W-:Y:S01]  /*9b30*/  HMMA.16816.F32.BF16 R8, R100.reuse, R132, R8 ;  /* 0x000000846408723c */ /* 0x040fe20000041808 */
[----:B------:R-:W-:Y:S01]  /*9b40*/  LOP3.LUT R106, R108, R113, RZ, 0xc0, !PT ;  /* 0x000000716c6a7212 */ /* 0x000fe200078ec0ff */
[----:B------:R-:W-:Y:S01]  /*9b50*/  FADD.FTZ R242, R242, R234 ;  /* 0x000000eaf2f27221 */ /* 0x000fe20000010000 */
[----:B------:R-:W-:Y:S01]  /*9b60*/  LOP3.LUT R107, R107, R111, RZ, 0xc0, !PT ;  /* 0x0000006f6b6b7212 */ /* 0x000fe200078ec0ff */
[----:B------:R-:W-:Y:S01]  /*9b70*/  FADD.FTZ R248, R248, R240 ;  /* 0x000000f0f8f87221 */ /* 0x000fe20000010000 */
[----:B------:R-:W-:Y:S01]  /*9b80*/  LOP3.LUT R104, R104, R117, RZ, 0xc0, !PT ;  /* 0x0000007568687212 */ /* 0x000fe200078ec0ff */
[----:B------:R-:W-:Y:S01]  /*9b90*/  LDSM.16.MT88.4 R108, [R184+0xf000] ;  /* 0x00f00000b86c783b */ /* 0x000fe20000004200 */
[----:B------:R-:W-:Y:S01]  /*9ba0*/  LOP3.LUT R105, R105, R116, RZ, 0xc0, !PT ;  /* 0x0000007469697212 */ /* 0x000fe200078ec0ff */
[----:B------:R-:W-:Y:S01]  /*9bb0*/  HMMA.16816.F32.BF16 R12, R100, R134, R12 ;  /* 0x00000086640c723c */ /* 0x000fe2000004180c */
[----:B------:R-:W-:Y:S01]  /*9bc0*/  FADD.FTZ R242, R243, R242 ;  /* 0x000000f2f3f27221 */ /* 0x000fe20000010000 */
[----:B------:R-:W2:Y:S01]  /*9bd0*/  LDSM.16.MT88.4 R132, [R186+0xf000] ;  /* 0x00f00000ba84783b */ /* 0x000ea20000004200 */
[----:B------:R-:W-:-:S02]  /*9be0*/  FADD.FTZ R248, R245, R248 ;  /* 0x000000f8f5f87221 */ /* 0x000fc40000010000 */
[----:B------:R-:W-:Y:S02]  /*9bf0*/  FADD.FTZ R244, R244, R242 ;  /* 0x000000f2f4f47221 */ /* 0x000fe40000010000 */
[----:B------:R-:W-:Y:S01]  /*9c00*/  FADD.FTZ R246, R246, R248 ;  /* 0x000000f8f6f67221 */ /* 0x000fe20000010000 */
[C---:B-1----:R-:W-:Y:S01]  /*9c10*/  HMMA.16816.F32.BF16 R144, R104.reuse, R140, R40 ;  /* 0x0000008c6890723c */ /* 0x042fe20000041828 */
[----:B------:R-:W-:Y:S02]  /*9c20*/  FADD.FTZ R244, R232, R244 ;  /* 0x000000f4e8f47221 */ /* 0x000fe40000010000 */
[----:B------:R-:W-:Y:S02]  /*9c30*/  FADD.FTZ R246, R227, R246 ;  /* 0x000000f6e3f67221 */ /* 0x000fe40000010000 */
[----:B------:R-:W-:Y:S02]  /*9c40*/  FADD.FTZ R244, R231, R244 ;  /* 0x000000f4e7f47221 */ /* 0x000fe40000010000 */
[----:B------:R-:W-:Y:S01]  /*9c50*/  FADD.FTZ R246, R229, R246 ;  /* 0x000000f6e5f67221 */ /* 0x000fe20000010000 */
[----:B------:R-:W-:Y:S01]  /*9c60*/  HMMA.16816.F32.BF16 R140, R104, R142, R44 ;  /* 0x0000008e688c723c */ /* 0x000fe2000004182c */
[----:B------:R-:W1:Y:S01]  /*9c70*/  LDSM.16.MT88.4 R44, [R184+0x11000] ;  /* 0x01100000b82c783b */ /* 0x000e620000004200 */
[----:B------:R-:W-:-:S02]  /*9c80*/  FADD.FTZ R244, R230, R244 ;  /* 0x000000f4e6f47221 */ /* 0x000fc40000010000 */
[----:B------:R-:W-:Y:S02]  /*9c90*/  FADD.FTZ R246, R217, R246 ;  /* 0x000000f6d9f67221 */ /* 0x000fe40000010000 */
[----:B------:R-:W-:Y:S02]  /*9ca0*/  FADD.FTZ R206, R228, R244 ;  /* 0x000000f4e4ce7221 */ /* 0x000fe40000010000 */
[----:B------:R-:W-:Y:S01]  /*9cb0*/  HMMA.16816.F32.BF16 R68, R100, R114, R68 ;  /* 0x000000726444723c */ /* 0x000fe20000041844 */
[----:B------:R-:W3:Y:S01]  /*9cc0*/  LDSM.16.MT88.4 R112, [R185+0xf000] ;  /* 0x00f00000b970783b */ /* 0x000ee20000004200 */
[----:B------:R-:W-:-:S06]  /*9cd0*/  FADD.FTZ R205, R218, R246 ;  /* 0x000000f6dacd7221 */ /* 0x000fcc0000010000 */
[C---:B------:R-:W-:Y:S08]  /*9ce0*/  HMMA.16816.F32.BF16 R16, R100.reuse, R128, R16 ;  /* 0x000000806410723c */ /* 0x040ff00000041810 */
[----:B------:R-:W-:Y:S08]  /*9cf0*/  HMMA.16816.F32.BF16 R20, R100, R130, R20 ;  /* 0x000000826414723c */ /* 0x000ff00000041814 */
[C---:B------:R-:W-:Y:S08]  /*9d00*/  HMMA.16816.F32.BF16 R128, R104.reuse, R124, R8 ;  /* 0x0000007c6880723c */ /* 0x040ff00000041808 */
[----:B------:R-:W-:Y:S01]  /*9d10*/  HMMA.16816.F32.BF16 R124, R104, R126, R12 ;  /* 0x0000007e687c723c */ /* 0x000fe2000004180c */
[----:B------:R-:W4:Y:S07]  /*9d20*/  LDSM.16.MT88.4 R12, [R188+0x11000] ;  /* 0x01100000bc0c783b */ /* 0x000f2e0000004200 */
[C---:B------:R-:W-:Y:S07]  /*9d30*/  HMMA.16816.F32.BF16 R4, R100.reuse, R118, R4 ;  /* 0x000000766404723c */ /* 0x040fee0000041804 */
[----:B------:R-:W-:Y:S01]  /*9d40*/  MOV R118, R154 ;  /* 0x0000009a00767202 */ /* 0x000fe20000000f00 */
[----:B------:R-:W-:Y:S01]  /*9d50*/  HMMA.16816.F32.BF16 R32, R100, R120, R32 ;  /* 0x000000786420723c */ /* 0x000fe20000041820 */
[----:B------:R-:W-:-:S02]  /*9d60*/  MOV R119, R155 ;  /* 0x0000009b00777202 */ /* 0x000fc40000000f00 */
[----:B------:R-:W-:-:S05]  /*9d70*/  LOP3.LUT R8, R249, UR20, R118, 0x96, !PT ;  /* 0x00000014f9087c12 */ /* 0x000fca000f8e9676 */
[----:B------:R-:W-:Y:S01]  /*9d80*/  HMMA.16816.F32.BF16 R36, R100, R122, R36 ;  /* 0x0000007a6424723c */ /* 0x000fe20000041824 */
[----:B------:R-:W5:Y:S01]  /*9d90*/  LDSM.16.MT88.4 R120, [R186+0x11000] ;  /* 0x01100000ba78783b */ /* 0x000f620000004200 */
[----:B------:R-:W-:-:S05]  /*9da0*/  IMAD.WIDE.U32 R8, R8, -0x2daee0ad, RZ ;  /* 0xd2511f5308087825 */ /* 0x000fca00078e00ff */
[----:B------:R-:W-:Y:S01]  /*9db0*/  LOP3.LUT R40, R8, 0xffff, RZ, 0xc0, !PT ;  /* 0x0000ffff08287812 */ /* 0x000fe200078ec0ff */
[C---:B------:R-:W-:Y:S01]  /*9dc0*/  HMMA.16816.F32.BF16 R160, R104.reuse, R156, R24 ;  /* 0x0000009c68a0723c */ /* 0x040fe20000041818 */
[----:B------:R-:W-:Y:S02]  /*9dd0*/  LOP3.LUT R250, R9, UR30, R250, 0x96, !PT ;  /* 0x0000001e09fa7c12 */ /* 0x000fe4000f8e96fa */
[----:B------:R-:W-:Y:S02]  /*9de0*/  SHF.R.U32.HI R40, RZ, 0x8, R40 ;  /* 0x00000008ff287819 */ /* 0x000fe40000011628 */
[----:B------:R-:W-:Y:S02]  /*9df0*/  SHF.R.U32.HI R41, RZ, 0x10, R8 ;  /* 0x00000010ff297819 */ /* 0x000fe40000011608 */
[----:B------:R-:W-:Y:S01]  /*9e00*/  LOP3.LUT R42, R250, 0xffff, RZ, 0xc0, !PT ;  /* 0x0000fffffa2a7812 */ /* 0x000fe200078ec0ff */
[----:B--2---:R-:W-:Y:S01]  /*9e10*/  HMMA.16816.F32.BF16 R136, R104, R132, R48 ;  /* 0x000000846888723c */ /* 0x004fe20000041830 */
[----:B------:R-:W2:Y:S01]  /*9e20*/  LDSM.16.MT88.4 R48, [R185+0x11000] ;  /* 0x01100000b930783b */ /* 0x000ea20000004200 */
[----:B------:R-:W-:-:S02]  /*9e30*/  SHF.R.U32.HI R43, RZ, 0x10, R250 ;  /* 0x00000010ff2b7819 */ /* 0x000fc400000116fa */
[----:B------:R-:W-:Y:S02]  /*9e40*/  LOP3.LUT R41, R41, 0xff, RZ, 0xc0, !PT ;  /* 0x000000ff29297812 */ /* 0x000fe400078ec0ff */
[----:B------:R-:W-:Y:S02]  /*9e50*/  SHF.R.U32.HI R42, RZ, 0x8, R42 ;  /* 0x00000008ff2a7819 */ /* 0x000fe4000001162a */
[----:B------:R-:W-:Y:S01]  /*9e60*/  HMMA.16816.F32.BF16 R24, R104, R108, R64 ;  /* 0x0000006c6818723c */ /* 0x000fe20000041840 */
[----:B------:R-:W2:Y:S01]  /*9e70*/  LDSM.16.MT88.4 R64, [R188+0xf800] ;  /* 0x00f80000bc40783b */ /* 0x000ea20000004200 */
[----:B------:R-:W-:-:S06]  /*9e80*/  LOP3.LUT R43, R43, 0xff, RZ, 0xc0, !PT ;  /* 0x000000ff2b2b7812 */ /* 0x000fcc00078ec0ff */
[C---:B-1----:R-:W-:Y:S01]  /*9e90*/  HMMA.16816.F32.BF16 R116, R104.reuse, R44, R96 ;  /* 0x0000002c6874723c */ /* 0x042fe20000041860 */
[----:B------:R-:W1:Y:S06]  /*9ea0*/  LDSM.16.MT88.4 R96, [R188+0x11800] ;  /* 0x01180000bc60783b */ /* 0x000e6c0000004200 */
[----:B------:R-:W-:Y:S01]  /*9eb0*/  F2FP.BF16.PACK_AB R44, R228, R230 ;  /* 0x000000e6e42c723e */ /* 0x000fe200000010ff */
[C---:B------:R-:W-:Y:S08]  /*9ec0*/  HMMA.16816.F32.BF16 R156, R104.reuse, R158, R28 ;  /* 0x0000009e689c723c */ /* 0x040ff0000004181c */
[C---:B---3--:R-:W-:Y:S07]  /*9ed0*/  HMMA.16816.F32.BF16 R28, R104.reuse, R114, R60 ;  /* 0x00000072681c723c */ /* 0x048fee000004183c */
[----:B------:R-:W-:Y:S01]  /*9ee0*/  LOP3.LUT R114, R8, 0xff, RZ, 0xc0, !PT ;  /* 0x000000ff08727812 */ /* 0x000fe200078ec0ff */
[----:B------:R-:W-:Y:S01]  /*9ef0*/  HMMA.16816.F32.BF16 R168, R104, R164, R16 ;  /* 0x000000a468a8723c */ /* 0x000fe20000041810 */
[----:B------:R-:W-:-:S02]  /*9f00*/  SHF.R.U32.HI R115, RZ, 0x18, R8 ;  /* 0x00000018ff737819 */ /* 0x000fc40000011608 */
[----:B------:R-:W-:Y:S02]  /*9f10*/  PRMT R114, R114, 0x5410, R40 ;  /* 0x0000541072727816 */ /* 0x000fe40000000028 */
[----:B------:R-:W-:-:S03]  /*9f20*/  PRMT R115, R41, 0x5410, R115 ;  /* 0x0000541029737816 */ /* 0x000fc60000000073 */
[----:B----4-:R-:W-:Y:S01]  /*9f30*/  HMMA.16816.F32.BF16 R16, R104, R12, R72 ;  /* 0x0000000c6810723c */ /* 0x010fe20000041848 */
[--C-:B------:R-:W-:Y:S01]  /*9f40*/  HSET2.LE.AND R114, R114, R216.reuse, PT ;  /* 0x000000d872727233 */ /* 0x100fe20003803000 */
[----:B------:R-:W-:Y:S01]  /*9f50*/  LDSM.16.MT88.4 R72, [R186+0xf800] ;  /* 0x00f80000ba48783b */ /* 0x000fe20000004200 */
[----:B------:R-:W-:-:S03]  /*9f60*/  HSET2.LE.AND R115, R115, R216, PT ;  /* 0x000000d873737233 */ /* 0x000fc60003803000 */
[----:B------:R-:W-:Y:S02]  /*9f70*/  LOP3.LUT R114, R114, R44, RZ, 0xc0, !PT ;  /* 0x0000002c72727212 */ /* 0x000fe400078ec0ff */
[----:B------:R-:W-:Y:S01]  /*9f80*/  HMMA.16816.F32.BF16 R12, R104, R14, R76 ;  /* 0x0000000e680c723c */ /* 0x000fe2000004184c */
[----:B------:R-:W-:-:S04]  /*9f90*/  F2FP.BF16.PACK_AB R44, R218, R217 ;  /* 0x000000d9da2c723e */ /* 0x000fc800000010ff */
[----:B------:R-:W-:-:S03]  /*9fa0*/  LOP3.LUT R115, R115, R44, RZ, 0xc0, !PT ;  /* 0x0000002c73737212 */ /* 0x000fc600078ec0ff */
[C---:B------:R-:W-:Y:S07]  /*9fb0*/  HMMA.16816.F32.BF16 R132, R104.reuse, R134, R52 ;  /* 0x000000866884723c */ /* 0x040fee0000041834 */
[----:B------:R-:W-:Y:S01]  /*9fc0*/  LOP3.LUT R53, R250, 0xff, RZ, 0xc0, !PT ;  /* 0x000000fffa357812 */ /* 0x000fe200078ec0ff */
[----:B------:R-:W-:Y:S01]  /*9fd0*/  HMMA.16816.F32.BF16 R152, R104, R148, R32 ;  /* 0x000000946898723c */ /* 0x000fe20000041820 */
[----:B------:R-:W-:Y:S02]  /*9fe0*/  SHF.R.U32.HI R52, RZ, 0x18, R250 ;  /* 0x00000018ff347819 */ /* 0x000fe400000116fa */
[----:B------:R-:W-:-:S02]  /*9ff0*/  PRMT R53, R53, 0x5410, R42 ;  /* 0x0000541035357816 */ /* 0x000fc4000000002a */
[----:B------:R-:W-:Y:S02]  /*a000*/  PRMT R52, R43, 0x5410, R52 ;  /* 0x000054102b347816 */ /* 0x000fe40000000034 */
[----:B------:R-:W-:Y:S01]  /*a010*/  LDSM.16.MT88.4 R40, [R186+0xd800] ;  /* 0x00d80000ba28783b */ /* 0x000fe20000004200 */
[C---:B------:R-:W-:Y:S01]  /*a020*/  HMMA.16816.F32.BF16 R32, R104.reuse, R112, R56 ;  /* 0x000000706820723c */ /* 0x040fe20000041838 */
[--C-:B------:R-:W-:Y:S02]  /*a030*/  HSET2.LE.AND R53, R53, R216.reuse, PT ;  /* 0x000000d835357233 */ /* 0x100fe40003803000 */
[----:B------:R-:W-:Y:S01]  /*a040*/  HSET2.LE.AND R52, R52, R216, PT ;  /* 0x000000d834347233 */ /* 0x000fe20003803000 */
[----:B------:R-:W-:Y:S03]  /*a050*/  LDSM.16.MT88.4 R56, [R184+0xd800] ;  /* 0x00d80000b838783b */ /* 0x000fe60000004200 */
[----:B------:R-:W-:Y:S01]  /*a060*/  F2FP.BF16.PACK_AB R112, R231, R232 ;  /* 0x000000e8e770723e */ /* 0x000fe200000010ff */
[----:B------:R-:W-:Y:S01]  /*a070*/  HMMA.16816.F32.BF16 R164, R104, R166, R20 ;  /* 0x000000a668a4723c */ /* 0x000fe20000041814 */
[----:B------:R-:W-:-:S02]  /*a080*/  F2FP.BF16.PACK_AB R113, R229, R227 ;  /* 0x000000e3e571723e */ /* 0x000fc400000010ff */
[----:B------:R-:W-:Y:S02]  /*a090*/  LOP3.LUT R112, R53, R112, RZ, 0xc0, !PT ;  /* 0x0000007035707212 */ /* 0x000fe400078ec0ff */
[----:B------:R-:W-:-:S03]  /*a0a0*/  LOP3.LUT R113, R52, R113, RZ, 0xc0, !PT ;  /* 0x0000007134717212 */ /* 0x000fc600078ec0ff */
[C---:B------:R-:W-:Y:S08]  /*a0b0*/  HMMA.16816.F32.BF16 R20, R104.reuse, R110, R68 ;  /* 0x0000006e6814723c */ /* 0x040ff00000041844 */
[C---:B------:R-:W-:Y:S01]  /*a0c0*/  HMMA.16816.F32.BF16 R148, R104.reuse, R150, R36 ;  /* 0x000000966894723c */ /* 0x040fe20000041824 */
[----:B------:R-:W3:Y:S07]  /*a0d0*/  LDSM.16.MT88.4 R36, [R188+0xd800] ;  /* 0x00d80000bc24783b */ /* 0x000eee0000004200 */
[C---:B-----5:R-:W-:Y:S01]  /*a0e0*/  HMMA.16816.F32.BF16 R100, R104.reuse, R120, R80 ;  /* 0x000000786864723c */ /* 0x060fe20000041850 */
[----:B------:R-:W-:Y:S07]  /*a0f0*/  LDSM.16.MT88.4 R80, [R185+0xf800] ;  /* 0x00f80000b950783b */ /* 0x000fee0000004200 */
[C---:B--2---:R-:W-:Y:S08]  /*a100*/  HMMA.16816.F32.BF16 R108, R104.reuse, R50, R92 ;  /* 0x00000032686c723c */ /* 0x044ff0000004185c */
[C---:B------:R-:W-:Y:S08]  /*a110*/  HMMA.16816.F32.BF16 R120, R104.reuse, R122, R84 ;  /* 0x0000007a6878723c */ /* 0x040ff00000041854 */
[C---:B------:R-:W-:Y:S01]  /*a120*/  HMMA.16816.F32.BF16 R8, R104.reuse, R48, R88 ;  /* 0x000000306808723c */ /* 0x040fe20000041858 */
[----:B------:R-:W2:Y:S04]  /*a130*/  LDSM.16.MT88.4 R48, [R185+0xd800] ;  /* 0x00d80000b930783b */ /* 0x000ea80000004200 */
[----:B------:R-:W4:Y:S03]  /*a140*/  LDSM.16.MT88.4 R88, [R184+0xf800] ;  /* 0x00f80000b858783b */ /* 0x000f260000004200 */
[----:B------:R-:W-:Y:S01]  /*a150*/  HMMA.16816.F32.BF16 R4, R104, R46, R4 ;  /* 0x0000002e6804723c */ /* 0x000fe20000041804 */
[----:B------:R-:W5:Y:S07]  /*a160*/  LDSM.16.MT88.4 R104, [R186+0x11800] ;  /* 0x01180000ba68783b */ /* 0x000f6e0000004200 */
[C---:B------:R-:W-:Y:S08]  /*a170*/  HMMA.16816.F32.BF16 R60, R112.reuse, R64, R144 ;  /* 0x00000040703c723c */ /* 0x040ff00000041890 */
[C---:B-1----:R-:W-:Y:S08]  /*a180*/  HMMA.16816.F32.BF16 R92, R112.reuse, R96, R16 ;  /* 0x00000060705c723c */ /* 0x042ff00000041810 */
[C---:B------:R-:W-:Y:S01]  /*a190*/  HMMA.16816.F32.BF16 R64, R112.reuse, R66, R140 ;  /* 0x000000427040723c */ /* 0x040fe2000004188c */
[----:B------:R-:W1:Y:S07]  /*a1a0*/  LDSM.16.MT88.4 R140, [R185+0x11800] ;  /* 0x01180000b98c783b */ /* 0x000e6e0000004200 */
[C---:B------:R-:W-:Y:S01]  /*a1b0*/  HMMA.16816.F32.BF16 R96, R112.reuse, R98, R12 ;  /* 0x000000627060723c */ /* 0x040fe2000004180c */
[----:B------:R-:W1:Y:S07]  /*a1c0*/  LDSM.16.MT88.4 R12, [R184+0x11800] ;  /* 0x01180000b80c783b */ /* 0x000e6e0000004200 */
[C---:B---3--:R-:W-:Y:S08]  /*a1d0*/  HMMA.16816.F32.BF16 R128, R112.reuse, R36, R128 ;  /* 0x000000247080723c */ /* 0x048ff00000041880 */
[C---:B------:R-:W-:Y:S08]  /*a1e0*/  HMMA.16816.F32.BF16 R124, R112.reuse, R38, R124 ;  /* 0x00000026707c723c */ /* 0x040ff0000004187c */
[C---:B------:R-:W-:Y:S08]  /*a1f0*/  HMMA.16816.F32.BF16 R36, R112.reuse, R40, R168 ;  /* 0x000000287024723c */ /* 0x040ff000000418a8 */
[C---:B--2---:R-:W-:Y:S08]  /*a200*/  HMMA.16816.F32.BF16 R44, R112.reuse, R48, R160 ;  /* 0x00000030702c723c */ /* 0x044ff000000418a0 */
[C---:B------:R-:W-:Y:S08]  /*a210*/  HMMA.16816.F32.BF16 R52, R112.reuse, R56, R152 ;  /* 0x000000387034723c */ /* 0x040ff00000041898 */
[C---:B------:R-:W-:Y:S08]  /*a220*/  HMMA.16816.F32.BF16 R68, R112.reuse, R72, R136 ;  /* 0x000000487044723c */ /* 0x040ff00000041888 */
[C---:B------:R-:W-:Y:S08]  /*a230*/  HMMA.16816.F32.BF16 R76, R112.reuse, R80, R32 ;  /* 0x00000050704c723c */ /* 0x040ff00000041820 */
[C---:B----4-:R-:W-:Y:S08]  /*a240*/  HMMA.16816.F32.BF16 R84, R112.reuse, R88, R24 ;  /* 0x000000587054723c */ /* 0x050ff00000041818 */
[C---:B-----5:R-:W-:Y:S08]  /*a250*/  HMMA.16816.F32.BF16 R100, R112.reuse, R104, R100 ;  /* 0x000000687064723c */ /* 0x060ff00000041864 */
[C---:B------:R-:W-:Y:S08]  /*a260*/  HMMA.16816.F32.BF16 R120, R112.reuse, R106, R120 ;  /* 0x0000006a7078723c */ /* 0x040ff00000041878 */
[C---:B------:R-:W-:Y:S08]  /*a270*/  HMMA.16816.F32.BF16 R40, R112.reuse, R42, R164 ;  /* 0x0000002a7028723c */ /* 0x040ff000000418a4 */
[C---:B------:R-:W-:Y:S08]  /*a280*/  HMMA.16816.F32.BF16 R48, R112.reuse, R50, R156 ;  /* 0x000000327030723c */ /* 0x040ff0000004189c */
[C---:B------:R-:W-:Y:S08]  /*a290*/  HMMA.16816.F32.BF16 R56, R112.reuse, R58, R148 ;  /* 0x0000003a7038723c */ /* 0x040ff00000041894 */
[C---:B------:R-:W-:Y:S07]  /*a2a0*/  HMMA.16816.F32.BF16 R72, R112.reuse, R74, R132 ;  /* 0x0000004a7048723c */ /* 0x040fee0000041884 */
[-C--:B------:R-:W-:Y:S01]  /*a2b0*/  MOV R132, R2.reuse ;  /* 0x0000000200847202 */ /* 0x080fe20000000f00 */
[----:B------:R-:W-:Y:S01]  /*a2c0*/  HMMA.16816.F32.BF16 R80, R112, R82, R28 ;  /* 0x000000527050723c */ /* 0x000fe2000004181c */
[----:B------:R-:W-:-:S07]  /*a2d0*/  @P0 MOV R132, R2 ;  /* 0x0000000200840202 */ /* 0x000fce0000000f00 */
[C---:B------:R-:W-:Y:S08]  /*a2e0*/  HMMA.16816.F32.BF16 R88, R112.reuse, R90, R20 ;  /* 0x0000005a7058723c */ /* 0x040ff00000041814 */
[C---:B-1----:R-:W-:Y:S08]  /*a2f0*/  HMMA.16816.F32.BF16 R104, R112.reuse, R140, R8 ;  /* 0x0000008c7068723c */ /* 0x042ff00000041808 */
[C---:B------:R-:W-:Y:S08]  /*a300*/  HMMA.16816.F32.BF16 R108, R112.reuse, R142, R108 ;  /* 0x0000008e706c723c */ /* 0x040ff0000004186c */
[C---:B------:R-:W-:Y:S08]  /*a310*/  HMMA.16816.F32.BF16 R116, R112.reuse, R12, R116 ;  /* 0x0000000c7074723c */ /* 0x040ff00000041874 */
[----:B------:R-:W-:Y:S01]  /*a320*/  HMMA.16816.F32.BF16 R112, R112, R14, R4 ;  /* 0x0000000e7070723c */ /* 0x000fe20000041804 */
[----:B------:R-:W-:Y:S11]  /*a330*/  @P0 BRA `(.L_x_310) ;  /* 0x0000001000000947 */ /* 0x000ff60003800000 */
.L_x_306:
[----:B------:R-:W-:-:S12]  /*a340*/  UIADD3 UR8, UR17, -0x1, URZ ;  /* 0xffffffff11087890 */ /* 0x000fd8000fffe03f */
.L_x_310:
[----:B------:R-:W-:-:S13]  /*a350*/  ISETP.LE.AND P0, PT, RZ, UR8, PT ;  /* 0x00000008ff007c0c */ /* 0x000fda000bf03270 */
[----:B------:R-:W-:Y:S05]  /*a360*/  @!P0 BRA `(.L_x_311) ;  /* 0x00003a6000008947 */ /* 0x000fea0003800000 */
[----:B------:R-:W1:Y:S01]  /*a370*/  LDC.U8 R204, c[0x0][0x2d8] ;  /* 0x0000b600ffcc7b82 */ /* 0x000e620000000000 */
[----:B------:R-:W-:Y:S01]  /*a380*/  IMAD.WIDE.U32 R210, R220, -0x326172a9, RZ ;  /* 0xcd9e8d57dcd27825 */ /* 0x000fe200078e00ff */
[----:B------:R-:W-:Y:S02]  /*a390*/  ISETP.GE.AND P4, PT, R202, c[0x0][0x220], PT ;  /* 0x00008800ca007a0c */ /* 0x000fe40003f86270 */
[----:B------:R-:W-:Y:S01]  /*a3a0*/  ISETP.GE.AND P3, PT, R197, c[0x0][0x220], PT ;  /* 0x00008800c5007a0c */ /* 0x000fe20003f66270 */
[----:B------:R-:W-:Y:S01]  /*a3b0*/  IMAD.MOV.U32 R0, RZ, RZ, R3 ;  /* 0x000000ffff007224 */ /* 0x000fe200078e0003 */
[----:B------:R-:W-:Y:S01]  /*a3c0*/  LOP3.LUT R208, R211, R221, RZ, 0x3c, !PT ;  /* 0x000000ddd3d07212 */ /* 0x000fe200078e3cff */
[----:B------:R-:W-:Y:S01]  /*a3d0*/  IMAD.MOV.U32 R2, RZ, RZ, R132 ;  /* 0x000000ffff027224 */ /* 0x000fe200078e0084 */
[----:B------:R-:W-:Y:S01]  /*a3e0*/  ISETP.GE.AND P2, PT, R196, c[0x0][0x220], PT ;  /* 0x00008800c4007a0c */ /* 0x000fe20003f46270 */
[----:B------:R-:W-:Y:S01]  /*a3f0*/  IMAD.WIDE.U32 R212, R207, -0x2daee0ad, RZ ;  /* 0xd2511f53cfd47825 */ /* 0x000fe200078e00ff */
[----:B------:R-:W-:-:S03]  /*a400*/  MOV R214, R222 ;  /* 0x000000de00d67202 */ /* 0x000fc60000000f00 */
[----:B------:R-:W-:-:S04]  /*a410*/  IMAD.WIDE.U32 R208, R208, -0x2daee0ad, RZ ;  /* 0xd2511f53d0d07825 */ /* 0x000fc800078e00ff */
[----:B------:R-:W-:Y:S01]  /*a420*/  IMAD.MOV.U32 R215, RZ, RZ, R225 ;  /* 0x000000ffffd77224 */ /* 0x000fe200078e00e1 */
[----:B-1----:R-:W-:Y:S01]  /*a430*/  PRMT R204, R204, 0x7054, R204 ;  /* 0x00007054cccc7816 */ /* 0x002fe200000000cc */
[----:B------:R-:W-:Y:S05]  /*a440*/  BRA `(.L_x_312) ;  /* 0x0000068000007947 */ /* 0x000fea0003800000 */
.L_x_314:
[----:B------:R1:W-:Y:S01]  /*a450*/  @P4 STS.128 [R195+0x6000], RZ ;  /* 0x006000ffc3004388 */ /* 0x0003e20000000c00 */
[----:B------:R-:W-:Y:S02]  /*a460*/  UIADD3 UR30, UR8, -0x1, URZ ;  /* 0xffffffff081e7890 */ /* 0x000fe4000fffe03f */
[----:B------:R-:W-:Y:S02]  /*a470*/  ULDC.64 UR4, c[0x0][0x198] ;  /* 0x0000660000047ab9 */ /* 0x000fe40000000a00 */
[----:B------:R-:W-:Y:S02]  /*a480*/  USHF.R.S32.HI UR17, URZ, 0x1f, UR30 ;  /* 0x0000001f3f117899 */ /* 0x000fe4000801141e */
[----:B------:R-:W-:Y:S02]  /*a490*/  UIMAD.WIDE.U32 UR32, UR30, UR4, URZ ;  /* 0x000000041e2072a5 */ /* 0x000fe4000f8e003f */
[----:B------:R-:W-:Y:S04]  /*a4a0*/  UIMAD UR17, UR17, UR4, URZ ;  /* 0x00000004111172a4 */ /* 0x000fe8000f8e023f */
[----:B------:R-:W-:Y:S01]  /*a4b0*/  UIMAD UR17, UR30, UR5, UR17 ;  /* 0x000000051e1172a4 */ /* 0x000fe2000f8e0211 */
[----:B------:R-:W-:Y:S02]  /*a4c0*/  IMAD.U32 R135, RZ, RZ, UR32 ;  /* 0x00000020ff877e24 */ /* 0x000fe4000f8e00ff */
[----:B------:R-:W-:Y:S01]  /*a4d0*/  IMAD.U32 R3, RZ, RZ, UR32 ;  /* 0x00000020ff037e24 */ /* 0x000fe2000f8e00ff */
[----:B------:R-:W-:Y:S02]  /*a4e0*/  UIADD3 UR17, UR33, UR17, URZ ;  /* 0x0000001121117290 */ /* 0x000fe4000fffe03f */
[----:B------:R-:W-:Y:S04]  /*a4f0*/  LEA R135, P0, R135, R198, 0x6 ;  /* 0x000000c687877211 */ /* 0x000fe800078030ff */
[----:B------:R-:W-:Y:S01]  /*a500*/  IMAD.U32 R134, RZ, RZ, UR17 ;  /* 0x00000011ff867e24 */ /* 0x000fe2000f8e00ff */
[C---:B------:R-:W-:Y:S02]  /*a510*/  @!P3 LEA R138, P6, R135.reuse, c[0x0][0x168], 0x1 ;  /* 0x00005a00878aba11 */ /* 0x040fe400078c08ff */
[----:B------:R-:W-:Y:S02]  /*a520*/  IADD3 R133, P1, R135, UR7, RZ ;  /* 0x0000000787857c10 */ /* 0x000fe4000ff3e0ff */
[----:B------:R-:W-:Y:S02]  /*a530*/  LEA.HI.X R134, R3, R201, R134, 0x6, P0 ;  /* 0x000000c903867211 */ /* 0x000fe400000f3486 */
[C---:B------:R-:W-:Y:S02]  /*a540*/  @!P4 LEA R140, P0, R135.reuse, c[0x0][0x168], 0x1 ;  /* 0x00005a00878cca11 */ /* 0x040fe400078008ff */
[C-C-:B------:R-:W-:Y:S02]  /*a550*/  @!P3 LEA.HI.X R139, R135.reuse, c[0x0][0x16c], R134.reuse, 0x1, P6 ;  /* 0x00005b00878bba11 */ /* 0x140fe400030f0c86 */
[----:B------:R-:W-:Y:S02]  /*a560*/  @!P4 LEA.HI.X R141, R135, c[0x0][0x16c], R134, 0x1, P0 ;  /* 0x00005b00878dca11 */ /* 0x000fe400000f0c86 */
[----:B------:R-:W-:Y:S02]  /*a570*/  @!P3 LEA R144, P6, R133, c[0x0][0x168], 0x1 ;  /* 0x00005a008590ba11 */ /* 0x000fe400078c08ff */
[----:B------:R-:W-:Y:S01]  /*a580*/  IADD3.X R132, R134, UR6, RZ, P1, !PT ;  /* 0x0000000686847c10 */ /* 0x000fe20008ffe4ff */
[----:B------:R-:W-:Y:S01]  /*a590*/  @!PT LDS RZ, [RZ] ;  /* 0x00000000fffff984 */ /* 0x000fe20000000800 */
[----:B------:R-:W-:Y:S01]  /*a5a0*/  @!PT LDS RZ, [RZ] ;  /* 0x00000000fffff984 */ /* 0x000fe20000000800 */
[----:B------:R-:W-:Y:S01]  /*a5b0*/  @!PT LDS RZ, [RZ] ;  /* 0x00000000fffff984 */ /* 0x000fe20000000800 */
[----:B------:R1:W-:Y:S01]  /*a5c0*/  @!P4 LDGSTS.E.BYPASS.LTC128B.128 [R195+0x6000], [R140.64] ;  /* 0x060000008cc3cfae */ /* 0x0003e2000b901d52 */
[----:B------:R-:W-:Y:S02]  /*a5d0*/  @!P2 LEA R136, P1, R135, c[0x0][0x168], 0x1 ;  /* 0x00005a008788aa11 */ /* 0x000fe400078208ff */
[----:B------:R-:W-:Y:S01]  /*a5e0*/  @!P3 LEA.HI.X R145, R133, c[0x0][0x16c], R132, 0x1, P6 ;  /* 0x00005b008591ba11 */ /* 0x000fe200030f0c84 */
[----:B------:R1:W-:Y:S01]  /*a5f0*/  @P3 STS.128 [R195+0x8000], RZ ;  /* 0x008000ffc3003388 */ /* 0x0003e20000000c00 */
[----:B------:R-:W-:Y:S02]  /*a600*/  @!P2 LEA.HI.X R137, R135, c[0x0][0x16c], R134, 0x1, P1 ;  /* 0x00005b008789aa11 */ /* 0x000fe400008f0c86 */
[C---:B------:R-:W-:Y:S01]  /*a610*/  @!P4 LEA R148, P1, R133.reuse, c[0x0][0x168], 0x1 ;  /* 0x00005a008594ca11 */ /* 0x040fe200078208ff */
[----:B------:R-:W-:Y:S01]  /*a620*/  @!PT LDS RZ, [RZ] ;  /* 0x00000000fffff984 */ /* 0x000fe20000000800 */
[----:B------:R-:W-:Y:S01]  /*a630*/  @!PT LDS RZ, [RZ] ;  /* 0x00000000fffff984 */ /* 0x000fe20000000800 */
[----:B------:R-:W-:Y:S01]  /*a640*/  @!PT LDS RZ, [RZ] ;  /* 0x00000000fffff984 */ /* 0x000fe20000000800 */
[----:B------:R1:W-:Y:S01]  /*a650*/  @!P3 LDGSTS.E.BYPASS.LTC128B.128 [R195+0x8000], [R138.64+0x80] ;  /* 0x080000808ac3bfae */ /* 0x0003e2000b901d52 */
[C---:B------:R-:W-:Y:S02]  /*a660*/  IADD3 R3, P0, R133.reuse, UR7, RZ ;  /* 0x0000000785037c10 */ /* 0x040fe4000ff1e0ff */
[----:B------:R-:W-:Y:S01]  /*a670*/  @!P4 LEA.HI.X R149, R133, c[0x0][0x16c], R132, 0x1, P1 ;  /* 0x00005b008595ca11 */ /* 0x000fe200008f0c84 */
[----:B------:R1:W-:Y:S01]  /*a680*/  @P2 STS.128 [R195+0xa000], RZ ;  /* 0x00a000ffc3002388 */ /* 0x0003e20000000c00 */
[C---:B------:R-:W-:Y:S02]  /*a690*/  @!P4 LEA R146, P1, R3.reuse, c[0x0][0x168], 0x1 ;  /* 0x00005a000392ca11 */ /* 0x040fe400078208ff */
[----:B------:R-:W-:Y:S01]  /*a6a0*/  @!P3 LEA R152, P6, R3, c[0x0][0x168], 0x1 ;  /* 0x00005a000398ba11 */ /* 0x000fe200078c08ff */
[----:B------:R-:W-:Y:S01]  /*a6b0*/  @!PT LDS RZ, [RZ] ;  /* 0x00000000fffff984 */ /* 0x000fe20000000800 */
[----:B------:R-:W-:Y:S01]  /*a6c0*/  @!PT LDS RZ, [RZ] ;  /* 0x00000000fffff984 */ /* 0x000fe20000000800 */
[----:B------:R-:W-:Y:S01]  /*a6d0*/  @!PT LDS RZ, [RZ] ;  /* 0x00000000fffff984 */ /* 0x000fe20000000800 */
[----:B------:R1:W-:Y:S01]  /*a6e0*/  @!P2 LDGSTS.E.BYPASS.LTC128B.128 [R195+0xa000], [R136.64+0x100] ;  /* 0x0a00010088c3afae */ /* 0x0003e2000b901d52 */
[----:B------:R-:W-:Y:S02]  /*a6f0*/  IADD3.X R134, R132, UR6, RZ, P0, !PT ;  /* 0x0000000684867c10 */ /* 0x000fe400087fe4ff */
[----:B------:R-:W-:Y:S01]  /*a700*/  @!P2 LEA R142, P0, R133, c[0x0][0x168], 0x1 ;  /* 0x00005a00858eaa11 */ /* 0x000fe200078008ff */
[----:B------:R1:W-:Y:S01]  /*a710*/  @P4 STS.128 [R195+0x6800], RZ ;  /* 0x006800ffc3004388 */ /* 0x0003e20000000c00 */
[----:B------:R-:W-:Y:S02]  /*a720*/  @!P4 LEA.HI.X R147, R3, c[0x0][0x16c], R134, 0x1, P1 ;  /* 0x00005b000393ca11 */ /* 0x000fe400008f0c86 */
[----:B------:R-:W-:Y:S01]  /*a730*/  @!P2 LEA.HI.X R143, R133, c[0x0][0x16c], R132, 0x1, P0 ;  /* 0x00005b00858faa11 */ /* 0x000fe200000f0c84 */
[----:B------:R-:W-:Y:S01]  /*a740*/  @!PT LDS RZ, [RZ] ;  /* 0x00000000fffff984 */ /* 0x000fe20000000800 */
[----:B------:R-:W-:Y:S01]  /*a750*/  @!PT LDS RZ, [RZ] ;  /* 0x00000000fffff984 */ /* 0x000fe20000000800 */
[----:B------:R-:W-:Y:S01]  /*a760*/  @!PT LDS RZ, [RZ] ;  /* 0x00000000fffff984 */ /* 0x000fe20000000800 */
[----:B------:R1:W-:Y:S01]  /*a770*/  @!P4 LDGSTS.E.BYPASS.LTC128B.128 [R195+0x6800], [R148.64] ;  /* 0x0680000094c3cfae */ /* 0x0003e2000b901d52 */
[C-C-:B------:R-:W-:Y:S02]  /*a780*/  @!P3 LEA.HI.X R153, R3.reuse, c[0x0][0x16c], R134.reuse, 0x1, P6 ;  /* 0x00005b000399ba11 */ /* 0x140fe400030f0c86 */
[C---:B------:R-:W-:Y:S01]  /*a790*/  @!P2 LEA R150, P1, R3.reuse, c[0x0][0x168], 0x1 ;  /* 0x00005a000396aa11 */ /* 0x040fe200078208ff */
[----:B------:R1:W-:Y:S01]  /*a7a0*/  @P3 STS.128 [R195+0x8800], RZ ;  /* 0x008800ffc3003388 */ /* 0x0003e20000000c00 */
[C---:B------:R-:W-:Y:S02]  /*a7b0*/  IADD3 R132, P0, R3.reuse, UR7, RZ ;  /* 0x0000000703847c10 */ /* 0x040fe4000ff1e0ff */
[----:B------:R-:W-:Y:S01]  /*a7c0*/  @!P2 LEA.HI.X R151, R3, c[0x0][0x16c], R134, 0x1, P1 ;  /* 0x00005b000397aa11 */ /* 0x000fe200008f0c86 */
[----:B------:R-:W-:Y:S01]  /*a7d0*/  @!PT LDS RZ, [RZ] ;  /* 0x00000000fffff984 */ /* 0x000fe20000000800 */
[----:B------:R-:W-:Y:S01]  /*a7e0*/  @!PT LDS RZ, [RZ] ;  /* 0x00000000fffff984 */ /* 0x000fe20000000800 */
[----:B------:R-:W-:Y:S01]  /*a7f0*/  @!PT LDS RZ, [RZ] ;  /* 0x00000000fffff984 */ /* 0x000fe20000000800 */
[----:B------:R1:W-:Y:S01]  /*a800*/  @!P3 LDGSTS.E.BYPASS.LTC128B.128 [R195+0x8800], [R144.64+0x80] ;  /* 0x0880008090c3bfae */ /* 0x0003e2000b901d52 */
[C---:B------:R-:W-:Y:S02]  /*a810*/  @!P4 LEA R154, P6, R132.reuse, c[0x0][0x168], 0x1 ;  /* 0x00005a00849aca11 */ /* 0x040fe400078c08ff */
        /* <DEDUP_REMOVED lines=9> */
[C-C-:B------:R-:W-:Y:S01]  /*a8b0*/  @!P3 LEA.HI.X R157, R132.reuse, c[0x0][0x16c], R134.reuse, 0x1, P1 ;  /* 0x00005b00849dba11 */ /* 0x140fe200008f0c86 */
[----:B------:R1:W-:Y:S01]  /*a8c0*/  @P4 STS.128 [R195+0x7000], RZ ;  /* 0x007000ffc3004388 */ /* 0x0003e20000000c00 */
[----:B------:R-:W-:Y:S03]  /*a8d0*/  @!P2 LEA.HI.X R159, R132, c[0x0][0x16c], R134, 0x1, P0 ;  /* 0x00005b00849faa11 */ /* 0x000fe600000f0c86 */
        /* <DEDUP_REMOVED lines=31> */
.L_x_312:
[----:B------:R-:W-:Y:S04]  /*aad0*/  DEPBAR.LE SB0, 0x0 ;  /* 0x000080000000791a */ /* 0x000fe80000000000 */
[----:B------:R-:W-:Y:S01]  /*aae0*/  BAR.SYNC.DEFER_BLOCKING 0x0 ;  /* 0x0000000000007b1d */ /* 0x000fe20000010000 */
[----:B------:R-:W-:Y:S01]  /*aaf0*/  USHF.R.S32.HI UR5, URZ, 0x1f, UR8 ;  /* 0x0000001f3f057899 */ /* 0x000fe20008011408 */
[----:B------:R-:W-:Y:S01]  /*ab00*/  IMAD.U32 R3, RZ, RZ, UR8 ;  /* 0x00000008ff037e24 */ /* 0x000fe2000f8e00ff */
[----:B------:R-:W-:Y:S03]  /*ab10*/  UIMAD UR4, UR11, UR8, URZ ;  /* 0x000000080b0472a4 */ /* 0x000fe6000f8e023f */
[----:B------:R-:W-:Y:S01]  /*ab20*/  IMAD.WIDE.U32 R4, R3, UR12, R214 ;  /* 0x0000000c03047c25 */ /* 0x000fe2000f8e00d6 */
[----:B------:R-:W-:Y:S04]  /*ab30*/  UIMAD UR4, UR5, UR12, UR4 ;  /* 0x0000000c050472a4 */ /* 0x000fe8000f8e0204 */
[C---:B------:R-:W-:Y:S02]  /*ab40*/  @!P4 LEA R6, P6, R4.reuse, c[0x0][0x170], 0x1 ;  /* 0x00005c000406ca11 */ /* 0x040fe400078c08ff */
[----:B------:R-:W-:Y:S02]  /*ab50*/  IADD3 R5, R5, UR4, RZ ;  /* 0x0000000405057c10 */ /* 0x000fe4000fffe0ff */
[C---:B------:R-:W-:Y:S02]  /*ab60*/  @!P3 LEA R14, P1, R4.reuse, c[0x0][0x170], 0x1 ;  /* 0x00005c00040eba11 */ /* 0x040fe400078208ff */
[C-C-:B------:R-:W-:Y:S02]  /*ab70*/  @!P4 LEA.HI.X R7, R4.reuse, c[0x0][0x174], R5.reuse, 0x1, P6 ;  /* 0x00005d000407ca11 */ /* 0x140fe400030f0c05 */
[C-C-:B------:R-:W-:Y:S02]  /*ab80*/  @!P3 LEA.HI.X R15, R4.reuse, c[0x0][0x174], R5.reuse, 0x1, P1 ;  /* 0x00005d00040fba11 */ /* 0x140fe400008f0c05 */
[C---:B------:R-:W-:Y:S02]  /*ab90*/  @!P2 LEA R12, P0, R4.reuse, c[0x0][0x170], 0x1 ;  /* 0x00005c00040caa11 */ /* 0x040fe400078008ff */
[C---:B------:R-:W-:Y:S01]  /*aba0*/  IADD3 R3, P5, R4.reuse, UR14, RZ ;  /* 0x0000000e04037c10 */ /* 0x040fe2000ffbe0ff */
[----:B------:R-:W-:Y:S01]  /*abb0*/  @P4 STS.128 [R195+0xc000], RZ ;  /* 0x00c000ffc3004388 */ /* 0x000fe20000000c00 */
[----:B------:R-:W-:Y:S02]  /*abc0*/  @!P2 LEA.HI.X R13, R4, c[0x0][0x174], R5, 0x1, P0 ;  /* 0x00005d00040daa11 */ /* 0x000fe400000f0c05 */
[----:B------:R-:W-:Y:S01]  /*abd0*/  @!P4 LEA R16, P6, R3, c[0x0][0x170], 0x1 ;  /* 0x00005c000310ca11 */ /* 0x000fe200078c08ff */
[----:B------:R-:W-:Y:S01]  /*abe0*/  @!PT LDS RZ, [RZ] ;  /* 0x00000000fffff984 */ /* 0x000fe20000000800 */
[----:B------:R-:W-:Y:S01]  /*abf0*/  @!PT LDS RZ, [RZ] ;  /* 0x00000000fffff984 */ /* 0x000fe20000000800 */
[----:B------:R-:W-:Y:S01]  /*ac00*/  @!PT LDS RZ, [RZ] ;  /* 0x00000000fffff984 */ /* 0x000fe20000000800 */
[----:B------:R1:W-:Y:S01]  /*ac10*/  @!P4 LDGSTS.E.BYPASS.LTC128B.128 [R195+0xc000], [R6.64] ;  /* 0x0c00000006c3cfae */ /* 0x0003e2000b901d52 */
[----:B------:R-:W-:Y:S02]  /*ac20*/  IADD3.X R5, R5, UR9, RZ, P5, !PT ;  /* 0x0000000905057c10 */ /* 0x000fe4000affe4ff */
[C---:B------:R-:W-:Y:S01]  /*ac30*/  @!P3 LEA R10, P1, R3.reuse, c[0x0][0x170], 0x1 ;  /* 0x00005c00030aba11 */ /* 0x040fe200078208ff */
[----:B------:R-:W-:Y:S01]  /*ac40*/  @P3 STS.128 [R195+0xe000], RZ ;  /* 0x00e000ffc3003388 */ /* 0x000fe20000000c00 */
[C-C-:B------:R-:W-:Y:S02]  /*ac50*/  @!P4 LEA.HI.X R17, R3.reuse, c[0x0][0x174], R5.reuse, 0x1, P6 ;  /* 0x00005d000311ca11 */ /* 0x140fe400030f0c05 */
[C-C-:B------:R-:W-:Y:S01]  /*ac60*/  @!P3 LEA.HI.X R11, R3.reuse, c[0x0][0x174], R5.reuse, 0x1, P1 ;  /* 0x00005d00030bba11 */ /* 0x140fe200008f0c05 */
[----:B------:R-:W-:Y:S01]  /*ac70*/  @!PT LDS RZ, [RZ] ;  /* 0x00000000fffff984 */ /* 0x000fe20000000800 */
[----:B------:R-:W-:Y:S01]  /*ac80*/  @!PT LDS RZ, [RZ] ;  /* 0x00000000fffff984 */ /* 0x000fe20000000800 */
[----:B------:R-:W-:Y:S01]  /*ac90*/  @!PT LDS RZ, [RZ] ;  /* 0x00000000fffff984 */ /* 0x000fe20000000800 */
[----:B------:R2:W-:Y:S01]  /*aca0*/  @!P3 LDGSTS.E.BYPASS.LTC128B.128 [R195+0xe000], [R14.64+0x80] ;  /* 0x0e0000800ec3bfae */ /* 0x0005e2000b901d52 */
[C---:B------:R-:W-:Y:S03]  /*acb0*/  @!P2 LEA R8, P0, R3.reuse, c[0x0][0x170], 0x1 ;  /* 0x00005c000308aa11 */ /* 0x040fe600078008ff */
[----:B------:R-:W-:Y:S01]  /*acc0*/  @P2 STS.128 [R195+0x10000], RZ ;  /* 0x010000ffc3002388 */ /* 0x000fe20000000c00 */
[C---:B------:R-:W-:Y:S03]  /*acd0*/  @!P2 LEA.HI.X R9, R3.reuse, c[0x0][0x174], R5, 0x1, P0 ;  /* 0x00005d000309aa11 */ /* 0x040fe600000f0c05 */
        /* <DEDUP_REMOVED lines=8> */
[----:B------:R3:W-:Y:S01]  /*ad60*/  @!P4 LDGSTS.E.BYPASS.LTC128B.128 [R195+0xc800], [R16.64] ;  /* 0x0c80000010c3cfae */ /* 0x0007e2000b901d52 */
[----:B-1----:R-:W-:Y:S03]  /*ad70*/  IADD3 R6, P5, R3, UR14, RZ ;  /* 0x0000000e03067c10 */ /* 0x002fe6000ffbe0ff */
[----:B------:R-:W-:Y:S01]  /*ad80*/  @P3 STS.128 [R195+0xe800], RZ ;  /* 0x00e800ffc3003388 */ /* 0x000fe20000000c00 */
[C---:B------:R-:W-:Y:S03]  /*ad90*/  @!P4 LEA R28, P1, R6.reuse, c[0x0][0x170], 0x1 ;  /* 0x00005c00061cca11 */ /* 0x040fe600078208ff */
[----:B------:R-:W-:Y:S01]  /*ada0*/  @!PT LDS RZ, [RZ] ;  /* 0x00000000fffff984 */ /* 0x000fe20000000800 */
[----:B------:R-:W-:Y:S01]  /*adb0*/  @!PT LDS RZ, [RZ] ;  /* 0x00000000fffff984 */ /* 0x000fe20000000800 */
[----:B------:R-:W-:Y:S01]  /*adc0*/  @!PT LDS RZ, [RZ] ;  /* 0x00000000fffff984 */ /* 0x000fe20000000800 */
[----:B------:R1:W-:Y:S01]  /*add0*/  @!P3 LDGSTS.E.BYPASS.LTC128B.128 [R195+0xe800], [R10.64+0x80] ;  /* 0x0e8000800ac3bfae */ /* 0x0003e2000b901d52 */
        /* <DEDUP_REMOVED lines=9> */
[C---:B------:R-:W-:Y:S02]  /*ae70*/  @!P2 LEA R22, P5, R6.reuse, c[0x0][0x170], 0x1 ;  /* 0x00005c000616aa11 */ /* 0x040fe400078a08ff */
[C---:B------:R-:W-:Y:S01]  /*ae80*/  IADD3 R4, P6, R6.reuse, UR14, RZ ;  /* 0x0000000e06047c10 */ /* 0x040fe2000ffde0ff */
[----:B------:R-:W-:Y:S01]  /*ae90*/  @P4 STS.128 [R195+0xd000], RZ ;  /* 0x00d000ffc3004388 */ /* 0x000fe20000000c00 */
[----:B------:R-:W-:Y:S02]  /*aea0*/  @!P2 LEA.HI.X R23, R6, c[0x0][0x174], R5, 0x1, P5 ;  /* 0x00005d000617aa11 */ /* 0x000fe400028f0c05 */
[----:B------:R-:W-:Y:S01]  /*aeb0*/  IADD3.X R3, R5, UR9, RZ, P6, !PT ;  /* 0x0000000905037c10 */ /* 0x000fe2000b7fe4ff */
[----:B------:R-:W-:Y:S01]  /*aec0*/  @!PT LDS RZ, [RZ] ;  /* 0x00000000fffff984 */ /* 0x000fe20000000800 */
[----:B------:R-:W-:Y:S01]  /*aed0*/  @!PT LDS RZ, [RZ] ;  /* 0x00000000fffff984 */ /* 0x000fe20000000800 */
[----:B------:R-:W-:Y:S01]  /*aee0*/  @!PT LDS RZ, [RZ] ;  /* 0x00000000fffff984 */ /* 0x000fe20000000800 */
[----:B------:R4:W-:Y:S01]  /*aef0*/  @!P4 LDGSTS.E.BYPASS.LTC128B.128 [R195+0xd000], [R28.64] ;  /* 0x0d0000001cc3cfae */ /* 0x0009e2000b901d52 */
[C---:B------:R-:W-:Y:S02]  /*af00*/  @!P4 LEA R26, P6, R4.reuse, c[0x0][0x170], 0x1 ;  /* 0x00005c00041aca11 */ /* 0x040fe400078c08ff */
        /* <DEDUP_REMOVED lines=9> */
[----:B------:R-:W-:Y:S01]  /*afa0*/  ISETP.LT.AND P5, PT, RZ, UR8, PT ;  /* 0x00000008ff007c0c */ /* 0x000fe2000bfa1270 */
[----:B------:R-:W-:Y:S01]  /*afb0*/  @P2 STS.128 [R195+0x11000], RZ ;  /* 0x011000ffc3002388 */ /* 0x000fe20000000c00 */
[----:B------:R-:W-:Y:S03]  /*afc0*/  @!P2 LEA.HI.X R19, R4, c[0x0][0x174], R3, 0x1, P0 ;  /* 0x00005d000413aa11 */ /* 0x000fe600000f0c03 */
        /* <DEDUP_REMOVED lines=20> */
[----:B-1----:R-:W1:Y:S04]  /*b110*/  LDSM.16.M88.4 R8, [R193+0x6000] ;  /* 0x00600000c108783b */ /* 0x002e680000000200 */
[----:B-----5:R-:W-:Y:S04]  /*b120*/  LDSM.16.M88.4 R24, [R193+0x7000] ;  /* 0x00700000c118783b */ /* 0x020fe80000000200 */
[----:B------:R-:W0:Y:S04]  /*b130*/  LDGDEPBAR ;  /* 0x00000000000079af */ /* 0x000e280000000000 */
[----:B------:R-:W-:Y:S04]  /*b140*/  LDSM.16.M88.4 R132, [R193+0x7800] ;  /* 0x00780000c184783b */ /* 0x000fe80000000200 */
[----:B------:R-:W-:Y:S04]  /*b150*/  LDSM.16.M88.4 R136, [R192] ;  /* 0x00000000c088783b */ /* 0x000fe80000000200 */
[----:B---3--:R-:W2:Y:S04]  /*b160*/  LDSM.16.M88.4 R16, [R193+0x6800] ;  /* 0x00680000c110783b */ /* 0x008ea80000000200 */
[----:B------:R-:W3:Y:S04]  /*b170*/  LDSM.16.M88.4 R140, [R191] ;  /* 0x00000000bf8c783b */ /* 0x000ee80000000200 */
[----:B------:R-:W5:Y:S04]  /*b180*/  LDSM.16.M88.4 R144, [R183] ;  /* 0x00000000b790783b */ /* 0x000f680000000200 */
[----:B------:R-:W3:Y:S04]  /*b190*/  LDSM.16.M88.4 R148, [R182] ;  /* 0x00000000b694783b */ /* 0x000ee80000000200 */
[----:B------:R-:W3:Y:S01]  /*b1a0*/  LDSM.16.M88.4 R152, [R181] ;  /* 0x00000000b598783b */ /* 0x000ee20000000200 */
[C---:B-1----:R-:W-:Y:S03]  /*b1b0*/  HMMA.16816.F32.BF16 R4, R32.reuse, R8, RZ ;  /* 0x000000082004723c */ /* 0x042fe600000418ff */
[----:B------:R-:W-:Y:S04]  /*b1c0*/  LDSM.16.M88.4 R156, [R190] ;  /* 0x00000000be9c783b */ /* 0x000fe80000000200 */
[----:B------:R-:W1:Y:S01]  /*b1d0*/  LDSM.16.M88.4 R160, [R187+0x6000] ;  /* 0x00600000bba0783b */ /* 0x000e620000000200 */
[C---:B------:R-:W-:Y:S03]  /*b1e0*/  HMMA.16816.F32.BF16 R8, R32.reuse, R10, RZ ;  /* 0x0000000a2008723c */ /* 0x040fe600000418ff */
[----:B------:R-:W1:Y:S04]  /*b1f0*/  LDSM.16.M88.4 R164, [R187+0x6800] ;  /* 0x00680000bba4783b */ /* 0x000e680000000200 */
[----:B------:R-:W-:Y:S01]  /*b200*/  LDSM.16.M88.4 R168, [R187+0x7800] ;  /* 0x00780000bba8783b */ /* 0x000fe20000000200 */
[C---:B--2---:R-:W-:Y:S08]  /*b210*/  HMMA.16816.F32.BF16 R12, R32.reuse, R16, RZ ;  /* 0x00000010200c723c */ /* 0x044ff000000418ff */
[C---:B------:R-:W-:Y:S08]  /*b220*/  HMMA.16816.F32.BF16 R16, R32.reuse, R18, RZ ;  /* 0x000000122010723c */ /* 0x040ff000000418ff */
[C---:B------:R-:W-:Y:S08]  /*b230*/  HMMA.16816.F32.BF16 R20, R32.reuse, R24, RZ ;  /* 0x000000182014723c */ /* 0x040ff000000418ff */
[C---:B------:R-:W-:Y:S08]  /*b240*/  HMMA.16816.F32.BF16 R24, R32.reuse, R26, RZ ;  /* 0x0000001a2018723c */ /* 0x040ff000000418ff */
[C---:B----4-:R-:W-:Y:S08]  /*b250*/  HMMA.16816.F32.BF16 R28, R32.reuse, R132, RZ ;  /* 0x00000084201c723c */ /* 0x050ff000000418ff */
[----:B------:R-:W-:Y:S01]  /*b260*/  HMMA.16816.F32.BF16 R32, R32, R134, RZ ;  /* 0x000000862020723c */ /* 0x000fe200000418ff */
[----:B------:R-:W2:Y:S07]  /*b270*/  LDSM.16.M88.4 R132, [R187+0x7000] ;  /* 0x00700000bb84783b */ /* 0x000eae0000000200 */
[C---:B---3--:R-:W-:Y:S08]  /*b280*/  HMMA.16816.F32.BF16 R4, R136.reuse, R140, R4 ;  /* 0x0000008c8804723c */ /* 0x048ff00000041804 */
[C---:B------:R-:W-:Y:S01]  /*b290*/  HMMA.16816.F32.BF16 R8, R136.reuse, R142, R8 ;  /* 0x0000008e8808723c */ /* 0x040fe20000041808 */
[----:B------:R-:W-:Y:S07]  /*b2a0*/  LDSM.16.M88.4 R140, [R189] ;  /* 0x00000000bd8c783b */ /* 0x000fee0000000200 */
[C---:B-----5:R-:W-:Y:S08]  /*b2b0*/  HMMA.16816.F32.BF16 R12, R136.reuse, R144, R12 ;  /* 0x00000090880c723c */ /* 0x060ff0000004180c */
        /* <DEDUP_REMOVED lines=8> */
[----:B------:R-:W3:Y:S03]  /*b340*/  LDSM.16.M88.4 R152, [R180+0x1800] ;  /* 0x00180000b498783b */ /* 0x000ee60000000200 */
[C---:B-1----:R-:W-:Y:S08]  /*b350*/  HMMA.16816.F32.BF16 R4, R156.reuse, R160, R4 ;  /* 0x000000a09c04723c */ /* 0x042ff00000041804 */
[C---:B------:R-:W-:Y:S01]  /*b360*/  HMMA.16816.F32.BF16 R8, R156.reuse, R162, R8 ;  /* 0x000000a29c08723c */ /* 0x040fe20000041808 */
[----:B------:R-:W-:Y:S07]  /*b370*/  LDSM.16.M88.4 R160, [R193+0x8000] ;  /* 0x00800000c1a0783b */ /* 0x000fee0000000200 */
[C---:B------:R-:W-:Y:S08]  /*b380*/  HMMA.16816.F32.BF16 R12, R156.reuse, R164, R12 ;  /* 0x000000a49c0c723c */ /* 0x040ff0000004180c */
[C---:B------:R-:W-:Y:S01]  /*b390*/  HMMA.16816.F32.BF16 R16, R156.reuse, R166, R16 ;  /* 0x000000a69c10723c */ /* 0x040fe20000041810 */
[----:B------:R-:W-:Y:S07]  /*b3a0*/  LDSM.16.M88.4 R164, [R193+0x8800] ;  /* 0x00880000c1a4783b */ /* 0x000fee0000000200 */
[C---:B--2---:R-:W-:Y:S08]  /*b3b0*/  HMMA.16816.F32.BF16 R20, R156.reuse, R132, R20 ;  /* 0x000000849c14723c */ /* 0x044ff00000041814 */
[C---:B------:R-:W-:Y:S01]  /*b3c0*/  HMMA.16816.F32.BF16 R24, R156.reuse, R134, R24 ;  /* 0x000000869c18723c */ /* 0x040fe20000041818 */
[----:B------:R-:W1:Y:S07]  /*b3d0*/  LDSM.16.M88.4 R132, [R194+0x2000] ;  /* 0x00200000c284783b */ /* 0x000e6e0000000200 */
[C---:B------:R-:W-:Y:S08]  /*b3e0*/  HMMA.16816.F32.BF16 R28, R156.reuse, R168, R28 ;  /* 0x000000a89c1c723c */ /* 0x040ff0000004181c */
[----:B------:R-:W-:Y:S01]  /*b3f0*/  HMMA.16816.F32.BF16 R32, R156, R170, R32 ;  /* 0x000000aa9c20723c */ /* 0x000fe20000041820 */
[----:B------:R-:W2:Y:S04]  /*b400*/  LDSM.16.M88.4 R156, [R193+0x9000] ;  /* 0x00900000c19c783b */ /* 0x000ea80000000200 */
[----:B------:R-:W1:Y:S03]  /*b410*/  LDSM.16.M88.4 R168, [R193+0x9800] ;  /* 0x00980000c1a8783b */ /* 0x000e660000000200 */
[C---:B---3--:R-:W-:Y:S08]  /*b420*/  HMMA.16816.F32.BF16 R4, R140.reuse, R144, R4 ;  /* 0x000000908c04723c */ /* 0x048ff00000041804 */
[C---:B------:R-:W-:Y:S01]  /*b430*/  HMMA.16816.F32.BF16 R8, R140.reuse, R146, R8 ;  /* 0x000000928c08723c */ /* 0x040fe20000041808 */
[----:B------:R-:W-:Y:S07]  /*b440*/  LDSM.16.M88.4 R144, [R179] ;  /* 0x00000000b390783b */ /* 0x000fee0000000200 */
[C---:B----4-:R-:W-:Y:S08]  /*b450*/  HMMA.16816.F32.BF16 R12, R140.reuse, R148, R12 ;  /* 0x000000948c0c723c */ /* 0x050ff0000004180c */
[C---:B------:R-:W-:Y:S01]  /*b460*/  HMMA.16816.F32.BF16 R16, R140.reuse, R150, R16 ;  /* 0x000000968c10723c */ /* 0x040fe20000041810 */
[----:B------:R-:W-:Y:S07]  /*b470*/  LDSM.16.M88.4 R148, [R178] ;  /* 0x00000000b294783b */ /* 0x000fee0000000200 */
[C---:B-----5:R-:W-:Y:S08]  /*b480*/  HMMA.16816.F32.BF16 R20, R140.reuse, R136, R20 ;  /* 0x000000888c14723c */ /* 0x060ff00000041814 */
[C---:B------:R-:W-:Y:S01]  /*b490*/  HMMA.16816.F32.BF16 R24, R140.reuse, R138, R24 ;  /* 0x0000008a8c18723c */ /* 0x040fe20000041818 */
[----:B------:R-:W3:Y:S07]  /*b4a0*/  LDSM.16.M88.4 R136, [R192+0x2000] ;  /* 0x00200000c088783b */ /* 0x000eee0000000200 */
[C---:B------:R-:W-:Y:S08]  /*b4b0*/  HMMA.16816.F32.BF16 R28, R140.reuse, R152, R28 ;  /* 0x000000988c1c723c */ /* 0x040ff0000004181c */
[----:B------:R-:W-:Y:S01]  /*b4c0*/  HMMA.16816.F32.BF16 R32, R140, R154, R32 ;  /* 0x0000009a8c20723c */ /* 0x000fe20000041820 */
[----:B------:R-:W4:Y:S04]  /*b4d0*/  LDSM.16.M88.4 R140, [R177] ;  /* 0x00000000b18c783b */ /* 0x000f280000000200 */
[----:B------:R-:W5:Y:S03]  /*b4e0*/  LDSM.16.M88.4 R152, [R176] ;  /* 0x00000000b098783b */ /* 0x000f660000000200 */
        /* <DEDUP_REMOVED lines=15> */
[----:B------:R-:W-:Y:S07]  /*b5e0*/  LDSM.16.M88.4 R144, [R180+0x2000] ;  /* 0x00200000b490783b */ /* 0x000fee0000000200 */
[C---:B------:R-:W-:Y:S08]  /*b5f0*/  HMMA.16816.F32.BF16 R12, R136.reuse, R148, R12 ;  /* 0x00000094880c723c */ /* 0x040ff0000004180c */
[C---:B------:R-:W-:Y:S01]  /*b600*/  HMMA.16816.F32.BF16 R16, R136.reuse, R150, R16 ;  /* 0x000000968810723c */ /* 0x040fe20000041810 */
[----:B------:R-:W-:Y:S07]  /*b610*/  LDSM.16.M88.4 R148, [R180+0x2800] ;  /* 0x00280000b494783b */ /* 0x000fee0000000200 */
[C---:B----4-:R-:W-:Y:S08]  /*b620*/  HMMA.16816.F32.BF16 R20, R136.reuse, R140, R20 ;  /* 0x0000008c8814723c */ /* 0x050ff00000041814 */
[C---:B------:R-:W-:Y:S01]  /*b630*/  HMMA.16816.F32.BF16 R24, R136.reuse, R142, R24 ;  /* 0x0000008e8818723c */ /* 0x040fe20000041818 */
[----:B------:R-:W3:Y:S07]  /*b640*/  LDSM.16.M88.4 R140, [R189+0x2000] ;  /* 0x00200000bd8c783b */ /* 0x000eee0000000200 */
[C---:B-----5:R-:W-:Y:S08]  /*b650*/  HMMA.16816.F32.BF16 R28, R136.reuse, R152, R28 ;  /* 0x00000098881c723c */ /* 0x060ff0000004181c */
[----:B------:R-:W-:Y:S01]  /*b660*/  HMMA.16816.F32.BF16 R32, R136, R154, R32 ;  /* 0x0000009a8820723c */ /* 0x000fe20000041820 */
[----:B------:R-:W4:Y:S04]  /*b670*/  LDSM.16.M88.4 R136, [R180+0x3000] ;  /* 0x00300000b488783b */ /* 0x000f280000000200 */
[----:B------:R-:W5:Y:S03]  /*b680*/  LDSM.16.M88.4 R152, [R180+0x3800] ;  /* 0x00380000b498783b */ /* 0x000f660000000200 */
        /* <DEDUP_REMOVED lines=16> */
[C---:B------:R-:W-:Y:S08]  /*b790*/  HMMA.16816.F32.BF16 R12, R140.reuse, R148, R12 ;  /* 0x000000948c0c723c */ /* 0x040ff0000004180c */
[C---:B------:R-:W-:Y:S01]  /*b7a0*/  HMMA.16816.F32.BF16 R16, R140.reuse, R150, R16 ;  /* 0x000000968c10723c */ /* 0x040fe20000041810 */
[----:B------:R-:W-:Y:S07]  /*b7b0*/  LDSM.16.M88.4 R148, [R174] ;  /* 0x00000000ae94783b */ /* 0x000fee0000000200 */
[C---:B----4-:R-:W-:Y:S08]  /*b7c0*/  HMMA.16816.F32.BF16 R20, R140.reuse, R136, R20 ;  /* 0x000000888c14723c */ /* 0x050ff00000041814 */
[C---:B------:R-:W-:Y:S01]  /*b7d0*/  HMMA.16816.F32.BF16 R24, R140.reuse, R138, R24 ;  /* 0x0000008a8c18723c */ /* 0x040fe20000041818 */
[----:B------:R-:W3:Y:S07]  /*b7e0*/  LDSM.16.M88.4 R136, [R192+0x4000] ;  /* 0x00400000c088783b */ /* 0x000eee0000000200 */
[C---:B-----5:R-:W-:Y:S08]  /*b7f0*/  HMMA.16816.F32.BF16 R28, R140.reuse, R152, R28 ;  /* 0x000000988c1c723c */ /* 0x060ff0000004181c */
        /* <DEDUP_REMOVED lines=29> */
[C---:B-1----:R-:W-:Y:S01]  /*b9d0*/  HMMA.16816.F32.BF16 R4, R156.reuse, R160, R4 ;  /* 0x000000a09c04723c */ /* 0x042fe20000041804 */
[----:B------:R-:W-:Y:S04]  /*b9e0*/  DEPBAR.LE SB0, 0x0 ;  /* 0x000080000000791a */ /* 0x000fe80000000000 */
[----:B------:R-:W-:Y:S03]  /*b9f0*/  BAR.SYNC.DEFER_BLOCKING 0x0 ;  /* 0x0000000000007b1d */ /* 0x000fe60000010000 */
[C---:B------:R-:W-:Y:S08]  /*ba00*/  HMMA.16816.F32.BF16 R8, R156.reuse, R162, R8 ;  /* 0x000000a29c08723c */ /* 0x040ff00000041808 */
[C---:B------:R-:W-:Y:S08]  /*ba10*/  HMMA.16816.F32.BF16 R12, R156.reuse, R164, R12 ;  /* 0x000000a49c0c723c */ /* 0x040ff0000004180c */
[C---:B------:R-:W-:Y:S08]  /*ba20*/  HMMA.16816.F32.BF16 R16, R156.reuse, R166, R16 ;  /* 0x000000a69c10723c */ /* 0x040ff00000041810 */
[C---:B--2---:R-:W-:Y:S08]  /*ba30*/  HMMA.16816.F32.BF16 R20, R156.reuse, R132, R20 ;  /* 0x000000849c14723c */ /* 0x044ff00000041814 */
[C---:B------:R-:W-:Y:S08]  /*ba40*/  HMMA.16816.F32.BF16 R24, R156.reuse, R134, R24 ;  /* 0x000000869c18723c */ /* 0x040ff00000041818 */
[C---:B------:R-:W-:Y:S08]  /*ba50*/  HMMA.16816.F32.BF16 R28, R156.reuse, R168, R28 ;  /* 0x000000a89c1c723c */ /* 0x040ff0000004181c */
[----:B------:R-:W-:Y:S08]  /*ba60*/  HMMA.16816.F32.BF16 R32, R156, R170, R32 ;  /* 0x000000aa9c20723c */ /* 0x000ff00000041820 */
[C---:B---3--:R-:W-:Y:S08]  /*ba70*/  HMMA.16816.F32.BF16 R4, R140.reuse, R144, R4 ;  /* 0x000000908c04723c */ /* 0x048ff00000041804 */
[C---:B------:R-:W-:Y:S08]  /*ba80*/  HMMA.16816.F32.BF16 R8, R140.reuse, R146, R8 ;  /* 0x000000928c08723c */ /* 0x040ff00000041808 */
[C---:B------:R-:W-:Y:S08]  /*ba90*/  HMMA.16816.F32.BF16 R12, R140.reuse, R148, R12 ;  /* 0x000000948c0c723c */ /* 0x040ff0000004180c */
[C---:B------:R-:W-:Y:S08]  /*baa0*/  HMMA.16816.F32.BF16 R16, R140.reuse, R150, R16 ;  /* 0x000000968c10723c */ /* 0x040ff00000041810 */
[C---:B----4-:R-:W-:Y:S08]  /*bab0*/  HMMA.16816.F32.BF16 R20, R140.reuse, R136, R20 ;  /* 0x000000888c14723c */ /* 0x050ff00000041814 */
[C---:B------:R-:W-:Y:S08]  /*bac0*/  HMMA.16816.F32.BF16 R24, R140.reuse, R138, R24 ;  /* 0x0000008a8c18723c */ /* 0x040ff00000041818 */
[C---:B-----5:R-:W-:Y:S08]  /*bad0*/  HMMA.16816.F32.BF16 R28, R140.reuse, R152, R28 ;  /* 0x000000988c1c723c */ /* 0x060ff0000004181c */
[----:B------:R-:W-:Y:S01]  /*bae0*/  HMMA.16816.F32.BF16 R32, R140, R154, R32 ;  /* 0x0000009a8c20723c */ /* 0x000fe20000041820 */
[----:B------:R-:W-:-:S07]  /*baf0*/  @P5 BRA `(.L_x_314) ;  /* 0xffffe95000005947 */ /* 0x000fce000383ffff */
.L_x_313:
[----:B------:R-:W-:Y:S01]  /*bb00*/  FMNMX.FTZ R132, R4, R2, !PT ;  /* 0x0000000204847209 */ /* 0x000fe20007810000 */
[----:B------:R-:W-:Y:S01]  /*bb10*/  USHF.L.U32 UR30, UR8, 0x1, URZ ;  /* 0x00000001081e7899 */ /* 0x000fe2000800063f */
[----:B------:R-:W-:Y:S01]  /*bb20*/  FMNMX.FTZ R3, R6, R0, !PT ;  /* 0x0000000006037209 */ /* 0x000fe20007810000 */
[----:B------:R-:W-:Y:S01]  /*bb30*/  UIADD3 UR4, UR22, -0x61c88647, URZ ;  /* 0x9e3779b916047890 */ /* 0x000fe2000fffe03f */
[----:B------:R-:W-:Y:S01]  /*bb40*/  FMNMX.FTZ R132, R5, R132, !PT ;  /* 0x0000008405847209 */ /* 0x000fe20007810000 */
[----:B-1----:R-:W-:Y:S01]  /*bb50*/  LDSM.16.MT88.4 R140, [R188+0xc000] ;  /* 0x00c00000bc8c783b */ /* 0x002fe20000004200 */
[----:B------:R-:W-:Y:S01]  /*bb60*/  FMNMX.FTZ R3, R7, R3, !PT ;  /* 0x0000000307037209 */ /* 0x000fe20007810000 */
[----:B------:R-:W-:Y:S01]  /*bb70*/  UIADD3 UR17, UR22, -0x4ab325aa, URZ ;  /* 0xb54cda5616117890 */ /* 0x000fe2000fffe03f */
[----:B------:R-:W-:Y:S01]  /*bb80*/  FMNMX.FTZ R132, R8, R132, !PT ;  /* 0x0000008408847209 */ /* 0x000fe20007810000 */
[----:B------:R-:W-:Y:S01]  /*bb90*/  UIADD3 UR5, UR23, 0x646e171e, URZ ;  /* 0x646e171e17057890 */ /* 0x000fe2000fffe03f */
[----:B------:R-:W-:Y:S01]  /*bba0*/  FMNMX.FTZ R3, R10, R3, !PT ;  /* 0x000000030a037209 */ /* 0x000fe20007810000 */
[----:B------:R-:W-:Y:S01]  /*bbb0*/  UIADD3 UR8, UR8, -0x1, URZ ;  /* 0xffffffff08087890 */ /* 0x000fe2000fffe03f */
        /* <DEDUP_REMOVED lines=28> */
[----:B------:R-:W-:Y:S01]  /*bd80*/  MOV R135, UR23 ;  /* 0x0000001700877c02 */ /* 0x000fe20008000f00 */
[----:B------:R-:W-:Y:S01]  /*bd90*/  SHFL.BFLY PT, R134, R132, 0x2, 0x1f ;  /* 0x0c401f0084867f89 */ /* 0x000fe200000e0000 */
[----:B------:R-:W-:Y:S05]  /*bda0*/  LOP3.LUT R220, R209, UR29, R212, 0x96, !PT ;  /* 0x0000001dd1dc7c12 */ /* 0x000fea000f8e96d4 */
[----:B------:R-:W-:Y:S02]  /*bdb0*/  IMAD.WIDE.U32 R220, R220, -0x326172a9, RZ ;  /* 0xcd9e8d57dcdc7825 */ /* 0x000fe400078e00ff */
[----:B------:R-:W1:Y:S02]  /*bdc0*/  SHFL.BFLY PT, R133, R3, 0x2, 0x1f ;  /* 0x0c401f0003857f89 */ /* 0x000e6400000e0000 */
[----:B-1----:R-:W-:Y:S02]  /*bdd0*/  FMNMX.FTZ R133, R3, R133, !PT ;  /* 0x0000008503857209 */ /* 0x002fe40007810000 */
[----:B------:R-:W-:Y:S04]  /*bde0*/  FMNMX.FTZ R134, R132, R134, !PT ;  /* 0x0000008684867209 */ /* 0x000fe80007810000 */
[----:B------:R-:W1:Y:S08]  /*bdf0*/  SHFL.BFLY PT, R3, R133, 0x1, 0x1f ;  /* 0x0c201f0085037f89 */ /* 0x000e7000000e0000 */
[----:B------:R-:W2:Y:S01]  /*be00*/  SHFL.BFLY PT, R132, R134, 0x1, 0x1f ;  /* 0x0c201f0086847f89 */ /* 0x000ea200000e0000 */
[----:B-1----:R-:W-:Y:S05]  /*be10*/  FMNMX.FTZ R3, R133, R3, !PT ;  /* 0x0000000385037209 */ /* 0x002fea0007810000 */
[C---:B------:R-:W-:Y:S02]  /*be20*/  FMUL.FTZ R166, R3.reuse, c[0x0][0x23c] ;  /* 0x00008f0003a67a20 */ /* 0x040fe40000410000 */
[----:B------:R-:W-:Y:S01]  /*be30*/  FADD.FTZ R0, -R3, R0 ;  /* 0x0000000003007221 */ /* 0x000fe20000010100 */
[----:B--2---:R-:W-:Y:S03]  /*be40*/  FMNMX.FTZ R132, R134, R132, !PT ;  /* 0x0000008486847209 */ /* 0x004fe60007810000 */
[----:B------:R-:W-:Y:S01]  /*be50*/  FMUL.FTZ R0, R0, c[0x0][0x23c] ;  /* 0x00008f0000007a20 */ /* 0x000fe20000410000 */
[C---:B------:R-:W-:Y:S01]  /*be60*/  FSETP.NEU.FTZ.AND P0, PT, R132.reuse, -INF , PT ;  /* 0xff8000008400780b */ /* 0x040fe20003f1d000 */
[C---:B------:R-:W-:Y:S02]  /*be70*/  FMUL.FTZ R167, R132.reuse, c[0x0][0x23c] ;  /* 0x00008f0084a77a20 */ /* 0x040fe40000410000 */
[----:B------:R-:W-:Y:S02]  /*be80*/  FADD.FTZ R2, -R132, R2 ;  /* 0x0000000284027221 */ /* 0x000fe40000010100 */
[----:B------:R-:W-:Y:S01]  /*be90*/  MUFU.EX2 R0, R0 ;  /* 0x0000000000007308 */ /* 0x000fe20000000800 */
[----:B------:R-:W-:Y:S01]  /*bea0*/  FSEL R167, R167, RZ, P0 ;  /* 0x000000ffa7a77208 */ /* 0x000fe20000000000 */
[----:B------:R-:W-:Y:S01]  /*beb0*/  FMUL.FTZ R2, R2, c[0x0][0x23c] ;  /* 0x00008f0002027a20 */ /* 0x000fe20000410000 */
[----:B------:R-:W-:Y:S03]  /*bec0*/  FSETP.NEU.FTZ.AND P0, PT, R3, -INF , PT ;  /* 0xff8000000300780b */ /* 0x000fe60003f1d000 */
[----:B------:R-:W-:Y:S01]  /*bed0*/  FFMA.FTZ R134, R8, c[0x0][0x23c], -R167 ;  /* 0x00008f0008867a23 */ /* 0x000fe200000108a7 */
[----:B------:R-:W-:Y:S01]  /*bee0*/  LOP3.LUT R8, R213, UR30, R135, 0x96, !PT ;  /* 0x0000001ed5087c12 */ /* 0x000fe2000f8e9687 */
[--C-:B------:R-:W-:Y:S01]  /*bef0*/  FFMA.FTZ R135, R9, c[0x0][0x23c], -R167.reuse ;  /* 0x00008f0009877a23 */ /* 0x100fe200000108a7 */
[----:B------:R-:W-:Y:S01]  /*bf00*/  FSEL R166, R166, RZ, P0 ;  /* 0x000000ffa6a67208 */ /* 0x000fe20000000000 */
[--C-:B------:R-:W-:Y:S01]  /*bf10*/  FFMA.FTZ R162, R4, c[0x0][0x23c], -R167.reuse ;  /* 0x00008f0004a27a23 */ /* 0x100fe200000108a7 */
[----:B------:R-:W1:Y:S01]  /*bf20*/  MUFU.EX2 R2, R2 ;  /* 0x0000000200027308 */ /* 0x000e620000000800 */
[----:B------:R-:W-:Y:S01]  /*bf30*/  IMAD.WIDE.U32 R152, R8, -0x326172a9, RZ ;  /* 0xcd9e8d5708987825 */ /* 0x000fe200078e00ff */
[----:B------:R-:W-:Y:S03]  /*bf40*/  UIADD3 UR30, UR30, 0x1, URZ ;  /* 0x000000011e1e7890 */ /* 0x000fe6000fffe03f */
[----:B------:R-:W-:Y:S01]  /*bf50*/  FFMA.FTZ R160, R10, c[0x0][0x23c], -R166 ;  /* 0x00008f000aa07a23 */ /* 0x000fe200000108a6 */
[----:B------:R-:W-:Y:S01]  /*bf60*/  LOP3.LUT R8, R153, UR4, R210, 0x96, !PT ;  /* 0x0000000499087c12 */ /* 0x000fe2000f8e96d2 */
[----:B------:R-:W-:Y:S01]  /*bf70*/  FFMA.FTZ R161, R11, c[0x0][0x23c], -R166 ;  /* 0x00008f000ba17a23 */ /* 0x000fe200000108a6 */
[----:B------:R-:W-:Y:S01]  /*bf80*/  LOP3.LUT R152, R221, UR28, R152, 0x96, !PT ;  /* 0x0000001cdd987c12 */ /* 0x000fe2000f8e9698 */
[----:B------:R-:W-:Y:S01]  /*bf90*/  FFMA.FTZ R164, R6, c[0x0][0x23c], -R166 ;  /* 0x00008f0006a47a23 */ /* 0x000fe200000108a6 */
[----:B------:R-:W-:Y:S01]  /*bfa0*/  MUFU.EX2 R134, R134 ;  /* 0x0000008600867308 */ /* 0x000fe20000000800 */
[----:B------:R-:W-:Y:S04]  /*bfb0*/  IMAD.WIDE.U32 R150, R8, -0x2daee0ad, RZ ;  /* 0xd2511f5308967825 */ /* 0x000fe800078e00ff */
[----:B------:R-:W-:Y:S01]  /*bfc0*/  IMAD.WIDE.U32 R152, R152, -0x2daee0ad, RZ ;  /* 0xd2511f5398987825 */ /* 0x000fe200078e00ff */
[----:B------:R-:W-:Y:S03]  /*bfd0*/  LOP3.LUT R8, R151, UR27, R208, 0x96, !PT ;  /* 0x0000001b97087c12 */ /* 0x000fe6000f8e96d0 */
[----:B------:R-:W-:Y:S01]  /*bfe0*/  FFMA.FTZ R165, R7, c[0x0][0x23c], -R166 ;  /* 0x00008f0007a57a23 */ /* 0x000fe200000108a6 */
[----:B------:R-:W-:Y:S01]  /*bff0*/  LOP3.LUT R150, R153, UR25, R150, 0x96, !PT ;  /* 0x0000001999967c12 */ /* 0x000fe2000f8e9696 */
[----:B------:R-:W-:Y:S01]  /*c000*/  IMAD.WIDE.U32 R148, R8, -0x326172a9, RZ ;  /* 0xcd9e8d5708947825 */ /* 0x000fe200078e00ff */
[----:B------:R-:W2:Y:S03]  /*c010*/  MUFU.EX2 R135, R135 ;  /* 0x0000008700877308 */ /* 0x000ea60000000800 */
[----:B------:R-:W-:Y:S01]  /*c020*/  IMAD.WIDE.U32 R150, R150, -0x326172a9, RZ ;  /* 0xcd9e8d5796967825 */ /* 0x000fe200078e00ff */
[----:B------:R-:W-:Y:S03]  /*c030*/  LOP3.LUT R8, R149, UR26, R220, 0x96, !PT ;  /* 0x0000001a95087c12 */ /* 0x000fe6000f8e96dc */
[----:B------:R-:W-:Y:S01]  /*c040*/  FFMA.FTZ R163, R5, c[0x0][0x23c], -R167 ;  /* 0x00008f0005a37a23 */ /* 0x000fe200000108a7 */
[----:B------:R-:W-:Y:S01]  /*c050*/  LOP3.LUT R148, R151, UR24, R148, 0x96, !PT ;  /* 0x0000001897947c12 */ /* 0x000fe2000f8e9694 */
[----:B------:R-:W-:Y:S01]  /*c060*/  IMAD.WIDE.U32 R8, R8, -0x2daee0ad, RZ ;  /* 0xd2511f5308087825 */ /* 0x000fe200078e00ff */
[----:B------:R-:W-:Y:S03]  /*c070*/  MUFU.EX2 R160, R160 ;  /* 0x000000a000a07308 */ /* 0x000fe60000000800 */
[----:B------:R-:W-:Y:S01]  /*c080*/  IMAD.WIDE.U32 R148, R148, -0x2daee0ad, RZ ;  /* 0xd2511f5394947825 */ /* 0x000fe200078e00ff */
[----:B------:R-:W-:Y:S03]  /*c090*/  LOP3.LUT R152, R9, UR21, R152, 0x96, !PT ;  /* 0x0000001509987c12 */ /* 0x000fe6000f8e9698 */
[----:B-1----:R-:W-:Y:S01]  /*c0a0*/  FMUL.FTZ R9, R2, R125 ;  /* 0x0000007d02097220 */ /* 0x002fe20000410000 */
[----:B------:R-:W-:Y:S01]  /*c0b0*/  LOP3.LUT R4, R149, UR15, R8, 0x96, !PT ;  /* 0x0000000f95047c12 */ /* 0x000fe2000f8e9608 */
[----:B------:R-:W-:Y:S01]  /*c0c0*/  IMAD.WIDE.U32 R152, R152, -0x326172a9, RZ ;  /* 0xcd9e8d5798987825 */ /* 0x000fe200078e00ff */
[----:B------:R-:W1:Y:S03]  /*c0d0*/  MUFU.EX2 R161, R161 ;  /* 0x000000a100a17308 */ /* 0x000e660000000800 */
[----:B------:R-:W-:Y:S01]  /*c0e0*/  IMAD.WIDE.U32 R4, R4, -0x326172a9, RZ ;  /* 0xcd9e8d5704047825 */ /* 0x000fe200078e00ff */
[----:B------:R-:W-:Y:S03]  /*c0f0*/  LOP3.LUT R150, R153, UR20, R150, 0x96, !PT ;  /* 0x0000001499967c12 */ /* 0x000fe6000f8e9696 */
[----:B------:R-:W-:Y:S01]  /*c100*/  FMUL.FTZ R8, R2, R124 ;  /* 0x0000007c02087220 */ /* 0x000fe20000410000 */
[----:B------:R-:W-:Y:S01]  /*c110*/  LOP3.LUT R6, R4, 0xffff, RZ, 0xc0, !PT ;  /* 0x0000ffff04067812 */ /* 0x000fe200078ec0ff */
[C---:B------:R-:W-:Y:S01]  /*c120*/  FMUL.FTZ R10, R0.reuse, R126 ;  /* 0x0000007e000a7220 */ /* 0x040fe20000410000 */
[----:B------:R-:W-:Y:S01]  /*c130*/  MUFU.EX2 R162, R162 ;  /* 0x000000a200a27308 */ /* 0x000fe20000000800 */
[----:B------:R-:W-:Y:S01]  /*c140*/  LOP3.LUT R5, R5, UR17, R152, 0x96, !PT ;  /* 0x0000001105057c12 */ /* 0x000fe2000f8e9698 */
[----:B------:R-:W-:Y:S01]  /*c150*/  FMUL.FTZ R11, R0, R127 ;  /* 0x0000007f000b7220 */ /* 0x000fe20000410000 */
[----:B------:R-:W-:Y:S01]  /*c160*/  SHF.R.U32.HI R139, RZ, 0x10, R4 ;  /* 0x00000010ff8b7819 */ /* 0x000fe20000011604 */
[----:B------:R-:W-:Y:S01]  /*c170*/  LDSM.16.MT88.4 R124, [R184+0xc000] ;  /* 0x00c00000b87c783b */ /* 0x000fe20000004200 */
[----:B------:R-:W-:Y:S01]  /*c180*/  LOP3.LUT R7, R5, 0xffff, RZ, 0xc0, !PT ;  /* 0x0000ffff05077812 */ /* 0x000fe200078ec0ff */
[C---:B------:R-:W-:Y:S01]  /*c190*/  FMUL.FTZ R36, R2.reuse, R36 ;  /* 0x0000002402247220 */ /* 0x040fe20000410000 */
[----:B------:R-:W-:Y:S01]  /*c1a0*/  SHF.R.U32.HI R137, RZ, 0x10, R5 ;  /* 0x00000010ff897819 */ /* 0x000fe20000011605 */
[----:B------:R-:W-:Y:S01]  /*c1b0*/  FMUL.FTZ R37, R2, R37 ;  /* 0x0000002502257220 */ /* 0x000fe20000410000 */
[----:B------:R-:W-:Y:S01]  /*c1c0*/  SHF.R.U32.HI R6, RZ, 0x8, R6 ;  /* 0x00000008ff067819 */ /* 0x000fe20000011606 */
[----:B------:R-:W3:Y:S01]  /*c1d0*/  MUFU.EX2 R163, R163 ;  /* 0x000000a300a37308 */ /* 0x000ee20000000800 */
[----:B------:R-:W-:Y:S01]  /*c1e0*/  SHF.R.U32.HI R7, RZ, 0x8, R7 ;  /* 0x00000008ff077819 */ /* 0x000fe20000011607 */
[----:B------:R-:W-:Y:S01]  /*c1f0*/  FMUL.FTZ R38, R0, R38 ;  /* 0x0000002600267220 */ /* 0x000fe20000410000 */
[----:B------:R-:W-:Y:S01]  /*c200*/  LOP3.LUT R138, R4, 0xff, RZ, 0xc0, !PT ;  /* 0x000000ff048a7812 */ /* 0x000fe200078ec0ff */
[----:B------:R-:W-:Y:S01]  /*c210*/  FMUL.FTZ R39, R0, R39 ;  /* 0x0000002700277220 */ /* 0x000fe20000410000 */
[----:B------:R-:W-:Y:S01]  /*c220*/  SHF.R.U32.HI R4, RZ, 0x18, R4 ;  /* 0x00000018ff047819 */ /* 0x000fe20000011604 */
[C---:B------:R-:W-:Y:S01]  /*c230*/  FMUL.FTZ R40, R2.reuse, R40 ;  /* 0x0000002802287220 */ /* 0x040fe20000410000 */
[----:B------:R-:W-:Y:S01]  /*c240*/  LOP3.LUT R139, R139, 0xff, RZ, 0xc0, !PT ;  /* 0x000000ff8b8b7812 */ /* 0x000fe200078ec0ff */
[----:B------:R-:W-:Y:S01]  /*c250*/  FMUL.FTZ R41, R2, R41 ;  /* 0x0000002902297220 */ /* 0x000fe20000410000 */
[----:B------:R-:W-:Y:S01]  /*c260*/  LOP3.LUT R136, R5, 0xff, RZ, 0xc0, !PT ;  /* 0x000000ff05887812 */ /* 0x000fe200078ec0ff */
[----:B------:R-:W-:Y:S01]  /*c270*/  MUFU.EX2 R164, R164 ;  /* 0x000000a400a47308 */ /* 0x000fe20000000800 */
[----:B------:R-:W-:Y:S01]  /*c280*/  SHF.R.U32.HI R5, RZ, 0x18, R5 ;  /* 0x00000018ff057819 */ /* 0x000fe20000011605 */
[C---:B------:R-:W-:Y:S01]  /*c290*/  FMUL.FTZ R42, R0.reuse, R42 ;  /* 0x0000002a002a7220 */ /* 0x040fe20000410000 */
[----:B------:R-:W-:Y:S01]  /*c2a0*/  LOP3.LUT R137, R137, 0xff, RZ, 0xc0, !PT ;  /* 0x000000ff89897812 */ /* 0x000fe200078ec0ff */
[----:B------:R-:W-:Y:S01]  /*c2b0*/  FMUL.FTZ R43, R0, R43 ;  /* 0x0000002b002b7220 */ /* 0x000fe20000410000 */
[----:B------:R-:W-:Y:S01]  /*c2c0*/  PRMT R138, R138, 0x5410, R6 ;  /* 0x000054108a8a7816 */ /* 0x000fe20000000006 */
[C---:B------:R-:W-:Y:S01]  /*c2d0*/  FMUL.FTZ R44, R2.reuse, R44 ;  /* 0x0000002c022c7220 */ /* 0x040fe20000410000 */
[----:B------:R-:W-:Y:S01]  /*c2e0*/  PRMT R139, R139, 0x5410, R4 ;  /* 0x000054108b8b7816 */ /* 0x000fe20000000004 */
[----:B------:R-:W-:Y:S01]  /*c2f0*/  FMUL.FTZ R45, R2, R45 ;  /* 0x0000002d022d7220 */ /* 0x000fe20000410000 */
[----:B------:R-:W-:Y:S01]  /*c300*/  PRMT R136, R136, 0x5410, R7 ;  /* 0x0000541088887816 */ /* 0x000fe20000000007 */
[----:B------:R-:W4:Y:S01]  /*c310*/  MUFU.EX2 R165, R165 ;  /* 0x000000a500a57308 */ /* 0x000f220000000800 */
[----:B------:R-:W-:Y:S01]  /*c320*/  PRMT R137, R137, 0x5410, R5 ;  /* 0x0000541089897816 */ /* 0x000fe20000000005 */
[--C-:B------:R-:W-:Y:S01]  /*c330*/  HSET2.LE.AND R138, R138, R204.reuse, PT ;  /* 0x000000cc8a8a7233 */ /* 0x100fe20003803000 */
[----:B--2---:R-:W-:Y:S01]  /*c340*/  F2FP.BF16.PACK_AB R7, R135, R134 ;  /* 0x000000868707723e */ /* 0x004fe200000010ff */
[--C-:B------:R-:W-:Y:S01]  /*c350*/  HSET2.LE.AND R139, R139, R204.reuse, PT ;  /* 0x000000cc8b8b7233 */ /* 0x100fe20003803000 */
[----:B-1----:R-:W-:Y:S01]  /*c360*/  F2FP.BF16.PACK_AB R6, R161, R160 ;  /* 0x000000a0a106723e */ /* 0x002fe200000010ff */
[--C-:B------:R-:W-:Y:S01]  /*c370*/  HSET2.LE.AND R136, R136, R204.reuse, PT ;  /* 0x000000cc88887233 */ /* 0x100fe20003803000 */
[----:B---3--:R-:W-:Y:S01]  /*c380*/  F2FP.BF16.PACK_AB R5, R163, R162 ;  /* 0x000000a2a305723e */ /* 0x008fe200000010ff */
[--C-:B------:R-:W-:Y:S01]  /*c390*/  HSET2.LE.AND R137, R137, R204.reuse, PT ;  /* 0x000000cc89897233 */ /* 0x100fe20003803000 */
[----:B------:R-:W-:Y:S01]  /*c3a0*/  LOP3.LUT R138, R138, R7, RZ, 0xc0, !PT ;  /* 0x000000078a8a7212 */ /* 0x000fe200078ec0ff */
[C---:B------:R-:W-:Y:S01]  /*c3b0*/  FMUL.FTZ R7, R0.reuse, R131 ;  /* 0x0000008300077220 */ /* 0x040fe20000410000 */
[----:B------:R-:W-:Y:S01]  /*c3c0*/  LOP3.LUT R139, R139, R6, RZ, 0xc0, !PT ;  /* 0x000000068b8b7212 */ /* 0x000fe200078ec0ff */
[----:B------:R-:W-:Y:S01]  /*c3d0*/  FMUL.FTZ R6, R0, R130 ;  /* 0x0000008200067220 */ /* 0x000fe20000410000 */
[----:B------:R-:W-:Y:S01]  /*c3e0*/  LOP3.LUT R136, R136, R5, RZ, 0xc0, !PT ;  /* 0x0000000588887212 */ /* 0x000fe200078ec0ff */
[----:B------:R-:W-:Y:S01]  /*c3f0*/  FMUL.FTZ R5, R2, R129 ;  /* 0x0000008102057220 */ /* 0x000fe20000410000 */
[----:B------:R-:W-:Y:S01]  /*c400*/  LDSM.16.MT88.4 R152, [R186+0xe800] ;  /* 0x00e80000ba98783b */ /* 0x000fe20000004200 */
[C---:B------:R-:W-:Y:S02]  /*c410*/  FMUL.FTZ R46, R0.reuse, R46 ;  /* 0x0000002e002e7220 */ /* 0x040fe40000410000 */
[----:B------:R-:W-:Y:S02]  /*c420*/  FMUL.FTZ R47, R0, R47 ;  /* 0x0000002f002f7220 */ /* 0x000fe40000410000 */
[C---:B------:R-:W-:Y:S02]  /*c430*/  FMUL.FTZ R48, R2.reuse, R48 ;  /* 0x0000003002307220 */ /* 0x040fe40000410000 */
[----:B------:R-:W-:Y:S01]  /*c440*/  FMUL.FTZ R49, R2, R49 ;  /* 0x0000003102317220 */ /* 0x000fe20000410000 */
[----:B----4-:R-:W-:Y:S01]  /*c450*/  F2FP.BF16.PACK_AB R4, R165, R164 ;  /* 0x000000a4a504723e */ /* 0x010fe200000010ff */
[C---:B------:R-:W-:Y:S02]  /*c460*/  FMUL.FTZ R50, R0.reuse, R50 ;  /* 0x0000003200327220 */ /* 0x040fe40000410000 */
[----:B------:R-:W-:Y:S01]  /*c470*/  FMUL.FTZ R51, R0, R51 ;  /* 0x0000003300337220 */ /* 0x000fe20000410000 */
[----:B------:R-:W-:Y:S01]  /*c480*/  LOP3.LUT R137, R137, R4, RZ, 0xc0, !PT ;  /* 0x0000000489897212 */ /* 0x000fe200078ec0ff */
[----:B------:R-:W-:Y:S02]  /*c490*/  FMUL.FTZ R4, R2, R128 ;  /* 0x0000008002047220 */ /* 0x000fe40000410000 */
[----:B------:R-:W1:Y:S01]  /*c4a0*/  LDSM.16.MT88.4 R128, [R185+0xc000] ;  /* 0x00c00000b980783b */ /* 0x000e620000004200 */
[----:B------:R-:W-:Y:S04]  /*c4b0*/  IMAD.WIDE.U32 R150, R150, -0x2daee0ad, RZ ;  /* 0xd2511f5396967825 */ /* 0x000fe800078e00ff */
[C---:B------:R-:W-:Y:S05]  /*c4c0*/  HMMA.16816.F32.BF16 R4, R136.reuse, R140, R4 ;  /* 0x0000008c8804723c */ /* 0x040fea0000041804 */
[----:B------:R-:W-:Y:S01]  /*c4d0*/  LOP3.LUT R133, R150, 0xff, RZ, 0xc0, !PT ;  /* 0x000000ff96857812 */ /* 0x000fe200078ec0ff */
[C---:B------:R-:W-:Y:S01]  /*c4e0*/  FMUL.FTZ R52, R2.reuse, R52 ;  /* 0x0000003402347220 */ /* 0x040fe20000410000 */
[----:B------:R-:W-:Y:S01]  /*c4f0*/  LOP3.LUT R148, R151, UR5, R148, 0x96, !PT ;  /* 0x0000000597947c12 */ /* 0x000fe2000f8e9694 */
[C---:B------:R-:W-:Y:S01]  /*c500*/  HMMA.16816.F32.BF16 R8, R136.reuse, R142, R8 ;  /* 0x0000008e8808723c */ /* 0x040fe20000041808 */
[----:B------:R-:W2:Y:S03]  /*c510*/  LDSM.16.MT88.4 R140, [R188+0xe000] ;  /* 0x00e00000bc8c783b */ /* 0x000ea60000004200 */
[----:B------:R-:W-:Y:S01]  /*c520*/  SHF.R.U32.HI R222, RZ, 0x18, R150 ;  /* 0x00000018ffde7819 */ /* 0x000fe20000011696 */
[----:B------:R-:W-:Y:S01]  /*c530*/  FMUL.FTZ R53, R2, R53 ;  /* 0x0000003502357220 */ /* 0x000fe20000410000 */
[----:B------:R-:W-:Y:S01]  /*c540*/  LOP3.LUT R219, R148, 0xff, RZ, 0xc0, !PT ;  /* 0x000000ff94db7812 */ /* 0x000fe200078ec0ff */
[C---:B------:R-:W-:Y:S01]  /*c550*/  FMUL.FTZ R54, R0.reuse, R54 ;  /* 0x0000003600367220 */ /* 0x040fe20000410000 */
[C---:B------:R-:W-:Y:S04]  /*c560*/  HMMA.16816.F32.BF16 R36, R136.reuse, R144, R36 ;  /* 0x000000908824723c */ /* 0x040fe80000041824 */
[----:B------:R-:W-:Y:S02]  /*c570*/  FMUL.FTZ R55, R0, R55 ;  /* 0x0000003700377220 */ /* 0x000fe40000410000 */
[----:B------:R-:W-:Y:S01]  /*c580*/  FMUL.FTZ R56, R2, R56 ;  /* 0x0000003802387220 */ /* 0x000fe20000410000 */
[----:B------:R-:W-:Y:S01]  /*c590*/  SHF.R.U32.HI R144, RZ, 0x10, R148 ;  /* 0x00000010ff907819 */ /* 0x000fe20000011694 */
[C---:B------:R-:W-:Y:S04]  /*c5a0*/  HMMA.16816.F32.BF16 R40, R136.reuse, R146, R40 ;  /* 0x000000928828723c */ /* 0x040fe80000041828 */
[----:B------:R-:W-:Y:S01]  /*c5b0*/  LOP3.LUT R144, R144, 0xff, RZ, 0xc0, !PT ;  /* 0x000000ff90907812 */ /* 0x000fe200078ec0ff */
        /* <DEDUP_REMOVED lines=25> */
[----:B------:R-:W-:Y:S03]  /*c750*/  FMUL.FTZ R73, R2, R73 ;  /* 0x0000004902497220 */ /* 0x000fe60000410000 */
[C---:B-1----:R-:W-:Y:S03]  /*c760*/  HMMA.16816.F32.BF16 R68, R136.reuse, R128, R68 ;  /* 0x000000808844723c */ /* 0x042fe60000041844 */
[C---:B------:R-:W-:Y:S02]  /*c770*/  FMUL.FTZ R74, R0.reuse, R74 ;  /* 0x0000004a004a7220 */ /* 0x040fe40000410000 */
[----:B------:R-:W-:Y:S02]  /*c780*/  FMUL.FTZ R75, R0, R75 ;  /* 0x0000004b004b7220 */ /* 0x000fe40000410000 */
[C---:B------:R-:W-:Y:S02]  /*c790*/  FMUL.FTZ R76, R2.reuse, R76 ;  /* 0x0000004c024c7220 */ /* 0x040fe40000410000 */
[----:B------:R-:W-:Y:S03]  /*c7a0*/  FMUL.FTZ R77, R2, R77 ;  /* 0x0000004d024d7220 */ /* 0x000fe60000410000 */
[C---:B------:R-:W-:Y:S01]  /*c7b0*/  HMMA.16816.F32.BF16 R72, R136.reuse, R130, R72 ;  /* 0x000000828848723c */ /* 0x040fe20000041848 */
[----:B------:R-:W1:Y:S02]  /*c7c0*/  LDSM.16.MT88.4 R128, [R188+0x10000] ;  /* 0x01000000bc80783b */ /* 0x000e640000004200 */
[C---:B------:R-:W-:Y:S02]  /*c7d0*/  FMUL.FTZ R78, R0.reuse, R78 ;  /* 0x0000004e004e7220 */ /* 0x040fe40000410000 */
[----:B------:R-:W-:Y:S02]  /*c7e0*/  FMUL.FTZ R79, R0, R79 ;  /* 0x0000004f004f7220 */ /* 0x000fe40000410000 */
[C---:B------:R-:W-:Y:S02]  /*c7f0*/  FMUL.FTZ R80, R2.reuse, R80 ;  /* 0x0000005002507220 */ /* 0x040fe40000410000 */
[----:B------:R-:W-:Y:S03]  /*c800*/  FMUL.FTZ R81, R2, R81 ;  /* 0x0000005102517220 */ /* 0x000fe60000410000 */
[C---:B---3--:R-:W-:Y:S03]  /*c810*/  HMMA.16816.F32.BF16 R76, R136.reuse, R124, R76 ;  /* 0x0000007c884c723c */ /* 0x048fe6000004184c */
[C---:B------:R-:W-:Y:S02]  /*c820*/  FMUL.FTZ R82, R0.reuse, R82 ;  /* 0x0000005200527220 */ /* 0x040fe40000410000 */
[----:B------:R-:W-:Y:S02]  /*c830*/  FMUL.FTZ R83, R0, R83 ;  /* 0x0000005300537220 */ /* 0x000fe40000410000 */
[C---:B------:R-:W-:Y:S02]  /*c840*/  FMUL.FTZ R84, R2.reuse, R84 ;  /* 0x0000005402547220 */ /* 0x040fe40000410000 */
[----:B------:R-:W-:Y:S03]  /*c850*/  FMUL.FTZ R85, R2, R85 ;  /* 0x0000005502557220 */ /* 0x000fe60000410000 */
[C---:B------:R-:W-:Y:S01]  /*c860*/  HMMA.16816.F32.BF16 R80, R136.reuse, R126, R80 ;  /* 0x0000007e8850723c */ /* 0x040fe20000041850 */
[----:B------:R-:W3:Y:S02]  /*c870*/  LDSM.16.MT88.4 R124, [R186+0x10000] ;  /* 0x01000000ba7c783b */ /* 0x000ee40000004200 */
[C---:B------:R-:W-:Y:S02]  /*c880*/  FMUL.FTZ R86, R0.reuse, R86 ;  /* 0x0000005600567220 */ /* 0x040fe40000410000 */
[----:B------:R-:W-:Y:S02]  /*c890*/  FMUL.FTZ R87, R0, R87 ;  /* 0x0000005700577220 */ /* 0x000fe40000410000 */
[C---:B------:R-:W-:Y:S02]  /*c8a0*/  FMUL.FTZ R88, R2.reuse, R88 ;  /* 0x0000005802587220 */ /* 0x040fe40000410000 */
[----:B------:R-:W-:Y:S03]  /*c8b0*/  FMUL.FTZ R89, R2, R89 ;  /* 0x0000005902597220 */ /* 0x000fe60000410000 */
[C---:B--2---:R-:W-:Y:S03]  /*c8c0*/  HMMA.16816.F32.BF16 R84, R136.reuse, R140, R84 ;  /* 0x0000008c8854723c */ /* 0x044fe60000041854 */
[C---:B------:R-:W-:Y:S02]  /*c8d0*/  FMUL.FTZ R90, R0.reuse, R90 ;  /* 0x0000005a005a7220 */ /* 0x040fe40000410000 */
[----:B------:R-:W-:Y:S02]  /*c8e0*/  FMUL.FTZ R91, R0, R91 ;  /* 0x0000005b005b7220 */ /* 0x000fe40000410000 */
[C---:B------:R-:W-:Y:S02]  /*c8f0*/  FMUL.FTZ R92, R2.reuse, R92 ;  /* 0x0000005c025c7220 */ /* 0x040fe40000410000 */
[----:B------:R-:W-:Y:S03]  /*c900*/  FMUL.FTZ R93, R2, R93 ;  /* 0x0000005d025d7220 */ /* 0x000fe60000410000 */
[C---:B------:R-:W-:Y:S01]  /*c910*/  HMMA.16816.F32.BF16 R88, R136.reuse, R142, R88 ;  /* 0x0000008e8858723c */ /* 0x040fe20000041858 */
[----:B------:R-:W-:Y:S02]  /*c920*/  LDSM.16.MT88.4 R140, [R185+0xc800] ;  /* 0x00c80000b98c783b */ /* 0x000fe40000004200 */
[C---:B------:R-:W-:Y:S02]  /*c930*/  FMUL.FTZ R94, R0.reuse, R94 ;  /* 0x0000005e005e7220 */ /* 0x040fe40000410000 */
        /* <DEDUP_REMOVED lines=12> */
[--C-:B------:R-:W-:Y:S02]  /*ca00*/  FFMA.FTZ R168, R16, c[0x0][0x23c], -R167.reuse ;  /* 0x00008f0010a87a23 */ /* 0x100fe400000108a7 */
[C---:B------:R-:W-:Y:S03]  /*ca10*/  FMUL.FTZ R16, R2.reuse, R120 ;  /* 0x0000007802107220 */ /* 0x040fe60000410000 */
[C---:B---3--:R-:W-:Y:S01]  /*ca20*/  HMMA.16816.F32.BF16 R100, R136.reuse, R124, R100 ;  /* 0x0000007c8864723c */ /* 0x048fe20000041864 */
[----:B------:R-:W-:Y:S02]  /*ca30*/  MUFU.EX2 R168, R168 ;  /* 0x000000a800a87308 */ /* 0x000fe40000000800 */
[--C-:B------:R-:W-:Y:S02]  /*ca40*/  FFMA.FTZ R169, R17, c[0x0][0x23c], -R167.reuse ;  /* 0x00008f0011a97a23 */ /* 0x100fe400000108a7 */
[----:B------:R-:W-:Y:S02]  /*ca50*/  FMUL.FTZ R17, R2, R121 ;  /* 0x0000007902117220 */ /* 0x000fe40000410000 */
[--C-:B------:R-:W-:Y:S01]  /*ca60*/  FFMA.FTZ R171, R18, c[0x0][0x23c], -R166.reuse ;  /* 0x00008f0012ab7a23 */ /* 0x100fe200000108a6 */
[----:B------:R-:W-:Y:S01]  /*ca70*/  LOP3.LUT R124, R150, 0xffff, RZ, 0xc0, !PT ;  /* 0x0000ffff967c7812 */ /* 0x000fe200078ec0ff */
[C---:B------:R-:W-:Y:S02]  /*ca80*/  FMUL.FTZ R18, R0.reuse, R122 ;  /* 0x0000007a00127220 */ /* 0x040fe40000410000 */
[----:B------:R-:W2:Y:S01]  /*ca90*/  MUFU.EX2 R169, R169 ;  /* 0x000000a900a97308 */ /* 0x000ea20000000800 */
[----:B------:R-:W-:Y:S01]  /*caa0*/  FFMA.FTZ R170, R19, c[0x0][0x23c], -R166 ;  /* 0x00008f0013aa7a23 */ /* 0x000fe200000108a6 */
[----:B------:R-:W-:Y:S01]  /*cab0*/  SHF.R.U32.HI R124, RZ, 0x8, R124 ;  /* 0x00000008ff7c7819 */ /* 0x000fe2000001167c */
[----:B------:R-:W-:Y:S02]  /*cac0*/  FMUL.FTZ R19, R0, R123 ;  /* 0x0000007b00137220 */ /* 0x000fe40000410000 */
[----:B------:R-:W3:Y:S01]  /*cad0*/  LDSM.16.MT88.4 R120, [R184+0x10000] ;  /* 0x01000000b878783b */ /* 0x000ee20000004200 */
[----:B------:R-:W-:Y:S01]  /*cae0*/  PRMT R133, R133, 0x5410, R124 ;  /* 0x0000541085857816 */ /* 0x000fe2000000007c */
[--C-:B------:R-:W-:Y:S01]  /*caf0*/  FFMA.FTZ R207, R12, c[0x0][0x23c], -R167.reuse ;  /* 0x00008f000ccf7a23 */ /* 0x100fe200000108a7 */
[----:B------:R-:W-:Y:S01]  /*cb00*/  SHF.R.U32.HI R12, RZ, 0x10, R150 ;  /* 0x00000010ff0c7819 */ /* 0x000fe20000011696 */
[C---:B------:R-:W-:Y:S01]  /*cb10*/  FMUL.FTZ R104, R2.reuse, R104 ;  /* 0x0000006802687220 */ /* 0x040fe20000410000 */
[C---:B------:R-:W-:Y:S01]  /*cb20*/  HMMA.16816.F32.BF16 R16, R136.reuse, R126, R16 ;  /* 0x0000007e8810723c */ /* 0x040fe20000041810 */
[----:B------:R-:W-:Y:S02]  /*cb30*/  MUFU.EX2 R171, R171 ;  /* 0x000000ab00ab7308 */ /* 0x000fe40000000800 */
[----:B------:R-:W-:Y:S01]  /*cb40*/  FMUL.FTZ R105, R2, R105 ;  /* 0x0000006902697220 */ /* 0x000fe20000410000 */
[----:B------:R-:W4:Y:S01]  /*cb50*/  LDSM.16.MT88.4 R124, [R188+0xc800] ;  /* 0x00c80000bc7c783b */ /* 0x000f220000004200 */
[----:B------:R-:W-:Y:S01]  /*cb60*/  FMUL.FTZ R106, R0, R106 ;  /* 0x0000006a006a7220 */ /* 0x000fe20000410000 */
[----:B------:R-:W-:Y:S01]  /*cb70*/  LOP3.LUT R12, R12, 0xff, RZ, 0xc0, !PT ;  /* 0x000000ff0c0c7812 */ /* 0x000fe200078ec0ff */
[----:B------:R-:W-:Y:S01]  /*cb80*/  FMUL.FTZ R107, R0, R107 ;  /* 0x0000006b006b7220 */ /* 0x000fe20000410000 */
[--C-:B------:R-:W-:Y:S01]  /*cb90*/  HSET2.LE.AND R133, R133, R204.reuse, PT ;  /* 0x000000cc85857233 */ /* 0x100fe20003803000 */
[--C-:B------:R-:W-:Y:S02]  /*cba0*/  FFMA.FTZ R217, R14, c[0x0][0x23c], -R166.reuse ;  /* 0x00008f000ed97a23 */ /* 0x100fe400000108a6 */
[----:B------:R-:W-:Y:S01]  /*cbb0*/  MUFU.EX2 R207, R207 ;  /* 0x000000cf00cf7308 */ /* 0x000fe20000000800 */
[----:B------:R-:W-:Y:S01]  /*cbc0*/  FFMA.FTZ R218, R15, c[0x0][0x23c], -R166 ;  /* 0x00008f000fda7a23 */ /* 0x000fe200000108a6 */
[----:B------:R-:W-:Y:S01]  /*cbd0*/  PRMT R222, R12, 0x5410, R222 ;  /* 0x000054100cde7816 */ /* 0x000fe200000000de */
[C---:B-1----:R-:W-:Y:S03]  /*cbe0*/  HMMA.16816.F32.BF16 R104, R136.reuse, R128, R104 ;  /* 0x000000808868723c */ /* 0x042fe60000041868 */
[----:B------:R-:W-:Y:S01]  /*cbf0*/  FFMA.FTZ R216, R13, c[0x0][0x23c], -R167 ;  /* 0x00008f000dd87a23 */ /* 0x000fe200000108a7 */
[----:B------:R-:W-:Y:S01]  /*cc00*/  LOP3.LUT R13, R148, 0xffff, RZ, 0xc0, !PT ;  /* 0x0000ffff940d7812 */ /* 0x000fe200078ec0ff */
[C---:B------:R-:W-:Y:S01]  /*cc10*/  FMUL.FTZ R108, R2.reuse, R108 ;  /* 0x0000006c026c7220 */ /* 0x040fe20000410000 */
[----:B------:R-:W-:Y:S01]  /*cc20*/  SHF.R.U32.HI R148, RZ, 0x18, R148 ;  /* 0x00000018ff947819 */ /* 0x000fe20000011694 */
[----:B------:R-:W-:Y:S01]  /*cc30*/  MUFU.EX2 R217, R217 ;  /* 0x000000d900d97308 */ /* 0x000fe20000000800 */
[----:B------:R-:W-:Y:S01]  /*cc40*/  FMUL.FTZ R109, R2, R109 ;  /* 0x0000006d026d7220 */ /* 0x000fe20000410000 */
[----:B------:R-:W-:Y:S03]  /*cc50*/  SHF.R.U32.HI R13, RZ, 0x8, R13 ;  /* 0x00000008ff0d7819 */ /* 0x000fe6000001160d */
[C---:B------:R-:W-:Y:S01]  /*cc60*/  FMUL.FTZ R110, R0.reuse, R110 ;  /* 0x0000006e006e7220 */ /* 0x040fe20000410000 */
[----:B------:R-:W-:Y:S01]  /*cc70*/  PRMT R219, R219, 0x5410, R13 ;  /* 0x00005410dbdb7816 */ /* 0x000fe2000000000d */
[----:B------:R-:W-:Y:S02]  /*cc80*/  FMUL.FTZ R111, R0, R111 ;  /* 0x0000006f006f7220 */ /* 0x000fe40000410000 */
[C---:B------:R-:W-:Y:S01]  /*cc90*/  FMUL.FTZ R12, R2.reuse, R116 ;  /* 0x00000074020c7220 */ /* 0x040fe20000410000 */
[----:B------:R-:W1:Y:S01]  /*cca0*/  MUFU.EX2 R216, R216 ;  /* 0x000000d800d87308 */ /* 0x000e620000000800 */
[----:B------:R-:W-:Y:S01]  /*ccb0*/  FMUL.FTZ R13, R2, R117 ;  /* 0x00000075020d7220 */ /* 0x000fe20000410000 */
[----:B------:R-:W-:Y:S01]  /*ccc0*/  PRMT R117, R144, 0x5410, R148 ;  /* 0x0000541090757816 */ /* 0x000fe20000000094 */
[C---:B------:R-:W-:Y:S01]  /*ccd0*/  FMUL.FTZ R14, R0.reuse, R118 ;  /* 0x00000076000e7220 */ /* 0x040fe20000410000 */
[C---:B------:R-:W-:Y:S01]  /*cce0*/  HMMA.16816.F32.BF16 R108, R136.reuse, R130, R108 ;  /* 0x00000082886c723c */ /* 0x040fe2000004186c */
[----:B------:R-:W5:Y:S02]  /*ccf0*/  LDSM.16.MT88.4 R128, [R186+0xc800] ;  /* 0x00c80000ba80783b */ /* 0x000f640000004200 */
[----:B------:R-:W-:Y:S01]  /*cd00*/  FMUL.FTZ R15, R0, R119 ;  /* 0x00000077000f7220 */ /* 0x000fe20000410000 */
[----:B--2---:R-:W-:Y:S01]  /*cd10*/  F2FP.BF16.PACK_AB R118, R169, R168 ;  /* 0x000000a8a976723e */ /* 0x004fe200000010ff */
[C---:B------:R-:W-:Y:S01]  /*cd20*/  FMUL.FTZ R112, R2.reuse, R112 ;  /* 0x0000007002707220 */ /* 0x040fe20000410000 */
[----:B------:R-:W2:Y:S01]  /*cd30*/  MUFU.EX2 R218, R218 ;  /* 0x000000da00da7308 */ /* 0x000ea20000000800 */
[----:B------:R-:W-:Y:S01]  /*cd40*/  FMUL.FTZ R113, R2, R113 ;  /* 0x0000007102717220 */ /* 0x000fe20000410000 */
[----:B------:R-:W-:Y:S01]  /*cd50*/  LOP3.LUT R118, R133, R118, RZ, 0xc0, !PT ;  /* 0x0000007685767212 */ /* 0x000fe200078ec0ff */
[----:B------:R-:W4:Y:S01]  /*cd60*/  LDSM.16.MT88.4 R144, [R184+0xc800] ;  /* 0x00c80000b890783b */ /* 0x000f220000004200 */
[C---:B---3--:R-:W-:Y:S03]  /*cd70*/  HMMA.16816.F32.BF16 R12, R136.reuse, R120, R12 ;  /* 0x00000078880c723c */ /* 0x048fe6000004180c */
[C---:B------:R-:W-:Y:S01]  /*cd80*/  FMUL.FTZ R114, R0.reuse, R114 ;  /* 0x0000007200727220 */ /* 0x040fe20000410000 */
[--C-:B------:R-:W-:Y:S01]  /*cd90*/  HSET2.LE.AND R119, R222, R204.reuse, PT ;  /* 0x000000ccde777233 */ /* 0x100fe20003803000 */
[----:B------:R-:W-:Y:S01]  /*cda0*/  FMUL.FTZ R115, R0, R115 ;  /* 0x0000007300737220 */ /* 0x000fe20000410000 */
[----:B------:R-:W3:Y:S01]  /*cdb0*/  MUFU.EX2 R170, R170 ;  /* 0x000000aa00aa7308 */ /* 0x000ee20000000800 */
[--C-:B------:R-:W-:Y:S01]  /*cdc0*/  HSET2.LE.AND R116, R219, R204.reuse, PT ;  /* 0x000000ccdb747233 */ /* 0x100fe20003803000 */
[----:B------:R-:W5:Y:S01]  /*cdd0*/  LDSM.16.MT88.4 R148, [R188+0xe800] ;  /* 0x00e80000bc94783b */ /* 0x000f620000004200 */
[--C-:B------:R-:W-:Y:S03]  /*cde0*/  HSET2.LE.AND R117, R117, R204.reuse, PT ;  /* 0x000000cc75757233 */ /* 0x100fe60003803000 */
[----:B------:R-:W-:Y:S03]  /*cdf0*/  HMMA.16816.F32.BF16 R112, R136, R122, R112 ;  /* 0x0000007a8870723c */ /* 0x000fe60000041870 */
[----:B-1----:R-:W-:Y:S01]  /*ce00*/  F2FP.BF16.PACK_AB R121, R216, R207 ;  /* 0x000000cfd879723e */ /* 0x002fe200000010ff */
[----:B------:R-:W-:Y:S02]  /*ce10*/  FFMA.FTZ R219, R20, c[0x0][0x23c], -R167 ;  /* 0x00008f0014db7a23 */ /* 0x000fe400000108a7 */
[----:B------:R-:W-:Y:S01]  /*ce20*/  FFMA.FTZ R162, R2, R206, R162 ;  /* 0x000000ce02a27223 */ /* 0x000fe200000100a2 */
[----:B------:R-:W-:Y:S01]  /*ce30*/  LOP3.LUT R116, R116, R121, RZ, 0xc0, !PT ;  /* 0x0000007974747212 */ /* 0x000fe200078ec0ff */
[----:B------:R-:W-:Y:S01]  /*ce40*/  FFMA.FTZ R164, R0, R205, R164 ;  /* 0x000000cd00a47223 */ /* 0x000fe200000100a4 */
[----:B--2---:R-:W-:Y:S01]  /*ce50*/  F2FP.BF16.PACK_AB R120, R218, R217 ;  /* 0x000000d9da78723e */ /* 0x004fe200000010ff */
[----:B------:R-:W1:Y:S02]  /*ce60*/  MUFU.EX2 R219, R219 ;  /* 0x000000db00db7308 */ /* 0x000e640000000800 */
[----:B------:R-:W-:Y:S01]  /*ce70*/  MOV R0, R3 ;  /* 0x0000000300007202 */ /* 0x000fe20000000f00 */
[----:B------:R-:W-:Y:S01]  /*ce80*/  FADD.FTZ R162, R163, R162 ;  /* 0x000000a2a3a27221 */ /* 0x000fe20000010000 */
[----:B------:R-:W-:Y:S01]  /*ce90*/  LOP3.LUT R117, R117, R120, RZ, 0xc0, !PT ;  /* 0x0000007875757212 */ /* 0x000fe200078ec0ff */
[----:B------:R-:W-:Y:S01]  /*cea0*/  FADD.FTZ R164, R165, R164 ;  /* 0x000000a4a5a47221 */ /* 0x000fe20000010000 */
[----:B------:R-:W2:Y:S01]  /*ceb0*/  LDSM.16.MT88.4 R120, [R184+0xe800] ;  /* 0x00e80000b878783b */ /* 0x000ea20000004200 */
[----:B------:R-:W-:Y:S01]  /*cec0*/  MOV R2, R132 ;  /* 0x0000008400027202 */ /* 0x000fe20000000f00 */
[----:B------:R-:W-:Y:S01]  /*ced0*/  FADD.FTZ R162, R134, R162 ;  /* 0x000000a286a27221 */ /* 0x000fe20000010000 */
[----:B---3--:R-:W-:Y:S01]  /*cee0*/  F2FP.BF16.PACK_AB R133, R170, R171 ;  /* 0x000000abaa85723e */ /* 0x008fe200000010ff */
[----:B------:R-:W-:Y:S02]  /*cef0*/  FADD.FTZ R164, R160, R164 ;  /* 0x000000a4a0a47221 */ /* 0x000fe40000010000 */
[----:B------:R-:W-:Y:S01]  /*cf00*/  FADD.FTZ R135, R135, R162 ;  /* 0x000000a287877221 */ /* 0x000fe20000010000 */
[----:B------:R-:W-:Y:S01]  /*cf10*/  LOP3.LUT R119, R119, R133, RZ, 0xc0, !PT ;  /* 0x0000008577777212 */ /* 0x000fe200078ec0ff */
[----:B------:R-:W-:Y:S02]  /*cf20*/  FADD.FTZ R161, R161, R164 ;  /* 0x000000a4a1a17221 */ /* 0x000fe40000010000 */
[----:B------:R-:W-:Y:S02]  /*cf30*/  FADD.FTZ R135, R207, R135 ;  /* 0x00000087cf877221 */ /* 0x000fe40000010000 */
[----:B------:R-:W-:Y:S02]  /*cf40*/  FADD.FTZ R161, R217, R161 ;  /* 0x000000a1d9a17221 */ /* 0x000fe40000010000 */
[C---:B----4-:R-:W-:Y:S05]  /*cf50*/  HMMA.16816.F32.BF16 R4, R116.reuse, R124, R4 ;  /* 0x0000007c7404723c */ /* 0x050fea0000041804 */
[----:B------:R-:W-:Y:S02]  /*cf60*/  FADD.FTZ R216, R216, R135 ;  /* 0x00000087d8d87221 */ /* 0x000fe40000010000 */
[----:B------:R-:W-:Y:S01]  /*cf70*/  FADD.FTZ R218, R218, R161 ;  /* 0x000000a1dada7221 */ /* 0x000fe20000010000 */
[C---:B------:R-:W-:Y:S01]  /*cf80*/  HMMA.16816.F32.BF16 R8, R116.reuse, R126, R8 ;  /* 0x0000007e7408723c */ /* 0x040fe20000041808 */
[----:B------:R-:W3:Y:S03]  /*cf90*/  LDSM.16.MT88.4 R124, [R188+0x10800] ;  /* 0x01080000bc7c783b */ /* 0x000ee60000004200 */
[----:B------:R-:W-:Y:S02]  /*cfa0*/  FADD.FTZ R216, R168, R216 ;  /* 0x000000d8a8d87221 */ /* 0x000fe40000010000 */
[----:B------:R-:W-:Y:S02]  /*cfb0*/  FADD.FTZ R218, R171, R218 ;  /* 0x000000daabda7221 */ /* 0x000fe40000010000 */
[C---:B-----5:R-:W-:Y:S04]  /*cfc0*/  HMMA.16816.F32.BF16 R36, R116.reuse, R128, R36 ;  /* 0x000000807424723c */ /* 0x060fe80000041824 */
[----:B------:R-:W-:Y:S02]  /*cfd0*/  FADD.FTZ R169, R169, R216 ;  /* 0x000000d8a9a97221 */ /* 0x000fe40000010000 */
[----:B------:R-:W-:Y:S01]  /*cfe0*/  FADD.FTZ R170, R170, R218 ;  /* 0x000000daaaaa7221 */ /* 0x000fe20000010000 */
[----:B------:R-:W-:Y:S01]  /*cff0*/  MOV R128, UR30 ;  /* 0x0000001e00807c02 */ /* 0x000fe20008000f00 */
[C---:B------:R-:W-:Y:S04]  /*d000*/  HMMA.16816.F32.BF16 R40, R116.reuse, R130, R40 ;  /* 0x000000827428723c */ /* 0x040fe80000041828 */
[----:B-1----:R-:W-:Y:S04]  /*d010*/  FADD.FTZ R169, R219, R169 ;  /* 0x000000a9dba97221 */ /* 0x002fe80000010000 */
[C---:B------:R-:W-:Y:S08]  /*d020*/  HMMA.16816.F32.BF16 R44, R116.reuse, R140, R44 ;  /* 0x0000008c742c723c */ /* 0x040ff0000004182c */
[C---:B------:R-:W-:Y:S08]  /*d030*/  HMMA.16816.F32.BF16 R48, R116.reuse, R142, R48 ;  /* 0x0000008e7430723c */ /* 0x040ff00000041830 */
[C---:B------:R-:W-:Y:S08]  /*d040*/  HMMA.16816.F32.BF16 R52, R116.reuse, R144, R52 ;  /* 0x000000907434723c */ /* 0x040ff00000041834 */
[C---:B------:R-:W-:Y:S01]  /*d050*/  HMMA.16816.F32.BF16 R56, R116.reuse, R146, R56 ;  /* 0x000000927438723c */ /* 0x040fe20000041838 */
[----:B------:R-:W-:Y:S07]  /*d060*/  LDSM.16.MT88.4 R144, [R186+0xf000] ;  /* 0x00f00000ba90783b */ /* 0x000fee0000004200 */
[C---:B------:R-:W-:Y:S08]  /*d070*/  HMMA.16816.F32.BF16 R60, R116.reuse, R148, R60 ;  /* 0x00000094743c723c */ /* 0x040ff0000004183c */
[C---:B------:R-:W-:Y:S01]  /*d080*/  HMMA.16816.F32.BF16 R64, R116.reuse, R150, R64 ;  /* 0x000000967440723c */ /* 0x040fe20000041840 */
[----:B------:R-:W-:Y:S07]  /*d090*/  LDSM.16.MT88.4 R148, [R185+0xf000] ;  /* 0x00f00000b994783b */ /* 0x000fee0000004200 */
[C---:B------:R-:W-:Y:S08]  /*d0a0*/  HMMA.16816.F32.BF16 R68, R116.reuse, R152, R68 ;  /* 0x000000987444723c */ /* 0x040ff00000041844 */
[C---:B------:R-:W-:Y:S08]  /*d0b0*/  HMMA.16816.F32.BF16 R72, R116.reuse, R154, R72 ;  /* 0x0000009a7448723c */ /* 0x040ff00000041848 */
[C---:B------:R-:W-:Y:S07]  /*d0c0*/  HMMA.16816.F32.BF16 R76, R116.reuse, R156, R76 ;  /* 0x0000009c744c723c */ /* 0x040fee000004184c */
[--C-:B------:R-:W-:Y:S01]  /*d0d0*/  FFMA.FTZ R156, R24, c[0x0][0x23c], -R167.reuse ;  /* 0x00008f00189c7a23 */ /* 0x100fe200000108a7 */
[C---:B------:R-:W-:Y:S04]  /*d0e0*/  HMMA.16816.F32.BF16 R80, R116.reuse, R158, R80 ;  /* 0x0000009e7450723c */ /* 0x040fe80000041850 */
[----:B------:R-:W-:Y:S01]  /*d0f0*/  LOP3.LUT R24, R213, UR23, R128, 0x96, !PT ;  /* 0x00000017d5187c12 */ /* 0x000fe2000f8e9680 */
[--C-:B------:R-:W-:Y:S01]  /*d100*/  FFMA.FTZ R157, R25, c[0x0][0x23c], -R167.reuse ;  /* 0x00008f00199d7a23 */ /* 0x100fe200000108a7 */
[----:B------:R-:W1:Y:S01]  /*d110*/  LDSM.16.MT88.4 R128, [R186+0x10800] ;  /* 0x01080000ba80783b */ /* 0x000e620000004200 */
[----:B------:R-:W-:Y:S01]  /*d120*/  FFMA.FTZ R158, R26, c[0x0][0x23c], -R166 ;  /* 0x00008f001a9e7a23 */ /* 0x000fe200000108a6 */
[C---:B--2---:R-:W-:Y:S01]  /*d130*/  HMMA.16816.F32.BF16 R84, R116.reuse, R120, R84 ;  /* 0x000000787454723c */ /* 0x044fe20000041854 */
[----:B------:R-:W-:Y:S03]  /*d140*/  MUFU.EX2 R156, R156 ;  /* 0x0000009c009c7308 */ /* 0x000fe60000000800 */
[----:B------:R-:W-:Y:S04]  /*d150*/  IMAD.WIDE.U32 R136, R24, -0x326172a9, RZ ;  /* 0xcd9e8d5718887825 */ /* 0x000fe800078e00ff */
[C---:B------:R-:W-:Y:S01]  /*d160*/  HMMA.16816.F32.BF16 R88, R116.reuse, R122, R88 ;  /* 0x0000007a7458723c */ /* 0x040fe20000041858 */
[----:B------:R-:W2:Y:S02]  /*d170*/  LDSM.16.MT88.4 R120, [R185+0x10800] ;  /* 0x01080000b978783b */ /* 0x000ea40000004200 */
[----:B------:R-:W-:Y:S01]  /*d180*/  MUFU.EX2 R157, R157 ;  /* 0x0000009d009d7308 */ /* 0x000fe20000000800 */
[----:B------:R-:W-:Y:S01]  /*d190*/  LOP3.LUT R24, R137, UR4, R210, 0x96, !PT ;  /* 0x0000000489187c12 */ /* 0x000fe2000f8e96d2 */
[----:B------:R-:W-:Y:S01]  /*d1a0*/  FFMA.FTZ R159, R27, c[0x0][0x23c], -R166 ;  /* 0x00008f001b9f7a23 */ /* 0x000fe200000108a6 */
[----:B------:R-:W-:Y:S02]  /*d1b0*/  LOP3.LUT R136, R221, UR28, R136, 0x96, !PT ;  /* 0x0000001cdd887c12 */ /* 0x000fe4000f8e9688 */
[C---:B---3--:R-:W-:Y:S04]  /*d1c0*/  HMMA.16816.F32.BF16 R92, R116.reuse, R124, R92 ;  /* 0x0000007c745c723c */ /* 0x048fe8000004185c */
[----:B------:R-:W-:Y:S01]  /*d1d0*/  IMAD.WIDE.U32 R136, R136, -0x2daee0ad, RZ ;  /* 0xd2511f5388887825 */ /* 0x000fe200078e00ff */
[----:B------:R-:W-:Y:S03]  /*d1e0*/  MUFU.EX2 R158, R158 ;  /* 0x0000009e009e7308 */ /* 0x000fe60000000800 */
[C---:B------:R-:W-:Y:S04]  /*d1f0*/  HMMA.16816.F32.BF16 R96, R116.reuse, R126, R96 ;  /* 0x0000007e7460723c */ /* 0x040fe80000041860 */
[----:B------:R-:W-:Y:S03]  /*d200*/  IMAD.WIDE.U32 R226, R24, -0x2daee0ad, RZ ;  /* 0xd2511f5318e27825 */ /* 0x000fe600078e00ff */
[----:B------:R-:W-:Y:S02]  /*d210*/  MUFU.EX2 R159, R159 ;  /* 0x0000009f009f7308 */ /* 0x000fe40000000800 */
[----:B------:R-:W-:Y:S03]  /*d220*/  LOP3.LUT R226, R137, UR25, R226, 0x96, !PT ;  /* 0x0000001989e27c12 */ /* 0x000fe6000f8e96e2 */
[----:B------:R-:W-:Y:S01]  /*d230*/  LOP3.LUT R24, R227, UR27, R208, 0x96, !PT ;  /* 0x0000001be3187c12 */ /* 0x000fe2000f8e96d0 */
[C---:B-1----:R-:W-:Y:S04]  /*d240*/  HMMA.16816.F32.BF16 R100, R116.reuse, R128, R100 ;  /* 0x000000807464723c */ /* 0x042fe80000041864 */
[----:B------:R-:W-:Y:S04]  /*d250*/  IMAD.WIDE.U32 R24, R24, -0x326172a9, RZ ;  /* 0xcd9e8d5718187825 */ /* 0x000fe800078e00ff */
[----:B------:R-:W-:Y:S01]  /*d260*/  IMAD.WIDE.U32 R226, R226, -0x326172a9, RZ ;  /* 0xcd9e8d57e2e27825 */ /* 0x000fe200078e00ff */
[C---:B------:R-:W-:Y:S01]  /*d270*/  HMMA.16816.F32.BF16 R16, R116.reuse, R130, R16 ;  /* 0x000000827410723c */ /* 0x040fe20000041810 */
[----:B------:R-:W-:Y:S02]  /*d280*/  LDSM.16.MT88.4 R128, [R186+0xd000] ;  /* 0x00d00000ba80783b */ /* 0x000fe40000004200 */
[----:B------:R-:W-:Y:S02]  /*d290*/  LOP3.LUT R220, R25, UR26, R220, 0x96, !PT ;  /* 0x0000001a19dc7c12 */ /* 0x000fe4000f8e96dc */
[----:B------:R-:W-:Y:S03]  /*d2a0*/  LOP3.LUT R224, R227, UR24, R24, 0x96, !PT ;  /* 0x00000018e3e07c12 */ /* 0x000fe6000f8e9618 */
[C---:B--2---:R-:W-:Y:S01]  /*d2b0*/  HMMA.16816.F32.BF16 R104, R116.reuse, R120, R104 ;  /* 0x000000787468723c */ /* 0x044fe20000041868 */
[----:B------:R-:W1:Y:S03]  /*d2c0*/  LDSM.16.MT88.4 R24, [R184+0x10800] ;  /* 0x01080000b818783b */ /* 0x000e660000004200 */
[----:B------:R-:W-:Y:S04]  /*d2d0*/  IMAD.WIDE.U32 R220, R220, -0x2daee0ad, RZ ;  /* 0xd2511f53dcdc7825 */ /* 0x000fe800078e00ff */
[C---:B------:R-:W-:Y:S04]  /*d2e0*/  HMMA.16816.F32.BF16 R108, R116.reuse, R122, R108 ;  /* 0x0000007a746c723c */ /* 0x040fe8000004186c */
[----:B------:R-:W-:Y:S01]  /*d2f0*/  IMAD.WIDE.U32 R224, R224, -0x2daee0ad, RZ ;  /* 0xd2511f53e0e07825 */ /* 0x000fe200078e00ff */
[----:B------:R-:W-:Y:S02]  /*d300*/  LOP3.LUT R222, R221, UR21, R136, 0x96, !PT ;  /* 0x00000015ddde7c12 */ /* 0x000fe4000f8e9688 */
[----:B------:R-:W-:Y:S01]  /*d310*/  LDSM.16.MT88.4 R136, [R185+0xd000] ;  /* 0x00d00000b988783b */ /* 0x000fe20000004200 */
[----:B------:R-:W-:Y:S01]  /*d320*/  FFMA.FTZ R221, R22, c[0x0][0x23c], -R166 ;  /* 0x00008f0016dd7a23 */ /* 0x000fe200000108a6 */
[----:B------:R-:W-:Y:S03]  /*d330*/  LOP3.LUT R20, R225, UR15, R220, 0x96, !PT ;  /* 0x0000000fe1147c12 */ /* 0x000fe6000f8e96dc */
[----:B------:R-:W-:Y:S02]  /*d340*/  IMAD.WIDE.U32 R222, R222, -0x326172a9, RZ ;  /* 0xcd9e8d57dede7825 */ /* 0x000fe400078e00ff */
[----:B------:R-:W2:Y:S02]  /*d350*/  MUFU.EX2 R221, R221 ;  /* 0x000000dd00dd7308 */ /* 0x000ea40000000800 */
[----:B------:R-:W-:Y:S01]  /*d360*/  IMAD.WIDE.U32 R124, R20, -0x326172a9, RZ ;  /* 0xcd9e8d57147c7825 */ /* 0x000fe200078e00ff */
[----:B------:R-:W-:Y:S03]  /*d370*/  LOP3.LUT R223, R223, UR20, R226, 0x96, !PT ;  /* 0x00000014dfdf7c12 */ /* 0x000fe6000f8e96e2 */
[----:B------:R-:W-:Y:S01]  /*d380*/  FFMA.FTZ R220, R21, c[0x0][0x23c], -R167 ;  /* 0x00008f0015dc7a23 */ /* 0x000fe200000108a7 */
[----:B------:R-:W-:Y:S01]  /*d390*/  LOP3.LUT R20, R125, UR17, R222, 0x96, !PT ;  /* 0x000000117d147c12 */ /* 0x000fe2000f8e96de */
[----:B------:R-:W-:Y:S01]  /*d3a0*/  FFMA.FTZ R222, R23, c[0x0][0x23c], -R166 ;  /* 0x00008f0017de7a23 */ /* 0x000fe200000108a6 */
[C---:B------:R-:W-:Y:S02]  /*d3b0*/  LOP3.LUT R133, R124.reuse, 0xffff, RZ, 0xc0, !PT ;  /* 0x0000ffff7c857812 */ /* 0x040fe400078ec0ff */
[--C-:B------:R-:W-:Y:S01]  /*d3c0*/  SHF.R.U32.HI R140, RZ, 0x10, R124.reuse ;  /* 0x00000010ff8c7819 */ /* 0x100fe2000001167c */
[----:B------:R-:W-:Y:S01]  /*d3d0*/  MUFU.EX2 R220, R220 ;  /* 0x000000dc00dc7308 */ /* 0x000fe20000000800 */
[----:B------:R-:W-:Y:S02]  /*d3e0*/  LOP3.LUT R22, R124, 0xff, RZ, 0xc0, !PT ;  /* 0x000000ff7c167812 */ /* 0x000fe400078ec0ff */
[----:B------:R-:W-:Y:S02]  /*d3f0*/  SHF.R.U32.HI R21, RZ, 0x18, R124 ;  /* 0x00000018ff157819 */ /* 0x000fe4000001167c */
[----:B------:R-:W3:Y:S01]  /*d400*/  LDSM.16.MT88.4 R124, [R188+0xd000] ;  /* 0x00d00000bc7c783b */ /* 0x000ee20000004200 */
[----:B------:R-:W-:Y:S01]  /*d410*/  LOP3.LUT R121, R20, 0xffff, RZ, 0xc0, !PT ;  /* 0x0000ffff14797812 */ /* 0x000fe200078ec0ff */
[C---:B-1----:R-:W-:Y:S03]  /*d420*/  HMMA.16816.F32.BF16 R12, R116.reuse, R24, R12 ;  /* 0x00000018740c723c */ /* 0x042fe6000004180c */
[----:B------:R-:W1:Y:S01]  /*d430*/  MUFU.EX2 R222, R222 ;  /* 0x000000de00de7308 */ /* 0x000e620000000800 */
[----:B------:R-:W-:Y:S01]  /*d440*/  SHF.R.U32.HI R133, RZ, 0x8, R133 ;  /* 0x00000008ff857819 */ /* 0x000fe20000011685 */
[----:B--2---:R-:W-:Y:S01]  /*d450*/  FADD.FTZ R170, R221, R170 ;  /* 0x000000aaddaa7221 */ /* 0x004fe20000010000 */
[--C-:B------:R-:W-:Y:S02]  /*d460*/  SHF.R.U32.HI R152, RZ, 0x10, R20.reuse ;  /* 0x00000010ff987819 */ /* 0x100fe40000011614 */
[----:B------:R-:W-:Y:S01]  /*d470*/  HMMA.16816.F32.BF16 R112, R116, R26, R112 ;  /* 0x0000001a7470723c */ /* 0x000fe20000041870 */
[----:B------:R-:W-:Y:S03]  /*d480*/  LDSM.16.MT88.4 R116, [R186+0x11000] ;  /* 0x01100000ba74783b */ /* 0x000fe60000004200 */
[----:B------:R-:W-:Y:S02]  /*d490*/  LOP3.LUT R23, R140, 0xff, RZ, 0xc0, !PT ;  /* 0x000000ff8c177812 */ /* 0x000fe400078ec0ff */
[----:B------:R-:W-:Y:S02]  /*d4a0*/  LOP3.LUT R120, R20, 0xff, RZ, 0xc0, !PT ;  /* 0x000000ff14787812 */ /* 0x000fe400078ec0ff */
[----:B------:R-:W-:Y:S01]  /*d4b0*/  SHF.R.U32.HI R121, RZ, 0x8, R121 ;  /* 0x00000008ff797819 */ /* 0x000fe20000011679 */
[----:B------:R-:W-:Y:S03]  /*d4c0*/  LDSM.16.MT88.4 R140, [R188+0xf000] ;  /* 0x00f00000bc8c783b */ /* 0x000fe60000004200 */
[----:B------:R-:W-:Y:S02]  /*d4d0*/  LOP3.LUT R152, R152, 0xff, RZ, 0xc0, !PT ;  /* 0x000000ff98987812 */ /* 0x000fe400078ec0ff */
[----:B------:R-:W-:Y:S02]  /*d4e0*/  PRMT R22, R22, 0x5410, R133 ;  /* 0x0000541016167816 */ /* 0x000fe40000000085 */
[----:B------:R-:W-:Y:S02]  /*d4f0*/  SHF.R.U32.HI R133, RZ, 0x18, R20 ;  /* 0x00000018ff857819 */ /* 0x000fe40000011614 */
[----:B------:R-:W-:Y:S01]  /*d500*/  PRMT R23, R23, 0x5410, R21 ;  /* 0x0000541017177816 */ /* 0x000fe20000000015 */
[--C-:B------:R-:W-:Y:S01]  /*d510*/  HSET2.LE.AND R22, R22, R204.reuse, PT ;  /* 0x000000cc16167233 */ /* 0x100fe20003803000 */
[----:B------:R-:W-:Y:S02]  /*d520*/  PRMT R21, R120, 0x5410, R121 ;  /* 0x0000541078157816 */ /* 0x000fe40000000079 */
[----:B------:R-:W-:Y:S01]  /*d530*/  PRMT R152, R152, 0x5410, R133 ;  /* 0x0000541098987816 */ /* 0x000fe20000000085 */
[--C-:B------:R-:W-:Y:S01]  /*d540*/  HSET2.LE.AND R23, R23, R204.reuse, PT ;  /* 0x000000cc17177233 */ /* 0x100fe20003803000 */
[----:B------:R-:W-:Y:S01]  /*d550*/  F2FP.BF16.PACK_AB R20, R157, R156 ;  /* 0x0000009c9d14723e */ /* 0x000fe200000010ff */
[--C-:B------:R-:W-:Y:S01]  /*d560*/  HSET2.LE.AND R25, R21, R204.reuse, PT ;  /* 0x000000cc15197233 */ /* 0x100fe20003803000 */
[----:B-1----:R-:W-:Y:S01]  /*d570*/  F2FP.BF16.PACK_AB R24, R222, R221 ;  /* 0x000000ddde18723e */ /* 0x002fe200000010ff */
[--C-:B------:R-:W-:Y:S01]  /*d580*/  HSET2.LE.AND R21, R152, R204.reuse, PT ;  /* 0x000000cc98157233 */ /* 0x100fe20003803000 */
[----:B------:R-:W-:Y:S01]  /*d590*/  LOP3.LUT R22, R22, R20, RZ, 0xc0, !PT ;  /* 0x0000001416167212 */ /* 0x000fe200078ec0ff */
[----:B------:R-:W1:Y:S01]  /*d5a0*/  LDSM.16.MT88.4 R120, [R184+0xd000] ;  /* 0x00d00000b878783b */ /* 0x000e620000004200 */
[----:B------:R-:W-:Y:S01]  /*d5b0*/  F2FP.BF16.PACK_AB R20, R159, R158 ;  /* 0x0000009e9f14723e */ /* 0x000fe200000010ff */
[----:B------:R-:W-:Y:S01]  /*d5c0*/  FADD.FTZ R222, R222, R170 ;  /* 0x000000aadede7221 */ /* 0x000fe20000010000 */
[C---:B------:R-:W-:Y:S01]  /*d5d0*/  F2FP.BF16.PACK_AB R133, R220.reuse, R219 ;  /* 0x000000dbdc85723e */ /* 0x040fe200000010ff */
[----:B------:R-:W-:Y:S01]  /*d5e0*/  FADD.FTZ R220, R220, R169 ;  /* 0x000000a9dcdc7221 */ /* 0x000fe20000010000 */
[----:B------:R-:W-:Y:S01]  /*d5f0*/  LOP3.LUT R23, R23, R20, RZ, 0xc0, !PT ;  /* 0x0000001417177212 */ /* 0x000fe200078ec0ff */
[----:B------:R-:W-:Y:S01]  /*d600*/  FADD.FTZ R222, R158, R222 ;  /* 0x000000de9ede7221 */ /* 0x000fe20000010000 */
[----:B------:R-:W-:Y:S01]  /*d610*/  LOP3.LUT R20, R25, R133, RZ, 0xc0, !PT ;  /* 0x0000008519147212 */ /* 0x000fe200078ec0ff */
[----:B------:R-:W2:Y:S01]  /*d620*/  LDSM.16.MT88.4 R152, [R184+0xf000] ;  /* 0x00f00000b898783b */ /* 0x000ea20000004200 */
[----:B------:R-:W-:Y:S01]  /*d630*/  LOP3.LUT R21, R21, R24, RZ, 0xc0, !PT ;  /* 0x0000001815157212 */ /* 0x000fe200078ec0ff */
[----:B------:R-:W-:Y:S02]  /*d640*/  FFMA.FTZ R133, R28, c[0x0][0x23c], -R167 ;  /* 0x00008f001c857a23 */ /* 0x000fe400000108a7 */
[----:B------:R-:W-:Y:S02]  /*d650*/  FADD.FTZ R220, R156, R220 ;  /* 0x000000dc9cdc7221 */ /* 0x000fe40000010000 */
[----:B------:R-:W-:Y:S02]  /*d660*/  FADD.FTZ R159, R159, R222 ;  /* 0x000000de9f9f7221 */ /* 0x000fe40000010000 */
[C---:B---3--:R-:W-:Y:S01]  /*d670*/  HMMA.16816.F32.BF16 R4, R20.reuse, R124, R4 ;  /* 0x0000007c1404723c */ /* 0x048fe20000041804 */
[----:B------:R-:W3:Y:S01]  /*d680*/  LDSM.16.MT88.4 R24, [R188+0x11000] ;  /* 0x01100000bc18783b */ /* 0x000ee20000004200 */
[----:B------:R-:W4:Y:S03]  /*d690*/  MUFU.EX2 R133, R133 ;  /* 0x0000008500857308 */ /* 0x000f260000000800 */
[----:B------:R-:W-:Y:S03]  /*d6a0*/  FADD.FTZ R157, R157, R220 ;  /* 0x000000dc9d9d7221 */ /* 0x000fe60000010000 */
[C---:B------:R-:W-:Y:S01]  /*d6b0*/  HMMA.16816.F32.BF16 R8, R20.reuse, R126, R8 ;  /* 0x0000007e1408723c */ /* 0x040fe20000041808 */
[----:B------:R-:W-:Y:S07]  /*d6c0*/  LDSM.16.MT88.4 R124, [R188+0xd800] ;  /* 0x00d80000bc7c783b */ /* 0x000fee0000004200 */
[C---:B------:R-:W-:Y:S08]  /*d6d0*/  HMMA.16816.F32.BF16 R36, R20.reuse, R128, R36 ;  /* 0x000000801424723c */ /* 0x040ff00000041824 */
[C---:B------:R-:W-:Y:S04]  /*d6e0*/  HMMA.16816.F32.BF16 R40, R20.reuse, R130, R40 ;  /* 0x000000821428723c */ /* 0x040fe80000041828 */
[----:B----4-:R-:W-:Y:S03]  /*d6f0*/  FADD.FTZ R157, R133, R157 ;  /* 0x0000009d859d7221 */ /* 0x010fe60000010000 */
[----:B------:R-:W-:Y:S01]  /*d700*/  IMAD.WIDE.U32 R130, R223, -0x2daee0ad, RZ ;  /* 0xd2511f53df827825 */ /* 0x000fe200078e00ff */
[C---:B------:R-:W-:Y:S04]  /*d710*/  HMMA.16816.F32.BF16 R44, R20.reuse, R136, R44 ;  /* 0x00000088142c723c */ /* 0x040fe8000004182c */
[----:B------:R-:W-:Y:S01]  /*d720*/  FFMA.FTZ R223, R34, c[0x0][0x23c], -R166 ;  /* 0x00008f0022df7a23 */ /* 0x000fe200000108a6 */
[----:B------:R-:W-:Y:S02]  /*d730*/  LOP3.LUT R224, R131, UR5, R224, 0x96, !PT ;  /* 0x0000000583e07c12 */ /* 0x000fe4000f8e96e0 */
[----:B------:R-:W-:Y:S01]  /*d740*/  LOP3.LUT R28, R130, 0xffff, RZ, 0xc0, !PT ;  /* 0x0000ffff821c7812 */ /* 0x000fe200078ec0ff */
[C---:B------:R-:W-:Y:S01]  /*d750*/  HMMA.16816.F32.BF16 R48, R20.reuse, R138, R48 ;  /* 0x0000008a1430723c */ /* 0x040fe20000041830 */
[----:B------:R-:W-:Y:S01]  /*d760*/  LDSM.16.MT88.4 R136, [R188+0xf800] ;  /* 0x00f80000bc88783b */ /* 0x000fe20000004200 */
[----:B------:R-:W-:Y:S02]  /*d770*/  MUFU.EX2 R223, R223 ;  /* 0x000000df00df7308 */ /* 0x000fe40000000800 */
[----:B------:R-:W-:Y:S04]  /*d780*/  LOP3.LUT R34, R224, 0xffff, RZ, 0xc0, !PT ;  /* 0x0000ffffe0227812 */ /* 0x000fe800078ec0ff */
[C---:B-1----:R-:W-:Y:S04]  /*d790*/  HMMA.16816.F32.BF16 R52, R20.reuse, R120, R52 ;  /* 0x000000781434723c */ /* 0x042fe80000041834 */
[----:B------:R-:W-:Y:S04]  /*d7a0*/  SHF.R.U32.HI R34, RZ, 0x8, R34 ;  /* 0x00000008ff227819 */ /* 0x000fe80000011622 */
        /* <DEDUP_REMOVED lines=11> */
[C---:B--2---:R-:W-:Y:S07]  /*d860*/  HMMA.16816.F32.BF16 R84, R20.reuse, R152, R84 ;  /* 0x000000981454723c */ /* 0x044fee0000041854 */
[----:B------:R-:W-:Y:S01]  /*d870*/  FFMA.FTZ R153, R30, c[0x0][0x23c], -R166 ;  /* 0x00008f001e997a23 */ /* 0x000fe200000108a6 */
[C---:B------:R-:W-:Y:S04]  /*d880*/  HMMA.16816.F32.BF16 R88, R20.reuse, R154, R88 ;  /* 0x0000009a1458723c */ /* 0x040fe80000041858 */
[----:B------:R-:W-:Y:S01]  /*d890*/  LOP3.LUT R30, R130, 0xff, RZ, 0xc0, !PT ;  /* 0x000000ff821e7812 */ /* 0x000fe200078ec0ff */
[--C-:B------:R-:W-:Y:S01]  /*d8a0*/  FFMA.FTZ R152, R29, c[0x0][0x23c], -R167.reuse ;  /* 0x00008f001d987a23 */ /* 0x100fe200000108a7 */
[----:B------:R-:W-:Y:S01]  /*d8b0*/  SHF.R.U32.HI R29, RZ, 0x10, R130 ;  /* 0x00000010ff1d7819 */ /* 0x000fe20000011682 */
[--C-:B------:R-:W-:Y:S01]  /*d8c0*/  FFMA.FTZ R155, R32, c[0x0][0x23c], -R167.reuse ;  /* 0x00008f00209b7a23 */ /* 0x100fe200000108a7 */
[C---:B---3--:R-:W-:Y:S01]  /*d8d0*/  HMMA.16816.F32.BF16 R92, R20.reuse, R24, R92 ;  /* 0x00000018145c723c */ /* 0x048fe2000004185c */
[----:B------:R-:W2:Y:S03]  /*d8e0*/  MUFU.EX2 R153, R153 ;  /* 0x0000009900997308 */ /* 0x000ea60000000800 */
[----:B------:R-:W-:Y:S01]  /*d8f0*/  LOP3.LUT R32, R29, 0xff, RZ, 0xc0, !PT ;  /* 0x000000ff1d207812 */ /* 0x000fe200078ec0ff */
[----:B------:R-:W-:Y:S01]  /*d900*/  FFMA.FTZ R167, R33, c[0x0][0x23c], -R167 ;  /* 0x00008f0021a77a23 */ /* 0x000fe200000108a7 */
[----:B------:R-:W-:Y:S01]  /*d910*/  SHF.R.U32.HI R33, RZ, 0x8, R28 ;  /* 0x00000008ff217819 */ /* 0x000fe2000001161c */
[--C-:B------:R-:W-:Y:S01]  /*d920*/  FFMA.FTZ R154, R31, c[0x0][0x23c], -R166.reuse ;  /* 0x00008f001f9a7a23 */ /* 0x100fe200000108a6 */
[C---:B------:R-:W-:Y:S01]  /*d930*/  HMMA.16816.F32.BF16 R96, R20.reuse, R26, R96 ;  /* 0x0000001a1460723c */ /* 0x040fe20000041860 */
[----:B------:R-:W3:Y:S02]  /*d940*/  LDSM.16.MT88.4 R24, [R184+0x11000] ;  /* 0x01100000b818783b */ /* 0x000ee40000004200 */
[----:B------:R-:W4:Y:S01]  /*d950*/  MUFU.EX2 R152, R152 ;  /* 0x0000009800987308 */ /* 0x000f220000000800 */
[----:B------:R-:W-:Y:S01]  /*d960*/  FFMA.FTZ R166, R35, c[0x0][0x23c], -R166 ;  /* 0x00008f0023a67a23 */ /* 0x000fe200000108a6 */
[----:B------:R-:W-:Y:S02]  /*d970*/  PRMT R30, R30, 0x5410, R33 ;  /* 0x000054101e1e7816 */ /* 0x000fe40000000021 */
[----:B------:R-:W-:Y:S01]  /*d980*/  SHF.R.U32.HI R130, RZ, 0x18, R130 ;  /* 0x00000018ff827819 */ /* 0x000fe20000011682 */
[C---:B------:R-:W-:Y:S04]  /*d990*/  HMMA.16816.F32.BF16 R100, R20.reuse, R116, R100 ;  /* 0x000000741464723c */ /* 0x040fe80000041864 */
[----:B------:R-:W-:Y:S01]  /*d9a0*/  PRMT R130, R32, 0x5410, R130 ;  /* 0x0000541020827816 */ /* 0x000fe20000000082 */
[----:B------:R-:W5:Y:S01]  /*d9b0*/  MUFU.EX2 R154, R154 ;  /* 0x0000009a009a7308 */ /* 0x000f620000000800 */
[----:B------:R-:W-:Y:S01]  /*d9c0*/  LOP3.LUT R28, R224, 0xff, RZ, 0xc0, !PT ;  /* 0x000000ffe01c7812 */ /* 0x000fe200078ec0ff */
[--C-:B------:R-:W-:Y:S01]  /*d9d0*/  HSET2.LE.AND R30, R30, R204.reuse, PT ;  /* 0x000000cc1e1e7233 */ /* 0x100fe20003803000 */
[C---:B------:R-:W-:Y:S01]  /*d9e0*/  HMMA.16816.F32.BF16 R16, R20.reuse, R118, R16 ;  /* 0x000000761410723c */ /* 0x040fe20000041810 */
[----:B------:R-:W-:Y:S03]  /*d9f0*/  LDSM.16.MT88.4 R116, [R185+0xd800] ;  /* 0x00d80000b974783b */ /* 0x000fe60000004200 */
[----:B------:R-:W-:Y:S01]  /*da00*/  PRMT R28, R28, 0x5410, R34 ;  /* 0x000054101c1c7816 */ /* 0x000fe20000000022 */
[----:B--2---:R-:W-:Y:S01]  /*da10*/  FADD.FTZ R159, R153, R159 ;  /* 0x0000009f999f7221 */ /* 0x004fe20000010000 */
[--C-:B------:R-:W-:Y:S01]  /*da20*/  SHF.R.U32.HI R31, RZ, 0x10, R224.reuse ;  /* 0x00000010ff1f7819 */ /* 0x100fe200000116e0 */
[----:B------:R-:W2:Y:S01]  /*da30*/  MUFU.EX2 R155, R155 ;  /* 0x0000009b009b7308 */ /* 0x000ea20000000800 */
[C---:B-1----:R-:W-:Y:S01]  /*da40*/  HMMA.16816.F32.BF16 R104, R20.reuse, R120, R104 ;  /* 0x000000781468723c */ /* 0x042fe20000041868 */
[----:B------:R-:W1:Y:S03]  /*da50*/  LDSM.16.MT88.4 R32, [R186+0xd800] ;  /* 0x00d80000ba20783b */ /* 0x000e660000004200 */
[C---:B----4-:R-:W-:Y:S01]  /*da60*/  F2FP.BF16.PACK_AB R129, R152.reuse, R133 ;  /* 0x000000859881723e */ /* 0x050fe200000010ff */
[--C-:B------:R-:W-:Y:S01]  /*da70*/  HSET2.LE.AND R28, R28, R204.reuse, PT ;  /* 0x000000cc1c1c7233 */ /* 0x100fe20003803000 */
[----:B------:R-:W-:Y:S01]  /*da80*/  LOP3.LUT R31, R31, 0xff, RZ, 0xc0, !PT ;  /* 0x000000ff1f1f7812 */ /* 0x000fe200078ec0ff */
[----:B------:R-:W-:Y:S01]  /*da90*/  FADD.FTZ R157, R152, R157 ;  /* 0x0000009d989d7221 */ /* 0x000fe20000010000 */
[C---:B------:R-:W-:Y:S01]  /*daa0*/  HMMA.16816.F32.BF16 R108, R20.reuse, R122, R108 ;  /* 0x0000007a146c723c */ /* 0x040fe2000004186c */
[----:B------:R-:W4:Y:S01]  /*dab0*/  MUFU.EX2 R167, R167 ;  /* 0x000000a700a77308 */ /* 0x000f220000000800 */
[----:B------:R-:W1:Y:S02]  /*dac0*/  LDSM.16.MT88.4 R120, [R184+0xd800] ;  /* 0x00d80000b878783b */ /* 0x000e640000004200 */
[----:B------:R-:W-:Y:S01]  /*dad0*/  SHF.R.U32.HI R29, RZ, 0x18, R224 ;  /* 0x00000018ff1d7819 */ /* 0x000fe200000116e0 */
[C---:B-----5:R-:W-:Y:S01]  /*dae0*/  FADD.FTZ R159, R154.reuse, R159 ;  /* 0x0000009f9a9f7221 */ /* 0x060fe20000010000 */
[----:B------:R-:W-:Y:S02]  /*daf0*/  F2FP.BF16.PACK_AB R128, R154, R153 ;  /* 0x000000999a80723e */ /* 0x000fe400000010ff */
[----:B------:R-:W-:Y:S01]  /*db00*/  LOP3.LUT R28, R28, R129, RZ, 0xc0, !PT ;  /* 0x000000811c1c7212 */ /* 0x000fe200078ec0ff */
[C---:B---3--:R-:W-:Y:S02]  /*db10*/  HMMA.16816.F32.BF16 R12, R20.reuse, R24, R12 ;  /* 0x00000018140c723c */ /* 0x048fe4000004180c */
[----:B------:R-:W3:Y:S01]  /*db20*/  MUFU.EX2 R166, R166 ;  /* 0x000000a600a67308 */ /* 0x000ee20000000800 */
[----:B------:R-:W-:Y:S01]  /*db30*/  PRMT R29, R31, 0x5410, R29 ;  /* 0x000054101f1d7816 */ /* 0x000fe2000000001d */
[----:B------:R-:W-:Y:S02]  /*db40*/  FADD.FTZ R159, R223, R159 ;  /* 0x0000009fdf9f7221 */ /* 0x000fe40000010000 */
[----:B--2---:R-:W-:Y:S02]  /*db50*/  FADD.FTZ R157, R155, R157 ;  /* 0x0000009d9b9d7221 */ /* 0x004fe40000010000 */
[----:B------:R-:W-:Y:S01]  /*db60*/  HMMA.16816.F32.BF16 R112, R20, R26, R112 ;  /* 0x0000001a1470723c */ /* 0x000fe20000041870 */
[----:B------:R-:W2:Y:S03]  /*db70*/  LDSM.16.MT88.4 R20, [R188+0x11800] ;  /* 0x01180000bc14783b */ /* 0x000ea60000004200 */
[--C-:B------:R-:W-:Y:S01]  /*db80*/  HSET2.LE.AND R29, R29, R204.reuse, PT ;  /* 0x000000cc1d1d7233 */ /* 0x100fe20003803000 */
[C---:B----4-:R-:W-:Y:S01]  /*db90*/  F2FP.BF16.PACK_AB R31, R167.reuse, R155 ;  /* 0x0000009ba71f723e */ /* 0x050fe200000010ff */
[----:B------:R-:W-:Y:S03]  /*dba0*/  FADD.FTZ R206, R167, R157 ;  /* 0x0000009da7ce7221 */ /* 0x000fe60000010000 */
[----:B------:R-:W-:Y:S03]  /*dbb0*/  LOP3.LUT R30, R30, R31, RZ, 0xc0, !PT ;  /* 0x0000001f1e1e7212 */ /* 0x000fe600078ec0ff */
[----:B------:R-:W-:Y:S01]  /*dbc0*/  HSET2.LE.AND R31, R130, R204, PT ;  /* 0x000000cc821f7233 */ /* 0x000fe20003803000 */
[----:B------:R-:W-:Y:S02]  /*dbd0*/  LOP3.LUT R29, R29, R128, RZ, 0xc0, !PT ;  /* 0x000000801d1d7212 */ /* 0x000fe400078ec0ff */
[C---:B---3--:R-:W-:Y:S01]  /*dbe0*/  F2FP.BF16.PACK_AB R24, R166.reuse, R223 ;  /* 0x000000dfa618723e */ /* 0x048fe200000010ff */
[----:B------:R-:W-:Y:S03]  /*dbf0*/  FADD.FTZ R205, R166, R159 ;  /* 0x0000009fa6cd7221 */ /* 0x000fe60000010000 */
[----:B------:R-:W-:Y:S07]  /*dc00*/  LOP3.LUT R31, R31, R24, RZ, 0xc0, !PT ;  /* 0x000000181f1f7212 */ /* 0x000fee00078ec0ff */
[C---:B------:R-:W-:Y:S01]  /*dc10*/  HMMA.16816.F32.BF16 R128, R28.reuse, R124, R4 ;  /* 0x0000007c1c80723c */ /* 0x040fe20000041804 */
[----:B------:R-:W3:Y:S07]  /*dc20*/  LDSM.16.MT88.4 R4, [R186+0x11800] ;  /* 0x01180000ba04783b */ /* 0x000eee0000004200 */
[C---:B------:R-:W-:Y:S01]  /*dc30*/  HMMA.16816.F32.BF16 R124, R28.reuse, R126, R8 ;  /* 0x0000007e1c7c723c */ /* 0x040fe20000041808 */
[----:B------:R-:W4:Y:S07]  /*dc40*/  LDSM.16.MT88.4 R8, [R185+0x11800] ;  /* 0x01180000b908783b */ /* 0x000f2e0000004200 */
[C---:B-1----:R-:W-:Y:S08]  /*dc50*/  HMMA.16816.F32.BF16 R36, R28.reuse, R32, R36 ;  /* 0x000000201c24723c */ /* 0x042ff00000041824 */
        /* <DEDUP_REMOVED lines=13> */
[C---:B--2---:R-:W-:Y:S08]  /*dd30*/  HMMA.16816.F32.BF16 R92, R28.reuse, R20, R92 ;  /* 0x000000141c5c723c */ /* 0x044ff0000004185c */
[C---:B------:R-:W-:Y:S01]  /*dd40*/  HMMA.16816.F32.BF16 R96, R28.reuse, R22, R96 ;  /* 0x000000161c60723c */ /* 0x040fe20000041860 */
[----:B------:R-:W1:Y:S07]  /*dd50*/  LDSM.16.MT88.4 R20, [R184+0x11800] ;  /* 0x01180000b814783b */ /* 0x000e6e0000004200 */
[C---:B---3--:R-:W-:Y:S08]  /*dd60*/  HMMA.16816.F32.BF16 R100, R28.reuse, R4, R100 ;  /* 0x000000041c64723c */ /* 0x048ff00000041864 */
[C---:B------:R-:W-:Y:S08]  /*dd70*/  HMMA.16816.F32.BF16 R120, R28.reuse, R6, R16 ;  /* 0x000000061c78723c */ /* 0x040ff00000041810 */
[C---:B----4-:R-:W-:Y:S08]  /*dd80*/  HMMA.16816.F32.BF16 R104, R28.reuse, R8, R104 ;  /* 0x000000081c68723c */ /* 0x050ff00000041868 */
[C---:B------:R-:W-:Y:S08]  /*dd90*/  HMMA.16816.F32.BF16 R108, R28.reuse, R10, R108 ;  /* 0x0000000a1c6c723c */ /* 0x040ff0000004186c */
[C---:B-1----:R-:W-:Y:S08]  /*dda0*/  HMMA.16816.F32.BF16 R116, R28.reuse, R20, R12 ;  /* 0x000000141c74723c */ /* 0x042ff0000004180c */
[----:B------:R-:W-:Y:S01]  /*ddb0*/  HMMA.16816.F32.BF16 R112, R28, R22, R112 ;  /* 0x000000161c70723c */ /* 0x000fe20000041870 */
[----:B------:R-:W-:-:S07]  /*ddc0*/  @P5 BRA `(.L_x_312) ;  /* 0xffffcd0000005947 */ /* 0x000fce000383ffff */
.L_x_311:
[----:B------:R-:W1:Y:S01]  /*ddd0*/  SHFL.BFLY PT, R2, R206, 0x2, 0x1f ;  /* 0x0c401f00ce027f89 */ /* 0x000e6200000e0000 */
[----:B------:R-:W-:Y:S01]  /*dde0*/  MOV R9, 0x3f800000 ;  /* 0x3f80000000097802 */ /* 0x000fe20000000f00 */
[----:B------:R-:W2:Y:S01]  /*ddf0*/  S2UR UR6, SR_CTAID.Y ;  /* 0x00000000000679c3 */ /* 0x000ea20000002600 */
[----:B------:R-:W-:Y:S01]  /*de00*/  MOV R10, 0x3f800000 ;  /* 0x3f800000000a7802 */ /* 0x000fe20000000f00 */
[----:B------:R-:W3:Y:S01]  /*de10*/  SHFL.BFLY PT, R0, R205, 0x2, 0x1f ;  /* 0x0c401f00cd007f89 */ /* 0x000ee200000e0000 */
[----:B------:R-:W-:Y:S01]  /*de20*/  MOV R13, 0x40 ;  /* 0x00000040000d7802 */ /* 0x000fe20000000f00 */
[----:B------:R-:W-:Y:S01]  /*de30*/  UISETP.NE.AND UP0, UPT, UR10, -0x1, UPT ;  /* 0xffffffff0a00788c */ /* 0x000fe2000bf05270 */
[----:B------:R-:W-:Y:S01]  /*de40*/  BSSY B0, `(.L_x_315) ;  /* 0x000014e000007945 */ /* 0x000fe20003800000 */
[----:B------:R-:W-:-:S02]  /*de50*/  ULDC.64 UR4, c[0x0][0x1e8] ;  /* 0x00007a0000047ab9 */ /* 0x000fc40000000a00 */
[----:B------:R-:W-:Y:S01]  /*de60*/  ULDC.U8 UR9, c[0x0][0x328] ;  /* 0x0000ca0000097ab9 */ /* 0x000fe20000000000 */
[----:B------:R-:W4:Y:S01]  /*de70*/  S2UR UR11, SR_CTAID.Z ;  /* 0x00000000000b79c3 */ /* 0x000f220000002700 */
[----:B------:R-:W-:Y:S02]  /*de80*/  UISETP.NE.AND UP3, UPT, UR9, URZ, UPT ;  /* 0x0000003f0900728c */ /* 0x000fe4000bf65270 */
[----:B------:R-:W-:-:S03]  /*de90*/  ULDC UR8, c[0x0][0x214] ;  /* 0x0000850000087ab9 */ /* 0x000fc60000000800 */
[----:B------:R-:W-:-:S04]  /*dea0*/  @UP0 UIMAD.WIDE.U32 UR20, UR10, UR4, URZ ;  /* 0x000000040a1402a5 */ /* 0x000fc8000f8e003f */
[----:B------:R-:W-:Y:S01]  /*deb0*/  @UP0 UIMAD UR7, UR10, UR5, UR21 ;  /* 0x000000050a0702a4 */ /* 0x000fe2000f8e0215 */
[----:B-1----:R-:W-:Y:S02]  /*dec0*/  FADD.FTZ R206, R2, R206 ;  /* 0x000000ce02ce7221 */ /* 0x002fe40000010000 */
[----:B------:R-:W-:Y:S01]  /*ded0*/  ULDC.64 UR4, c[0x0][0x1e0] ;  /* 0x0000780000047ab9 */ /* 0x000fe20000000a00 */
[----:B------:R-:W1:Y:S01]  /*dee0*/  S2R R2, SR_TID.X ;  /* 0x0000000000027919 */ /* 0x000e620000002100 */
[----:B--2---:R-:W-:Y:S01]  /*def0*/  @!UP0 USHF.R.S32.HI UR14, URZ, 0x1f, UR6 ;  /* 0x0000001f3f0e8899 */ /* 0x004fe20008011406 */
[----:B---3--:R-:W-:Y:S01]  /*df00*/  FADD.FTZ R205, R0, R205 ;  /* 0x000000cd00cd7221 */ /* 0x008fe20000010000 */
[----:B------:R-:W-:Y:S01]  /*df10*/  @!UP0 UIMAD.WIDE.U32 UR22, UR6, UR4, URZ ;  /* 0x00000004061682a5 */ /* 0x000fe2000f8e003f */
[----:B------:R-:W2:Y:S01]  /*df20*/  SHFL.BFLY PT, R5, R206, 0x1, 0x1f ;  /* 0x0c201f00ce057f89 */ /* 0x000ea200000e0000 */
[----:B------:R-:W-:-:S03]  /*df30*/  @!UP0 UIMAD UR14, UR14, UR4, URZ ;  /* 0x000000040e0e82a4 */ /* 0x000fc6000f8e023f */
[----:B------:R-:W3:Y:S01]  /*df40*/  SHFL.BFLY PT, R4, R205, 0x1, 0x1f ;  /* 0x0c201f00cd047f89 */ /* 0x000ee200000e0000 */
[----:B------:R-:W-:Y:S02]  /*df50*/  ULDC.U8 UR4, c[0x0][0x329] ;  /* 0x0000ca4000047ab9 */ /* 0x000fe40000000000 */
[----:B------:R-:W-:Y:S02]  /*df60*/  UISETP.NE.AND UP2, UPT, UR4, URZ, UPT ;  /* 0x0000003f0400728c */ /* 0x000fe4000bf45270 */
[----:B------:R-:W-:Y:S02]  /*df70*/  UISETP.EQ.AND UP3, UPT, UR4, URZ, UP3 ;  /* 0x0000003f0400728c */ /* 0x000fe40009f62270 */
[----:B------:R-:W-:Y:S02]  /*df80*/  @!UP0 UIMAD UR14, UR6, UR5, UR14 ;  /* 0x00000005060e82a4 */ /* 0x000fe4000f8e020e */
[----:B------:R-:W-:Y:S02]  /*df90*/  ULDC UR4, c[0x0][0x1c0] ;  /* 0x0000700000047ab9 */ /* 0x000fe40000000800 */
[----:B------:R-:W-:-:S02]  /*dfa0*/  ULDC UR5, c[0x0][0x234] ;  /* 0x00008d0000057ab9 */ /* 0x000fc40000000800 */
[----:B------:R-:W-:Y:S02]  /*dfb0*/  @!UP0 UIADD3 UR7, UR23, UR14, URZ ;  /* 0x0000000e17078290 */ /* 0x000fe4000fffe03f */
[----:B------:R-:W-:Y:S01]  /*dfc0*/  @!UP2 UISETP.NE.AND UP1, UPT, UR9, URZ, UPT ;  /* 0x0000003f0900a28c */ /* 0x000fe2000bf25270 */
[----:B-1----:R-:W-:Y:S01]  /*dfd0*/  SHF.R.S32.HI R0, RZ, 0x1f, R2 ;  /* 0x0000001fff007819 */ /* 0x002fe20000011402 */
[----:B------:R-:W1:Y:S01]  /*dfe0*/  S2UR UR9, SR_CTAID.X ;  /* 0x00000000000979c3 */ /* 0x000e620000002500 */
[----:B------:R-:W-:Y:S01]  /*dff0*/  @UP2 ULDC UR12, c[0x0][0x210] ;  /* 0x00008400000c2ab9 */ /* 0x000fe20000000800 */
[----:B--2---:R-:W-:Y:S01]  /*e000*/  FADD.FTZ R5, R206, R5 ;  /* 0x00000005ce057221 */ /* 0x004fe20000010000 */
[----:B------:R-:W-:Y:S01]  /*e010*/  LEA.HI R8, R0, R2, RZ, 0x2 ;  /* 0x0000000200087211 */ /* 0x000fe200078f10ff */
[----:B------:R-:W-:Y:S01]  /*e020*/  @UP2 UIMAD UR12, UR12, UR8, URZ ;  /* 0x000000080c0c22a4 */ /* 0x000fe2000f8e023f */
[----:B---3--:R-:W-:Y:S02]  /*e030*/  FADD.FTZ R4, R205, R4 ;  /* 0x00000004cd047221 */ /* 0x008fe40000010000 */
[----:B------:R-:W-:Y:S01]  /*e040*/  FSETP.NE.FTZ.AND P4, PT, R5, RZ, PT ;  /* 0x000000ff0500720b */ /* 0x000fe20003f95000 */
[----:B------:R-:W-:Y:S01]  /*e050*/  @!UP2 USEL UR12, UR8, UR5, !UP1 ;  /* 0x00000005080ca287 */ /* 0x000fe2000c800000 */
[----:B------:R-:W-:Y:S01]  /*e060*/  SHF.R.S32.HI R7, RZ, 0x2, R8 ;  /* 0x00000002ff077819 */ /* 0x000fe20000011408 */
[----:B------:R-:W-:Y:S01]  /*e070*/  @UP2 UMOV UR15, 0x1 ;  /* 0x00000001000f2882 */ /* 0x000fe20000000000 */
[----:B------:R-:W-:Y:S01]  /*e080*/  FSETP.NE.FTZ.AND P3, PT, R4, RZ, PT ;  /* 0x000000ff0400720b */ /* 0x000fe20003f75000 */
[----:B------:R-:W-:Y:S01]  /*e090*/  @!UP2 UIMAD UR15, UR12, UR4, URZ ;  /* 0x000000040c0fa2a4 */ /* 0x000fe2000f8e023f */
[----:B------:R-:W-:Y:S01]  /*e0a0*/  SHF.R.S32.HI R6, RZ, 0x1f, R8 ;  /* 0x0000001fff067819 */ /* 0x000fe20000011408 */
[----:B------:R-:W-:Y:S01]  /*e0b0*/  @UP3 UIMAD UR21, UR6, UR8, URZ ;  /* 0x00000008061532a4 */ /* 0x000fe2000f8e023f */
[----:B------:R-:W-:Y:S01]  /*e0c0*/  LOP3.LUT R8, R8, 0x3ffffffc, RZ, 0xc0, !PT ;  /* 0x3ffffffc08087812 */ /* 0x000fe200078ec0ff */
[----:B------:R-:W-:Y:S01]  /*e0d0*/  @UP2 ULDC UR17, c[0x0][0x210] ;  /* 0x0000840000112ab9 */ /* 0x000fe20000000800 */
[----:B------:R-:W-:Y:S01]  /*e0e0*/  LEA.HI R6, R6, R7, RZ, 0x3 ;  /* 0x0000000706067211 */ /* 0x000fe200078f18ff */
[----:B------:R-:W-:Y:S01]  /*e0f0*/  UIMAD UR4, UR6, UR15, URZ ;  /* 0x0000000f060472a4 */ /* 0x000fe2000f8e023f */
[----:B------:R-:W-:Y:S01]  /*e100*/  IADD3 R8, -R8, R2, RZ ;  /* 0x0000000208087210 */ /* 0x000fe20007ffe1ff */
[----:B------:R-:W2:Y:S01]  /*e110*/  @P4 MUFU.RCP R9, R5 ;  /* 0x0000000500094308 */ /* 0x000ea20000001000 */
[----:B------:R-:W-:Y:S01]  /*e120*/  LOP3.LUT R6, R6, 0xfffffff8, RZ, 0xc0, !PT ;  /* 0xfffffff806067812 */ /* 0x000fe200078ec0ff */
[----:B------:R-:W-:-:S02]  /*e130*/  @!UP2 UMOV UR17, 0x1 ;  /* 0x000000010011a882 */ /* 0x000fc40000000000 */
[----:B------:R-:W-:Y:S01]  /*e140*/  @UP3 USEL UR21, UR21, UR10, !UP0 ;  /* 0x0000000a15153287 */ /* 0x000fe2000c000000 */
[----:B------:R-:W-:Y:S01]  /*e150*/  IADD3 R6, R7, -R6, RZ ;  /* 0x8000000607067210 */ /* 0x000fe20007ffe0ff */
[----:B-1----:R-:W-:Y:S01]  /*e160*/  UIMAD UR5, UR9, UR17, URZ ;  /* 0x00000011090572a4 */ /* 0x002fe2000f8e023f */
[----:B------:R-:W-:Y:S01]  /*e170*/  LEA.HI R7, R0, R2, RZ, 0x5 ;  /* 0x0000000200077211 */ /* 0x000fe200078f28ff */
[----:B------:R-:W1:Y:S01]  /*e180*/  @P3 MUFU.RCP R10, R4 ;  /* 0x00000004000a3308 */ /* 0x000e620000001000 */
[C---:B------:R-:W-:Y:S01]  /*e190*/  SHF.L.U32 R12, R6.reuse, 0x6, RZ ;  /* 0x00000006060c7819 */ /* 0x040fe200000006ff */
[----:B------:R-:W-:Y:S01]  /*e1a0*/  USEL UR4, UR4, URZ, !UP3 ;  /* 0x0000003f04047287 */ /* 0x000fe2000d800000 */
[----:B------:R-:W-:Y:S01]  /*e1b0*/  R2P PR, R6, 0x6 ;  /* 0x0000000606007804 */ /* 0x000fe20000000000 */
[----:B------:R-:W-:Y:S01]  /*e1c0*/  USHF.L.U32 UR5, UR5, 0x6, URZ ;  /* 0x0000000605057899 */ /* 0x000fe2000800063f */
[----:B------:R-:W-:Y:S01]  /*e1d0*/  SHF.R.S32.HI R11, RZ, 0x5, R7 ;  /* 0x00000005ff0b7819 */ /* 0x000fe20000011407 */
[----:B----4-:R-:W-:Y:S01]  /*e1e0*/  UIMAD UR12, UR11, UR12, UR4 ;  /* 0x0000000c0b0c72a4 */ /* 0x010fe2000f8e0204 */
[----:B------:R-:W-:Y:S01]  /*e1f0*/  LOP3.LUT R12, R12, 0x1c0, RZ, 0xc0, !PT ;  /* 0x000001c00c0c7812 */ /* 0x000fe200078ec0ff */
[----:B--2---:R-:W-:Y:S01]  /*e200*/  FMUL.FTZ R9, R9, c[0x0][0x2dc] ;  /* 0x0000b70009097a20 */ /* 0x004fe20000410000 */
[----:B------:R-:W-:Y:S01]  /*e210*/  LOP3.LUT R6, R6, 0x1, RZ, 0xc0, !PT ;  /* 0x0000000106067812 */ /* 0x000fe200078ec0ff */
[----:B------:R-:W2:Y:S01]  /*e220*/  @P4 MUFU.LG2 R5, R5 ;  /* 0x0000000500054308 */ /* 0x000ea20000000c00 */
[----:B------:R-:W-:Y:S01]  /*e230*/  LEA R8, R11, R8, 0x9 ;  /* 0x000000080b087211 */ /* 0x000fe200078e48ff */
[C---:B------:R-:W-:Y:S01]  /*e240*/  FMUL.FTZ R128, R9.reuse, R128 ;  /* 0x0000008009807220 */ /* 0x040fe20000410000 */
[----:B------:R-:W-:Y:S01]  /*e250*/  LEA.HI R12, R12, R12, RZ, 0x1d ;  /* 0x0000000c0c0c7211 */ /* 0x000fe200078fe8ff */
[C---:B------:R-:W-:Y:S01]  /*e260*/  FMUL.FTZ R129, R9.reuse, R129 ;  /* 0x0000008109817220 */ /* 0x040fe20000410000 */
[----:B------:R-:W-:Y:S01]  /*e270*/  ISETP.NE.U32.AND P0, PT, R6, 0x1, PT ;  /* 0x000000010600780c */ /* 0x000fe20003f05070 */
[----:B-1----:R-:W-:Y:S01]  /*e280*/  FMUL.FTZ R10, R10, c[0x0][0x2dc] ;  /* 0x0000b7000a0a7a20 */ /* 0x002fe20000410000 */
[----:B------:R-:W-:Y:S01]  /*e290*/  LEA R8, R8, R12, 0x1 ;  /* 0x0000000c08087211 */ /* 0x000fe200078e08ff */
[C---:B------:R-:W-:Y:S01]  /*e2a0*/  FMUL.FTZ R124, R9.reuse, R124 ;  /* 0x0000007c097c7220 */ /* 0x040fe20000410000 */
[----:B------:R-:W-:Y:S01]  /*e2b0*/  MOV R6, 0x20 ;  /* 0x0000002000067802 */ /* 0x000fe20000000f00 */
[----:B------:R-:W-:Y:S01]  /*e2c0*/  FMUL.FTZ R130, R10, R130 ;  /* 0x000000820a827220 */ /* 0x000fe20000410000 */
[----:B------:R-:W-:Y:S01]  /*e2d0*/  SHF.L.U32 R8, R8, 0x1, RZ ;  /* 0x0000000108087819 */ /* 0x000fe200000006ff */
[----:B------:R-:W-:Y:S01]  /*e2e0*/  FMUL.FTZ R131, R10, R131 ;  /* 0x000000830a837220 */ /* 0x000fe20000410000 */
[----:B------:R-:W-:Y:S01]  /*e2f0*/  SEL R6, R6, 0xffffffe0, !P1 ;  /* 0xffffffe006067807 */ /* 0x000fe20004800000 */
[----:B------:R-:W-:Y:S01]  /*e300*/  FMUL.FTZ R125, R9, R125 ;  /* 0x0000007d097d7220 */ /* 0x000fe20000410000 */
[----:B------:R-:W-:Y:S01]  /*e310*/  IADD3 R12, R8, -0x10, RZ ;  /* 0xfffffff0080c7810 */ /* 0x000fe20007ffe0ff */
[C---:B------:R-:W-:Y:S01]  /*e320*/  FMUL.FTZ R126, R10.reuse, R126 ;  /* 0x0000007e0a7e7220 */ /* 0x040fe20000410000 */
[----:B------:R-:W-:Y:S01]  /*e330*/  F2FP.BF16.PACK_AB R128, R129, R128 ;  /* 0x000000808180723e */ /* 0x000fe200000010ff */
[----:B------:R-:W-:Y:S01]  /*e340*/  FMUL.FTZ R127, R10, R127 ;  /* 0x0000007f0a7f7220 */ /* 0x000fe20000410000 */
[----:B------:R-:W-:Y:S01]  /*e350*/  @P0 IADD3 R12, R8, 0x10, RZ ;  /* 0x00000010080c0810 */ /* 0x000fe20007ffe0ff */
[----:B------:R-:W-:Y:S01]  /*e360*/  FMUL.FTZ R36, R9, R36 ;  /* 0x0000002409247220 */ /* 0x000fe20000410000 */
[----:B------:R-:W-:Y:S01]  /*e370*/  F2FP.BF16.PACK_AB R130, R131, R130 ;  /* 0x000000828382723e */ /* 0x000fe200000010ff */
[----:B------:R-:W-:Y:S01]  /*e380*/  FMUL.FTZ R37, R9, R37 ;  /* 0x0000002509257220 */ /* 0x000fe20000410000 */
[----:B------:R-:W-:Y:S01]  /*e390*/  SEL R13, R13, 0xffffffc0, !P2 ;  /* 0xffffffc00d0d7807 */ /* 0x000fe20005000000 */
[C---:B------:R-:W-:Y:S01]  /*e3a0*/  FMUL.FTZ R38, R10.reuse, R38 ;  /* 0x000000260a267220 */ /* 0x040fe20000410000 */
[----:B------:R-:W-:Y:S01]  /*e3b0*/  F2FP.BF16.PACK_AB R124, R125, R124 ;  /* 0x0000007c7d7c723e */ /* 0x000fe200000010ff */
[C---:B------:R-:W-:Y:S01]  /*e3c0*/  FMUL.FTZ R39, R10.reuse, R39 ;  /* 0x000000270a277220 */ /* 0x040fe20000410000 */
[----:B------:R-:W-:Y:S01]  /*e3d0*/  F2FP.BF16.PACK_AB R126, R127, R126 ;  /* 0x0000007e7f7e723e */ /* 0x000fe200000010ff */
[----:B------:R-:W-:Y:S01]  /*e3e0*/  FMUL.FTZ R40, R9, R40 ;  /* 0x0000002809287220 */ /* 0x000fe20000410000 */
[----:B------:R-:W-:Y:S01]  /*e3f0*/  F2FP.BF16.PACK_AB R36, R37, R36 ;  /* 0x000000242524723e */ /* 0x000fe200000010ff */
[----:B------:R-:W-:Y:S01]  /*e400*/  FMUL.FTZ R41, R9, R41 ;  /* 0x0000002909297220 */ /* 0x000fe20000410000 */
[----:B------:R-:W-:Y:S01]  /*e410*/  F2FP.BF16.PACK_AB R38, R39, R38 ;  /* 0x000000262726723e */ /* 0x000fe200000010ff */
[----:B------:R-:W-:Y:S01]  /*e420*/  FMUL.FTZ R42, R10, R42 ;  /* 0x0000002a0a2a7220 */ /* 0x000fe20000410000 */
[----:B------:R-:W-:Y:S01]  /*e430*/  IADD3 R14, R8, R6, RZ ;  /* 0x00000006080e7210 */ /* 0x000fe20007ffe0ff */
[----:B------:R-:W-:Y:S01]  /*e440*/  FMUL.FTZ R43, R10, R43 ;  /* 0x0000002b0a2b7220 */ /* 0x000fe20000410000 */
[----:B------:R-:W-:Y:S01]  /*e450*/  F2FP.BF16.PACK_AB R40, R41, R40 ;  /* 0x000000282928723e */ /* 0x000fe200000010ff */
[C---:B------:R-:W-:Y:S01]  /*e460*/  FMUL.FTZ R44, R9.reuse, R44 ;  /* 0x0000002c092c7220 */ /* 0x040fe20000410000 */
[----:B------:R-:W-:Y:S01]  /*e470*/  IADD3 R15, R6, R12, RZ ;  /* 0x0000000c060f7210 */ /* 0x000fe20007ffe0ff */
[----:B------:R-:W-:Y:S01]  /*e480*/  FMUL.FTZ R45, R9, R45 ;  /* 0x0000002d092d7220 */ /* 0x000fe20000410000 */
[----:B------:R-:W-:Y:S01]  /*e490*/  F2FP.BF16.PACK_AB R42, R43, R42 ;  /* 0x0000002a2b2a723e */ /* 0x000fe200000010ff */
[----:B------:R-:W-:Y:S01]  /*e4a0*/  FMUL.FTZ R46, R10, R46 ;  /* 0x0000002e0a2e7220 */ /* 0x000fe20000410000 */
[----:B------:R-:W-:Y:S01]  /*e4b0*/  IADD3 R16, R8, R13, RZ ;  /* 0x0000000d08107210 */ /* 0x000fe20007ffe0ff */
[C---:B------:R-:W-:Y:S01]  /*e4c0*/  FMUL.FTZ R47, R10.reuse, R47 ;  /* 0x0000002f0a2f7220 */ /* 0x040fe20000410000 */
[----:B------:R-:W-:Y:S01]  /*e4d0*/  F2FP.BF16.PACK_AB R44, R45, R44 ;  /* 0x0000002c2d2c723e */ /* 0x000fe200000010ff */
[C---:B------:R-:W-:Y:S01]  /*e4e0*/  FMUL.FTZ R48, R9.reuse, R48 ;  /* 0x0000003009307220 */ /* 0x040fe20000410000 */
[----:B------:R-:W-:Y:S01]  /*e4f0*/  STS [R8], R128 ;  /* 0x0000008008007388 */ /* 0x000fe20000000800 */
[----:B------:R-:W-:Y:S01]  /*e500*/  FMUL.FTZ R49, R9, R49 ;  /* 0x0000003109317220 */ /* 0x000fe20000410000 */
[----:B------:R-:W-:Y:S01]  /*e510*/  F2FP.BF16.PACK_AB R46, R47, R46 ;  /* 0x0000002e2f2e723e */ /* 0x000fe200000010ff */
[C---:B------:R-:W-:Y:S01]  /*e520*/  FMUL.FTZ R50, R10.reuse, R50 ;  /* 0x000000320a327220 */ /* 0x040fe20000410000 */
[----:B------:R-:W-:Y:S01]  /*e530*/  STS [R8+0x400], R130 ;  /* 0x0004008208007388 */ /* 0x000fe20000000800 */
[C---:B------:R-:W-:Y:S01]  /*e540*/  FMUL.FTZ R51, R10.reuse, R51 ;  /* 0x000000330a337220 */ /* 0x040fe20000410000 */
[----:B------:R-:W-:Y:S01]  /*e550*/  F2FP.BF16.PACK_AB R48, R49, R48 ;  /* 0x000000303130723e */ /* 0x000fe200000010ff */
[----:B------:R-:W-:Y:S01]  /*e560*/  FMUL.FTZ R52, R9, R52 ;  /* 0x0000003409347220 */ /* 0x000fe20000410000 */
[----:B------:R-:W-:Y:S01]  /*e570*/  IADD3 R17, R13, R12, RZ ;  /* 0x0000000c0d117210 */ /* 0x000fe20007ffe0ff */
[----:B------:R-:W-:Y:S01]  /*e580*/  FMUL.FTZ R53, R9, R53 ;  /* 0x0000003509357220 */ /* 0x000fe20000410000 */
[----:B------:R-:W-:Y:S01]  /*e590*/  F2FP.BF16.PACK_AB R50, R51, R50 ;  /* 0x000000323332723e */ /* 0x000fe200000010ff */
[C---:B------:R-:W-:Y:S01]  /*e5a0*/  FMUL.FTZ R54, R10.reuse, R54 ;  /* 0x000000360a367220 */ /* 0x040fe20000410000 */
[----:B------:R-:W-:Y:S01]  /*e5b0*/  STS [R12], R124 ;  /* 0x0000007c0c007388 */ /* 0x000fe20000000800 */
[C---:B------:R-:W-:Y:S01]  /*e5c0*/  FMUL.FTZ R55, R10.reuse, R55 ;  /* 0x000000370a377220 */ /* 0x040fe20000410000 */
[----:B------:R-:W-:Y:S01]  /*e5d0*/  F2FP.BF16.PACK_AB R52, R53, R52 ;  /* 0x000000343534723e */ /* 0x000fe200000010ff */
[C---:B------:R-:W-:Y:S01]  /*e5e0*/  FMUL.FTZ R56, R9.reuse, R56 ;  /* 0x0000003809387220 */ /* 0x040fe20000410000 */
[----:B------:R-:W-:Y:S01]  /*e5f0*/  STS [R12+0x400], R126 ;  /* 0x0004007e0c007388 */ /* 0x000fe20000000800 */
        /* <DEDUP_REMOVED lines=13> */
[----:B------:R-:W-:Y:S01]  /*e6d0*/  IADD3 R13, R15, R13, RZ ;  /* 0x0000000d0f0d7210 */ /* 0x000fe20007ffe0ff */
[----:B------:R-:W-:Y:S01]  /*e6e0*/  FMUL.FTZ R64, R9, R64 ;  /* 0x0000004009407220 */ /* 0x000fe20000410000 */
[----:B------:R-:W-:Y:S01]  /*e6f0*/  F2FP.BF16.PACK_AB R60, R61, R60 ;  /* 0x0000003c3d3c723e */ /* 0x000fe200000010ff */
        /* <DEDUP_REMOVED lines=106> */
[----:B------:R-:W-:Y:S01]  /*eda0*/  FMUL.FTZ R112, R9, R112 ;  /* 0x0000007009707220 */ /* 0x000fe20000410000 */
[----:B------:R-:W-:Y:S01]  /*edb0*/  STS [R8+0x4000], R92 ;  /* 0x0040005c08007388 */ /* 0x000fe20000000800 */
[C---:B------:R-:W-:Y:S01]  /*edc0*/  FMUL.FTZ R118, R10.reuse, R118 ;  /* 0x000000760a767220 */ /* 0x040fe20000410000 */
[----:B------:R-:W-:Y:S01]  /*edd0*/  F2FP.BF16.PACK_AB R116, R117, R116 ;  /* 0x000000747574723e */ /* 0x000fe200000010ff */
[C---:B------:R-:W-:Y:S01]  /*ede0*/  FMUL.FTZ R119, R10.reuse, R119 ;  /* 0x000000770a777220 */ /* 0x040fe20000410000 */
[----:B------:R-:W-:Y:S01]  /*edf0*/  STS [R8+0x4400], R94 ;  /* 0x0044005e08007388 */ /* 0x000fe20000000800 */
[C---:B------:R-:W-:Y:S01]  /*ee00*/  FMUL.FTZ R114, R10.reuse, R114 ;  /* 0x000000720a727220 */ /* 0x040fe20000410000 */
[----:B------:R-:W-:Y:S01]  /*ee10*/  @!UP3 UMOV UR24, URZ ;  /* 0x0000003f0018bc82 */ /* 0x000fe20008000000 */
[----:B------:R-:W-:Y:S01]  /*ee20*/  FMUL.FTZ R9, R9, R113 ;  /* 0x0000007109097220 */ /* 0x000fe20000410000 */
[----:B------:R-:W-:Y:S01]  /*ee30*/  F2FP.BF16.PACK_AB R118, R119, R118 ;  /* 0x000000767776723e */ /* 0x000fe200000010ff */
[----:B------:R-:W-:Y:S01]  /*ee40*/  FMUL.FTZ R10, R10, R115 ;  /* 0x000000730a0a7220 */ /* 0x000fe20000410000 */
[----:B------:R-:W-:Y:S01]  /*ee50*/  STS [R12+0x4000], R96 ;  /* 0x004000600c007388 */ /* 0x000fe20000000800 */
[----:B------:R-:W-:Y:S01]  /*ee60*/  @UP3 UMOV UR24, UR21 ;  /* 0x0000001500183c82 */ /* 0x000fe20008000000 */
[----:B------:R-:W-:Y:S01]  /*ee70*/  F2FP.BF16.PACK_AB R9, R9, R112 ;  /* 0x000000700909723e */ /* 0x000fe200000010ff */
[----:B------:R-:W-:Y:S01]  /*ee80*/  @!UP3 UMOV UR25, URZ ;  /* 0x0000003f0019bc82 */ /* 0x000fe20008000000 */
[----:B------:R-:W-:Y:S01]  /*ee90*/  STS [R12+0x4400], R98 ;  /* 0x004400620c007388 */ /* 0x000fe20000000800 */
[----:B------:R-:W-:Y:S01]  /*eea0*/  F2FP.BF16.PACK_AB R10, R10, R114 ;  /* 0x000000720a0a723e */ /* 0x000fe200000010ff */
[----:B------:R-:W-:Y:S01]  /*eeb0*/  USHF.R.S32.HI UR4, URZ, 0x1f, UR5 ;  /* 0x0000001f3f047899 */ /* 0x000fe20008011405 */
[----:B--2---:R-:W-:Y:S01]  /*eec0*/  @P4 FMUL.FTZ R5, R5, 0.69314718246459960938 ;  /* 0x3f31721805054820 */ /* 0x004fe20000410000 */
[----:B------:R-:W-:Y:S01]  /*eed0*/  STS [R14+0x4000], R100 ;  /* 0x004000640e007388 */ /* 0x000fe20000000800 */
[----:B------:R-:W-:-:S02]  /*eee0*/  @UP3 USHF.R.S32.HI UR25, URZ, 0x1f, UR21 ;  /* 0x0000001f3f193899 */ /* 0x000fc40008011415 */
[----:B------:R-:W-:Y:S01]  /*eef0*/  USHF.R.S32.HI UR6, URZ, 0x1f, UR12 ;  /* 0x0000001f3f067899 */ /* 0x000fe2000801140c */
[----:B------:R-:W-:Y:S01]  /*ef00*/  STS [R14+0x4400], R102 ;  /* 0x004400660e007388 */ /* 0x000fe20000000800 */
[----:B------:R-:W-:Y:S02]  /*ef10*/  UIADD3 UR5, UP2, UP1, UR5, UR24, UR12 ;  /* 0x0000001805057290 */ /* 0x000fe4000f95e00c */
[----:B------:R-:W-:Y:S01]  /*ef20*/  @!UP0 UMOV UR20, UR22 ;  /* 0x0000001600148c82 */ /* 0x000fe20008000000 */
[----:B------:R-:W-:Y:S01]  /*ef30*/  STS [R15+0x4000], R120 ;  /* 0x004000780f007388 */ /* 0x000fe20000000800 */
[----:B------:R-:W-:-:S03]  /*ef40*/  UIADD3.X UR4, UR4, UR25, UR6, UP2, UP1 ;  /* 0x0000001904047290 */ /* 0x000fc600097e2406 */
        /* <DEDUP_REMOVED lines=9> */
[----:B------:R-:W-:Y:S06]  /*efe0*/  BAR.SYNC.DEFER_BLOCKING 0x0 ;  /* 0x0000000000007b1d */ /* 0x000fec0000010000 */
[----:B------:R-:W3:Y:S01]  /*eff0*/  S2R R6, SR_TID.X ;  /* 0x0000000000067919 */ /* 0x000ee20000002100 */
[----:B-1----:R-:W-:-:S04]  /*f000*/  LOP3.LUT R9, R7, 0xffffffe0, RZ, 0xc0, !PT ;  /* 0xffffffe007097812 */ /* 0x002fc800078ec0ff */
[----:B------:R-:W-:Y:S02]  /*f010*/  IADD3 R9, -R9, R2, RZ ;  /* 0x0000000209097210 */ /* 0x000fe40007ffe1ff */
[----:B--2---:R-:W-:Y:S01]  /*f020*/  SHF.R.S32.HI R10, RZ, 0x1f, R11 ;  /* 0x0000001fff0a7819 */ /* 0x004fe2000001140b */
[----:B------:R1:W2:Y:S01]  /*f030*/  LDS.128 R52, [R195] ;  /* 0x00000000c3347984 */ /* 0x0002a20000000c00 */
[----:B------:R-:W-:Y:S02]  /*f040*/  LOP3.LUT P0, RZ, R9, 0x3, RZ, 0xc0, !PT ;  /* 0x0000000309ff7812 */ /* 0x000fe4000780c0ff */
[----:B------:R-:W-:Y:S01]  /*f050*/  LEA.HI R10, R10, R11, RZ, 0x2 ;  /* 0x0000000b0a0a7211 */ /* 0x000fe200078f10ff */
[----:B------:R1:W4:Y:S01]  /*f060*/  LDS.128 R48, [R195+0x800] ;  /* 0x00080000c3307984 */ /* 0x0003220000000c00 */
[----:B---3--:R-:W-:-:S03]  /*f070*/  SHF.R.S32.HI R8, RZ, 0x1f, R6 ;  /* 0x0000001fff087819 */ /* 0x008fc60000011406 */
[----:B------:R1:W3:Y:S01]  /*f080*/  LDS.128 R44, [R195+0x1000] ;  /* 0x00100000c32c7984 */ /* 0x0002e20000000c00 */
[----:B------:R-:W-:Y:S02]  /*f090*/  LOP3.LUT R10, R10, 0xffffffc, RZ, 0xc0, !PT ;  /* 0x0ffffffc0a0a7812 */ /* 0x000fe400078ec0ff */
[----:B------:R-:W-:Y:S01]  /*f0a0*/  LEA.HI R7, R8, R6, RZ, 0x5 ;  /* 0x0000000608077211 */ /* 0x000fe200078f28ff */
[----:B------:R1:W1:Y:S01]  /*f0b0*/  LDS.128 R40, [R195+0x1800] ;  /* 0x00180000c3287984 */ /* 0x0002620000000c00 */
[----:B------:R-:W-:Y:S02]  /*f0c0*/  IADD3 R11, R11, -R10, RZ ;  /* 0x8000000a0b0b7210 */ /* 0x000fe40007ffe0ff */
[----:B------:R-:W-:Y:S01]  /*f0d0*/  LOP3.LUT R7, R7, 0xffffffe0, RZ, 0xc0, !PT ;  /* 0xffffffe007077812 */ /* 0x000fe200078ec0ff */
[----:B------:R1:W1:Y:S01]  /*f0e0*/  LDS.128 R36, [R195+0x2000] ;  /* 0x00200000c3247984 */ /* 0x0002620000000c00 */
[----:B------:R-:W-:Y:S02]  /*f0f0*/  MOV R10, 0x7f800000 ;  /* 0x7f800000000a7802 */ /* 0x000fe40000000f00 */
[----:B------:R-:W-:Y:S01]  /*f100*/  IADD3 R9, -R7, R6, RZ ;  /* 0x0000000607097210 */ /* 0x000fe20007ffe1ff */
[----:B------:R1:W1:Y:S01]  /*f110*/  LDS.128 R32, [R195+0x2800] ;  /* 0x00280000c3207984 */ /* 0x0002620000000c00 */
[----:B------:R5:W5:Y:S03]  /*f120*/  @P3 MUFU.LG2 R7, R4 ;  /* 0x0000000400073308 */ /* 0x000b660000000c00 */
[----:B------:R1:W1:Y:S04]  /*f130*/  LDS.128 R28, [R195+0x3000] ;  /* 0x00300000c31c7984 */ /* 0x0002680000000c00 */
[----:B------:R1:W1:Y:S04]  /*f140*/  LDS.128 R24, [R195+0x3800] ;  /* 0x00380000c3187984 */ /* 0x0002680000000c00 */
[----:B------:R1:W1:Y:S04]  /*f150*/  LDS.128 R20, [R195+0x4000] ;  /* 0x00400000c3147984 */ /* 0x0002680000000c00 */
[----:B------:R1:W1:Y:S01]  /*f160*/  LDS.128 R16, [R195+0x4800] ;  /* 0x00480000c3107984 */ /* 0x0002620000000c00 */
[----:B-----5:R-:W-:Y:S01]  /*f170*/  SHF.R.S32.HI R4, RZ, 0x1f, R9 ;  /* 0x0000001fff047819 */ /* 0x020fe20000011409 */
[----:B------:R-:W-:-:S02]  /*f180*/  @P3 FMUL.FTZ R7, R7, 0.69314718246459960938 ;  /* 0x3f31721807073820 */ /* 0x000fc40000410000 */
[----:B------:R1:W1:Y:S01]  /*f190*/  LDS.128 R12, [R195+0x5000] ;  /* 0x00500000c30c7984 */ /* 0x0002620000000c00 */
[----:B------:R-:W-:Y:S01]  /*f1a0*/  LEA.HI R4, R4, R9, RZ, 0x2 ;  /* 0x0000000904047211 */ /* 0x000fe200078f10ff */
[----:B------:R-:W-:Y:S01]  /*f1b0*/  @P3 FFMA.FTZ R10, R3, c[0x0][0x238], R7 ;  /* 0x00008e00030a3a23 */ /* 0x000fe20000010007 */
[----:B------:R-:W-:Y:S01]  /*f1c0*/  MOV R9, 0x7f800000 ;  /* 0x7f80000000097802 */ /* 0x000fe20000000f00 */
[----:B------:R1:W1:Y:S01]  /*f1d0*/  LDS.128 R56, [R195+0x5800] ;  /* 0x00580000c3387984 */ /* 0x0002620000000c00 */
[----:B------:R-:W-:Y:S01]  /*f1e0*/  SHF.R.S32.HI R4, RZ, 0x2, R4 ;  /* 0x00000002ff047819 */ /* 0x000fe20000011404 */
[----:B------:R-:W-:-:S03]  /*f1f0*/  @P4 FFMA.FTZ R9, R132, c[0x0][0x238], R5 ;  /* 0x00008e0084094a23 */ /* 0x000fc60000010005 */
[----:B------:R-:W-:Y:S01]  /*f200*/  LEA R4, R11, R4, 0x4 ;  /* 0x000000040b047211 */ /* 0x000fe200078e20ff */
[----:B------:R-:W-:Y:S05]  /*f210*/  @P0 BRA `(.L_x_316) ;  /* 0x0000010000000947 */ /* 0x000fea0003800000 */
[----:B--234-:R-:W-:Y:S01]  /*f220*/  UIMAD UR6, UR9, -0x40, UR16 ;  /* 0xffffffc0090678a4 */ /* 0x01cfe2000f8e0210 */
[----:B------:R-:W-:-:S05]  /*f230*/  IADD3 R5, R4, 0x8, RZ ;  /* 0x0000000804057810 */ /* 0x000fca0007ffe0ff */
[----:B------:R-:W-:Y:S02]  /*f240*/  ISETP.GE.AND P3, PT, R4, UR6, PT ;  /* 0x0000000604007c0c */ /* 0x000fe4000bf66270 */
[----:B------:R-:W-:-:S11]  /*f250*/  ISETP.GE.AND P2, PT, R5, UR6, PT ;  /* 0x0000000605007c0c */ /* 0x000fd6000bf46270 */
[----:B------:R-:W-:Y:S02]  /*f260*/  @!P3 IMAD R3, R4, UR17, RZ ;  /* 0x000000110403bc24 */ /* 0x000fe4000f8e02ff */
[----:B------:R-:W-:-:S03]  /*f270*/  @!P2 IMAD R5, R5, UR17, RZ ;  /* 0x000000110505ac24 */ /* 0x000fc6000f8e02ff */
[----:B------:R-:W-:Y:S02]  /*f280*/  @!P3 IADD3 R4, P1, R3, UR5, RZ ;  /* 0x000000050304bc10 */ /* 0x000fe4000ff3e0ff */
[----:B------:R-:W-:Y:S02]  /*f290*/  @!P2 IADD3 R7, P0, R5, UR5, RZ ;  /* 0x000000050507ac10 */ /* 0x000fe4000ff1e0ff */
[----:B------:R-:W-:Y:S02]  /*f2a0*/  @!P3 LEA.HI.X.SX32 R3, R3, UR4, 0x1, P1 ;  /* 0x000000040303bc11 */ /* 0x000fe400088f0eff */
[----:B------:R-:W-:Y:S02]  /*f2b0*/  @!P2 LEA.HI.X.SX32 R5, R5, UR4, 0x1, P0 ;  /* 0x000000040505ac11 */ /* 0x000fe400080f0eff */
[----:B------:R-:W-:Y:S02]  /*f2c0*/  @!P3 LEA R62, P1, R4, c[0x0][0x200], 0x2 ;  /* 0x00008000043eba11 */ /* 0x000fe400078210ff */
[----:B------:R-:W-:-:S02]  /*f2d0*/  @!P2 LEA R60, P0, R7, c[0x0][0x200], 0x2 ;  /* 0x00008000073caa11 */ /* 0x000fc400078010ff */
[----:B------:R-:W-:Y:S02]  /*f2e0*/  @!P3 LEA.HI.X R63, R4, c[0x0][0x204], R3, 0x2, P1 ;  /* 0x00008100043fba11 */ /* 0x000fe400008f1403 */
[----:B------:R-:W-:-:S03]  /*f2f0*/  @!P2 LEA.HI.X R61, R7, c[0x0][0x204], R5, 0x2, P0 ;  /* 0x00008100073daa11 */ /* 0x000fc600000f1405 */
[----:B------:R2:W-:Y:S04]  /*f300*/  @!P3 STG.E [R62.64], R9 ;  /* 0x000000093e00b986 */ /* 0x0005e8000c101912 */
[----:B------:R2:W-:Y:S02]  /*f310*/  @!P2 STG.E [R60.64], R10 ;  /* 0x0000000a3c00a986 */ /* 0x0005e4000c101912 */
.L_x_316:
[----:B--234-:R-:W-:Y:S05]  /*f320*/  BSYNC B0 ;  /* 0x0000000000007941 */ /* 0x01cfea0003800000 */
.L_x_315:
[----:B------:R-:W2:Y:S01]  /*f330*/  S2R R3, SR_CTAID.Z ;  /* 0x0000000000037919 */ /* 0x000ea20000002700 */
[----:B------:R-:W-:Y:S01]  /*f340*/  LEA.HI R4, R0, R2, RZ, 0x3 ;  /* 0x0000000200047211 */ /* 0x000fe200078f18ff */
[----:B------:R-:W-:Y:S01]  /*f350*/  UIMAD UR9, UR9, -0x40, UR16 ;  /* 0xffffffc0090978a4 */ /* 0x000fe2000f8e0210 */
[----:B------:R-:W-:Y:S01]  /*f360*/  SHF.R.S32.HI R0, RZ, 0x1f, R202 ;  /* 0x0000001fff007819 */ /* 0x000fe200000114ca */
[----:B------:R-:W-:Y:S01]  /*f370*/  USHF.R.S32.HI UR6, URZ, 0x1f, UR11 ;  /* 0x0000001f3f067899 */ /* 0x000fe2000801140b */
[----:B------:R-:W-:Y:S01]  /*f380*/  IADD3 R10, P0, R202, UR20, RZ ;  /* 0x00000014ca0a7c10 */ /* 0x000fe2000ff1e0ff */
[----:B------:R-:W-:Y:S01]  /*f390*/  ULDC.64 UR4, c[0x0][0x1f0] ;  /* 0x00007c0000047ab9 */ /* 0x000fe20000000a00 */
[----:B------:R-:W-:Y:S01]  /*f3a0*/  SHF.R.S32.HI R2, RZ, 0x3, R4 ;  /* 0x00000003ff027819 */ /* 0x000fe20000011404 */
[----:B------:R-:W-:Y:S01]  /*f3b0*/  UIMAD UR4, UR6, UR4, URZ ;  /* 0x00000004060472a4 */ /* 0x000fe2000f8e023f */
[----:B------:R-:W-:Y:S01]  /*f3c0*/  IADD3.X R11, R0, UR7, RZ, P0, !PT ;  /* 0x00000007000b7c10 */ /* 0x000fe200087fe4ff */
[----:B------:R-:W-:Y:S01]  /*f3d0*/  IMAD.U32 R0, RZ, RZ, UR13 ;  /* 0x0000000dff007e24 */ /* 0x000fe2000f8e00ff */
[----:B------:R-:W-:Y:S01]  /*f3e0*/  ISETP.GE.AND P0, PT, R2, UR9, PT ;  /* 0x0000000902007c0c */ /* 0x000fe2000bf06270 */
[----:B------:R-:W-:Y:S01]  /*f3f0*/  UIMAD UR4, UR11, UR5, UR4 ;  /* 0x000000050b0472a4 */ /* 0x000fe2000f8e0204 */
[----:B------:R-:W-:Y:S01]  /*f400*/  LEA.HI R6, R8, R6, RZ, 0x3 ;  /* 0x0000000608067211 */ /* 0x000fe200078f18ff */
[----:B------:R-:W-:Y:S03]  /*f410*/  BSSY B0, `(.L_x_317) ;  /* 0x0000014000007945 */ /* 0x000fe60003800000 */
[----:B------:R-:W-:-:S04]  /*f420*/  SHF.R.S32.HI R8, RZ, 0x3, R6 ;  /* 0x00000003ff087819 */ /* 0x000fc80000011406 */
[----:B------:R-:W-:Y:S01]  /*f430*/  SHF.R.S32.HI R9, RZ, 0x1f, R8 ;  /* 0x0000001fff097819 */ /* 0x000fe20000011408 */
[----:B--2---:R-:W-:-:S04]  /*f440*/  IMAD.WIDE.U32 R6, R3, c[0x0][0x1f0], R10 ;  /* 0x00007c0003067a25 */ /* 0x004fc800078e000a */
[----:B------:R-:W-:Y:S01]  /*f450*/  IMAD.WIDE R8, R0, 0x40, R8 ;  /* 0x0000004000087825 */ /* 0x000fe200078e0208 */
[----:B------:R-:W-:Y:S01]  /*f460*/  IADD3 R11, R7, UR4, RZ ;  /* 0x00000004070b7c10 */ /* 0x000fe2000fffe0ff */
        /* <DEDUP_REMOVED lines=14> */
.L_x_318:
[----:B------:R-:W-:Y:S05]  /*f550*/  BSYNC B0 ;  /* 0x0000000000007941 */ /* 0x000fea0003800000 */
.L_x_317:
[----:B------:R-:W-:Y:S01]  /*f560*/  LEA.HI.SX32 R0, R4, 0x10, 0x1d ;  /* 0x0000001004007811 */ /* 0x000fe200078feaff */
[----:B------:R-:W-:Y:S03]  /*f570*/  BSSY B0, `(.L_x_319) ;  /* 0x0000013000007945 */ /* 0x000fe60003800000 */
[----:B------:R-:W-:-:S13]  /*f580*/  ISETP.GE.AND P0, PT, R0, UR9, PT ;  /* 0x0000000900007c0c */ /* 0x000fda000bf06270 */
[----:B------:R-:W-:Y:S05]  /*f590*/  @P0 BRA `(.L_x_320) ;  /* 0x0000010000000947 */ /* 0x000fea0003800000 */
[----:B------:R-:W-:Y:S01]  /*f5a0*/  IADD3 R2, P0, R8, 0x10, RZ ;  /* 0x0000001008027810 */ /* 0x000fe20007f1e0ff */
[----:B-12---:R-:W-:Y:S01]  /*f5b0*/  IMAD.MOV.U32 R20, RZ, RZ, R6 ;  /* 0x000000ffff147224 */ /* 0x006fe200078e0006 */
        /* <DEDUP_REMOVED lines=14> */
.L_x_320:
[----:B------:R-:W-:Y:S05]  /*f6a0*/  BSYNC B0 ;  /* 0x0000000000007941 */ /* 0x000fea0003800000 */
.L_x_319:
[----:B------:R-:W-:Y:S01]  /*f6b0*/  LEA.HI.SX32 R0, R4, 0x20, 0x1d ;  /* 0x0000002004007811 */ /* 0x000fe200078feaff */
[----:B------:R-:W-:Y:S03]  /*f6c0*/  BSSY B0, `(.L_x_321) ;  /* 0x0000013000007945 */ /* 0x000fe60003800000 */
[----:B------:R-:W-:-:S13]  /*f6d0*/  ISETP.GE.AND P0, PT, R0, UR9, PT ;  /* 0x0000000900007c0c */ /* 0x000fda000bf06270 */
        /* <DEDUP_REMOVED lines=17> */
.L_x_322:
[----:B------:R-:W-:Y:S05]  /*f7f0*/  BSYNC B0 ;  /* 0x0000000000007941 */ /* 0x000fea0003800000 */
.L_x_321:
[----:B------:R-:W-:-:S04]  /*f800*/  LEA.HI.SX32 R4, R4, 0x30, 0x1d ;  /* 0x0000003004047811 */ /* 0x000fc800078feaff */
[----:B------:R-:W-:-:S13]  /*f810*/  ISETP.GE.AND P0, PT, R4, UR9, PT ;  /* 0x0000000904007c0c */ /* 0x000fda000bf06270 */
[----:B------:R-:W-:Y:S05]  /*f820*/  @P0 EXIT ;  /* 0x000000000000094d */ /* 0x000fea0003800000 */
[----:B------:R-:W-:Y:S01]  /*f830*/  IADD3 R0, P0, R8, 0x30, RZ ;  /* 0x0000003008007810 */ /* 0x000fe20007f1e0ff */
[----:B-1----:R-:W-:Y:S01]  /*f840*/  IMAD.MOV.U32 R2, RZ, RZ, R6 ;  /* 0x000000ffff027224 */ /* 0x002fe200078e0006 */
[----:B------:R-:W-:Y:S02]  /*f850*/  MOV R3, R11 ;  /* 0x0000000b00037202 */ /* 0x000fe40000000f00 */
        /* <DEDUP_REMOVED lines=15> */
.L_x_276:
[----:B------:R-:W-:Y:S01]  /*f950*/  UISETP.NE.AND UP4, UPT, UR10, -0x1, UPT ;  /* 0xffffffff0a00788c */ /* 0x000fe2000bf85270 */
[----:B------:R-:W-:Y:S01]  /*f960*/  LEA.HI R2, R2, R8, RZ, 0x3 ;  /* 0x0000000802027211 */ /* 0x000fe200078f18ff */
[----:B------:R-:W-:Y:S01]  /*f970*/  ULDC.U8 UR20, c[0x0][0x329] ;  /* 0x0000ca4000147ab9 */ /* 0x000fe20000000000 */
[----:B------:R-:W1:Y:S01]  /*f980*/  S2R R10, SR_CTAID.Z ;  /* 0x00000000000a7919 */ /* 0x000e620000002700 */
[----:B------:R-:W-:Y:S01]  /*f990*/  UISETP.NE.AND UP3, UPT, UR20, URZ, UPT ;  /* 0x0000003f1400728c */ /* 0x000fe2000bf65270 */
[----:B------:R-:W-:Y:S01]  /*f9a0*/  LOP3.LUT R0, R2, 0xfffffff8, RZ, 0xc0, !PT ;  /* 0xfffffff802007812 */ /* 0x000fe200078ec0ff */
[----:B------:R-:W-:Y:S01]  /*f9b0*/  ULDC.64 UR4, c[0x0][0x1e0] ;  /* 0x0000780000047ab9 */ /* 0x000fe20000000a00 */
[----:B------:R-:W-:Y:S01]  /*f9c0*/  SHF.R.S32.HI R14, RZ, 0x3, R2 ;  /* 0x00000003ff0e7819 */ /* 0x000fe20000011402 */
[----:B------:R-:W-:Y:S01]  /*f9d0*/  ULDC.64 UR6, c[0x0][0x1e8] ;  /* 0x00007a0000067ab9 */ /* 0x000fe20000000a00 */
[----:B------:R-:W-:Y:S01]  /*f9e0*/  IMAD.U32 R16, RZ, RZ, UR13 ;  /* 0x0000000dff107e24 */ /* 0x000fe2000f8e00ff */
[----:B------:R-:W-:Y:S01]  /*f9f0*/  USHF.R.S32.HI UR17, URZ, 0x1f, UR11 ;  /* 0x0000001f3f117899 */ /* 0x000fe2000801140b */
[----:B------:R-:W-:Y:S01]  /*fa00*/  IMAD.IADD R8, R8, 0x1, -R0 ;  /* 0x0000000108087824 */ /* 0x000fe200078e0a00 */
[----:B------:R-:W-:Y:S01]  /*fa10*/  @!UP4 USHF.R.S32.HI UR22, URZ, 0x1f, UR12 ;  /* 0x0000001f3f16c899 */ /* 0x000fe2000801140c */
[--C-:B------:R-:W-:Y:S01]  /*fa20*/  SHF.R.S32.HI R15, RZ, 0x1f, R14.reuse ;  /* 0x0000001fff0f7819 */ /* 0x100fe2000001140e */
[----:B------:R-:W-:Y:S01]  /*fa30*/  @UP4 UIMAD.WIDE.U32 UR8, UR10, UR6, URZ ;  /* 0x000000060a0842a5 */ /* 0x000fe2000f8e003f */
[----:B------:R-:W-:Y:S01]  /*fa40*/  IMAD.SHL.U32 R6, R8, 0x8, RZ ;  /* 0x0000000808067824 */ /* 0x000fe200078e00ff */
[----:B------:R-:W-:Y:S01]  /*fa50*/  @!UP4 UIMAD UR22, UR22, UR4, URZ ;  /* 0x000000041616c2a4 */ /* 0x000fe2000f8e023f */
[----:B------:R-:W-:Y:S01]  /*fa60*/  BSSY B0, `(.L_x_323) ;  /* 0x000003d000007945 */ /* 0x000fe20003800000 */
[----:B------:R-:W-:Y:S01]  /*fa70*/  ULDC.U8 UR21, c[0x0][0x328] ;  /* 0x0000ca0000157ab9 */ /* 0x000fe20000000000 */
[----:B------:R-:W-:Y:S01]  /*fa80*/  IMAD.WIDE R16, R16, 0x40, R14 ;  /* 0x0000004010107825 */ /* 0x000fe200078e020e */
[----:B------:R-:W-:-:S02]  /*fa90*/  @!UP4 UIMAD.WIDE.U32 UR24, UR12, UR4, URZ ;  /* 0x000000040c18c2a5 */ /* 0x000fc4000f8e003f */
[----:B------:R-:W-:Y:S02]  /*faa0*/  @!UP4 UIMAD UR22, UR12, UR5, UR22 ;  /* 0x000000050c16c2a4 */ /* 0x000fe4000f8e0216 */
[----:B------:R-:W-:Y:S02]  /*fab0*/  UISETP.NE.AND UP2, UPT, UR21, URZ, UPT ;  /* 0x0000003f1500728c */ /* 0x000fe4000bf45270 */
[----:B------:R-:W-:Y:S02]  /*fac0*/  ULDC.64 UR4, c[0x0][0x1f0] ;  /* 0x00007c0000047ab9 */ /* 0x000fe40000000a00 */
[----:B------:R-:W-:Y:S02]  /*fad0*/  UIMAD UR4, UR17, UR4, URZ ;  /* 0x00000004110472a4 */ /* 0x000fe4000f8e023f */
[----:B------:R-:W-:Y:S02]  /*fae0*/  @!UP3 UISETP.NE.AND UP1, UPT, UR21, URZ, UPT ;  /* 0x0000003f1500b28c */ /* 0x000fe4000bf25270 */
[----:B------:R-:W-:-:S02]  /*faf0*/  @UP4 UMOV UR17, UR8 ;  /* 0x0000000800114c82 */ /* 0x000fc40008000000 */
[----:B------:R-:W-:Y:S02]  /*fb00*/  @UP4 UIMAD UR7, UR10, UR7, UR9 ;  /* 0x000000070a0742a4 */ /* 0x000fe4000f8e0209 */
[----:B------:R-:W-:Y:S02]  /*fb10*/  ULDC UR15, c[0x0][0x214] ;  /* 0x00008500000f7ab9 */ /* 0x000fe40000000800 */
[----:B------:R-:W-:Y:S02]  /*fb20*/  @UP3 ULDC UR8, c[0x0][0x210] ;  /* 0x0000840000083ab9 */ /* 0x000fe40000000800 */
[----:B------:R-:W-:Y:S02]  /*fb30*/  UISETP.EQ.AND UP2, UPT, UR20, URZ, UP2 ;  /* 0x0000003f1400728c */ /* 0x000fe40009742270 */
[----:B------:R-:W-:Y:S02]  /*fb40*/  ULDC UR9, c[0x0][0x234] ;  /* 0x00008d0000097ab9 */ /* 0x000fe40000000800 */
[----:B------:R-:W-:-:S02]  /*fb50*/  @UP3 UIMAD UR8, UR8, UR15, URZ ;  /* 0x0000000f080832a4 */ /* 0x000fc4000f8e023f */
[----:B------:R-:W-:Y:S02]  /*fb60*/  @!UP3 USEL UR8, UR15, UR9, !UP1 ;  /* 0x000000090f08b287 */ /* 0x000fe4000c800000 */
[----:B------:R-:W-:Y:S02]  /*fb70*/  UISETP.NE.OR UP0, UPT, UR10, -0x1, !UP2 ;  /* 0xffffffff0a00788c */ /* 0x000fe4000d705670 */
[----:B------:R-:W-:Y:S02]  /*fb80*/  ULDC UR6, c[0x0][0x1c0] ;  /* 0x0000700000067ab9 */ /* 0x000fe40000000800 */
[----:B------:R-:W-:Y:S02]  /*fb90*/  @UP3 UMOV UR23, 0x1 ;  /* 0x0000000100173882 */ /* 0x000fe40000000000 */
[----:B------:R-:W-:Y:S02]  /*fba0*/  @!UP3 UIMAD UR23, UR8, UR6, URZ ;  /* 0x000000060817b2a4 */ /* 0x000fe4000f8e023f */
[----:B------:R-:W-:-:S02]  /*fbb0*/  @!UP4 UMOV UR17, UR24 ;  /* 0x000000180011cc82 */ /* 0x000fc40008000000 */
[----:B------:R-:W-:Y:S01]  /*fbc0*/  @!UP4 UIADD3 UR7, UR25, UR22, URZ ;  /* 0x000000161907c290 */ /* 0x000fe2000fffe03f */
[C---:B------:R-:W-:Y:S01]  /*fbd0*/  IADD3 R4, P0, R6.reuse, UR17, RZ ;  /* 0x0000001106047c10 */ /* 0x040fe2000ff1e0ff */
[----:B------:R-:W-:Y:S02]  /*fbe0*/  UIADD3 UR16, -UR14, UR16, URZ ;  /* 0x000000100e107290 */ /* 0x000fe4000fffe13f */
[----:B------:R-:W-:Y:S02]  /*fbf0*/  UIMAD UR23, UR12, UR23, URZ ;  /* 0x000000170c1772a4 */ /* 0x000fe4000f8e023f */
[----:B------:R-:W-:Y:S01]  /*fc00*/  @!UP0 UIMAD UR10, UR12, UR15, URZ ;  /* 0x0000000f0c0a82a4 */ /* 0x000fe2000f8e023f */
[----:B------:R-:W-:Y:S01]  /*fc10*/  LEA.HI.X.SX32 R5, R6, UR7, 0x1, P0 ;  /* 0x0000000706057c11 */ /* 0x000fe200080f0eff */
[----:B------:R-:W-:Y:S01]  /*fc20*/  USEL UR23, UR23, URZ, !UP2 ;  /* 0x0000003f17177287 */ /* 0x000fe2000d000000 */
[----:B------:R-:W-:Y:S01]  /*fc30*/  ISETP.GE.AND P0, PT, R14, UR16, PT ;  /* 0x000000100e007c0c */ /* 0x000fe2000bf06270 */
[----:B------:R-:W-:-:S02]  /*fc40*/  @UP3 ULDC UR26, c[0x0][0x210] ;  /* 0x00008400001a3ab9 */ /* 0x000fc40000000800 */
[----:B------:R-:W-:Y:S01]  /*fc50*/  @!UP3 UMOV UR26, 0x1 ;  /* 0x00000001001ab882 */ /* 0x000fe20000000000 */
[----:B-1----:R-:W-:Y:S01]  /*fc60*/  IMAD.WIDE.U32 R10, R10, c[0x0][0x1f0], R4 ;  /* 0x00007c000a0a7a25 */ /* 0x002fe200078e0004 */
[----:B------:R-:W-:Y:S01]  /*fc70*/  UIMAD UR8, UR11, UR8, UR23 ;  /* 0x000000080b0872a4 */ /* 0x000fe2000f8e0217 */
[C---:B------:R-:W-:Y:S01]  /*fc80*/  IADD3 R5, R6.reuse, 0x40, RZ ;  /* 0x0000004006057810 */ /* 0x040fe20007ffe0ff */
[----:B------:R-:W-:Y:S01]  /*fc90*/  UIMAD UR14, UR14, UR26, URZ ;  /* 0x0000001a0e0e72a4 */ /* 0x000fe2000f8e023f */
[----:B------:R-:W-:Y:S01]  /*fca0*/  IADD3 R4, R6, 0x80, RZ ;  /* 0x0000008006047810 */ /* 0x000fe20007ffe0ff */
[----:B------:R-:W-:Y:S02]  /*fcb0*/  @!UP2 UMOV UR20, URZ ;  /* 0x0000003f0014ac82 */ /* 0x000fe40008000000 */
[----:B------:R-:W-:Y:S02]  /*fcc0*/  @UP2 UMOV UR20, UR10 ;  /* 0x0000000a00142c82 */ /* 0x000fe40008000000 */
[----:B------:R-:W-:-:S02]  /*fcd0*/  UIMAD UR4, UR11, UR5, UR4 ;  /* 0x000000050b0472a4 */ /* 0x000fc4000f8e0204 */
[----:B------:R-:W-:Y:S02]  /*fce0*/  @!UP2 UMOV UR21, URZ ;  /* 0x0000003f0015ac82 */ /* 0x000fe40008000000 */
[----:B------:R-:W-:Y:S02]  /*fcf0*/  USHF.R.S32.HI UR7, URZ, 0x1f, UR8 ;  /* 0x0000001f3f077899 */ /* 0x000fe40008011408 */
[----:B------:R-:W-:Y:S01]  /*fd00*/  @UP2 USHF.R.S32.HI UR21, URZ, 0x1f, UR10 ;  /* 0x0000001f3f152899 */ /* 0x000fe2000801140a */
[----:B------:R-:W-:Y:S01]  /*fd10*/  IADD3 R13, R11, UR4, RZ ;  /* 0x000000040b0d7c10 */ /* 0x000fe2000fffe0ff */
[----:B------:R-:W-:Y:S02]  /*fd20*/  USHF.R.S32.HI UR6, URZ, 0x1f, UR14 ;  /* 0x0000001f3f067899 */ /* 0x000fe4000801140e */
[----:B------:R-:W-:-:S04]  /*fd30*/  UIADD3 UR8, UP1, UP0, UR14, UR20, UR8 ;  /* 0x000000140e087290 */ /* 0x000fc8000f83e008 */
[----:B------:R-:W-:Y:S01]  /*fd40*/  UIADD3.X UR6, UR6, UR21, UR7, UP1, UP0 ;  /* 0x0000001506067290 */ /* 0x000fe20008fe0407 */
[----:B------:R-:W-:Y:S06]  /*fd50*/  @P0 BRA `(.L_x_324) ;  /* 0x000000d000000947 */ /* 0x000fec0003800000 */
        /* <DEDUP_REMOVED lines=13> */
.L_x_324:
[----:B------:R-:W-:Y:S05]  /*fe30*/  BSYNC B0 ;  /* 0x0000000000007941 */ /* 0x000fea0003800000 */
.L_x_323:
[----:B------:R-:W-:Y:S01]  /*fe40*/  IADD3 R3, R14, 0x10, RZ ;  /* 0x000000100e037810 */ /* 0x000fe20007ffe0ff */
[----:B------:R-:W-:Y:S03]  /*fe50*/  BSSY B0, `(.L_x_325) ;  /* 0x0000013000007945 */ /* 0x000fe60003800000 */
[----:B------:R-:W-:-:S13]  /*fe60*/  ISETP.GE.AND P0, PT, R3, UR16, PT ;  /* 0x0000001003007c0c */ /* 0x000fda000bf06270 */
        /* <DEDUP_REMOVED lines=17> */
.L_x_326:
[----:B------:R-:W-:Y:S05]  /*ff80*/  BSYNC B0 ;  /* 0x0000000000007941 */ /* 0x000fea0003800000 */
.L_x_325:
        /* <DEDUP_REMOVED lines=20> */
.L_x_328:
[----:B------:R-:W-:Y:S05]  /*100d0*/  BSYNC B0 ;  /* 0x0000000000007941 */ /* 0x000fea0003800000 */
.L_x_327:
[----:B------:R-:W-:Y:S01]  /*100e0*/  IADD3 R0, R14, 0x30, RZ ;  /* 0x000000300e007810 */ /* 0x000fe20007ffe0ff */
[----:B------:R-:W-:Y:S03]  /*100f0*/  BSSY B0, `(.L_x_329) ;  /* 0x0000012000007945 */ /* 0x000fe60003800000 */
[----:B------:R-:W-:-:S13]  /*10100*/  ISETP.GE.AND P0, PT, R0, UR16, PT ;  /* 0x0000001000007c0c */ /* 0x000fda000bf06270 */
        /* <DEDUP_REMOVED lines=16> */
.L_x_330:
[----:B------:R-:W-:Y:S05]  /*10210*/  BSYNC B0 ;  /* 0x0000000000007941 */ /* 0x000fea0003800000 */
.L_x_329:
[----:B------:R-:W-:-:S04]  /*10220*/  ISETP.NE.AND P6, PT, R8, RZ, PT ;  /* 0x000000ff0800720c */ /* 0x000fc80003fc5270 */
[----:B------:R-:W-:Y:S02]  /*10230*/  ISETP.GE.OR P5, PT, R14, UR16, P6 ;  /* 0x000000100e007c0c */ /* 0x000fe4000b7a6670 */
[----:B------:R-:W-:Y:S02]  /*10240*/  ISETP.GE.OR P4, PT, R3, UR16, P6 ;  /* 0x0000001003007c0c */ /* 0x000fe4000b786670 */
[----:B------:R-:W-:Y:S02]  /*10250*/  ISETP.GE.OR P3, PT, R2, UR16, P6 ;  /* 0x0000001002007c0c */ /* 0x000fe4000b766670 */
[----:B------:R-:W-:-:S07]  /*10260*/  ISETP.GE.OR P6, PT, R0, UR16, P6 ;  /* 0x0000001000007c0c */ /* 0x000fce000b7c6670 */
[----:B------:R-:W-:Y:S02]  /*10270*/  @!P5 IMAD R7, R14, UR26, RZ ;  /* 0x0000001a0e07dc24 */ /* 0x000fe4000f8e02ff */
[----:B------:R-:W-:Y:S02]  /*10280*/  @!P4 IMAD R8, R3, UR26, RZ ;  /* 0x0000001a0308cc24 */ /* 0x000fe4000f8e02ff */
[----:B--2---:R-:W-:Y:S01]  /*10290*/  @!P3 IMAD R4, R2, UR26, RZ ;  /* 0x0000001a0204bc24 */ /* 0x004fe2000f8e02ff */
[C---:B------:R-:W-:Y:S02]  /*102a0*/  @!P5 IADD3 R6, P0, R7.reuse, UR8, RZ ;  /* 0x000000080706dc10 */ /* 0x040fe4000ff1e0ff */
[----:B------:R-:W-:Y:S02]  /*102b0*/  @!P4 IADD3 R3, P1, R8, UR8, RZ ;  /* 0x000000080803cc10 */ /* 0x000fe4000ff3e0ff */
[----:B------:R-:W-:Y:S02]  /*102c0*/  @!P5 LEA.HI.X.SX32 R7, R7, UR6, 0x1, P0 ;  /* 0x000000060707dc11 */ /* 0x000fe400080f0eff */
[----:B------:R-:W-:-:S02]  /*102d0*/  @!P5 LEA R10, P2, R6, c[0x0][0x200], 0x2 ;  /* 0x00008000060ada11 */ /* 0x000fc400078410ff */
[----:B------:R-:W-:Y:S02]  /*102e0*/  @!P3 IADD3 R5, P0, R4, UR8, RZ ;  /* 0x000000080405bc10 */ /* 0x000fe4000ff1e0ff */
[----:B------:R-:W-:Y:S02]  /*102f0*/  @!P4 LEA.HI.X.SX32 R2, R8, UR6, 0x1, P1 ;  /* 0x000000060802cc11 */ /* 0x000fe400088f0eff */
[----:B------:R-:W-:Y:S02]  /*10300*/  @!P5 LEA.HI.X R11, R6, c[0x0][0x204], R7, 0x2, P2 ;  /* 0x00008100060bda11 */ /* 0x000fe400010f1407 */
[----:B------:R-:W-:Y:S02]  /*10310*/  @!P4 LEA R8, P1, R3, c[0x0][0x200], 0x2 ;  /* 0x000080000308ca11 */ /* 0x000fe400078210ff */
[----:B------:R-:W-:Y:S02]  /*10320*/  @!P3 LEA.HI.X.SX32 R4, R4, UR6, 0x1, P0 ;  /* 0x000000060404bc11 */ /* 0x000fe400080f0eff */
[----:B------:R-:W-:-:S02]  /*10330*/  @!P3 LEA R6, P0, R5, c[0x0][0x200], 0x2 ;  /* 0x000080000506ba11 */ /* 0x000fc400078010ff */
[----:B------:R-:W-:Y:S01]  /*10340*/  @!P4 LEA.HI.X R9, R3, c[0x0][0x204], R2, 0x2, P1 ;  /* 0x000081000309ca11 */ /* 0x000fe200008f1402 */
[----:B------:R-:W-:Y:S01]  /*10350*/  @!P5 IMAD.MOV.U32 R2, RZ, RZ, 0x7f800000 ;  /* 0x7f800000ff02d424 */ /* 0x000fe200078e00ff */
[----:B------:R-:W-:Y:S01]  /*10360*/  @!P3 LEA.HI.X R7, R5, c[0x0][0x204], R4, 0x2, P0 ;  /* 0x000081000507ba11 */ /* 0x000fe200000f1404 */
[----:B------:R-:W-:Y:S02]  /*10370*/  @!P4 IMAD.MOV.U32 R4, RZ, RZ, 0x7f800000 ;  /* 0x7f800000ff04c424 */ /* 0x000fe400078e00ff */
[----:B------:R-:W-:Y:S01]  /*10380*/  @!P3 IMAD.MOV.U32 R3, RZ, RZ, 0x7f800000 ;  /* 0x7f800000ff03b424 */ /* 0x000fe200078e00ff */
[----:B------:R2:W-:Y:S04]  /*10390*/  @!P5 STG.E [R10.64], R2 ;  /* 0x000000020a00d986 */ /* 0x0005e8000c101912 */
[----:B------:R2:W-:Y:S04]  /*103a0*/  @!P4 STG.E [R8.64], R4 ;  /* 0x000000040800c986 */ /* 0x0005e8000c101912 */
[----:B------:R2:W-:Y:S01]  /*103b0*/  @!P3 STG.E [R6.64], R3 ;  /* 0x000000030600b986 */ /* 0x0005e2000c101912 */
[----:B------:R-:W-:Y:S05]  /*103c0*/  @P6 EXIT ;  /* 0x000000000000694d */ /* 0x000fea0003800000 */
[----:B------:R-:W-:-:S05]  /*103d0*/  IMAD R0, R0, UR26, RZ ;  /* 0x0000001a00007c24 */ /* 0x000fca000f8e02ff */
[----:B--2---:R-:W-:-:S04]  /*103e0*/  IADD3 R2, P0, R0, UR8, RZ ;  /* 0x0000000800027c10 */ /* 0x004fc8000ff1e0ff */
[----:B------:R-:W-:Y:S02]  /*103f0*/  LEA.HI.X.SX32 R0, R0, UR6, 0x1, P0 ;  /* 0x0000000600007c11 */ /* 0x000fe400080f0eff */
[----:B------:R-:W-:-:S04]  /*10400*/  LEA R4, P0, R2, c[0x0][0x200], 0x2 ;  /* 0x0000800002047a11 */ /* 0x000fc800078010ff */
[----:B------:R-:W-:Y:S01]  /*10410*/  LEA.HI.X R5, R2, c[0x0][0x204], R0, 0x2, P0 ;  /* 0x0000810002057a11 */ /* 0x000fe200000f1400 */
[----:B------:R-:W-:-:S05]  /*10420*/  IMAD.MOV.U32 R0, RZ, RZ, 0x7f800000 ;  /* 0x7f800000ff007424 */ /* 0x000fca00078e00ff */
[----:B------:R-:W-:Y:S01]  /*10430*/  STG.E [R4.64], R0 ;  /* 0x0000000004007986 */ /* 0x000fe2000c101912 */
[----:B------:R-:W-:Y:S05]  /*10440*/  EXIT ;  /* 0x000000000000794d */ /* 0x000fea0003800000 */
.L_x_331:
        /* <DEDUP_REMOVED lines=11> */
.L_x_688:


//--------------------- .text._ZN5flash16flash_fwd_kernelI23Flash_fwd_kernel_traitsILi192ELi64ELi64ELi4ELb0ELb0EN7cutlass10bfloat16_tE19Flash_kernel_traitsILi192ELi64ELi64ELi4ES3_EELb1ELb1ELb0ELb0ELb0ELb1ELb0ELb0EEEvNS_16Flash_fwd_paramsE --------------------------
	.section	.text._ZN5flash16flash_fwd_kernelI23Flash_fwd_kernel_traitsILi192ELi64ELi64ELi4ELb0ELb0EN7cutlass10bfloat16_tE19Flash_kernel_traitsILi192ELi64ELi64ELi4ES3_EELb1ELb1ELb0ELb0ELb0ELb1ELb0ELb0EEEvNS_16Flash_fwd_paramsE,"ax",@progbits
	.sectioninfo	@"SHI_REGISTERS=254"
	.align	128
        .global         _ZN5flash16flash_fwd_kernelI23Flash_fwd_kernel_traitsILi192ELi64ELi64ELi4ELb0ELb0EN7cutlass10bfloat16_tE19Flash_kernel_traitsILi192ELi64ELi64ELi4ES3_EELb1ELb1ELb0ELb0ELb0ELb1ELb0ELb0EEEvNS_16Flash_fwd_paramsE
        .type           _ZN5flash16flash_fwd_kernelI23Flash_fwd_kernel_traitsILi192ELi64ELi64ELi4ELb0ELb0EN7cutlass10bfloat16_tE19Flash_kernel_traitsILi192ELi64ELi64ELi4ES3_EELb1ELb1ELb0ELb0ELb0ELb1ELb0ELb0EEEvNS_16Flash_fwd_paramsE,@function
        .size           _ZN5flash16flash_fwd_kernelI23Flash_fwd_kernel_traitsILi192ELi64ELi64ELi4ELb0ELb0EN7cutlass10bfloat16_tE19Flash_kernel_traitsILi192ELi64ELi64ELi4ES3_EELb1ELb1ELb0ELb0ELb0ELb1ELb0ELb0EEEvNS_16Flash_fwd_paramsE,(.L_x_689 - _ZN5flash16flash_fwd_kernelI23Flash_fwd_kernel_traitsILi192ELi64ELi64ELi4ELb0ELb0EN7cutlass10bfloat16_tE19Flash_kernel_traitsILi192ELi64ELi64ELi4ES3_EELb1ELb1ELb0ELb0ELb0ELb1ELb0ELb0EEEvNS_16Flash_fwd_paramsE)
        .other          _ZN5flash16flash_fwd_kernelI23Flash_fwd_kernel_traitsILi192ELi64ELi64ELi4ELb0ELb0EN7cutlass10bfloat16_tE19Flash_kernel_traitsILi192ELi64ELi64ELi4ES3_EELb1ELb1ELb0ELb0ELb0ELb1ELb0ELb0EEEvNS_16Flash_fwd_paramsE,@"STO_CUDA_ENTRY STV_DEFAULT"
_ZN5flash16flash_fwd_kernelI23Flash_fwd_kernel_traitsILi192ELi64ELi64ELi4ELb0ELb0EN7cutlass10bfloat16_tE19Flash_kernel_traitsILi192ELi64ELi64ELi4ES3_EELb1ELb1ELb0ELb0ELb0ELb1ELb0ELb0EEEvNS_16Flash_fwd_paramsE:
.text._ZN5flash16flash_fwd_kernelI23Flash_fwd_kernel_traitsILi192ELi64ELi64ELi4ELb0ELb0EN7cutlass10bfloat16_tE19Flash_kernel_traitsILi192ELi64ELi64ELi4ES3_EELb1ELb1ELb0ELb0ELb0ELb1ELb0ELb0EEEvNS_16Flash_fwd_paramsE:
        /* <DEDUP_REMOVED lines=21> */
[----:B------:R-:W-:Y:S01]  /*0150*/  ULDC.64 UR12, c[0x0][0x240] ;  /* 0x00009000000c7ab9 */ /* 0x000fe20000000a00 */
[----:B------:R-:W1:Y:S01]  /*0160*/  S2UR UR8, SR_CTAID.Z ;  /* 0x00000000000879c3 */ /* 0x000e620000002700 */
[----:B------:R-:W-:-:S02]  /*0170*/  UMOV UR7, 0x4 ;  /* 0x0000000400077882 */ /* 0x000fc40000000000 */
        /* <DEDUP_REMOVED lines=13> */
[----:B------:R-:W-:Y:S01]  /*0250*/  UIMAD.WIDE UR4, UR11, UR7, UR4 ;  /* 0x000000070b0472a5 */ /* 0x000fe2000f8e0204 */
        /* <DEDUP_REMOVED lines=9> */
[----:B------:R-:W-:Y:S01]  /*02f0*/  PLOP3.LUT P2, PT, PT, PT, UP0, 0x80, 0x0 ;  /* 0x000000000000781c */ /* 0x000fe20003f4f008 */
[----:B------:R-:W-:Y:S01]  /*0300*/  ULDC.64 UR12, c[0x0][0x250] ;  /* 0x00009400000c7ab9 */ /* 0x000fe20000000a00 */
[----:B------:R-:W-:Y:S01]  /*0310*/  PLOP3.LUT P1, PT, PT, PT, UP1, 0x80, 0x0 ;  /* 0x000000000000781c */ /* 0x000fe20003f2f018 */
[----:B------:R-:W-:Y:S01]  /*0320*/  @UP1 UIMAD.WIDE UR12, UR11, UR7, UR12 ;  /* 0x000000070b0c12a5 */ /* 0x000fe2000f8e020c */
[----:B-1----:R-:W-:Y:S01]  /*0330*/  @!P3 MOV R4, R200 ;  /* 0x000000c80004b202 */ /* 0x002fe20000000f00 */
[----:B------:R-:W-:-:S05]  /*0340*/  @!P3 IMAD.MOV.U32 R5, RZ, RZ, R77 ;  /* 0x000000ffff05b224 */ /* 0x000fca00078e004d */
[----:B------:R1:W-:Y:S01]  /*0350*/  @!P3 STG.E.64 [R6.64+0x8], R4 ;  /* 0x000008040600b986 */ /* 0x0003e2000c101b16 */
[----:B------:R-:W-:Y:S02]  /*0360*/  IMAD.U32 R8, RZ, RZ, UR12 ;  /* 0x0000000cff087e24 */ /* 0x000fe4000f8e00ff */
[----:B------:R-:W-:Y:S01]  /*0370*/  IMAD.U32 R9, RZ, RZ, UR13 ;  /* 0x0000000dff097e24 */ /* 0x000fe2000f8e00ff */
[----:B-1----:R1:W2:Y:S04]  /*0380*/  @P0 LDG.E R6, [R2.64] ;  /* 0x0000001602060981 */ /* 0x0022a8000c1e1900 */
[----:B------:R1:W3:Y:S04]  /*0390*/  @P0 LDG.E R5, [R2.64+0x4] ;  /* 0x0000041602050981 */ /* 0x0002e8000c1e1900 */
[----:B------:R-:W4:Y:S01]  /*03a0*/  @P1 LDG.E R4, [R8.64] ;  /* 0x0000001608041981 */ /* 0x000f22000c1e1900 */
[----:B-1----:R-:W-:Y:S01]  /*03b0*/  MOV R2, UR4 ;  /* 0x0000000400027c02 */ /* 0x002fe20008000f00 */
[----:B------:R-:W-:-:S05]  /*03c0*/  IMAD.U32 R3, RZ, RZ, UR5 ;  /* 0x00000005ff037e24 */ /* 0x000fca000f8e00ff */
[----:B------:R-:W5:Y:S01]  /*03d0*/  @!P2 LDG.E R0, [R2.64] ;  /* 0x000000160200a981 */ /* 0x000f62000c1e1900 */
[----:B------:R-:W-:Y:S01]  /*03e0*/  UMOV UR19, 0xffffffff ;  /* 0xffffffff00137882 */ /* 0x000fe20000000000 */
[----:B------:R-:W-:Y:S01]  /*03f0*/  SHF.R.S32.HI R7, RZ, 0x1f, R86 ;  /* 0x0000001fff077819 */ /* 0x000fe20000011456 */
[----:B------:R-:W-:-:S03]  /*0400*/  UMOV UR14, 0xffffffff ;  /* 0xffffffff000e7882 */ /* 0x000fc60000000000 */
[----:B------:R-:W-:Y:S01]  /*0410*/  LEA.HI R85, R7, R86, RZ, 0x5 ;  /* 0x0000005607557211 */ /* 0x000fe200078f28ff */
[----:B------:R-:W-:Y:S02]  /*0420*/  ULDC UR4, c[0x0][0x1c0] ;  /* 0x0000700000047ab9 */ /* 0x000fe40000000800 */
[----:B------:R-:W-:Y:S01]  /*0430*/  UIMAD UR4, UR11, UR4, UR8 ;  /* 0x000000040b0472a4 */ /* 0x000fe2000f8e0208 */
[----:B------:R-:W-:Y:S01]  /*0440*/  LOP3.LUT R87, R85, 0xffffffe0, RZ, 0xc0, !PT ;  /* 0xffffffe055577812 */ /* 0x000fe200078ec0ff */
[----:B------:R-:W-:Y:S02]  /*0450*/  UMOV UR13, URZ ;  /* 0x0000003f000d7c82 */ /* 0x000fe40008000000 */
[----:B------:R-:W-:Y:S02]  /*0460*/  USHF.L.U32 UR5, UR4, 0x5, URZ ;  /* 0x0000000504057899 */ /* 0x000fe4000800063f */
[----:B------:R-:W-:Y:S02]  /*0470*/  IMAD.IADD R87, R86, 0x1, -R87 ;  /* 0x0000000156577824 */ /* 0x000fe400078e0a57 */
[----:B------:R-:W-:Y:S01]  /*0480*/  USHF.R.S32.HI UR4, URZ, 0x1f, UR5 ;  /* 0x0000001f3f047899 */ /* 0x000fe20008011405 */
[----:B--2---:R-:W1:Y:S08]  /*0490*/  @P0 R2UR UR19, R6 ;  /* 0x00000000061303c2 */ /* 0x004e7000000e0000 */
[----:B---3--:R-:W1:Y:S08]  /*04a0*/  @P0 R2UR UR20, R5 ;  /* 0x00000000051403c2 */ /* 0x008e7000000e0000 */
[----:B----4-:R2:W3:Y:S01]  /*04b0*/  @P1 R2UR UR13, R4 ;  /* 0x00000000040d13c2 */ /* 0x0104e200000e0000 */
[----:B------:R-:W-:-:S07]  /*04c0*/  IADD3 R200, P1, P0, R200, UR5, R87 ;  /* 0x00000005c8c87c10 */ /* 0x000fce000f83e057 */
[----:B-----5:R4:W2:Y:S01]  /*04d0*/  @!P2 R2UR UR14, R0 ;  /* 0x00000000000ea3c2 */ /* 0x0208a200000e0000 */
[----:B------:R-:W-:-:S04]  /*04e0*/  ISETP.NE.U32.AND P2, PT, RZ, c[0x0][0x248], PT ;  /* 0x00009200ff007a0c */ /* 0x000fc80003f45070 */
[----:B------:R-:W-:Y:S01]  /*04f0*/  ISETP.NE.AND.EX P2, PT, RZ, c[0x0][0x24c], PT, P2 ;  /* 0x00009300ff007a0c */ /* 0x000fe20003f45320 */
[----:B-1----:R-:W-:-:S07]  /*0500*/  @UP2 UIADD3 UR20, UR20, -UR19, URZ ;  /* 0x8000001314142290 */ /* 0x002fce000fffe03f */
[----:B------:R-:W-:Y:S01]  /*0510*/  @!UP2 ULDC UR20, c[0x0][0x214] ;  /* 0x000085000014aab9 */ /* 0x000fe20000000800 */
[----:B----4-:R-:W-:-:S04]  /*0520*/  SHF.R.S32.HI R0, RZ, 0x1f, R87 ;  /* 0x0000001fff007819 */ /* 0x010fc80000011457 */
[----:B------:R-:W-:Y:S01]  /*0530*/  IADD3.X R77, R77, UR4, R0, P1, P0 ;  /* 0x000000044d4d7c10 */ /* 0x000fe20008fe0400 */
[----:B--23--:R-:W-:Y:S05]  /*0540*/  @!P2 BRA `(.L_x_332) ;  /* 0x000000700000a947 */ /* 0x00cfea0003800000 */
[----:B------:R-:W-:-:S13]  /*0550*/  PLOP3.LUT P0, PT, PT, PT, UP3, 0x80, 0x0 ;  /* 0x000000000000781c */ /* 0x000fda0003f0f038 */
[----:B------:R-:W2:Y:S04]  /*0560*/  @P0 LDG.E R0, [R2.64+0x4] ;  /* 0x0000041602000981 */ /* 0x000ea8000c1e1900 */
[----:B------:R-:W3:Y:S01]  /*0570*/  @!P0 LDG.E R2, [R2.64] ;  /* 0x0000001602028981 */ /* 0x000ee2000c1e1900 */
[----:B--2---:R-:W1:Y:S02]  /*0580*/  @P0 R2UR UR6, R0 ;  /* 0x00000000000603c2 */ /* 0x004e6400000e0000 */
[----:B-1----:R-:W-:-:S11]  /*0590*/  @UP3 UIADD3 UR6, UR6, -UR14, URZ ;  /* 0x8000000e06063290 */ /* 0x002fd6000fffe03f */
[----:B---3--:R1:W2:Y:S02]  /*05a0*/  @!P0 R2UR UR6, R2 ;  /* 0x00000000020683c2 */ /* 0x0082a400000e0000 */
[----:B-12---:R-:W-:Y:S05]  /*05b0*/  BRA `(.L_x_333) ;  /* 0x0000001000007947 */ /* 0x006fea0003800000 */
.L_x_332:
[----:B------:R-:W-:Y:S02]  /*05c0*/  ULDC UR6, c[0x0][0x218] ;  /* 0x0000860000067ab9 */ /* 0x000fe40000000800 */
.L_x_333:
        /* <DEDUP_REMOVED lines=42> */
[----:B------:R-:W-:Y:S02]  /*0870*/  @UP1 UIMAD.WIDE.U32 UR28, UR19, UR4, URZ ;  /* 0x00000004131c12a5 */ /* 0x000fe4000f8e003f */
[----:B------:R-:W-:Y:S02]  /*0880*/  @!UP1 USHF.R.S32.HI UR15, URZ, 0x1f, UR11 ;  /* 0x0000001f3f0f9899 */ /* 0x000fe4000801140b */
[----:B------:R-:W-:Y:S02]  /*0890*/  @UP0 UIADD3 UR16, UR13, UR14, URZ ;  /* 0x0000000e0d100290 */ /* 0x000fe4000fffe03f */
[----:B------:R-:W-:Y:S02]  /*08a0*/  @UP1 UIMAD UR12, UR19, UR5, UR29 ;  /* 0x00000005130c12a4 */ /* 0x000fe4000f8e021d */
[----:B------:R-:W-:Y:S02]  /*08b0*/  @!UP1 UIMAD UR15, UR15, UR6, URZ ;  /* 0x000000060f0f92a4 */ /* 0x000fe4000f8e023f */
[----:B------:R-:W-:-:S02]  /*08c0*/  ULDC.64 UR4, c[0x0][0x198] ;  /* 0x0000660000047ab9 */ /* 0x000fc40000000a00 */
[----:B------:R-:W-:Y:S02]  /*08d0*/  @!UP1 UIMAD.WIDE.U32 UR26, UR11, UR6, URZ ;  /* 0x000000060b1a92a5 */ /* 0x000fe4000f8e003f */
[----:B------:R-:W-:Y:S02]  /*08e0*/  @UP0 UIMAD.WIDE.U32 UR30, UR16, UR4, URZ ;  /* 0x00000004101e02a5 */ /* 0x000fe4000f8e003f */
[----:B------:R-:W-:Y:S02]  /*08f0*/  @!UP1 UIMAD UR15, UR11, UR7, UR15 ;  /* 0x000000070b0f92a4 */ /* 0x000fe4000f8e020f */
[----:B------:R-:W-:Y:S02]  /*0900*/  @UP0 UIMAD UR7, UR16, UR5, UR31 ;  /* 0x00000005100702a4 */ /* 0x000fe4000f8e021f */
[----:B------:R-:W-:Y:S02]  /*0910*/  @UP1 UMOV UR6, UR28 ;  /* 0x0000001c00061c82 */ /* 0x000fe40008000000 */
[----:B------:R-:W-:-:S02]  /*0920*/  @!UP1 UIADD3 UR12, UR27, UR15, URZ ;  /* 0x0000000f1b0c9290 */ /* 0x000fc4000fffe03f */
        /* <DEDUP_REMOVED lines=15> */
.L_x_335:
        /* <DEDUP_REMOVED lines=44> */
.L_x_336:
[CC--:B------:R-:W-:Y:S01]  /*0ce0*/  LEA.HI R10, R7.reuse, R86.reuse, RZ, 0x3 ;  /* 0x00000056070a7211 */ /* 0x0c0fe200078f18ff */
[----:B------:R-:W1:Y:S01]  /*0cf0*/  S2R R18, SR_CTAID.Z ;  /* 0x0000000000127919 */ /* 0x000e620000002700 */
[----:B------:R-:W-:Y:S01]  /*0d00*/  UIADD3 UR18, -UR9, UR20, URZ ;  /* 0x0000001409127290 */ /* 0x000fe2000fffe13f */
[----:B------:R-:W-:Y:S01]  /*0d10*/  LEA.HI R2, R7, R86, RZ, 0x6 ;  /* 0x0000005607027211 */ /* 0x000fe200078f30ff */
[----:B------:R-:W-:Y:S01]  /*0d20*/  ULDC.64 UR4, c[0x0][0x1a8] ;  /* 0x00006a0000047ab9 */ /* 0x000fe20000000a00 */
[----:B------:R-:W-:Y:S01]  /*0d30*/  LOP3.LUT R3, R10, 0xfffffff8, RZ, 0xc0, !PT ;  /* 0xfffffff80a037812 */ /* 0x000fe200078ec0ff */
[----:B------:R-:W2:Y:S01]  /*0d40*/  S2R R84, SR_CTAID.X ;  /* 0x0000000000547919 */ /* 0x000ea20000002500 */
[----:B------:R-:W-:Y:S01]  /*0d50*/  SHF.R.S32.HI R10, RZ, 0x3, R10 ;  /* 0x00000003ff0a7819 */ /* 0x000fe2000001140a */
[----:B------:R-:W-:Y:S01]  /*0d60*/  UIMAD UR4, UR14, UR4, URZ ;  /* 0x000000040e0472a4 */ /* 0x000fe2000f8e023f */
[----:B------:R-:W-:Y:S01]  /*0d70*/  IMAD.SHL.U32 R2, R2, 0x8, RZ ;  /* 0x0000000802027824 */ /* 0x000fe200078e00ff */
[----:B------:R-:W-:Y:S01]  /*0d80*/  SHF.R.S32.HI R201, RZ, 0x1f, R218 ;  /* 0x0000001fffc97819 */ /* 0x000fe200000114da */
[----:B------:R-:W-:Y:S01]  /*0d90*/  IMAD.IADD R3, R86, 0x1, -R3 ;  /* 0x0000000156037824 */ /* 0x000fe200078e0a03 */
[C---:B------:R-:W-:Y:S01]  /*0da0*/  IADD3 R196, R10.reuse, 0x20, RZ ;  /* 0x000000200ac47810 */ /* 0x040fe20007ffe0ff */
[C---:B------:R-:W-:Y:S01]  /*0db0*/  IMAD.SHL.U32 R0, R10.reuse, 0x40, RZ ;  /* 0x000000400a007824 */ /* 0x040fe200078e00ff */
[----:B------:R-:W-:Y:S01]  /*0dc0*/  SHF.R.S32.HI R11, RZ, 0x1f, R10 ;  /* 0x0000001fff0b7819 */ /* 0x000fe2000001140a */
[----:B------:R-:W-:Y:S01]  /*0dd0*/  IMAD.SHL.U32 R206, R3, 0x8, RZ ;  /* 0x0000000803ce7824 */ /* 0x000fe200078e00ff */
[----:B------:R-:W-:Y:S01]  /*0de0*/  IADD3 R195, R10, 0x30, RZ ;  /* 0x000000300ac37810 */ /* 0x000fe20007ffe0ff */
[----:B------:R-:W-:Y:S01]  /*0df0*/  UIMAD UR4, UR8, UR5, UR4 ;  /* 0x00000005080472a4 */ /* 0x000fe2000f8e0204 */
[----:B------:R-:W-:Y:S01]  /*0e00*/  LOP3.LUT R0, R0, 0x1c0, RZ, 0xc0, !PT ;  /* 0x000001c000007812 */ /* 0x000fe200078ec0ff */
[----:B------:R-:W-:Y:S01]  /*0e10*/  IMAD.MOV.U32 R79, RZ, RZ, c[0x0][0x198] ;  /* 0x00006600ff4f7624 */ /* 0x000fe200078e00ff */
[----:B------:R-:W-:Y:S01]  /*0e20*/  SHF.R.S32.HI R207, RZ, 0x1f, R206 ;  /* 0x0000001fffcf7819 */ /* 0x000fe200000114ce */
[----:B------:R-:W-:Y:S01]  /*0e30*/  IMAD.MOV.U32 R80, RZ, RZ, 0x6 ;  /* 0x00000006ff507424 */ /* 0x000fe200078e00ff */
[----:B------:R-:W-:Y:S01]  /*0e40*/  IADD3 R4, P0, R206, UR6, RZ ;  /* 0x00000006ce047c10 */ /* 0x000fe2000ff1e0ff */
[----:B------:R-:W-:Y:S01]  /*0e50*/  UIADD3 UR6, UR21, -0x1, URZ ;  /* 0xffffffff15067890 */ /* 0x000fe2000fffe03f */
[----:B------:R-:W-:Y:S01]  /*0e60*/  SHF.R.U32.HI R197, RZ, 0x3, R0 ;  /* 0x00000003ffc57819 */ /* 0x000fe20000011600 */
[----:B------:R-:W-:Y:S01]  /*0e70*/  IMAD.WIDE.U32 R8, R10, c[0x0][0x198], R206 ;  /* 0x000066000a087a25 */ /* 0x000fe200078e00ce */
[----:B------:R-:W-:Y:S01]  /*0e80*/  IADD3.X R5, R207, UR12, RZ, P0, !PT ;  /* 0x0000000ccf057c10 */ /* 0x000fe200087fe4ff */
[----:B------:R-:W-:Y:S01]  /*0e90*/  USHF.R.S32.HI UR8, URZ, 0x1f, UR6 ;  /* 0x0000001f3f087899 */ /* 0x000fe20008011406 */
[----:B------:R-:W-:Y:S01]  /*0ea0*/  LOP3.LUT R0, R0, 0x38, R206, 0xf8, !PT ;  /* 0x0000003800007812 */ /* 0x000fe200078ef8ce */
[----:B------:R-:W-:Y:S01]  /*0eb0*/  IMAD R202, R201, c[0x0][0x1b0], RZ ;  /* 0x00006c00c9ca7a24 */ /* 0x000fe200078e02ff */
[----:B------:R-:W-:Y:S01]  /*0ec0*/  ISETP.GE.AND P3, PT, R10, UR18, PT ;  /* 0x000000120a007c0c */ /* 0x000fe2000bf66270 */
[----:B-1----:R-:W-:Y:S01]  /*0ed0*/  IMAD.WIDE.U32 R18, R18, c[0x0][0x1a8], R4 ;  /* 0x00006a0012127a25 */ /* 0x002fe200078e0004 */
[----:B------:R-:W-:Y:S01]  /*0ee0*/  IADD3 R4, R10, 0x10, RZ ;  /* 0x000000100a047810 */ /* 0x000fe20007ffe0ff */
[----:B------:R-:W-:Y:S01]  /*0ef0*/  UISETP.GE.AND UP0, UPT, UR21, 0x2, UPT ;  /* 0x000000021500788c */ /* 0x000fe2000bf06270 */
[----:B------:R-:W-:Y:S01]  /*0f00*/  ISETP.GE.AND P1, PT, R196, UR18, PT ;  /* 0x00000012c4007c0c */ /* 0x000fe2000bf26270 */
[----:B--2---:R-:W-:Y:S01]  /*0f10*/  IMAD.WIDE R208, R84, 0x40, R10 ;  /* 0x0000004054d07825 */ /* 0x004fe200078e020a */
[----:B------:R-:W-:Y:S01]  /*0f20*/  ISETP.GE.AND P2, PT, R4, UR18, PT ;  /* 0x0000001204007c0c */ /* 0x000fe2000bf46270 */
[----:B------:R-:W-:Y:S01]  /*0f30*/  UIADD3 UR17, UR25, 0x646e171e, URZ ;  /* 0x646e171e19117890 */ /* 0x000fe2000fffe03f */
[----:B------:R-:W-:Y:S01]  /*0f40*/  LOP3.LUT R197, R0, R197, RZ, 0x3c, !PT ;  /* 0x000000c500c57212 */ /* 0x000fe200078e3cff */
[----:B------:R-:W-:Y:S01]  /*0f50*/  IMAD R0, R11, c[0x0][0x198], RZ ;  /* 0x000066000b007a24 */ /* 0x000fe200078e02ff */
[----:B------:R-:W-:Y:S01]  /*0f60*/  ISETP.GE.AND P0, PT, R195, UR18, PT ;  /* 0x00000012c3007c0c */ /* 0x000fe2000bf06270 */
[----:B------:R-:W-:Y:S01]  /*0f70*/  IMAD R202, R218, c[0x0][0x1b4], R202 ;  /* 0x00006d00daca7a24 */ /* 0x000fe200078e02ca */
[----:B------:R-:W-:Y:S01]  /*0f80*/  IADD3 R198, P4, R8, UR16, RZ ;  /* 0x0000001008c67c10 */ /* 0x000fe2000ff9e0ff */
[----:B------:R-:W-:Y:S01]  /*0f90*/  IMAD R0, R10, c[0x0][0x19c], R0 ;  /* 0x000067000a007a24 */ /* 0x000fe200078e0200 */
[----:B------:R-:W-:Y:S01]  /*0fa0*/  IADD3 R17, R19, UR4, RZ ;  /* 0x0000000413117c10 */ /* 0x000fe2000fffe0ff */
[----:B------:R-:W-:Y:S01]  /*0fb0*/  @!P3 IMAD R6, R209, c[0x0][0x190], RZ ;  /* 0x00006400d106ba24 */ /* 0x000fe200078e02ff */
[----:B------:R-:W-:Y:S01]  /*0fc0*/  LOP3.LUT R197, R197, 0xfffffe00, R2, 0xf8, !PT ;  /* 0xfffffe00c5c57812 */ /* 0x000fe200078ef802 */
[----:B------:R-:W-:Y:S01]  /*0fd0*/  @!P3 IMAD.MOV.U32 R16, RZ, RZ, R18 ;  /* 0x000000ffff10b224 */ /* 0x000fe200078e0012 */
[----:B------:R-:W-:Y:S01]  /*0fe0*/  IADD3.X R199, R9, UR7, R0, P4, !PT ;  /* 0x0000000709c77c10 */ /* 0x000fe2000a7fe400 */
[--C-:B------:R-:W-:Y:S01]  /*0ff0*/  @!P2 IMAD.MOV.U32 R15, RZ, RZ, R17.reuse ;  /* 0x000000ffff0fa224 */ /* 0x100fe200078e0011 */
[C---:B------:R-:W-:Y:S01]  /*1000*/  @!P2 IADD3 R12, P5, R208.reuse, 0x10, RZ ;  /* 0x00000010d00ca810 */ /* 0x040fe20007fbe0ff */
[--C-:B------:R-:W-:Y:S01]  /*1010*/  @!P1 IMAD.MOV.U32 R21, RZ, RZ, R17.reuse ;  /* 0x000000ffff159224 */ /* 0x100fe200078e0011 */
[----:B------:R-:W-:Y:S01]  /*1020*/  @!P1 IADD3 R9, P4, R208, 0x20, RZ ;  /* 0x00000020d0099810 */ /* 0x000fe20007f9e0ff */
[----:B------:R-:W-:Y:S01]  /*1030*/  @!P0 IMAD.MOV.U32 R19, RZ, RZ, R17 ;  /* 0x000000ffff138224 */ /* 0x000fe200078e0011 */
[----:B------:R-:W-:Y:S01]  /*1040*/  UIMAD UR7, UR6, -0x40, UR10 ;  /* 0xffffffc0060778a4 */ /* 0x000fe2000f8e020a */
[----:B------:R-:W-:Y:S01]  /*1050*/  @!P2 IMAD.X R0, RZ, RZ, R209, P5 ;  /* 0x000000ffff00a224 */ /* 0x000fe200028e06d1 */
[----:B------:R-:W-:Y:S01]  /*1060*/  SHF.L.U64.HI R80, R79, R80, c[0x0][0x19c] ;  /* 0x000067004f507619 */ /* 0x000fe20000010250 */
[----:B------:R-:W-:Y:S01]  /*1070*/  @!P2 IMAD.MOV.U32 R14, RZ, RZ, R18 ;  /* 0x000000ffff0ea224 */ /* 0x000fe200078e0012 */
[----:B------:R-:W-:Y:S01]  /*1080*/  ULDC.64 UR4, c[0x0][0x1a0] ;  /* 0x0000680000047ab9 */ /* 0x000fe20000000a00 */
[----:B------:R-:W-:Y:S01]  /*1090*/  @!P2 IMAD R0, R0, c[0x0][0x190], RZ ;  /* 0x000064000000aa24 */ /* 0x000fe200078e02ff */
[----:B------:R-:W-:Y:S01]  /*10a0*/  ISETP.GE.AND P6, PT, R10, UR7, PT ;  /* 0x000000070a007c0c */ /* 0x000fe2000bfc6270 */
[C---:B------:R-:W-:Y:S01]  /*10b0*/  @!P3 IMAD R6, R208.reuse, c[0x0][0x194], R6 ;  /* 0x00006500d006ba24 */ /* 0x040fe200078e0206 */
[----:B------:R-:W-:Y:S01]  /*10c0*/  UIMAD.WIDE.U32 UR12, UR6, UR4, URZ ;  /* 0x00000004060c72a5 */ /* 0x000fe2000f8e003f */
[----:B------:R-:W-:Y:S01]  /*10d0*/  @!P3 IMAD.WIDE.U32 R16, R208, c[0x0][0x190], R16 ;  /* 0x00006400d010ba25 */ /* 0x000fe200078e0010 */
[----:B------:R-:W-:-:S02]  /*10e0*/  LEA.HI R7, R7, R86, RZ, 0x4 ;  /* 0x0000005607077211 */ /* 0x000fc400078f20ff */
[----:B------:R-:W-:Y:S01]  /*10f0*/  SHF.R.S32.HI R85, RZ, 0x5, R85 ;  /* 0x00000005ff557819 */ /* 0x000fe20000011455 */
[----:B------:R-:W-:Y:S01]  /*1100*/  @!P1 IMAD.X R2, RZ, RZ, R209, P4 ;  /* 0x000000ffff029224 */ /* 0x000fe200020e06d1 */
[----:B------:R-:W-:Y:S01]  /*1110*/  @!P0 IADD3 R8, P4, R208, 0x30, RZ ;  /* 0x00000030d0088810 */ /* 0x000fe20007f9e0ff */
[C---:B------:R-:W-:Y:S02]  /*1120*/  @!P2 IMAD R0, R12.reuse, c[0x0][0x194], R0 ;  /* 0x000065000c00aa24 */ /* 0x040fe400078e0200 */
[----:B------:R-:W-:Y:S01]  /*1130*/  @!P2 IMAD.WIDE.U32 R12, R12, c[0x0][0x190], R14 ;  /* 0x000064000c0caa25 */ /* 0x000fe200078e000e */
[----:B------:R-:W-:-:S03]  /*1140*/  @!P3 LEA R14, P5, R16, c[0x0][0x160], 0x1 ;  /* 0x00005800100eba11 */ /* 0x000fc600078a08ff */
[----:B------:R-:W-:Y:S02]  /*1150*/  @!P3 IMAD.IADD R6, R17, 0x1, R6 ;  /* 0x000000011106b824 */ /* 0x000fe400078e0206 */
[----:B------:R-:W-:Y:S02]  /*1160*/  @!P1 IMAD.MOV.U32 R20, RZ, RZ, R18 ;  /* 0x000000ffff149224 */ /* 0x000fe400078e0012 */
[----:B------:R-:W-:Y:S01]  /*1170*/  @!P1 IMAD R2, R2, c[0x0][0x190], RZ ;  /* 0x0000640002029a24 */ /* 0x000fe200078e02ff */
[----:B------:R-:W-:Y:S01]  /*1180*/  @!P3 LEA.HI.X R15, R16, c[0x0][0x164], R6, 0x1, P5 ;  /* 0x00005900100fba11 */ /* 0x000fe200028f0c06 */
[----:B------:R-:W-:Y:S01]  /*1190*/  @!P0 IMAD.X R5, RZ, RZ, R209, P4 ;  /* 0x000000ffff058224 */ /* 0x000fe200020e06d1 */
[----:B------:R-:W-:Y:S01]  /*11a0*/  @!P2 LEA R22, P5, R12, c[0x0][0x160], 0x1 ;  /* 0x000058000c16aa11 */ /* 0x000fe200078a08ff */
[C---:B------:R-:W-:Y:S02]  /*11b0*/  @!P1 IMAD R2, R9.reuse, c[0x0][0x194], R2 ;  /* 0x0000650009029a24 */ /* 0x040fe400078e0202 */
[----:B------:R-:W-:-:S04]  /*11c0*/  @!P1 IMAD.WIDE.U32 R20, R9, c[0x0][0x190], R20 ;  /* 0x0000640009149a25 */ /* 0x000fc800078e0014 */
[----:B------:R-:W-:Y:S01]  /*11d0*/  @!P2 IMAD.IADD R0, R13, 0x1, R0 ;  /* 0x000000010d00a824 */ /* 0x000fe200078e0200 */
[----:B------:R-:W-:Y:S01]  /*11e0*/  @!P1 LEA R16, P4, R20, c[0x0][0x160], 0x1 ;  /* 0x0000580014109a11 */ /* 0x000fe200078808ff */
[----:B------:R-:W-:Y:S02]  /*11f0*/  @!P0 IMAD R5, R5, c[0x0][0x190], RZ ;  /* 0x0000640005058a24 */ /* 0x000fe400078e02ff */
[----:B------:R-:W-:Y:S01]  /*1200*/  @!P1 IMAD.IADD R2, R21, 0x1, R2 ;  /* 0x0000000115029824 */ /* 0x000fe200078e0202 */
[----:B------:R-:W-:Y:S01]  /*1210*/  @!P2 LEA.HI.X R23, R12, c[0x0][0x164], R0, 0x1, P5 ;  /* 0x000059000c17aa11 */ /* 0x000fe200028f0c00 */
[----:B------:R-:W-:Y:S01]  /*1220*/  IMAD.WIDE.U32 R198, R218, c[0x0][0x1b0], R198 ;  /* 0x00006c00dac67a25 */ /* 0x000fe200078e00c6 */
[----:B------:R-:W-:Y:S02]  /*1230*/  ISETP.GE.AND P5, PT, R4, UR7, PT ;  /* 0x0000000704007c0c */ /* 0x000fe4000bfa6270 */
[----:B------:R-:W-:Y:S01]  /*1240*/  @!P1 LEA.HI.X R17, R20, c[0x0][0x164], R2, 0x1, P4 ;  /* 0x0000590014119a11 */ /* 0x000fe200020f0c02 */
[----:B------:R-:W-:-:S02]  /*1250*/  IMAD.SHL.U32 R197, R197, 0x2, RZ ;  /* 0x00000002c5c57824 */ /* 0x000fc400078e00ff */
[C---:B------:R-:W-:Y:S02]  /*1260*/  @!P0 IMAD R5, R8.reuse, c[0x0][0x194], R5 ;  /* 0x0000650008058a24 */ /* 0x040fe400078e0205 */
[----:B------:R-:W-:Y:S01]  /*1270*/  @!P0 IMAD.WIDE.U32 R8, R8, c[0x0][0x190], R18 ;  /* 0x0000640008088a25 */ /* 0x000fe200078e0012 */
[----:B------:R-:W-:Y:S01]  /*1280*/  @!PT LDS RZ, [RZ] ;  /* 0x00000000fffff984 */ /* 0x000fe20000000800 */
[----:B------:R-:W-:Y:S01]  /*1290*/  @!PT LDS RZ, [RZ] ;  /* 0x00000000fffff984 */ /* 0x000fe20000000800 */
[----:B------:R-:W-:Y:S01]  /*12a0*/  @!PT LDS RZ, [RZ] ;  /* 0x00000000fffff984 */ /* 0x000fe20000000800 */
[----:B------:R1:W-:Y:S03]  /*12b0*/  @!P3 LDGSTS.E.BYPASS.LTC128B.128 [R197], [R14.64] ;  /* 0x000000000ec5bfae */ /* 0x0003e6000b901d56 */
[----:B------:R-:W-:Y:S01]  /*12c0*/  IMAD.IADD R203, R199, 0x1, R202 ;  /* 0x00000001c7cb7824 */ /* 0x000fe200078e02ca */
[----:B------:R1:W-:Y:S01]  /*12d0*/  @!P3 LDGSTS.E.BYPASS.LTC128B.128 [R197+0x2000], [R14.64+0x80] ;  /* 0x020000800ec5bfae */ /* 0x0003e2000b901d56 */
[----:B------:R-:W-:Y:S01]  /*12e0*/  IMAD.SHL.U32 R81, R79, 0x40, RZ ;  /* 0x000000404f517824 */ /* 0x000fe200078e00ff */
[----:B------:R-:W-:Y:S01]  /*12f0*/  @!P0 LEA R12, P4, R8, c[0x0][0x160], 0x1 ;  /* 0x00005800080c8a11 */ /* 0x000fe200078808ff */
[----:B------:R-:W-:Y:S01]  /*1300*/  IMAD R2, R80, UR6, RZ ;  /* 0x0000000650027c24 */ /* 0x000fe2000f8e02ff */
[----:B------:R1:W-:Y:S01]  /*1310*/  @!P3 LDGSTS.E.BYPASS.LTC128B.128 [R197+0x4000], [R14.64+0x100] ;  /* 0x040001000ec5bfae */ /* 0x0003e2000b901d56 */
[----:B------:R-:W-:-:S02]  /*1320*/  IMAD.MOV.U32 R202, RZ, RZ, R198 ;  /* 0x000000ffffca7224 */ /* 0x000fc400078e00c6 */
[----:B------:R-:W-:Y:S01]  /*1330*/  @!P0 IMAD.IADD R5, R9, 0x1, R5 ;  /* 0x0000000109058824 */ /* 0x000fe200078e0205 */
[----:B------:R2:W-:Y:S01]  /*1340*/  @!P2 LDGSTS.E.BYPASS.LTC128B.128 [R197+0x800], [R22.64] ;  /* 0x0080000016c5afae */ /* 0x0005e2000b901d56 */
[----:B------:R-:W-:Y:S01]  /*1350*/  IMAD R0, R11, c[0x0][0x1a0], RZ ;  /* 0x000068000b007a24 */ /* 0x000fe200078e02ff */
[----:B------:R-:W-:Y:S01]  /*1360*/  LOP3.LUT R11, R7, 0xfffffff0, RZ, 0xc0, !PT ;  /* 0xfffffff0070b7812 */ /* 0x000fe200078ec0ff */
[----:B------:R-:W-:Y:S01]  /*1370*/  IMAD.WIDE.U32 R18, R10, c[0x0][0x1a0], R206 ;  /* 0x000068000a127a25 */ /* 0x000fe200078e00ce */
[----:B------:R2:W-:Y:S01]  /*1380*/  @!P2 LDGSTS.E.BYPASS.LTC128B.128 [R197+0x2800], [R22.64+0x80] ;  /* 0x0280008016c5afae */ /* 0x0005e2000b901d56 */
[----:B------:R-:W-:Y:S02]  /*1390*/  @!P0 LEA.HI.X R13, R8, c[0x0][0x164], R5, 0x1, P4 ;  /* 0x00005900080d8a11 */ /* 0x000fe400020f0c05 */
[----:B------:R-:W-:Y:S01]  /*13a0*/  IMAD R2, R81, UR8, R2 ;  /* 0x0000000851027c24 */ /* 0x000fe2000f8e0202 */
[----:B------:R2:W-:Y:S01]  /*13b0*/  @!P2 LDGSTS.E.BYPASS.LTC128B.128 [R197+0x4800], [R22.64+0x100] ;  /* 0x0480010016c5afae */ /* 0x0005e2000b901d56 */
[----:B------:R-:W-:Y:S01]  /*13c0*/  IMAD R0, R10, c[0x0][0x1a4], R0 ;  /* 0x000069000a007a24 */ /* 0x000fe200078e0200 */
[----:B------:R-:W-:Y:S01]  /*13d0*/  ISETP.GE.AND P4, PT, R196, UR7, PT ;  /* 0x00000007c4007c0c */ /* 0x000fe2000bf86270 */
[----:B------:R-:W-:Y:S01]  /*13e0*/  IMAD.MOV.U32 R78, RZ, RZ, c[0x0][0x19c] ;  /* 0x00006700ff4e7624 */ /* 0x000fe200078e00ff */
[----:B------:R3:W-:Y:S01]  /*13f0*/  @!P1 LDGSTS.E.BYPASS.LTC128B.128 [R197+0x1000], [R16.64] ;  /* 0x0100000010c59fae */ /* 0x0007e2000b901d56 */
[----:B------:R-:W-:Y:S01]  /*1400*/  IMAD R201, R201, c[0x0][0x1b8], RZ ;  /* 0x00006e00c9c97a24 */ /* 0x000fe200078e02ff */
[----:B------:R-:W-:Y:S01]  /*1410*/  UIMAD UR8, UR8, UR4, URZ ;  /* 0x00000004080872a4 */ /* 0x000fe2000f8e023f */
[----:B------:R-:W-:Y:S01]  /*1420*/  IMAD.U32 R24, RZ, RZ, UR12 ;  /* 0x0000000cff187e24 */ /* 0x000fe2000f8e00ff */
[----:B------:R3:W-:Y:S01]  /*1430*/  @!P1 LDGSTS.E.BYPASS.LTC128B.128 [R197+0x3000], [R16.64+0x80] ;  /* 0x0300008010c59fae */ /* 0x0007e2000b901d56 */
[----:B------:R-:W-:Y:S01]  /*1440*/  IMAD R201, R218, c[0x0][0x1bc], R201 ;  /* 0x00006f00dac97a24 */ /* 0x000fe200078e02c9 */
[----:B------:R-:W-:Y:S01]  /*1450*/  UIMAD UR5, UR6, UR5, UR8 ;  /* 0x00000005060572a4 */ /* 0x000fe2000f8e0208 */
[----:B------:R-:W-:Y:S01]  /*1460*/  IMAD.IADD R11, R86, 0x1, -R11 ;  /* 0x00000001560b7824 */ /* 0x000fe200078e0a0b */
[----:B------:R3:W-:Y:S01]  /*1470*/  @!P1 LDGSTS.E.BYPASS.LTC128B.128 [R197+0x5000], [R16.64+0x100] ;  /* 0x0500010010c59fae */ /* 0x0007e2000b901d56 */
[----:B------:R-:W-:Y:S01]  /*1480*/  IMAD.MOV.U32 R6, RZ, RZ, c[0x0][0x1a0] ;  /* 0x00006800ff067624 */ /* 0x000fe200078e00ff */
[----:B------:R-:W-:Y:S01]  /*1490*/  UIADD3 UR5, UR13, UR5, URZ ;  /* 0x000000050d057290 */ /* 0x000fe2000fffe03f */
[----:B-1----:R-:W-:Y:S01]  /*14a0*/  IMAD.WIDE.U32 R14, R81, UR6, R202 ;  /* 0x00000006510e7c25 */ /* 0x002fe2000f8e00ca */
[----:B------:R1:W-:Y:S03]  /*14b0*/  @!P0 LDGSTS.E.BYPASS.LTC128B.128 [R197+0x1800], [R12.64] ;  /* 0x018000000cc58fae */ /* 0x0003e6000b901d56 */
[----:B------:R-:W-:Y:S01]  /*14c0*/  IMAD.IADD R15, R15, 0x1, R2 ;  /* 0x000000010f0f7824 */ /* 0x000fe200078e0202 */
[----:B------:R-:W-:Y:S01]  /*14d0*/  @!P5 LEA R2, P2, R79, R14, 0x4 ;  /* 0x0000000e4f02d211 */ /* 0x000fe200078420ff */
[----:B------:R1:W-:Y:S01]  /*14e0*/  @!P0 LDGSTS.E.BYPASS.LTC128B.128 [R197+0x3800], [R12.64+0x80] ;  /* 0x038000800cc58fae */ /* 0x0003e2000b901d56 */
[----:B------:R-:W-:-:S02]  /*14f0*/  IMAD.MOV.U32 R5, RZ, RZ, c[0x0][0x1a4] ;  /* 0x00006900ff057624 */ /* 0x000fc400078e00ff */
[----:B------:R-:W-:Y:S01]  /*1500*/  IMAD.U32 R25, RZ, RZ, UR13 ;  /* 0x0000000dff197e24 */ /* 0x000fe2000f8e00ff */
[----:B------:R1:W-:Y:S01]  /*1510*/  @!P0 LDGSTS.E.BYPASS.LTC128B.128 [R197+0x5800], [R12.64+0x100] ;  /* 0x058001000cc58fae */ /* 0x0003e2000b901d56 */
[----:B------:R-:W-:Y:S01]  /*1520*/  IMAD.U32 R205, RZ, RZ, UR10 ;  /* 0x0000000affcd7e24 */ /* 0x000fe2000f8e00ff */
[----:B--2---:R-:W-:Y:S01]  /*1530*/  IADD3 R22, P3, R18, UR26, RZ ;  /* 0x0000001a12167c10 */ /* 0x004fe2000ff7e0ff */
[----:B------:R-:W-:Y:S01]  /*1540*/  IMAD.SHL.U32 R222, R86, 0x2, RZ ;  /* 0x0000000256de7824 */ /* 0x000fe200078e00ff */
[----:B------:R-:W-:Y:S01]  /*1550*/  UMOV UR26, UR6 ;  /* 0x00000006001a7c82 */ /* 0x000fe20008000000 */
[----:B------:R-:W-:Y:S01]  /*1560*/  IMAD R217, R84, 0x4, R85 ;  /* 0x0000000454d97824 */ /* 0x000fe200078e0255 */
[----:B------:R-:W-:Y:S01]  /*1570*/  IADD3.X R23, R19, UR15, R0, P3, !PT ;  /* 0x0000000f13177c10 */ /* 0x000fe20009ffe400 */
[C---:B------:R-:W-:Y:S01]  /*1580*/  IMAD.WIDE.U32 R18, R79.reuse, 0x20, RZ ;  /* 0x000000204f127825 */ /* 0x040fe200078e00ff */
[----:B------:R-:W-:Y:S02]  /*1590*/  @!P6 LEA R8, P3, R14, c[0x0][0x168], 0x1 ;  /* 0x00005a000e08ea11 */ /* 0x000fe400078608ff */
[----:B------:R-:W-:Y:S01]  /*15a0*/  @!P5 LEA.HI.X R0, R79, R15, R78, 0x4, P2 ;  /* 0x0000000f4f00d211 */ /* 0x000fe200010f244e */
[----:B------:R-:W-:Y:S01]  /*15b0*/  IMAD.WIDE.U32 R218, R218, c[0x0][0x1b8], R22 ;  /* 0x00006e00dada7a25 */ /* 0x000fe200078e0016 */
[----:B------:R-:W-:-:S02]  /*15c0*/  @!P5 LEA R20, P2, R2, c[0x0][0x168], 0x1 ;  /* 0x00005a000214da11 */ /* 0x000fc400078408ff */
[----:B------:R-:W-:Y:S01]  /*15d0*/  @!P6 LEA.HI.X R9, R14, c[0x0][0x16c], R15, 0x1, P3 ;  /* 0x00005b000e09ea11 */ /* 0x000fe200018f0c0f */
[----:B------:R-:W-:Y:S01]  /*15e0*/  IMAD.IADD R201, R219, 0x1, R201 ;  /* 0x00000001dbc97824 */ /* 0x000fe200078e02c9 */
[----:B------:R-:W-:Y:S02]  /*15f0*/  ISETP.GE.AND P3, PT, R195, UR7, PT ;  /* 0x00000007c3007c0c */ /* 0x000fe4000bf66270 */
[----:B------:R-:W-:Y:S01]  /*1600*/  @!P5 LEA.HI.X R21, R2, c[0x0][0x16c], R0, 0x1, P2 ;  /* 0x00005b000215da11 */ /* 0x000fe200010f0c00 */
[----:B------:R-:W-:Y:S01]  /*1610*/  IMAD.SHL.U32 R0, R78, 0x20, RZ ;  /* 0x000000204e007824 */ /* 0x000fe200078e00ff */
[----:B------:R-:W-:Y:S01]  /*1620*/  @!P4 IADD3 R2, P2, R14, R18, RZ ;  /* 0x000000120e02c210 */ /* 0x000fe20007f5e0ff */
[----:B------:R2:W-:Y:S01]  /*1630*/  @!P6 LDGSTS.E.BYPASS.LTC128B.128 [R197+0x6000], [R8.64] ;  /* 0x0600000008c5efae */ /* 0x0005e2000b901d56 */
[----:B------:R-:W-:Y:S02]  /*1640*/  LOP3.LUT R222, R222, 0x6, RZ, 0xc0, !PT ;  /* 0x00000006dede7812 */ /* 0x000fe400078ec0ff */
[----:B------:R-:W-:Y:S01]  /*1650*/  @!P4 IADD3.X R0, R15, R19, R0, P2, !PT ;  /* 0x000000130f00c210 */ /* 0x000fe200017fe400 */
[----:B------:R2:W-:Y:S01]  /*1660*/  @!P6 LDGSTS.E.BYPASS.LTC128B.128 [R197+0x8000], [R8.64+0x80] ;  /* 0x0800008008c5efae */ /* 0x0005e2000b901d56 */
[----:B------:R-:W-:-:S02]  /*1670*/  @!P4 LEA R18, P2, R2, c[0x0][0x168], 0x1 ;  /* 0x00005a000212ca11 */ /* 0x000fc400078408ff */
[----:B-1----:R-:W-:Y:S01]  /*1680*/  SHF.R.S32.HI R12, RZ, 0x4, R7 ;  /* 0x00000004ff0c7819 */ /* 0x002fe20000011407 */
[----:B------:R-:W-:Y:S01]  /*1690*/  @!P3 IMAD.WIDE.U32 R22, R79, 0x30, R14 ;  /* 0x000000304f16b825 */ /* 0x000fe200078e000e */
[----:B------:R-:W-:Y:S01]  /*16a0*/  @!P4 LEA.HI.X R19, R2, c[0x0][0x16c], R0, 0x1, P2 ;  /* 0x00005b000213ca11 */ /* 0x000fe200010f0c00 */
[----:B------:R2:W-:Y:S01]  /*16b0*/  @!P6 LDGSTS.E.BYPASS.LTC128B.128 [R197+0xa000], [R8.64+0x100] ;  /* 0x0a00010008c5efae */ /* 0x0005e2000b901d56 */
[----:B------:R-:W-:Y:S01]  /*16c0*/  LEA R14, P1, R24, R218, 0x6 ;  /* 0x000000da180e7211 */ /* 0x000fe200078230ff */
[----:B------:R-:W-:Y:S01]  /*16d0*/  @!P3 IMAD R2, R78, 0x30, RZ ;  /* 0x000000304e02b824 */ /* 0x000fe200078e02ff */
[----:B---3--:R-:W-:Y:S01]  /*16e0*/  @!P3 LEA R16, P2, R22, c[0x0][0x168], 0x1 ;  /* 0x00005a001610ba11 */ /* 0x008fe200078408ff */
[----:B------:R1:W-:Y:S01]  /*16f0*/  @!P5 LDGSTS.E.BYPASS.LTC128B.128 [R197+0x6800], [R20.64] ;  /* 0x0680000014c5dfae */ /* 0x0003e2000b901d56 */
[----:B------:R-:W-:Y:S01]  /*1700*/  IMAD.U32 R0, RZ, RZ, UR5 ;  /* 0x00000005ff007e24 */ /* 0x000fe2000f8e00ff */
[C---:B------:R-:W-:Y:S01]  /*1710*/  ISETP.GE.AND P6, PT, R10.reuse, UR7, PT ;  /* 0x000000070a007c0c */ /* 0x040fe2000bfc6270 */
[----:B------:R-:W-:Y:S01]  /*1720*/  @!P3 IMAD.IADD R2, R23, 0x1, R2 ;  /* 0x000000011702b824 */ /* 0x000fe200078e0202 */
[----:B------:R1:W-:Y:S01]  /*1730*/  @!P5 LDGSTS.E.BYPASS.LTC128B.128 [R197+0x8800], [R20.64+0x80] ;  /* 0x0880008014c5dfae */ /* 0x0003e2000b901d56 */
[----:B------:R-:W-:Y:S01]  /*1740*/  IMAD.SHL.U32 R10, R10, 0x8, RZ ;  /* 0x000000080a0a7824 */ /* 0x000fe200078e00ff */
[----:B------:R-:W-:-:S02]  /*1750*/  LEA.HI.X R15, R24, R201, R0, 0x6, P1 ;  /* 0x000000c9180f7211 */ /* 0x000fc400008f3400 */
[----:B------:R-:W-:Y:S01]  /*1760*/  @!P3 LEA.HI.X R17, R22, c[0x0][0x16c], R2, 0x1, P2 ;  /* 0x00005b001611ba11 */ /* 0x000fe200010f0c02 */
[----:B------:R1:W-:Y:S01]  /*1770*/  @!P5 LDGSTS.E.BYPASS.LTC128B.128 [R197+0xa800], [R20.64+0x100] ;  /* 0x0a80010014c5dfae */ /* 0x0003e2000b901d56 */
[----:B------:R-:W-:Y:S01]  /*1780*/  ISETP.GE.AND P1, PT, R196, UR7, PT ;  /* 0x00000007c4007c0c */ /* 0x000fe2000bf26270 */
[----:B------:R-:W-:Y:S01]  /*1790*/  IMAD.WIDE.U32 R22, R6, 0x20, RZ ;  /* 0x0000002006167825 */ /* 0x000fe200078e00ff */
[----:B------:R-:W-:Y:S01]  /*17a0*/  ISETP.GE.AND P2, PT, R4, UR7, PT ;  /* 0x0000000704007c0c */ /* 0x000fe2000bf46270 */
[----:B------:R3:W-:Y:S01]  /*17b0*/  @!P4 LDGSTS.E.BYPASS.LTC128B.128 [R197+0x7000], [R18.64] ;  /* 0x0700000012c5cfae */ /* 0x0007e2000b901d56 */
[----:B------:R-:W-:Y:S02]  /*17c0*/  SHF.R.S32.HI R4, RZ, 0x1f, R11 ;  /* 0x0000001fff047819 */ /* 0x000fe4000001140b */
[----:B------:R-:W-:Y:S01]  /*17d0*/  LEA.HI R7, R7, R12, RZ, 0x1 ;  /* 0x0000000c07077211 */ /* 0x000fe200078f08ff */
[----:B------:R3:W-:Y:S01]  /*17e0*/  @!P4 LDGSTS.E.BYPASS.LTC128B.128 [R197+0x9000], [R18.64+0x80] ;  /* 0x0900008012c5cfae */ /* 0x0007e2000b901d56 */
[----:B------:R-:W-:-:S02]  /*17f0*/  LEA.HI R4, R4, R11, RZ, 0x3 ;  /* 0x0000000b04047211 */ /* 0x000fc400078f18ff */
[----:B------:R-:W-:Y:S01]  /*1800*/  LOP3.LUT R7, R7, 0xfffffffe, RZ, 0xc0, !PT ;  /* 0xfffffffe07077812 */ /* 0x000fe200078ec0ff */
[----:B------:R3:W-:Y:S01]  /*1810*/  @!P4 LDGSTS.E.BYPASS.LTC128B.128 [R197+0xb000], [R18.64+0x100] ;  /* 0x0b00010012c5cfae */ /* 0x0007e2000b901d56 */
[----:B------:R-:W-:Y:S01]  /*1820*/  LOP3.LUT R0, R4, 0xfffffff8, RZ, 0xc0, !PT ;  /* 0xfffffff804007812 */ /* 0x000fe200078ec0ff */
[----:B--2---:R-:W-:Y:S01]  /*1830*/  IMAD.SHL.U32 R9, R3, 0x40, RZ ;  /* 0x0000004003097824 */ /* 0x004fe200078e00ff */
[----:B------:R-:W-:Y:S01]  /*1840*/  @!P1 IADD3 R2, P0, R14, R22, RZ ;  /* 0x000000160e029210 */ /* 0x000fe20007f1e0ff */
[----:B------:R2:W-:Y:S01]  /*1850*/  @!P3 LDGSTS.E.BYPASS.LTC128B.128 [R197+0x7800], [R16.64] ;  /* 0x0780000010c5bfae */ /* 0x0005e2000b901d56 */
[----:B------:R-:W-:Y:S02]  /*1860*/  IMAD.SHL.U32 R8, R5, 0x20, RZ ;  /* 0x0000002005087824 */ /* 0x000fe400078e00ff */
[----:B------:R-:W-:Y:S01]  /*1870*/  LOP3.LUT R9, R9, 0x1c0, RZ, 0xc0, !PT ;  /* 0x000001c009097812 */ /* 0x000fe200078ec0ff */
[----:B------:R2:W-:Y:S01]  /*1880*/  @!P3 LDGSTS.E.BYPASS.LTC128B.128 [R197+0x9800], [R16.64+0x80] ;  /* 0x0980008010c5bfae */ /* 0x0005e2000b901d56 */
[----:B------:R-:W-:Y:S01]  /*1890*/  IMAD.IADD R0, R11, 0x1, -R0 ;  /* 0x000000010b007824 */ /* 0x000fe200078e0a00 */
[----:B------:R-:W-:Y:S01]  /*18a0*/  @!P1 IADD3.X R8, R15, R23, R8, P0, !PT ;  /* 0x000000170f089210 */ /* 0x000fe200007fe408 */
[----:B------:R-:W-:Y:S01]  /*18b0*/  IMAD.IADD R7, R12, 0x1, -R7 ;  /* 0x000000010c077824 */ /* 0x000fe200078e0a07 */
[----:B------:R2:W-:Y:S01]  /*18c0*/  @!P3 LDGSTS.E.BYPASS.LTC128B.128 [R197+0xb800], [R16.64+0x100] ;  /* 0x0b80010010c5bfae */ /* 0x0005e2000b901d56 */
[----:B------:R-:W-:Y:S01]  /*18d0*/  LOP3.LUT R10, R9, 0x8, R10, 0xf8, !PT ;  /* 0x00000008090a7812 */ /* 0x000fe200078ef80a */
[----:B------:R-:W-:Y:S01]  /*18e0*/  IMAD.SHL.U32 R11, R0, 0x40, RZ ;  /* 0x00000040000b7824 */ /* 0x000fe200078e00ff */
[----:B------:R-:W-:Y:S01]  /*18f0*/  SHF.R.U32.HI R9, RZ, 0x3, R9 ;  /* 0x00000003ff097819 */ /* 0x000fe20000011609 */
[----:B------:R-:W0:Y:S01]  /*1900*/  LDGDEPBAR ;  /* 0x00000000000079af */ /* 0x000e220000000000 */
[----:B------:R-:W-:Y:S01]  /*1910*/  ISETP.GE.AND P0, PT, R195, UR7, PT ;  /* 0x00000007c3007c0c */ /* 0x000fe2000bf06270 */
[----:B------:R-:W-:Y:S01]  /*1920*/  IMAD.SHL.U32 R83, R4, 0x40, RZ ;  /* 0x0000004004537824 */ /* 0x000fe200078e00ff */
[----:B------:R-:W-:Y:S01]  /*1930*/  LOP3.LUT R9, R10, R9, RZ, 0x3c, !PT ;  /* 0x000000090a097212 */ /* 0x000fe200078e3cff */
[----:B------:R-:W-:Y:S01]  /*1940*/  IMAD.SHL.U32 R10, R7, 0x8, RZ ;  /* 0x00000008070a7824 */ /* 0x000fe200078e00ff */
[----:B------:R-:W-:-:S02]  /*1950*/  @!P6 LEA R12, P4, R14, c[0x0][0x170], 0x1 ;  /* 0x00005c000e0cea11 */ /* 0x000fc400078808ff */
[----:B------:R-:W-:Y:S01]  /*1960*/  LOP3.LUT R11, R11, 0x1c0, RZ, 0xc0, !PT ;  /* 0x000001c00b0b7812 */ /* 0x000fe200078ec0ff */
[----:B------:R-:W-:Y:S01]  /*1970*/  IMAD R193, R7, 0x200, R9 ;  /* 0x0000020007c17824 */ /* 0x000fe200078e0209 */
[----:B------:R-:W-:Y:S02]  /*1980*/  @!P2 LEA R9, P3, R6, R14, 0x4 ;  /* 0x0000000e0609a211 */ /* 0x000fe400078620ff */
[----:B------:R-:W-:Y:S01]  /*1990*/  @!P6 LEA.HI.X R13, R14, c[0x0][0x174], R15, 0x1, P4 ;  /* 0x00005d000e0dea11 */ /* 0x000fe200020f0c0f */
[----:B------:R-:W-:Y:S01]  /*19a0*/  IMAD.SHL.U32 R193, R193, 0x2, RZ ;  /* 0x00000002c1c17824 */ /* 0x000fe200078e00ff */
[C---:B------:R-:W-:Y:S01]  /*19b0*/  @!P2 LEA.HI.X R7, R6.reuse, R15, R5, 0x4, P3 ;  /* 0x0000000f0607a211 */ /* 0x040fe200018f2405 */
[----:B------:R-:W-:Y:S01]  /*19c0*/  @!P0 IMAD.WIDE.U32 R14, R6, 0x30, R14 ;  /* 0x00000030060e8825 */ /* 0x000fe200078e000e */
[----:B------:R-:W-:Y:S02]  /*19d0*/  LOP3.LUT R10, R11, 0x8, R10, 0xf8, !PT ;  /* 0x000000080b0a7812 */ /* 0x000fe400078ef80a */
[----:B------:R-:W-:Y:S01]  /*19e0*/  SHF.R.U32.HI R82, RZ, 0x3, R11 ;  /* 0x00000003ff527819 */ /* 0x000fe2000001160b */
[----:B------:R-:W-:Y:S01]  /*19f0*/  @!P0 IMAD R5, R5, 0x30, RZ ;  /* 0x0000003005058824 */ /* 0x000fe200078e02ff */
[----:B------:R-:W-:-:S02]  /*1a00*/  LOP3.LUT R83, R83, 0xfffffe00, RZ, 0xc0, !PT ;  /* 0xfffffe0053537812 */ /* 0x000fc400078ec0ff */
[----:B---3--:R-:W-:Y:S01]  /*1a10*/  @!P1 LEA R18, P4, R2, c[0x0][0x170], 0x1 ;  /* 0x00005c0002129a11 */ /* 0x008fe200078808ff */
[----:B------:R-:W-:Y:S01]  /*1a20*/  @!P0 IMAD.IADD R5, R15, 0x1, R5 ;  /* 0x000000010f058824 */ /* 0x000fe200078e0205 */
[----:B--2---:R-:W-:Y:S01]  /*1a30*/  @!P2 LEA R16, P3, R9, c[0x0][0x170], 0x1 ;  /* 0x00005c000910aa11 */ /* 0x004fe200078608ff */
[----:B------:R-:W-:-:S04]  /*1a40*/  DEPBAR.LE SB0, 0x0 ;  /* 0x000080000000791a */ /* 0x000fc80000000000 */
[----:B------:R-:W-:Y:S01]  /*1a50*/  BAR.SYNC.DEFER_BLOCKING 0x0 ;  /* 0x0000000000007b1d */ /* 0x000fe20000010000 */
[----:B------:R-:W-:Y:S01]  /*1a60*/  @!P2 LEA.HI.X R17, R9, c[0x0][0x174], R7, 0x1, P3 ;  /* 0x00005d000911aa11 */ /* 0x000fe200018f0c07 */
[----:B------:R-:W-:Y:S01]  /*1a70*/  IMAD R194, R85, 0x400, R83 ;  /* 0x0000040055c27824 */ /* 0x000fe200078e0253 */
[----:B------:R-:W-:Y:S02]  /*1a80*/  LOP3.LUT R82, R10, R82, RZ, 0x3c, !PT ;  /* 0x000000520a527212 */ /* 0x000fe400078e3cff */
[----:B------:R-:W-:Y:S02]  /*1a90*/  @!P0 LEA R6, P3, R14, c[0x0][0x170], 0x1 ;  /* 0x00005c000e068a11 */ /* 0x000fe400078608ff */
[----:B------:R-:W-:Y:S01]  /*1aa0*/  @!P1 LEA.HI.X R19, R2, c[0x0][0x174], R8, 0x1, P4 ;  /* 0x00005d0002139a11 */ /* 0x000fe200020f0c08 */
[----:B------:R-:W-:Y:S01]  /*1ab0*/  IMAD.IADD R194, R82, 0x1, R194 ;  /* 0x0000000152c27824 */ /* 0x000fe200078e02c2 */
[----:B------:R-:W-:Y:S01]  /*1ac0*/  @!P0 LEA.HI.X R7, R14, c[0x0][0x174], R5, 0x1, P3 ;  /* 0x00005d000e078a11 */ /* 0x000fe200018f0c05 */
[----:B------:R-:W-:Y:S01]  /*1ad0*/  IMAD.MOV.U32 R2, RZ, RZ, 0x10 ;  /* 0x00000010ff027424 */ /* 0x000fe200078e00ff */
[----:B------:R-:W-:Y:S01]  /*1ae0*/  IADD3 R191, R193, 0x6020, RZ ;  /* 0x00006020c1bf7810 */ /* 0x000fe20007ffe0ff */
[----:B------:R-:W-:Y:S01]  /*1af0*/  IMAD.SHL.U32 R194, R194, 0x2, RZ ;  /* 0x00000002c2c27824 */ /* 0x000fe200078e00ff */
[----:B------:R-:W-:Y:S04]  /*1b00*/  @P6 STS.128 [R197+0xc000], RZ ;  /* 0x00c000ffc5006388 */ /* 0x000fe80000000c00 */
[----:B------:R-:W-:Y:S04]  /*1b10*/  @P6 STS.128 [R197+0xe000], RZ ;  /* 0x00e000ffc5006388 */ /* 0x000fe80000000c00 */
[----:B------:R-:W-:Y:S04]  /*1b20*/  @P6 STS.128 [R197+0x10000], RZ ;  /* 0x010000ffc5006388 */ /* 0x000fe80000000c00 */
[----:B------:R-:W-:Y:S01]  /*1b30*/  @!PT LDS RZ, [RZ] ;  /* 0x00000000fffff984 */ /* 0x000fe20000000800 */
[----:B------:R-:W-:Y:S01]  /*1b40*/  @!PT LDS RZ, [RZ] ;  /* 0x00000000fffff984 */ /* 0x000fe20000000800 */
[----:B------:R-:W-:Y:S01]  /*1b50*/  @!PT LDS RZ, [RZ] ;  /* 0x00000000fffff984 */ /* 0x000fe20000000800 */
[----:B------:R2:W-:Y:S04]  /*1b60*/  @!P6 LDGSTS.E.BYPASS.LTC128B.128 [R197+0xc000], [R12.64] ;  /* 0x0c0000000cc5efae */ /* 0x0005e8000b901d56 */
[----:B------:R2:W-:Y:S04]  /*1b70*/  @!P6 LDGSTS.E.BYPASS.LTC128B.128 [R197+0xe000], [R12.64+0x80] ;  /* 0x0e0000800cc5efae */ /* 0x0005e8000b901d56 */
[----:B------:R2:W-:Y:S04]  /*1b80*/  @!P6 LDGSTS.E.BYPASS.LTC128B.128 [R197+0x10000], [R12.64+0x100] ;  /* 0x100001000cc5efae */ /* 0x0005e8000b901d56 */
        /* <DEDUP_REMOVED lines=17> */
[----:B------:R3:W-:Y:S01]  /*1ca0*/  @!P1 LDGSTS.E.BYPASS.LTC128B.128 [R197+0x11000], [R18.64+0x100] ;  /* 0x1100010012c59fae */ /* 0x0007e2000b901d56 */
[----:B------:R-:W-:Y:S01]  /*1cb0*/  R2P PR, R0, 0x6 ;  /* 0x0000000600007804 */ /* 0x000fe20000000000 */
[----:B------:R-:W-:-:S02]  /*1cc0*/  IMAD.MOV.U32 R0, RZ, RZ, 0x20 ;  /* 0x00000020ff007424 */ /* 0x000fc400078e00ff */
[----:B------:R-:W-:Y:S02]  /*1cd0*/  @P0 STS.128 [R197+0xd800], RZ ;  /* 0x00d800ffc5000388 */ /* 0x000fe40000000c00 */
[----:B------:R-:W-:Y:S02]  /*1ce0*/  SEL R2, R2, 0xfffffff0, !P1 ;  /* 0xfffffff002027807 */ /* 0x000fe40004800000 */
[----:B------:R-:W-:Y:S01]  /*1cf0*/  @P0 STS.128 [R197+0xf800], RZ ;  /* 0x00f800ffc5000388 */ /* 0x000fe20000000c00 */
[----:B------:R-:W-:Y:S02]  /*1d00*/  SEL R0, R0, 0xffffffe0, !P2 ;  /* 0xffffffe000007807 */ /* 0x000fe40005000000 */
[----:B------:R-:W-:Y:S01]  /*1d10*/  R2P PR, R3, 0x6 ;  /* 0x0000000603007804 */ /* 0x000fe20000000000 */
[----:B------:R-:W-:Y:S01]  /*1d20*/  @P0 STS.128 [R197+0x11800], RZ ;  /* 0x011800ffc5000388 */ /* 0x000fe20000000c00 */
[----:B------:R-:W-:Y:S01]  /*1d30*/  IADD3 R3, R193, 0x6000, RZ ;  /* 0x00006000c1037810 */ /* 0x000fe20007ffe0ff */
[----:B------:R-:W-:-:S02]  /*1d40*/  IMAD R192, R2, 0x2, R194 ;  /* 0x0000000202c07824 */ /* 0x000fc400078e02c2 */
[----:B------:R-:W-:Y:S01]  /*1d50*/  @!PT LDS RZ, [RZ] ;  /* 0x00000000fffff984 */ /* 0x000fe20000000800 */
[----:B------:R-:W-:Y:S01]  /*1d60*/  @!PT LDS RZ, [RZ] ;  /* 0x00000000fffff984 */ /* 0x000fe20000000800 */
[----:B------:R-:W-:Y:S01]  /*1d70*/  @!PT LDS RZ, [RZ] ;  /* 0x00000000fffff984 */ /* 0x000fe20000000800 */
[----:B------:R4:W-:Y:S01]  /*1d80*/  @!P0 LDGSTS.E.BYPASS.LTC128B.128 [R197+0xd800], [R6.64] ;  /* 0x0d80000006c58fae */ /* 0x0009e2000b901d56 */
[C---:B------:R-:W-:Y:S02]  /*1d90*/  IMAD R190, R0.reuse, 0x2, R194 ;  /* 0x0000000200be7824 */ /* 0x040fe400078e02c2 */
[----:B------:R-:W-:Y:S01]  /*1da0*/  IMAD R189, R0, 0x2, R192 ;  /* 0x0000000200bd7824 */ /* 0x000fe200078e02c0 */
[----:B------:R4:W-:Y:S04]  /*1db0*/  @!P0 LDGSTS.E.BYPASS.LTC128B.128 [R197+0xf800], [R6.64+0x80] ;  /* 0x0f80008006c58fae */ /* 0x0009e8000b901d56 */
[----:B------:R4:W-:Y:S01]  /*1dc0*/  @!P0 LDGSTS.E.BYPASS.LTC128B.128 [R197+0x11800], [R6.64+0x100] ;  /* 0x1180010006c58fae */ /* 0x0009e2000b901d56 */
[----:B------:R-:W-:Y:S01]  /*1dd0*/  @P1 IADD3 R191, R3, -0x20, RZ ;  /* 0xffffffe003bf1810 */ /* 0x000fe20007ffe0ff */
[----:B------:R-:W-:-:S02]  /*1de0*/  IMAD.MOV.U32 R3, RZ, RZ, 0x40 ;  /* 0x00000040ff037424 */ /* 0x000fc400078e00ff */
[----:B------:R-:W-:Y:S01]  /*1df0*/  LDSM.16.M88.4 R28, [R194] ;  /* 0x00000000c21c783b */ /* 0x000fe20000000200 */
[----:B------:R-:W-:Y:S02]  /*1e00*/  IADD3 R183, R191, 0x800, RZ ;  /* 0x00000800bfb77810 */ /* 0x000fe40007ffe0ff */
[----:B------:R-:W-:Y:S01]  /*1e10*/  SEL R3, R3, 0xffffffc0, !P2 ;  /* 0xffffffc003037807 */ /* 0x000fe20005000000 */
[----:B-1----:R-:W1:Y:S01]  /*1e20*/  LDSM.16.M88.4 R20, [R193+0x6000] ;  /* 0x00600000c114783b */ /* 0x002e620000000200 */
[C---:B------:R-:W-:Y:S02]  /*1e30*/  IADD3 R182, R191.reuse, 0x1000, RZ ;  /* 0x00001000bfb67810 */ /* 0x040fe40007ffe0ff */
[----:B------:R-:W-:Y:S01]  /*1e40*/  IADD3 R181, R191, 0x1800, RZ ;  /* 0x00001800bfb57810 */ /* 0x000fe20007ffe0ff */
[----:B--2---:R-:W3:Y:S01]  /*1e50*/  LDSM.16.M88.4 R12, [R193+0x6800] ;  /* 0x00680000c10c783b */ /* 0x004ee20000000200 */
[----:B------:R-:W-:Y:S01]  /*1e60*/  IMAD.IADD R187, R193, 0x1, R3 ;  /* 0x00000001c1bb7824 */ /* 0x000fe200078e0203 */
[----:B------:R-:W-:Y:S01]  /*1e70*/  IADD3 R179, R191, 0x2000, RZ ;  /* 0x00002000bfb37810 */ /* 0x000fe20007ffe0ff */
[----:B------:R-:W-:Y:S01]  /*1e80*/  IMAD.IADD R180, R3, 0x1, R191 ;  /* 0x0000000103b47824 */ /* 0x000fe200078e02bf */
[----:B------:R-:W2:Y:S01]  /*1e90*/  LDSM.16.M88.4 R56, [R193+0x7000] ;  /* 0x00700000c138783b */ /* 0x000ea20000000200 */
[----:B------:R-:W-:-:S02]  /*1ea0*/  SHF.R.S32.HI R3, RZ, 0x1f, R87 ;  /* 0x0000001fff037819 */ /* 0x000fc40000011457 */
[----:B------:R-:W-:Y:S01]  /*1eb0*/  IADD3 R178, R191, 0x2800, RZ ;  /* 0x00002800bfb27810 */ /* 0x000fe20007ffe0ff */
[----:B------:R-:W5:Y:S01]  /*1ec0*/  LDSM.16.M88.4 R32, [R193+0x7800] ;  /* 0x00780000c120783b */ /* 0x000f620000000200 */
[----:B------:R-:W-:Y:S02]  /*1ed0*/  LEA.HI R204, R3, R87, RZ, 0x2 ;  /* 0x0000005703cc7211 */ /* 0x000fe400078f10ff */
[----:B------:R-:W-:Y:S01]  /*1ee0*/  LEA R3, R85, UR9, 0x4 ;  /* 0x0000000955037c11 */ /* 0x000fe2000f8e20ff */
[----:B------:R-:W-:Y:S01]  /*1ef0*/  LDSM.16.M88.4 R68, [R192] ;  /* 0x00000000c044783b */ /* 0x000fe20000000200 */
[----:B------:R-:W-:Y:S02]  /*1f00*/  SHF.R.S32.HI R204, RZ, 0x2, R204 ;  /* 0x00000002ffcc7819 */ /* 0x000fe400000114cc */
[----:B------:R-:W-:Y:S01]  /*1f10*/  IADD3 R177, R191, 0x3000, RZ ;  /* 0x00003000bfb17810 */ /* 0x000fe20007ffe0ff */
[----:B------:R-:W2:Y:S01]  /*1f20*/  LDSM.16.M88.4 R36, [R191] ;  /* 0x00000000bf24783b */ /* 0x000ea20000000200 */
[----:B------:R-:W-:-:S02]  /*1f30*/  IADD3 R3, R3, 0x1, R204 ;  /* 0x0000000103037810 */ /* 0x000fc40007ffe0cc */
[----:B------:R-:W-:Y:S01]  /*1f40*/  IADD3 R176, R191, 0x3800, RZ ;  /* 0x00003800bfb07810 */ /* 0x000fe20007ffe0ff */
[----:B------:R-:W2:Y:S01]  /*1f50*/  LDSM.16.M88.4 R8, [R191+0x800] ;  /* 0x00080000bf08783b */ /* 0x000ea20000000200 */
[----:B------:R-:W-:Y:S01]  /*1f60*/  IADD3 R205, R205, -UR20, R3 ;  /* 0x80000014cdcd7c10 */ /* 0x000fe2000fffe003 */
[----:B------:R-:W-:Y:S01]  /*1f70*/  IMAD.U32 R3, RZ, RZ, UR6 ;  /* 0x00000006ff037e24 */ /* 0x000fe2000f8e00ff */
[----:B------:R-:W-:Y:S01]  /*1f80*/  IADD3 R175, R191, 0x4000, RZ ;  /* 0x00004000bfaf7810 */ /* 0x000fe20007ffe0ff */
[----:B----4-:R-:W4:Y:S01]  /*1f90*/  LDSM.16.M88.4 R4, [R191+0x1000] ;  /* 0x00100000bf04783b */ /* 0x010f220000000200 */
[----:B------:R-:W-:Y:S01]  /*1fa0*/  IADD3 R205, R205, c[0x0][0x2e8], RZ ;  /* 0x0000ba00cdcd7a10 */ /* 0x000fe20007ffe0ff */
[----:B------:R-:W-:Y:S01]  /*1fb0*/  IMAD R3, R3, 0x40, R222 ;  /* 0x0000004003037824 */ /* 0x000fe200078e02de */
[----:B------:R-:W-:Y:S01]  /*1fc0*/  IADD3 R174, R191, 0x4800, RZ ;  /* 0x00004800bfae7810 */ /* 0x000fe20007ffe0ff */
[----:B------:R-:W4:Y:S01]  /*1fd0*/  LDSM.16.M88.4 R72, [R191+0x1800] ;  /* 0x00180000bf48783b */ /* 0x000f220000000200 */
[----:B------:R-:W-:-:S02]  /*1fe0*/  IADD3 R133, R205, 0x8, RZ ;  /* 0x00000008cd857810 */ /* 0x000fc40007ffe0ff */
[----:B------:R-:W-:Y:S01]  /*1ff0*/  IMNMX R205, R205, UR10, PT ;  /* 0x0000000acdcd7c17 */ /* 0x000fe2000b800200 */
[----:B------:R-:W-:Y:S01]  /*2000*/  LDSM.16.M88.4 R48, [R190] ;  /* 0x00000000be30783b */ /* 0x000fe20000000200 */
[----:B------:R-:W-:Y:S02]  /*2010*/  IMNMX R133, R133, UR10, PT ;  /* 0x0000000a85857c17 */ /* 0x000fe4000b800200 */
[C---:B------:R-:W-:Y:S01]  /*2020*/  IADD3 R173, R191.reuse, 0x5000, RZ ;  /* 0x00005000bfad7810 */ /* 0x040fe20007ffe0ff */
[----:B-1----:R-:W-:Y:S01]  /*2030*/  HMMA.16816.F32.BF16 R24, R28, R20, RZ ;  /* 0x000000141c18723c */ /* 0x002fe200000418ff */
[----:B------:R-:W1:Y:S01]  /*2040*/  LDSM.16.M88.4 R64, [R187+0x6000] ;  /* 0x00600000bb40783b */ /* 0x000e620000000200 */
[----:B------:R-:W-:-:S03]  /*2050*/  IADD3 R172, R191, 0x5800, RZ ;  /* 0x00005800bfac7810 */ /* 0x000fc60007ffe0ff */
[----:B------:R-:W-:Y:S03]  /*2060*/  LDSM.16.M88.4 R44, [R187+0x6800] ;  /* 0x00680000bb2c783b */ /* 0x000fe60000000200 */
[C---:B------:R-:W-:Y:S01]  /*2070*/  HMMA.16816.F32.BF16 R20, R28.reuse, R22, RZ ;  /* 0x000000161c14723c */ /* 0x040fe200000418ff */
[----:B------:R-:W-:Y:S04]  /*2080*/  LDSM.16.M88.4 R40, [R187+0x7800] ;  /* 0x00780000bb28783b */ /* 0x000fe80000000200 */
[----:B------:R-:W0:Y:S03]  /*2090*/  LDGDEPBAR ;  /* 0x00000000000079af */ /* 0x000e260000000000 */
[C---:B---3--:R-:W-:Y:S08]  /*20a0*/  HMMA.16816.F32.BF16 R16, R28.reuse, R12, RZ ;  /* 0x0000000c1c10723c */ /* 0x048ff000000418ff */
[C---:B--2---:R-:W-:Y:S08]  /*20b0*/  HMMA.16816.F32.BF16 R60, R28.reuse, R56, RZ ;  /* 0x000000381c3c723c */ /* 0x044ff000000418ff */
[C---:B------:R-:W-:Y:S08]  /*20c0*/  HMMA.16816.F32.BF16 R12, R28.reuse, R14, RZ ;  /* 0x0000000e1c0c723c */ /* 0x040ff000000418ff */
[C---:B------:R-:W-:Y:S08]  /*20d0*/  HMMA.16816.F32.BF16 R56, R28.reuse, R58, RZ ;  /* 0x0000003a1c38723c */ /* 0x040ff000000418ff */
[C---:B-----5:R-:W-:Y:S08]  /*20e0*/  HMMA.16816.F32.BF16 R52, R28.reuse, R32, RZ ;  /* 0x000000201c34723c */ /* 0x060ff000000418ff */
[----:B------:R-:W-:Y:S01]  /*20f0*/  HMMA.16816.F32.BF16 R28, R28, R34, RZ ;  /* 0x000000221c1c723c */ /* 0x000fe200000418ff */
[----:B------:R-:W2:Y:S07]  /*2100*/  LDSM.16.M88.4 R32, [R187+0x7000] ;  /* 0x00700000bb20783b */ /* 0x000eae0000000200 */
[C---:B------:R-:W-:Y:S08]  /*2110*/  HMMA.16816.F32.BF16 R24, R68.reuse, R36, R24 ;  /* 0x000000244418723c */ /* 0x040ff00000041818 */
[C---:B------:R-:W-:Y:S01]  /*2120*/  HMMA.16816.F32.BF16 R20, R68.reuse, R38, R20 ;  /* 0x000000264414723c */ /* 0x040fe20000041814 */
[----:B------:R-:W-:Y:S07]  /*2130*/  LDSM.16.M88.4 R36, [R180+0x800] ;  /* 0x00080000b424783b */ /* 0x000fee0000000200 */
        /* <DEDUP_REMOVED lines=8> */
[----:B------:R-:W-:Y:S04]  /*21c0*/  LDSM.16.M88.4 R72, [R192+0x2000] ;  /* 0x00200000c048783b */ /* 0x000fe80000000200 */
[----:B------:R-:W-:Y:S03]  /*21d0*/  LDSM.16.M88.4 R68, [R191+0x3000] ;  /* 0x00300000bf44783b */ /* 0x000fe60000000200 */
[C---:B-1----:R-:W-:Y:S08]  /*21e0*/  HMMA.16816.F32.BF16 R24, R48.reuse, R64, R24 ;  /* 0x000000403018723c */ /* 0x042ff00000041818 */
[C---:B------:R-:W-:Y:S01]  /*21f0*/  HMMA.16816.F32.BF16 R20, R48.reuse, R66, R20 ;  /* 0x000000423014723c */ /* 0x040fe20000041814 */
[----:B------:R-:W-:Y:S07]  /*2200*/  LDSM.16.M88.4 R64, [R191+0x3800] ;  /* 0x00380000bf40783b */ /* 0x000fee0000000200 */
[C---:B--2---:R-:W-:Y:S08]  /*2210*/  HMMA.16816.F32.BF16 R60, R48.reuse, R32, R60 ;  /* 0x00000020303c723c */ /* 0x044ff0000004183c */
[C---:B------:R-:W-:Y:S01]  /*2220*/  HMMA.16816.F32.BF16 R56, R48.reuse, R34, R56 ;  /* 0x000000223038723c */ /* 0x040fe20000041838 */
[----:B------:R-:W1:Y:S07]  /*2230*/  LDSM.16.M88.4 R32, [R180+0x1000] ;  /* 0x00100000b420783b */ /* 0x000e6e0000000200 */
[C---:B------:R-:W-:Y:S08]  /*2240*/  HMMA.16816.F32.BF16 R16, R48.reuse, R44, R16 ;  /* 0x0000002c3010723c */ /* 0x040ff00000041810 */
[C---:B------:R-:W-:Y:S01]  /*2250*/  HMMA.16816.F32.BF16 R12, R48.reuse, R46, R12 ;  /* 0x0000002e300c723c */ /* 0x040fe2000004180c */
[----:B------:R-:W2:Y:S07]  /*2260*/  LDSM.16.M88.4 R44, [R180+0x1800] ;  /* 0x00180000b42c783b */ /* 0x000eae0000000200 */
[C---:B------:R-:W-:Y:S08]  /*2270*/  HMMA.16816.F32.BF16 R52, R48.reuse, R40, R52 ;  /* 0x000000283034723c */ /* 0x040ff00000041834 */
[----:B------:R-:W-:Y:S01]  /*2280*/  HMMA.16816.F32.BF16 R48, R48, R42, R28 ;  /* 0x0000002a3030723c */ /* 0x000fe2000004181c */
[----:B------:R-:W-:Y:S04]  /*2290*/  LDSM.16.M88.4 R28, [R194+0x2000] ;  /* 0x00200000c21c783b */ /* 0x000fe80000000200 */
[----:B------:R-:W-:Y:S03]  /*22a0*/  LDSM.16.M88.4 R40, [R193+0x8000] ;  /* 0x00800000c128783b */ /* 0x000fe60000000200 */
        /* <DEDUP_REMOVED lines=9> */
[C---:B--2---:R-:W-:Y:S08]  /*2340*/  HMMA.16816.F32.BF16 R52, R8.reuse, R44, R52 ;  /* 0x0000002c0834723c */ /* 0x044ff00000041834 */
[----:B------:R-:W-:Y:S01]  /*2350*/  HMMA.16816.F32.BF16 R48, R8, R46, R48 ;  /* 0x0000002e0830723c */ /* 0x000fe20000041830 */
[----:B------:R-:W2:Y:S04]  /*2360*/  LDSM.16.M88.4 R8, [R191+0x2000] ;  /* 0x00200000bf08783b */ /* 0x000ea80000000200 */
[----:B------:R-:W-:Y:S03]  /*2370*/  LDSM.16.M88.4 R44, [R190+0x2000] ;  /* 0x00200000be2c783b */ /* 0x000fe60000000200 */
[C---:B---3--:R-:W-:Y:S08]  /*2380*/  HMMA.16816.F32.BF16 R16, R28.reuse, R4, R16 ;  /* 0x000000041c10723c */ /* 0x048ff00000041810 */
[C---:B------:R-:W-:Y:S01]  /*2390*/  HMMA.16816.F32.BF16 R12, R28.reuse, R6, R12 ;  /* 0x000000061c0c723c */ /* 0x040fe2000004180c */
[----:B------:R-:W3:Y:S07]  /*23a0*/  LDSM.16.M88.4 R4, [R191+0x2800] ;  /* 0x00280000bf04783b */ /* 0x000eee0000000200 */
[C---:B------:R-:W-:Y:S08]  /*23b0*/  HMMA.16816.F32.BF16 R24, R28.reuse, R40, R24 ;  /* 0x000000281c18723c */ /* 0x040ff00000041818 */
[C---:B------:R-:W-:Y:S01]  /*23c0*/  HMMA.16816.F32.BF16 R20, R28.reuse, R42, R20 ;  /* 0x0000002a1c14723c */ /* 0x040fe20000041814 */
[----:B------:R-:W5:Y:S07]  /*23d0*/  LDSM.16.M88.4 R40, [R187+0x8000] ;  /* 0x00800000bb28783b */ /* 0x000f6e0000000200 */
[C---:B----4-:R-:W-:Y:S08]  /*23e0*/  HMMA.16816.F32.BF16 R60, R28.reuse, R36, R60 ;  /* 0x000000241c3c723c */ /* 0x050ff0000004183c */
[C---:B------:R-:W-:Y:S01]  /*23f0*/  HMMA.16816.F32.BF16 R56, R28.reuse, R38, R56 ;  /* 0x000000261c38723c */ /* 0x040fe20000041838 */
[----:B------:R-:W4:Y:S07]  /*2400*/  LDSM.16.M88.4 R36, [R187+0x8800] ;  /* 0x00880000bb24783b */ /* 0x000f2e0000000200 */
[C---:B-1----:R-:W-:Y:S08]  /*2410*/  HMMA.16816.F32.BF16 R52, R28.reuse, R32, R52 ;  /* 0x000000201c34723c */ /* 0x042ff00000041834 */
        /* <DEDUP_REMOVED lines=8> */
[----:B------:R-:W2:Y:S07]  /*24a0*/  LDSM.16.M88.4 R4, [R180+0x2000] ;  /* 0x00200000b404783b */ /* 0x000eae0000000200 */
[C---:B------:R-:W-:Y:S08]  /*24b0*/  HMMA.16816.F32.BF16 R52, R72.reuse, R64, R52 ;  /* 0x000000404834723c */ /* 0x040ff00000041834 */
[C---:B------:R-:W-:Y:S08]  /*24c0*/  HMMA.16816.F32.BF16 R60, R72.reuse, R68, R60 ;  /* 0x00000044483c723c */ /* 0x040ff0000004183c */
[C---:B------:R-:W-:Y:S01]  /*24d0*/  HMMA.16816.F32.BF16 R56, R72.reuse, R70, R56 ;  /* 0x000000464838723c */ /* 0x040fe20000041838 */
[----:B------:R-:W-:Y:S07]  /*24e0*/  LDSM.16.M88.4 R68, [R193+0xb800] ;  /* 0x00b80000c144783b */ /* 0x000fee0000000200 */
[----:B------:R-:W-:Y:S01]  /*24f0*/  HMMA.16816.F32.BF16 R64, R72, R66, R48 ;  /* 0x000000424840723c */ /* 0x000fe20000041830 */
[----:B------:R-:W3:Y:S07]  /*2500*/  LDSM.16.M88.4 R48, [R180+0x2800] ;  /* 0x00280000b430783b */ /* 0x000eee0000000200 */
[C---:B-----5:R-:W-:Y:S08]  /*2510*/  HMMA.16816.F32.BF16 R24, R44.reuse, R40, R24 ;  /* 0x000000282c18723c */ /* 0x060ff00000041818 */
[C---:B------:R-:W-:Y:S01]  /*2520*/  HMMA.16816.F32.BF16 R20, R44.reuse, R42, R20 ;  /* 0x0000002a2c14723c */ /* 0x040fe20000041814 */
[----:B------:R-:W-:Y:S07]  /*2530*/  LDSM.16.M88.4 R40, [R180+0x3800] ;  /* 0x00380000b428783b */ /* 0x000fee0000000200 */
[C---:B----4-:R-:W-:Y:S08]  /*2540*/  HMMA.16816.F32.BF16 R16, R44.reuse, R36, R16 ;  /* 0x000000242c10723c */ /* 0x050ff00000041810 */
[C---:B------:R-:W-:Y:S01]  /*2550*/  HMMA.16816.F32.BF16 R12, R44.reuse, R38, R12 ;  /* 0x000000262c0c723c */ /* 0x040fe2000004180c */
[----:B------:R-:W4:Y:S07]  /*2560*/  LDSM.16.M88.4 R36, [R180+0x3000] ;  /* 0x00300000b424783b */ /* 0x000f2e0000000200 */
[C---:B-1----:R-:W-:Y:S08]  /*2570*/  HMMA.16816.F32.BF16 R60, R44.reuse, R32, R60 ;  /* 0x000000202c3c723c */ /* 0x042ff0000004183c */
[C---:B------:R-:W-:Y:S01]  /*2580*/  HMMA.16816.F32.BF16 R56, R44.reuse, R34, R56 ;  /* 0x000000222c38723c */ /* 0x040fe20000041838 */
[----:B------:R-:W-:Y:S07]  /*2590*/  LDSM.16.M88.4 R32, [R194+0x4000] ;  /* 0x00400000c220783b */ /* 0x000fee0000000200 */
        /* <DEDUP_REMOVED lines=8> */
[C---:B------:R-:W-:Y:S01]  /*2620*/  HMMA.16816.F32.BF16 R12, R8.reuse, R50, R12 ;  /* 0x00000032080c723c */ /* 0x040fe2000004180c */
[----:B------:R-:W-:Y:S07]  /*2630*/  LDSM.16.M88.4 R48, [R192+0x4000] ;  /* 0x00400000c030783b */ /* 0x000fee0000000200 */
[C---:B----4-:R-:W-:Y:S08]  /*2640*/  HMMA.16816.F32.BF16 R60, R8.reuse, R36, R60 ;  /* 0x00000024083c723c */ /* 0x050ff0000004183c */
[C---:B------:R-:W-:Y:S01]  /*2650*/  HMMA.16816.F32.BF16 R56, R8.reuse, R38, R56 ;  /* 0x000000260838723c */ /* 0x040fe20000041838 */
[----:B------:R-:W3:Y:S07]  /*2660*/  LDSM.16.M88.4 R36, [R191+0x4000] ;  /* 0x00400000bf24783b */ /* 0x000eee0000000200 */
[C---:B------:R-:W-:Y:S08]  /*2670*/  HMMA.16816.F32.BF16 R52, R8.reuse, R40, R52 ;  /* 0x000000280834723c */ /* 0x040ff00000041834 */
[----:B------:R-:W-:Y:S01]  /*2680*/  HMMA.16816.F32.BF16 R64, R8, R42, R64 ;  /* 0x0000002a0840723c */ /* 0x000fe20000041840 */
[----:B------:R-:W4:Y:S04]  /*2690*/  LDSM.16.M88.4 R8, [R191+0x4800] ;  /* 0x00480000bf08783b */ /* 0x000f280000000200 */
[----:B------:R-:W-:Y:S03]  /*26a0*/  LDSM.16.M88.4 R40, [R187+0xa000] ;  /* 0x00a00000bb28783b */ /* 0x000fe60000000200 */
[C---:B-1----:R-:W-:Y:S08]  /*26b0*/  HMMA.16816.F32.BF16 R24, R32.reuse, R28, R24 ;  /* 0x0000001c2018723c */ /* 0x042ff00000041818 */
[C---:B--2---:R-:W-:Y:S08]  /*26c0*/  HMMA.16816.F32.BF16 R16, R32.reuse, R4, R16 ;  /* 0x000000042010723c */ /* 0x044ff00000041810 */
[C---:B------:R-:W-:Y:S01]  /*26d0*/  HMMA.16816.F32.BF16 R12, R32.reuse, R6, R12 ;  /* 0x00000006200c723c */ /* 0x040fe2000004180c */
[----:B------:R-:W1:Y:S07]  /*26e0*/  LDSM.16.M88.4 R4, [R191+0x5000] ;  /* 0x00500000bf04783b */ /* 0x000e6e0000000200 */
[C---:B------:R-:W-:Y:S01]  /*26f0*/  HMMA.16816.F32.BF16 R20, R32.reuse, R30, R20 ;  /* 0x0000001e2014723c */ /* 0x040fe20000041814 */
[----:B------:R-:W2:Y:S07]  /*2700*/  LDSM.16.M88.4 R28, [R191+0x5800] ;  /* 0x00580000bf1c783b */ /* 0x000eae0000000200 */
[C---:B------:R-:W-:Y:S08]  /*2710*/  HMMA.16816.F32.BF16 R60, R32.reuse, R44, R60 ;  /* 0x0000002c203c723c */ /* 0x040ff0000004183c */
[C---:B------:R-:W-:Y:S01]  /*2720*/  HMMA.16816.F32.BF16 R56, R32.reuse, R46, R56 ;  /* 0x0000002e2038723c */ /* 0x040fe20000041838 */
[----:B------:R-:W-:Y:S07]  /*2730*/  LDSM.16.M88.4 R44, [R187+0xa800] ;  /* 0x00a80000bb2c783b */ /* 0x000fee0000000200 */
[C---:B------:R-:W-:Y:S08]  /*2740*/  HMMA.16816.F32.BF16 R52, R32.reuse, R68, R52 ;  /* 0x000000442034723c */ /* 0x040ff00000041834 */
[----:B------:R-:W-:Y:S08]  /*2750*/  HMMA.16816.F32.BF16 R64, R32, R70, R64 ;  /* 0x000000462040723c */ /* 0x000ff00000041840 */
[C---:B---3--:R-:W-:Y:S01]  /*2760*/  HMMA.16816.F32.BF16 R32, R48.reuse, R36, R24 ;  /* 0x000000243020723c */ /* 0x048fe20000041818 */
[----:B------:R-:W3:Y:S07]  /*2770*/  LDSM.16.M88.4 R24, [R190+0x4000] ;  /* 0x00400000be18783b */ /* 0x000eee0000000200 */
[C---:B----4-:R-:W-:Y:S01]  /*2780*/  HMMA.16816.F32.BF16 R68, R48.reuse, R8, R16 ;  /* 0x000000083044723c */ /* 0x050fe20000041810 */
[----:B------:R-:W4:Y:S07]  /*2790*/  LDSM.16.M88.4 R16, [R187+0xb800] ;  /* 0x00b80000bb10783b */ /* 0x000f2e0000000200 */
[C---:B------:R-:W-:Y:S01]  /*27a0*/  HMMA.16816.F32.BF16 R20, R48.reuse, R38, R20 ;  /* 0x000000263014723c */ /* 0x040fe20000041814 */
[----:B------:R-:W-:Y:S07]  /*27b0*/  LDSM.16.M88.4 R36, [R187+0xb000] ;  /* 0x00b00000bb24783b */ /* 0x000fee0000000200 */
[C---:B------:R-:W-:Y:S01]  /*27c0*/  HMMA.16816.F32.BF16 R12, R48.reuse, R10, R12 ;  /* 0x0000000a300c723c */ /* 0x040fe2000004180c */
[----:B------:R-:W-:Y:S07]  /*27d0*/  LDSM.16.M88.4 R8, [R180+0x4000] ;  /* 0x00400000b408783b */ /* 0x000fee0000000200 */
[C---:B-1----:R-:W-:Y:S08]  /*27e0*/  HMMA.16816.F32.BF16 R60, R48.reuse, R4, R60 ;  /* 0x00000004303c723c */ /* 0x042ff0000004183c */
[C---:B------:R-:W-:Y:S01]  /*27f0*/  HMMA.16816.F32.BF16 R56, R48.reuse, R6, R56 ;  /* 0x000000063038723c */ /* 0x040fe20000041838 */
[----:B------:R-:W1:Y:S07]  /*2800*/  LDSM.16.M88.4 R4, [R189+0x4000] ;  /* 0x00400000bd04783b */ /* 0x000e6e0000000200 */
[C---:B--2---:R-:W-:Y:S08]  /*2810*/  HMMA.16816.F32.BF16 R52, R48.reuse, R28, R52 ;  /* 0x0000001c3034723c */ /* 0x044ff00000041834 */
[----:B------:R-:W-:Y:S01]  /*2820*/  HMMA.16816.F32.BF16 R64, R48, R30, R64 ;  /* 0x0000001e3040723c */ /* 0x000fe20000041840 */
[----:B------:R-:W2:Y:S07]  /*2830*/  LDSM.16.M88.4 R28, [R180+0x4800] ;  /* 0x00480000b41c783b */ /* 0x000eae0000000200 */
[C---:B---3--:R-:W-:Y:S08]  /*2840*/  HMMA.16816.F32.BF16 R32, R24.reuse, R40, R32 ;  /* 0x000000281820723c */ /* 0x048ff00000041820 */
[C---:B------:R-:W-:Y:S08]  /*2850*/  HMMA.16816.F32.BF16 R20, R24.reuse, R42, R20 ;  /* 0x0000002a1814723c */ /* 0x040ff00000041814 */
[C---:B----4-:R-:W-:Y:S08]  /*2860*/  HMMA.16816.F32.BF16 R52, R24.reuse, R16, R52 ;  /* 0x000000101834723c */ /* 0x050ff00000041834 */
[----:B------:R-:W-:Y:S01]  /*2870*/  HMMA.16816.F32.BF16 R64, R24, R18, R64 ;  /* 0x000000121840723c */ /* 0x000fe20000041840 */
[----:B------:R-:W3:Y:S07]  /*2880*/  LDSM.16.M88.4 R16, [R180+0x5000] ;  /* 0x00500000b410783b */ /* 0x000eee0000000200 */
[----:B-1----:R-:W-:Y:S07]  /*2890*/  HMMA.16816.F32.BF16 R32, R4, R8, R32 ;  /* 0x000000080420723c */ /* 0x002fee0000041820 */
[C---:B------:R-:W-:Y:S01]  /*28a0*/  IADD3 R8, R3.reuse, 0x1, RZ ;  /* 0x0000000103087810 */ /* 0x040fe20007ffe0ff */
[----:B------:R-:W-:Y:S01]  /*28b0*/  HMMA.16816.F32.BF16 R68, R24, R44, R68 ;  /* 0x0000002c1844723c */ /* 0x000fe20000041844 */
[----:B------:R-:W-:-:S02]  /*28c0*/  IADD3 R9, R3, 0x8, RZ ;  /* 0x0000000803097810 */ /* 0x000fc40007ffe0ff */
[C---:B------:R-:W-:Y:S02]  /*28d0*/  ISETP.GE.AND P0, PT, R8.reuse, R205, PT ;  /* 0x000000cd0800720c */ /* 0x040fe40003f06270 */
[----:B------:R-:W-:Y:S02]  /*28e0*/  ISETP.GE.AND P3, PT, R8, R133, PT ;  /* 0x000000850800720c */ /* 0x000fe40003f66270 */
[C---:B------:R-:W-:Y:S01]  /*28f0*/  ISETP.GE.AND P4, PT, R9.reuse, R205, PT ;  /* 0x000000cd0900720c */ /* 0x040fe20003f86270 */
[----:B------:R-:W-:Y:S01]  /*2900*/  HMMA.16816.F32.BF16 R12, R24, R46, R12 ;  /* 0x0000002e180c723c */ /* 0x000fe2000004180c */
[----:B------:R-:W-:-:S07]  /*2910*/  ISETP.GE.AND P6, PT, R9, R133, PT ;  /* 0x000000850900720c */ /* 0x000fce0003fc6270 */
[----:B------:R-:W-:Y:S01]  /*2920*/  HMMA.16816.F32.BF16 R20, R4, R10, R20 ;  /* 0x0000000a0414723c */ /* 0x000fe20000041814 */
[----:B------:R-:W1:Y:S01]  /*2930*/  LDSM.16.M88.4 R8, [R180+0x5800] ;  /* 0x00580000b408783b */ /* 0x000e620000000200 */
[----:B------:R-:W-:Y:S01]  /*2940*/  FSEL R33, R33, -INF , !P0 ;  /* 0xff80000021217808 */ /* 0x000fe20004000000 */
[----:B------:R-:W-:-:S04]  /*2950*/  DEPBAR.LE SB0, 0x0 ;  /* 0x000080000000791a */ /* 0x000fc80000000000 */
[----:B------:R-:W-:Y:S01]  /*2960*/  FSEL R35, R35, -INF , !P3 ;  /* 0xff80000023237808 */ /* 0x000fe20005800000 */
[C---:B------:R-:W-:Y:S08]  /*2970*/  HMMA.16816.F32.BF16 R60, R24.reuse, R36, R60 ;  /* 0x00000024183c723c */ /* 0x040ff0000004183c */
[----:B------:R-:W-:Y:S07]  /*2980*/  HMMA.16816.F32.BF16 R56, R24, R38, R56 ;  /* 0x000000261838723c */ /* 0x000fee0000041838 */
[C---:B------:R-:W-:Y:S01]  /*2990*/  IADD3 R25, R3.reuse, 0x10, RZ ;  /* 0x0000001003197810 */ /* 0x040fe20007ffe0ff */
[----:B--2---:R-:W-:Y:S01]  /*29a0*/  HMMA.16816.F32.BF16 R68, R4, R28, R68 ;  /* 0x0000001c0444723c */ /* 0x004fe20000041844 */
[----:B------:R-:W-:-:S02]  /*29b0*/  IADD3 R24, R3, 0x9, RZ ;  /* 0x0000000903187810 */ /* 0x000fc40007ffe0ff */
[C---:B------:R-:W-:Y:S02]  /*29c0*/  ISETP.GE.AND P1, PT, R25.reuse, R205, PT ;  /* 0x000000cd1900720c */ /* 0x040fe40003f26270 */
[----:B------:R-:W-:Y:S02]  /*29d0*/  ISETP.GE.AND P0, PT, R25, R133, PT ;  /* 0x000000851900720c */ /* 0x000fe40003f06270 */
[----:B------:R-:W-:Y:S01]  /*29e0*/  IADD3 R25, R3, 0x11, RZ ;  /* 0x0000001103197810 */ /* 0x000fe20007ffe0ff */
[----:B------:R-:W-:Y:S01]  /*29f0*/  HMMA.16816.F32.BF16 R12, R4, R30, R12 ;  /* 0x0000001e040c723c */ /* 0x000fe2000004180c */
[C---:B------:R-:W-:Y:S02]  /*2a00*/  ISETP.GE.AND P2, PT, R24.reuse, R205, PT ;  /* 0x000000cd1800720c */ /* 0x040fe40003f46270 */
[----:B------:R-:W-:Y:S02]  /*2a10*/  ISETP.GE.AND P5, PT, R24, R133, PT ;  /* 0x000000851800720c */ /* 0x000fe40003fa6270 */
[----:B------:R-:W-:-:S02]  /*2a20*/  FSEL R24, R20, -INF , !P4 ;  /* 0xff80000014187808 */ /* 0x000fc40006000000 */
[C---:B------:R-:W-:Y:S01]  /*2a30*/  ISETP.GE.AND P3, PT, R25.reuse, R205, PT ;  /* 0x000000cd1900720c */ /* 0x040fe20003f66270 */
[C---:B---3--:R-:W-:Y:S01]  /*2a40*/  HMMA.16816.F32.BF16 R60, R4.reuse, R16, R60 ;  /* 0x00000010043c723c */ /* 0x048fe2000004183c */
[----:B------:R-:W-:Y:S02]  /*2a50*/  ISETP.GE.AND P4, PT, R25, R133, PT ;  /* 0x000000851900720c */ /* 0x000fe40003f86270 */
[C---:B------:R-:W-:Y:S02]  /*2a60*/  IADD3 R26, R3.reuse, 0x18, RZ ;  /* 0x00000018031a7810 */ /* 0x040fe40007ffe0ff */
[----:B------:R-:W-:Y:S02]  /*2a70*/  IADD3 R25, R3, 0x19, RZ ;  /* 0x0000001903197810 */ /* 0x000fe40007ffe0ff */
[----:B------:R-:W-:Y:S01]  /*2a80*/  FSEL R22, R22, -INF , !P6 ;  /* 0xff80000016167808 */ /* 0x000fe20007000000 */
[----:B------:R-:W-:Y:S01]  /*2a90*/  HMMA.16816.F32.BF16 R56, R4, R18, R56 ;  /* 0x000000120438723c */ /* 0x000fe20000041838 */
[----:B------:R-:W-:-:S02]  /*2aa0*/  FSEL R21, R21, -INF , !P2 ;  /* 0xff80000015157808 */ /* 0x000fc40005000000 */
[----:B------:R-:W-:Y:S02]  /*2ab0*/  FSEL R23, R23, -INF , !P5 ;  /* 0xff80000017177808 */ /* 0x000fe40006800000 */
[C---:B------:R-:W-:Y:S02]  /*2ac0*/  ISETP.GE.AND P6, PT, R26.reuse, R205, PT ;  /* 0x000000cd1a00720c */ /* 0x040fe40003fc6270 */
[----:B------:R-:W-:Y:S01]  /*2ad0*/  ISETP.GE.AND P2, PT, R26, R133, PT ;  /* 0x000000851a00720c */ /* 0x000fe20003f46270 */
[----:B-1----:R-:W-:Y:S01]  /*2ae0*/  HMMA.16816.F32.BF16 R64, R4, R10, R64 ;  /* 0x0000000a0440723c */ /* 0x002fe20000041840 */
[----:B------:R-:W-:Y:S02]  /*2af0*/  ISETP.GE.AND P5, PT, R25, R205, PT ;  /* 0x000000cd1900720c */ /* 0x000fe40003fa6270 */
[C---:B------:R-:W-:Y:S02]  /*2b00*/  IADD3 R26, R3.reuse, 0x20, RZ ;  /* 0x00000020031a7810 */ /* 0x040fe40007ffe0ff */
[----:B------:R-:W-:-:S02]  /*2b10*/  IADD3 R18, R3, 0x28, RZ ;  /* 0x0000002803127810 */ /* 0x000fc40007ffe0ff */
[----:B------:R-:W-:Y:S01]  /*2b20*/  FSEL R16, R70, -INF , !P0 ;  /* 0xff80000046107808 */ /* 0x000fe20004000000 */
[----:B------:R-:W-:Y:S01]  /*2b30*/  HMMA.16816.F32.BF16 R52, R4, R8, R52 ;  /* 0x000000080434723c */ /* 0x000fe20000041834 */
[----:B------:R-:W-:Y:S02]  /*2b40*/  FSEL R14, R14, -INF , !P2 ;  /* 0xff8000000e0e7808 */ /* 0x000fe40005000000 */
[----:B------:R-:W-:Y:S02]  /*2b50*/  FSEL R13, R13, -INF , !P5 ;  /* 0xff8000000d0d7808 */ /* 0x000fe40006800000 */
[-C--:B------:R-:W-:Y:S02]  /*2b60*/  ISETP.GE.AND P0, PT, R26, R205.reuse, PT ;  /* 0x000000cd1a00720c */ /* 0x080fe40003f06270 */
[C---:B------:R-:W-:Y:S02]  /*2b70*/  ISETP.GE.AND P2, PT, R18.reuse, R205, PT ;  /* 0x000000cd1200720c */ /* 0x040fe40003f46270 */
[----:B------:R-:W-:-:S02]  /*2b80*/  ISETP.GE.AND P5, PT, R18, R133, PT ;  /* 0x000000851200720c */ /* 0x000fc40003fa6270 */
[C---:B------:R-:W-:Y:S02]  /*2b90*/  IADD3 R18, R3.reuse, 0x29, RZ ;  /* 0x0000002903127810 */ /* 0x040fe40007ffe0ff */
[----:B------:R-:W-:Y:S02]  /*2ba0*/  FSEL R146, R60, -INF , !P0 ;  /* 0xff8000003c927808 */ /* 0x000fe40004000000 */
[----:B------:R-:W-:Y:S02]  /*2bb0*/  ISETP.GE.AND P0, PT, R18, R133, PT ;  /* 0x000000851200720c */ /* 0x000fe40003f06270 */
[----:B------:R-:W-:Y:S02]  /*2bc0*/  IADD3 R4, R3, 0x39, RZ ;  /* 0x0000003903047810 */ /* 0x000fe40007ffe0ff */
[----:B------:R-:W-:Y:S02]  /*2bd0*/  FSEL R137, R59, -INF , !P0 ;  /* 0xff8000003b897808 */ /* 0x000fe40004000000 */
[----:B------:R-:W-:-:S02]  /*2be0*/  ISETP.GE.AND P0, PT, R3, R205, PT ;  /* 0x000000cd0300720c */ /* 0x000fc40003f06270 */
[----:B------:R-:W-:Y:S02]  /*2bf0*/  FSEL R20, R68, -INF , !P1 ;  /* 0xff80000044147808 */ /* 0x000fe40004800000 */
[----:B------:R-:W-:Y:S02]  /*2c00*/  FSEL R32, R32, -INF , !P0 ;  /* 0xff80000020207808 */ /* 0x000fe40004000000 */
[-C--:B------:R-:W-:Y:S02]  /*2c10*/  ISETP.GE.AND P0, PT, R4, R133.reuse, PT ;  /* 0x000000850400720c */ /* 0x080fe40003f06270 */
[----:B------:R-:W-:Y:S02]  /*2c20*/  ISETP.GE.AND P1, PT, R25, R133, PT ;  /* 0x000000851900720c */ /* 0x000fe40003f26270 */
[----:B------:R-:W-:Y:S02]  /*2c30*/  IADD3 R25, R3, 0x21, RZ ;  /* 0x0000002103197810 */ /* 0x000fe40007ffe0ff */
[----:B------:R-:W-:-:S02]  /*2c40*/  FSEL R167, R67, -INF , !P0 ;  /* 0xff80000043a77808 */ /* 0x000fc40004000000 */
[----:B------:R-:W-:Y:S02]  /*2c50*/  FSEL R17, R69, -INF , !P3 ;  /* 0xff80000045117808 */ /* 0x000fe40005800000 */
[----:B------:R-:W-:Y:S02]  /*2c60*/  FSEL R116, R71, -INF , !P4 ;  /* 0xff80000047747808 */ /* 0x000fe40006000000 */
[----:B------:R-:W-:Y:S02]  /*2c70*/  PLOP3.LUT P0, PT, PT, PT, UP0, 0x80, 0x0 ;  /* 0x000000000000781c */ /* 0x000fe40003f0f008 */
[----:B------:R-:W-:Y:S02]  /*2c80*/  ISETP.GE.AND P3, PT, R26, R133, PT ;  /* 0x000000851a00720c */ /* 0x000fe40003f66270 */
[----:B------:R-:W-:Y:S02]  /*2c90*/  ISETP.GE.AND P4, PT, R25, R205, PT ;  /* 0x000000cd1900720c */ /* 0x000fe40003f86270 */
[----:B------:R-:W-:-:S02]  /*2ca0*/  IADD3 R8, R3, 0x30, RZ ;  /* 0x0000003003087810 */ /* 0x000fc40007ffe0ff */
[----:B------:R-:W-:Y:S02]  /*2cb0*/  FSEL R12, R12, -INF , !P6 ;  /* 0xff8000000c0c7808 */ /* 0x000fe40007000000 */
[----:B------:R-:W-:Y:S02]  /*2cc0*/  FSEL R15, R15, -INF , !P1 ;  /* 0xff8000000f0f7808 */ /* 0x000fe40004800000 */
[----:B------:R-:W-:Y:S02]  /*2cd0*/  FSEL R136, R62, -INF , !P3 ;  /* 0xff8000003e887808 */ /* 0x000fe40005800000 */
[----:B------:R-:W-:Y:S01]  /*2ce0*/  FSEL R145, R61, -INF , !P4 ;  /* 0xff8000003d917808 */ /* 0x000fe20006000000 */
[----:B------:R-:W-:Y:S01]  /*2cf0*/  BAR.SYNC.DEFER_BLOCKING 0x0 ;  /* 0x0000000000007b1d */ /* 0x000fe20000010000 */
[----:B------:R-:W-:Y:S02]  /*2d00*/  ISETP.GE.AND P6, PT, R25, R133, PT ;  /* 0x000000851900720c */ /* 0x000fe40003fc6270 */
[----:B------:R-:W-:-:S02]  /*2d10*/  ISETP.GE.AND P1, PT, R18, R205, PT ;  /* 0x000000cd1200720c */ /* 0x000fc40003f26270 */
[C---:B------:R-:W-:Y:S02]  /*2d20*/  ISETP.GE.AND P3, PT, R8.reuse, R205, PT ;  /* 0x000000cd0800720c */ /* 0x040fe40003f66270 */
[----:B------:R-:W-:Y:S02]  /*2d30*/  ISETP.GE.AND P4, PT, R8, R133, PT ;  /* 0x000000850800720c */ /* 0x000fe40003f86270 */
[C---:B------:R-:W-:Y:S02]  /*2d40*/  IADD3 R9, R3.reuse, 0x31, RZ ;  /* 0x0000003103097810 */ /* 0x040fe40007ffe0ff */
[----:B------:R-:W-:Y:S02]  /*2d50*/  IADD3 R8, R3, 0x38, RZ ;  /* 0x0000003803087810 */ /* 0x000fe40007ffe0ff */
[----:B------:R-:W-:Y:S02]  /*2d60*/  FSEL R215, R63, -INF , !P6 ;  /* 0xff8000003fd77808 */ /* 0x000fe40007000000 */
[----:B------:R-:W-:-:S02]  /*2d70*/  FSEL R144, R56, -INF , !P2 ;  /* 0xff80000038907808 */ /* 0x000fc40005000000 */
[----:B------:R-:W-:Y:S02]  /*2d80*/  FSEL R138, R58, -INF , !P5 ;  /* 0xff8000003a8a7808 */ /* 0x000fe40006800000 */
[----:B------:R-:W-:Y:S02]  /*2d90*/  FSEL R139, R57, -INF , !P1 ;  /* 0xff800000398b7808 */ /* 0x000fe40004800000 */
[----:B------:R-:W-:Y:S02]  /*2da0*/  FSEL R225, R52, -INF , !P3 ;  /* 0xff80000034e17808 */ /* 0x000fe40005800000 */
[----:B------:R-:W-:Y:S02]  /*2db0*/  FSEL R171, R54, -INF , !P4 ;  /* 0xff80000036ab7808 */ /* 0x000fe40006000000 */
[C---:B------:R-:W-:Y:S02]  /*2dc0*/  ISETP.GE.AND P6, PT, R9.reuse, R205, PT ;  /* 0x000000cd0900720c */ /* 0x040fe40003fc6270 */
[----:B------:R-:W-:-:S02]  /*2dd0*/  ISETP.GE.AND P2, PT, R9, R133, PT ;  /* 0x000000850900720c */ /* 0x000fc40003f46270 */
[C---:B------:R-:W-:Y:S02]  /*2de0*/  ISETP.GE.AND P5, PT, R8.reuse, R205, PT ;  /* 0x000000cd0800720c */ /* 0x040fe40003fa6270 */
[-C--:B------:R-:W-:Y:S02]  /*2df0*/  ISETP.GE.AND P1, PT, R8, R133.reuse, PT ;  /* 0x000000850800720c */ /* 0x080fe40003f26270 */
[----:B------:R-:W-:Y:S02]  /*2e00*/  ISETP.GE.AND P3, PT, R3, R133, PT ;  /* 0x000000850300720c */ /* 0x000fe40003f66270 */
[----:B------:R-:W-:Y:S01]  /*2e10*/  ISETP.GE.AND P4, PT, R4, R205, PT ;  /* 0x000000cd0400720c */ /* 0x000fe20003f86270 */
[----:B------:R-:W-:Y:S01]  /*2e20*/  IMAD.IADD R4, R83, 0x1, R82 ;  /* 0x0000000153047824 */ /* 0x000fe200078e0252 */
[----:B------:R-:W-:Y:S02]  /*2e30*/  FSEL R34, R34, -INF , !P3 ;  /* 0xff80000022227808 */ /* 0x000fe40005800000 */
[----:B------:R-:W-:-:S02]  /*2e40*/  FSEL R223, R53, -INF , !P6 ;  /* 0xff80000035df7808 */ /* 0x000fc40007000000 */
[----:B------:R-:W-:Y:S02]  /*2e50*/  FSEL R169, R55, -INF , !P2 ;  /* 0xff80000037a97808 */ /* 0x000fe40005000000 */
[----:B------:R-:W-:Y:S02]  /*2e60*/  FSEL R214, R64, -INF , !P5 ;  /* 0xff80000040d67808 */ /* 0x000fe40006800000 */
[----:B------:R-:W-:Y:S02]  /*2e70*/  FSEL R168, R66, -INF , !P1 ;  /* 0xff80000042a87808 */ /* 0x000fe40004800000 */
[----:B------:R-:W-:Y:S01]  /*2e80*/  FSEL R212, R65, -INF , !P4 ;  /* 0xff80000041d47808 */ /* 0x000fe20006000000 */
[----:B------:R-:W-:Y:S05]  /*2e90*/  @!P0 BRA `(.L_x_337) ;  /* 0x0000020000008947 */ /* 0x000fea0003800000 */
[----:B------:R-:W-:Y:S01]  /*2ea0*/  UIADD3 UR5, UR21, -0x2, URZ ;  /* 0xfffffffe15057890 */ /* 0x000fe2000fffe03f */
[C---:B------:R-:W-:Y:S01]  /*2eb0*/  IMAD.SHL.U32 R3, R79.reuse, 0x20, RZ ;  /* 0x000000204f037824 */ /* 0x040fe200078e00ff */
[----:B------:R-:W-:Y:S02]  /*2ec0*/  SHF.L.U64.HI R78, R79, 0x5, R78 ;  /* 0x000000054f4e7819 */ /* 0x000fe4000001024e */
[----:B------:R-:W-:-:S02]  /*2ed0*/  USHF.R.S32.HI UR4, URZ, 0x1f, UR5 ;  /* 0x0000001f3f047899 */ /* 0x000fc40008011405 */
[----:B------:R-:W-:Y:S02]  /*2ee0*/  IMAD R80, R80, UR5, RZ ;  /* 0x0000000550507c24 */ /* 0x000fe4000f8e02ff */
[----:B------:R-:W-:-:S04]  /*2ef0*/  IMAD.WIDE.U32 R6, R81, UR5, R202 ;  /* 0x0000000551067c25 */ /* 0x000fc8000f8e00ca */
[----:B------:R-:W-:Y:S01]  /*2f00*/  IMAD R80, R81, UR4, R80 ;  /* 0x0000000451507c24 */ /* 0x000fe2000f8e0250 */
[----:B------:R-:W-:-:S03]  /*2f10*/  LEA R8, P2, R6, c[0x0][0x168], 0x1 ;  /* 0x00005a0006087a11 */ /* 0x000fc600078408ff */
[----:B------:R-:W-:Y:S01]  /*2f20*/  IMAD.IADD R80, R7, 0x1, R80 ;  /* 0x0000000107507824 */ /* 0x000fe200078e0250 */
[----:B------:R-:W-:-:S04]  /*2f30*/  IADD3 R10, P1, R3, R8, RZ ;  /* 0x00000008030a7210 */ /* 0x000fc80007f3e0ff */
[----:B------:R-:W-:Y:S02]  /*2f40*/  LEA.HI.X R9, R6, c[0x0][0x16c], R80, 0x1, P2 ;  /* 0x00005b0006097a11 */ /* 0x000fe400010f0c50 */
[C---:B------:R-:W-:Y:S02]  /*2f50*/  IADD3 R6, P2, R3.reuse, R10, RZ ;  /* 0x0000000a03067210 */ /* 0x040fe40007f5e0ff */
[----:B------:R-:W-:Y:S01]  /*2f60*/  IADD3.X R11, R78, R9, RZ, P1, !PT ;  /* 0x000000094e0b7210 */ /* 0x000fe20000ffe4ff */
[----:B------:R-:W-:Y:S01]  /*2f70*/  @!PT LDS RZ, [RZ] ;  /* 0x00000000fffff984 */ /* 0x000fe20000000800 */
[----:B------:R-:W-:Y:S01]  /*2f80*/  @!PT LDS RZ, [RZ] ;  /* 0x00000000fffff984 */ /* 0x000fe20000000800 */
[----:B------:R-:W-:Y:S01]  /*2f90*/  @!PT LDS RZ, [RZ] ;  /* 0x00000000fffff984 */ /* 0x000fe20000000800 */
[----:B------:R1:W-:Y:S01]  /*2fa0*/  LDGSTS.E.BYPASS.LTC128B.128 [R197+0x6000], [R8.64] ;  /* 0x0600000008c57fae */ /* 0x0003e2000b901d56 */
[----:B------:R-:W-:-:S03]  /*2fb0*/  IADD3 R18, P1, R3, R6, RZ ;  /* 0x0000000603127210 */ /* 0x000fc60007f3e0ff */
[C---:B------:R-:W-:Y:S01]  /*2fc0*/  IMAD.X R7, R78.reuse, 0x1, R11, P2 ;  /* 0x000000014e077824 */ /* 0x040fe200010e060b */
[----:B------:R1:W-:Y:S04]  /*2fd0*/  LDGSTS.E.BYPASS.LTC128B.128 [R197+0x8000], [R8.64+0x80] ;  /* 0x0800008008c57fae */ /* 0x0003e8000b901d56 */
[----:B------:R1:W-:Y:S01]  /*2fe0*/  LDGSTS.E.BYPASS.LTC128B.128 [R197+0xa000], [R8.64+0x100] ;  /* 0x0a00010008c57fae */ /* 0x0003e2000b901d56 */
[----:B------:R-:W-:-:S03]  /*2ff0*/  IADD3.X R19, R78, R7, RZ, P1, !PT ;  /* 0x000000074e137210 */ /* 0x000fc60000ffe4ff */
[----:B------:R1:W-:Y:S04]  /*3000*/  LDGSTS.E.BYPASS.LTC128B.128 [R197+0x6800], [R10.64] ;  /* 0x068000000ac57fae */ /* 0x0003e8000b901d56 */
[----:B------:R1:W-:Y:S04]  /*3010*/  LDGSTS.E.BYPASS.LTC128B.128 [R197+0x8800], [R10.64+0x80] ;  /* 0x088000800ac57fae */ /* 0x0003e8000b901d56 */
[----:B------:R1:W-:Y:S04]  /*3020*/  LDGSTS.E.BYPASS.LTC128B.128 [R197+0xa800], [R10.64+0x100] ;  /* 0x0a8001000ac57fae */ /* 0x0003e8000b901d56 */
[----:B------:R1:W-:Y:S04]  /*3030*/  LDGSTS.E.BYPASS.LTC128B.128 [R197+0x7000], [R6.64] ;  /* 0x0700000006c57fae */ /* 0x0003e8000b901d56 */
[----:B------:R1:W-:Y:S04]  /*3040*/  LDGSTS.E.BYPASS.LTC128B.128 [R197+0x9000], [R6.64+0x80] ;  /* 0x0900008006c57fae */ /* 0x0003e8000b901d56 */
[----:B------:R1:W-:Y:S04]  /*3050*/  LDGSTS.E.BYPASS.LTC128B.128 [R197+0xb000], [R6.64+0x100] ;  /* 0x0b00010006c57fae */ /* 0x0003e8000b901d56 */
[----:B------:R1:W-:Y:S04]  /*3060*/  LDGSTS.E.BYPASS.LTC128B.128 [R197+0x7800], [R18.64] ;  /* 0x0780000012c57fae */ /* 0x0003e8000b901d56 */
[----:B------:R1:W-:Y:S04]  /*3070*/  LDGSTS.E.BYPASS.LTC128B.128 [R197+0x9800], [R18.64+0x80] ;  /* 0x0980008012c57fae */ /* 0x0003e8000b901d56 */
[----:B------:R1:W-:Y:S04]  /*3080*/  LDGSTS.E.BYPASS.LTC128B.128 [R197+0xb800], [R18.64+0x100] ;  /* 0x0b80010012c57fae */ /* 0x0003e8000b901d56 */
[----:B------:R-:W0:Y:S02]  /*3090*/  LDGDEPBAR ;  /* 0x00000000000079af */ /* 0x000e240000000000 */
.L_x_337:
[----:B------:R-:W-:Y:S01]  /*30a0*/  FMNMX.FTZ R3, R32, R33, !PT ;  /* 0x0000002120037209 */ /* 0x000fe20007810000 */
[----:B------:R-:W-:Y:S01]  /*30b0*/  USHF.L.U32 UR4, UR26, 0x1, URZ ;  /* 0x000000011a047899 */ /* 0x000fe2000800063f */
[----:B------:R-:W-:Y:S01]  /*30c0*/  FMNMX.FTZ R5, R34, R35, !PT ;  /* 0x0000002322057209 */ /* 0x000fe20007810000 */
[----:B------:R-:W-:Y:S01]  /*30d0*/  IMAD.WIDE.U32 R164, R217, -0x326172a9, RZ ;  /* 0xcd9e8d57d9a47825 */ /* 0x000fe200078e00ff */
[----:B------:R-:W-:Y:S01]  /*30e0*/  FMNMX.FTZ R3, R24, R3, !PT ;  /* 0x0000000318037209 */ /* 0x000fe20007810000 */
[----:B------:R-:W-:Y:S01]  /*30f0*/  UIADD3 UR14, UR25, -0x4498517b, URZ ;  /* 0xbb67ae85190e7890 */ /* 0x000fe2000fffe03f */
[----:B------:R-:W-:Y:S01]  /*3100*/  FMNMX.FTZ R5, R22, R5, !PT ;  /* 0x0000000516057209 */ /* 0x000fe20007810000 */
[----:B------:R-:W-:Y:S01]  /*3110*/  IMAD.WIDE.U32 R162, R200, -0x2daee0ad, RZ ;  /* 0xd2511f53c8a27825 */ /* 0x000fe200078e00ff */
[----:B------:R-:W-:Y:S01]  /*3120*/  FMNMX.FTZ R3, R21, R3, !PT ;  /* 0x0000000315037209 */ /* 0x000fe20007810000 */
[----:B------:R-:W-:Y:S01]  /*3130*/  UIADD3 UR15, UR24, -0x61c88647, URZ ;  /* 0x9e3779b9180f7890 */ /* 0x000fe2000fffe03f */
[----:B------:R-:W-:Y:S01]  /*3140*/  FMNMX.FTZ R5, R23, R5, !PT ;  /* 0x0000000517057209 */ /* 0x000fe20007810000 */
[----:B------:R-:W-:Y:S01]  /*3150*/  UIADD3 UR13, UR24, 0x3c6ef372, URZ ;  /* 0x3c6ef372180d7890 */ /* 0x000fe2000fffe03f */
[----:B------:R-:W-:Y:S01]  /*3160*/  FMNMX.FTZ R3, R20, R3, !PT ;  /* 0x0000000314037209 */ /* 0x000fe20007810000 */
[----:B------:R-:W-:Y:S01]  /*3170*/  UIADD3 UR12, UR25, 0x76cf5d0a, URZ ;  /* 0x76cf5d0a190c7890 */ /* 0x000fe2000fffe03f */
[----:B------:R-:W-:Y:S01]  /*3180*/  FMNMX.FTZ R5, R16, R5, !PT ;  /* 0x0000000510057209 */ /* 0x000fe20007810000 */
[----:B------:R-:W-:Y:S01]  /*3190*/  UIADD3 UR10, UR25, 0x32370b8f, URZ ;  /* 0x32370b8f190a7890 */ /* 0x000fe2000fffe03f */
[----:B------:R-:W-:Y:S01]  /*31a0*/  FMNMX.FTZ R3, R17, R3, !PT ;  /* 0x0000000311037209 */ /* 0x000fe20007810000 */
[----:B------:R-:W-:Y:S01]  /*31b0*/  UIADD3 UR11, UR24, -0x255992d5, URZ ;  /* 0xdaa66d2b180b7890 */ /* 0x000fe2000fffe03f */
[----:B------:R-:W-:Y:S01]  /*31c0*/  FMNMX.FTZ R5, R116, R5, !PT ;  /* 0x0000000574057209 */ /* 0x000fe20007810000 */
[----:B------:R-:W-:Y:S01]  /*31d0*/  UIADD3 UR9, UR24, 0x78dde6e4, URZ ;  /* 0x78dde6e418097890 */ /* 0x000fe2000fffe03f */
[----:B------:R-:W-:Y:S01]  /*31e0*/  FMNMX.FTZ R3, R12, R3, !PT ;  /* 0x000000030c037209 */ /* 0x000fe20007810000 */
[----:B------:R-:W-:Y:S01]  /*31f0*/  UIADD3 UR6, UR25, -0x56f99767, URZ ;  /* 0xa906689919067890 */ /* 0x000fe2000fffe03f */
[----:B------:R-:W-:Y:S01]  /*3200*/  FMNMX.FTZ R5, R14, R5, !PT ;  /* 0x000000050e057209 */ /* 0x000fe20007810000 */
[----:B------:R-:W-:Y:S01]  /*3210*/  UIADD3 UR8, UR25, -0x126145ec, URZ ;  /* 0xed9eba1419087890 */ /* 0x000fe2000fffe03f */
[----:B------:R-:W-:Y:S01]  /*3220*/  FMNMX.FTZ R3, R13, R3, !PT ;  /* 0x000000030d037209 */ /* 0x000fe20007810000 */
[----:B------:R-:W-:Y:S01]  /*3230*/  UIADD3 UR16, UR24, -0x4ab325aa, URZ ;  /* 0xb54cda5618107890 */ /* 0x000fe2000fffe03f */
[----:B------:R-:W-:Y:S01]  /*3240*/  FMNMX.FTZ R5, R15, R5, !PT ;  /* 0x000000050f057209 */ /* 0x000fe20007810000 */
[----:B------:R-:W-:Y:S01]  /*3250*/  IMAD.SHL.U32 R188, R4, 0x2, RZ ;  /* 0x0000000204bc7824 */ /* 0x000fe200078e00ff */
[----:B------:R-:W-:Y:S01]  /*3260*/  FMNMX.FTZ R3, R146, R3, !PT ;  /* 0x0000000392037209 */ /* 0x000fe20007810000 */
[----:B------:R-:W-:Y:S01]  /*3270*/  UIADD3 UR7, UR24, 0x1715609d, URZ ;  /* 0x1715609d18077890 */ /* 0x000fe2000fffe03f */
[----:B------:R-:W-:Y:S01]  /*3280*/  FMNMX.FTZ R5, R136, R5, !PT ;  /* 0x0000000588057209 */ /* 0x000fe20007810000 */
[--C-:B------:R-:W-:Y:S01]  /*3290*/  IMAD R186, R2, 0x2, R188.reuse ;  /* 0x0000000202ba7824 */ /* 0x100fe200078e02bc */
[----:B------:R-:W-:Y:S01]  /*32a0*/  FMNMX.FTZ R3, R145, R3, !PT ;  /* 0x0000000391037209 */ /* 0x000fe20007810000 */
[C---:B------:R-:W-:Y:S01]  /*32b0*/  IMAD R185, R0.reuse, 0x2, R188 ;  /* 0x0000000200b97824 */ /* 0x040fe200078e02bc */
[----:B------:R-:W-:Y:S01]  /*32c0*/  FMNMX.FTZ R5, R215, R5, !PT ;  /* 0x00000005d7057209 */ /* 0x000fe20007810000 */
[----:B------:R-:W-:Y:S01]  /*32d0*/  IMAD R184, R0, 0x2, R186 ;  /* 0x0000000200b87824 */ /* 0x000fe200078e02ba */
[----:B------:R-:W-:Y:S01]  /*32e0*/  FMNMX.FTZ R3, R144, R3, !PT ;  /* 0x0000000390037209 */ /* 0x000fe20007810000 */
        /* <DEDUP_REMOVED lines=17> */
[----:B------:R-:W-:Y:S01]  /*3400*/  LOP3.LUT R216, R77, UR24, RZ, 0x3c, !PT ;  /* 0x000000184dd87c12 */ /* 0x000fe2000f8e3cff */
[----:B------:R-:W2:Y:S03]  /*3410*/  SHFL.BFLY PT, R132, R3, 0x2, 0x1f ;  /* 0x0c401f0003847f89 */ /* 0x000ea600000e0000 */
[----:B------:R-:W-:Y:S01]  /*3420*/  LOP3.LUT R220, R165, R216, RZ, 0x3c, !PT ;  /* 0x000000d8a5dc7212 */ /* 0x000fe200078e3cff */
[----:B-1----:R-:W1:Y:S04]  /*3430*/  SHFL.BFLY PT, R7, R5, 0x2, 0x1f ;  /* 0x0c401f0005077f89 */ /* 0x002e6800000e0000 */
[----:B------:R-:W-:Y:S01]  /*3440*/  IMAD.WIDE.U32 R220, R220, -0x2daee0ad, RZ ;  /* 0xd2511f53dcdc7825 */ /* 0x000fe200078e00ff */
[----:B------:R-:W-:Y:S04]  /*3450*/  LDSM.16.MT88.4 R120, [R186+0x10000] ;  /* 0x01000000ba78783b */ /* 0x000fe80000004200 */
[----:B------:R-:W-:Y:S01]  /*3460*/  LOP3.LUT R134, R221, UR14, R162, 0x96, !PT ;  /* 0x0000000edd867c12 */ /* 0x000fe2000f8e96a2 */
[----:B------:R-:W-:Y:S01]  /*3470*/  IMAD R162, R76, 0x10000, R76 ;  /* 0x000100004ca27824 */ /* 0x000fe200078e024c */
[----:B------:R-:W-:Y:S03]  /*3480*/  LDSM.16.MT88.4 R108, [R185+0x10000] ;  /* 0x01000000b96c783b */ /* 0x000fe60000004200 */
[----:B------:R-:W-:Y:S01]  /*3490*/  IMAD.WIDE.U32 R134, R134, -0x326172a9, RZ ;  /* 0xcd9e8d5786867825 */ /* 0x000fe200078e00ff */
[----:B------:R-:W-:Y:S04]  /*34a0*/  LDSM.16.MT88.4 R56, [R184+0xc000] ;  /* 0x00c00000b838783b */ /* 0x000fe80000004200 */
[----:B------:R-:W-:Y:S01]  /*34b0*/  LDSM.16.MT88.4 R124, [R188+0xc000] ;  /* 0x00c00000bc7c783b */ /* 0x000fe20000004200 */
[----:B--2---:R-:W-:Y:S01]  /*34c0*/  FMNMX.FTZ R132, R3, R132, !PT ;  /* 0x0000008403847209 */ /* 0x004fe20007810000 */
[----:B------:R-:W-:Y:S01]  /*34d0*/  IMAD.U32 R3, RZ, RZ, UR4 ;  /* 0x00000004ff037e24 */ /* 0x000fe2000f8e00ff */
[----:B------:R-:W-:Y:S01]  /*34e0*/  UIADD3 UR4, UR4, 0x1, URZ ;  /* 0x0000000104047890 */ /* 0x000fe2000fffe03f */
[----:B------:R-:W-:Y:S01]  /*34f0*/  LDSM.16.MT88.4 R48, [R185+0xc000] ;  /* 0x00c00000b930783b */ /* 0x000fe20000004200 */
[----:B-1----:R-:W-:-:S02]  /*3500*/  FMNMX.FTZ R5, R5, R7, !PT ;  /* 0x0000000705057209 */ /* 0x002fc40007810000 */
[----:B------:R-:W-:Y:S01]  /*3510*/  LOP3.LUT R3, R163, UR25, R3, 0x96, !PT ;  /* 0x00000019a3037c12 */ /* 0x000fe2000f8e9603 */
[----:B------:R-:W1:Y:S04]  /*3520*/  SHFL.BFLY PT, R6, R132, 0x1, 0x1f ;  /* 0x0c201f0084067f89 */ /* 0x000e6800000e0000 */
[----:B------:R-:W-:Y:S01]  /*3530*/  IMAD.WIDE.U32 R8, R3, -0x326172a9, RZ ;  /* 0xcd9e8d5703087825 */ /* 0x000fe200078e00ff */
[----:B------:R-:W-:Y:S04]  /*3540*/  LDSM.16.MT88.4 R28, [R188+0xc800] ;  /* 0x00c80000bc1c783b */ /* 0x000fe80000004200 */
[----:B------:R-:W-:-:S02]  /*3550*/  LOP3.LUT R3, R9, UR15, R164, 0x96, !PT ;  /* 0x0000000f09037c12 */ /* 0x000fc4000f8e96a4 */
[----:B------:R-:W-:-:S03]  /*3560*/  LOP3.LUT R8, R135, UR13, R8, 0x96, !PT ;  /* 0x0000000d87087c12 */ /* 0x000fc6000f8e9608 */
[----:B------:R-:W-:Y:S02]  /*3570*/  IMAD.WIDE.U32 R10, R3, -0x2daee0ad, RZ ;  /* 0xd2511f53030a7825 */ /* 0x000fe400078e00ff */
[----:B------:R-:W2:Y:S02]  /*3580*/  SHFL.BFLY PT, R3, R5, 0x1, 0x1f ;  /* 0x0c201f0005037f89 */ /* 0x000ea400000e0000 */
[----:B------:R-:W-:-:S05]  /*3590*/  IMAD.WIDE.U32 R8, R8, -0x2daee0ad, RZ ;  /* 0xd2511f5308087825 */ /* 0x000fca00078e00ff */
[----:B------:R-:W-:Y:S02]  /*35a0*/  LOP3.LUT R10, R9, UR10, R10, 0x96, !PT ;  /* 0x0000000a090a7c12 */ /* 0x000fe4000f8e960a */
[----:B-1----:R-:W-:Y:S02]  /*35b0*/  FMNMX.FTZ R132, R132, R6, !PT ;  /* 0x0000000684847209 */ /* 0x002fe40007810000 */
[----:B------:R-:W-:Y:S01]  /*35c0*/  LOP3.LUT R6, R11, UR12, R220, 0x96, !PT ;  /* 0x0000000c0b067c12 */ /* 0x000fe2000f8e96dc */
[----:B------:R-:W-:Y:S01]  /*35d0*/  IMAD.WIDE.U32 R10, R10, -0x326172a9, RZ ;  /* 0xcd9e8d570a0a7825 */ /* 0x000fe200078e00ff */
[----:B------:R-:W-:-:S03]  /*35e0*/  FSETP.NEU.FTZ.AND P1, PT, R132, -INF , PT ;  /* 0xff8000008400780b */ /* 0x000fc60003f3d000 */
[----:B------:R-:W-:-:S04]  /*35f0*/  IMAD.WIDE.U32 R6, R6, -0x326172a9, RZ ;  /* 0xcd9e8d5706067825 */ /* 0x000fc800078e00ff */
[----:B------:R-:W-:Y:S01]  /*3600*/  FMUL.FTZ R213, R132, c[0x0][0x23c] ;  /* 0x00008f0084d57a20 */ /* 0x000fe20000410000 */
[----:B------:R-:W-:Y:S02]  /*3610*/  LOP3.LUT R7, R7, UR11, R134, 0x96, !PT ;  /* 0x0000000b07077c12 */ /* 0x000fe4000f8e9686 */
[----:B------:R-:W-:Y:S02]  /*3620*/  LOP3.LUT R6, R11, UR9, R6, 0x96, !PT ;  /* 0x000000090b067c12 */ /* 0x000fe4000f8e9606 */
[----:B--2---:R-:W-:Y:S01]  /*3630*/  FMNMX.FTZ R3, R5, R3, !PT ;  /* 0x0000000305037209 */ /* 0x004fe20007810000 */
[----:B------:R-:W-:Y:S01]  /*3640*/  IMAD.WIDE.U32 R18, R7, -0x2daee0ad, RZ ;  /* 0xd2511f5307127825 */ /* 0x000fe200078e00ff */
[----:B------:R-:W-:Y:S02]  /*3650*/  FSEL R213, R213, RZ, P1 ;  /* 0x000000ffd5d57208 */ /* 0x000fe40000800000 */
[----:B------:R-:W-:Y:S01]  /*3660*/  FSETP.NEU.FTZ.AND P1, PT, R3, -INF , PT ;  /* 0xff8000000300780b */ /* 0x000fe20003f3d000 */
[----:B------:R-:W-:Y:S01]  /*3670*/  IMAD.WIDE.U32 R6, R6, -0x2daee0ad, RZ ;  /* 0xd2511f5306067825 */ /* 0x000fe200078e00ff */
[----:B------:R-:W-:-:S03]  /*3680*/  LOP3.LUT R8, R19, UR8, R8, 0x96, !PT ;  /* 0x0000000813087c12 */ /* 0x000fc6000f8e9608 */
[----:B------:R-:W-:Y:S01]  /*3690*/  FMUL.FTZ R170, R3, c[0x0][0x23c] ;  /* 0x00008f0003aa7a20 */ /* 0x000fe20000410000 */
[----:B------:R-:W-:Y:S01]  /*36a0*/  LOP3.LUT R5, R7, UR6, R18, 0x96, !PT ;  /* 0x0000000607057c12 */ /* 0x000fe2000f8e9612 */
[--C-:B------:R-:W-:Y:S02]  /*36b0*/  FFMA.FTZ R156, R24, c[0x0][0x23c], -R213.reuse ;  /* 0x00008f00189c7a23 */ /* 0x100fe400000108d5 */
[--C-:B------:R-:W-:Y:S01]  /*36c0*/  FFMA.FTZ R151, R21, c[0x0][0x23c], -R213.reuse ;  /* 0x00008f0015977a23 */ /* 0x100fe200000108d5 */
[----:B------:R-:W-:Y:S01]  /*36d0*/  FSEL R170, R170, RZ, P1 ;  /* 0x000000ffaaaa7208 */ /* 0x000fe20000800000 */
[----:B------:R-:W-:Y:S02]  /*36e0*/  IMAD.WIDE.U32 R24, R5, -0x326172a9, RZ ;  /* 0xcd9e8d5705187825 */ /* 0x000fe400078e00ff */
        /* <DEDUP_REMOVED lines=12> */
[----:B------:R-:W-:Y:S01]  /*37b0*/  SHF.R.U32.HI R8, RZ, 0x10, R24 ;  /* 0x00000010ff087819 */ /* 0x000fe20000011618 */
[--C-:B------:R-:W-:Y:S01]  /*37c0*/  FFMA.FTZ R158, R32, c[0x0][0x23c], -R213.reuse ;  /* 0x00008f00209e7a23 */ /* 0x100fe200000108d5 */
[----:B------:R-:W-:Y:S01]  /*37d0*/  PRMT R4, R11, 0x5410, R18 ;  /* 0x000054100b047816 */ /* 0x000fe20000000012 */
[----:B------:R-:W-:Y:S01]  /*37e0*/  MUFU.EX2 R160, R160 ;  /* 0x000000a000a07308 */ /* 0x000fe20000000800 */
[----:B------:R-:W-:Y:S01]  /*37f0*/  LOP3.LUT R8, R8, 0xff, RZ, 0xc0, !PT ;  /* 0x000000ff08087812 */ /* 0x000fe200078ec0ff */
[----:B------:R-:W-:Y:S01]  /*3800*/  FFMA.FTZ R157, R33, c[0x0][0x23c], -R213 ;  /* 0x00008f00219d7a23 */ /* 0x000fe200000108d5 */
[----:B------:R-:W-:Y:S01]  /*3810*/  LOP3.LUT R11, R7, 0xffff, RZ, 0xc0, !PT ;  /* 0x0000ffff070b7812 */ /* 0x000fe200078ec0ff */
[--C-:B------:R-:W-:Y:S01]  /*3820*/  HSET2.LE.AND R4, R4, R162.reuse, PT ;  /* 0x000000a204047233 */ /* 0x100fe20003803000 */
[----:B------:R-:W-:Y:S01]  /*3830*/  SHF.R.U32.HI R2, RZ, 0x10, R7 ;  /* 0x00000010ff027819 */ /* 0x000fe20000011607 */
[----:B------:R-:W2:Y:S01]  /*3840*/  LDSM.16.MT88.4 R32, [R184+0x10000] ;  /* 0x01000000b820783b */ /* 0x000ea20000004200 */
[----:B------:R-:W-:Y:S01]  /*3850*/  PRMT R5, R8, 0x5410, R5 ;  /* 0x0000541008057816 */ /* 0x000fe20000000005 */
[----:B------:R-:W3:Y:S01]  /*3860*/  MUFU.EX2 R153, R153 ;  /* 0x0000009900997308 */ /* 0x000ee20000000800 */
[----:B-1----:R-:W-:Y:S01]  /*3870*/  F2FP.BF16.PACK_AB R114, R151, R156 ;  /* 0x0000009c9772723e */ /* 0x002fe200000010ff */
[--C-:B------:R-:W-:Y:S01]  /*3880*/  FFMA.FTZ R154, R20, c[0x0][0x23c], -R213.reuse ;  /* 0x00008f00149a7a23 */ /* 0x100fe200000108d5 */
[----:B------:R-:W-:Y:S01]  /*3890*/  LOP3.LUT R8, R9, UR7, R10, 0x96, !PT ;  /* 0x0000000709087c12 */ /* 0x000fe2000f8e960a */
[--C-:B------:R-:W-:Y:S01]  /*38a0*/  HSET2.LE.AND R115, R5, R162.reuse, PT ;  /* 0x000000a205737233 */ /* 0x100fe20003803000 */
[----:B------:R-:W-:Y:S01]  /*38b0*/  LOP3.LUT R0, R7, 0xff, RZ, 0xc0, !PT ;  /* 0x000000ff07007812 */ /* 0x000fe200078ec0ff */
[----:B------:R-:W-:Y:S01]  /*38c0*/  FFMA.FTZ R150, R17, c[0x0][0x23c], -R213 ;  /* 0x00008f0011967a23 */ /* 0x000fe200000108d5 */
[----:B------:R-:W-:Y:S01]  /*38d0*/  SHF.R.U32.HI R7, RZ, 0x18, R7 ;  /* 0x00000018ff077819 */ /* 0x000fe20000011607 */
[----:B------:R-:W-:Y:S01]  /*38e0*/  MUFU.EX2 R155, R155 ;  /* 0x0000009b009b7308 */ /* 0x000fe20000000800 */
[----:B------:R-:W-:Y:S01]  /*38f0*/  SHF.R.U32.HI R11, RZ, 0x8, R11 ;  /* 0x00000008ff0b7819 */ /* 0x000fe2000001160b */
[----:B------:R-:W-:Y:S01]  /*3900*/  IMAD.WIDE.U32 R8, R8, -0x2daee0ad, RZ ;  /* 0xd2511f5308087825 */ /* 0x000fe200078e00ff */
[----:B------:R-:W-:Y:S01]  /*3910*/  LOP3.LUT R2, R2, 0xff, RZ, 0xc0, !PT ;  /* 0x000000ff02027812 */ /* 0x000fe200078ec0ff */
[----:B------:R-:W-:Y:S01]  /*3920*/  LDSM.16.MT88.4 R20, [R184+0xc800] ;  /* 0x00c80000b814783b */ /* 0x000fe20000004200 */
[----:B------:R-:W-:Y:S01]  /*3930*/  LOP3.LUT R114, R4, R114, RZ, 0xc0, !PT ;  /* 0x0000007204727212 */ /* 0x000fe200078ec0ff */
[----:B------:R-:W-:Y:S01]  /*3940*/  FFMA.FTZ R149, R12, c[0x0][0x23c], -R213 ;  /* 0x00008f000c957a23 */ /* 0x000fe200000108d5 */
[----:B------:R-:W-:Y:S01]  /*3950*/  PRMT R0, R0, 0x5410, R11 ;  /* 0x0000541000007816 */ /* 0x000fe2000000000b */
[----:B------:R-:W1:Y:S01]  /*3960*/  MUFU.EX2 R161, R161 ;  /* 0x000000a100a17308 */ /* 0x000e620000000800 */
[----:B---3--:R-:W-:Y:S01]  /*3970*/  F2FP.BF16.PACK_AB R4, R153, R160 ;  /* 0x000000a09904723e */ /* 0x008fe200000010ff */
[--C-:B------:R-:W-:Y:S01]  /*3980*/  FFMA.FTZ R152, R16, c[0x0][0x23c], -R170.reuse ;  /* 0x00008f0010987a23 */ /* 0x100fe200000108aa */
[----:B------:R-:W-:Y:S01]  /*3990*/  PRMT R2, R2, 0x5410, R7 ;  /* 0x0000541002027816 */ /* 0x000fe20000000007 */
[--C-:B------:R-:W-:Y:S01]  /*39a0*/  HSET2.LE.AND R112, R0, R162.reuse, PT ;  /* 0x000000a200707233 */ /* 0x100fe20003803000 */
[----:B------:R-:W-:Y:S01]  /*39b0*/  LOP3.LUT R115, R115, R4, RZ, 0xc0, !PT ;  /* 0x0000000473737212 */ /* 0x000fe200078ec0ff */
[--C-:B------:R-:W-:Y:S01]  /*39c0*/  FFMA.FTZ R148, R14, c[0x0][0x23c], -R170.reuse ;  /* 0x00008f000e947a23 */ /* 0x100fe200000108aa */
[C---:B------:R-:W-:Y:S01]  /*39d0*/  LOP3.LUT R4, R8.reuse, 0xffff, RZ, 0xc0, !PT ;  /* 0x0000ffff08047812 */ /* 0x040fe200078ec0ff */
[----:B------:R-:W-:Y:S01]  /*39e0*/  MUFU.EX2 R158, R158 ;  /* 0x0000009e009e7308 */ /* 0x000fe20000000800 */
[--C-:B------:R-:W-:Y:S01]  /*39f0*/  HSET2.LE.AND R113, R2, R162.reuse, PT ;  /* 0x000000a202717233 */ /* 0x100fe20003803000 */
[----:B------:R-:W-:Y:S01]  /*3a00*/  LOP3.LUT R142, R8, 0xff, RZ, 0xc0, !PT ;  /* 0x000000ff088e7812 */ /* 0x000fe200078ec0ff */
[----:B------:R-:W-:Y:S01]  /*3a10*/  FFMA.FTZ R159, R116, c[0x0][0x23c], -R170 ;  /* 0x00008f00749f7a23 */ /* 0x000fe200000108aa */
[----:B------:R-:W-:Y:S01]  /*3a20*/  SHF.R.U32.HI R4, RZ, 0x8, R4 ;  /* 0x00000008ff047819 */ /* 0x000fe20000011604 */
[----:B------:R-:W-:Y:S01]  /*3a30*/  LDSM.16.MT88.4 R16, [R188+0xe800] ;  /* 0x00e80000bc10783b */ /* 0x000fe20000004200 */
[----:B------:R-:W-:Y:S01]  /*3a40*/  SHF.R.U32.HI R117, RZ, 0x10, R8 ;  /* 0x00000010ff757819 */ /* 0x000fe20000011608 */
[--C-:B------:R-:W-:Y:S01]  /*3a50*/  FFMA.FTZ R166, R139, c[0x0][0x23c], -R213.reuse ;  /* 0x00008f008ba67a23 */ /* 0x100fe200000108d5 */
[----:B------:R-:W3:Y:S01]  /*3a60*/  MUFU.EX2 R157, R157 ;  /* 0x0000009d009d7308 */ /* 0x000ee20000000800 */
[----:B-1----:R-:W-:Y:S01]  /*3a70*/  F2FP.BF16.PACK_AB R0, R161, R155 ;  /* 0x0000009ba100723e */ /* 0x002fe200000010ff */
[----:B------:R-:W-:Y:S01]  /*3a80*/  FFMA.FTZ R211, R138, c[0x0][0x23c], -R170 ;  /* 0x00008f008ad37a23 */ /* 0x000fe200000108aa */
[----:B------:R-:W-:Y:S01]  /*3a90*/  PRMT R142, R142, 0x5410, R4 ;  /* 0x000054108e8e7816 */ /* 0x000fe20000000004 */
[--C-:B------:R-:W-:Y:S01]  /*3aa0*/  FFMA.FTZ R210, R137, c[0x0][0x23c], -R170.reuse ;  /* 0x00008f0089d27a23 */ /* 0x100fe200000108aa */
[----:B------:R-:W-:Y:S01]  /*3ab0*/  LOP3.LUT R113, R113, R0, RZ, 0xc0, !PT ;  /* 0x0000000071717212 */ /* 0x000fe200078ec0ff */
[----:B------:R-:W-:Y:S01]  /*3ac0*/  FFMA.FTZ R224, R136, c[0x0][0x23c], -R170 ;  /* 0x00008f0088e07a23 */ /* 0x000fe200000108aa */
[----:B------:R-:W-:Y:S01]  /*3ad0*/  SHF.R.U32.HI R0, RZ, 0x18, R8 ;  /* 0x00000018ff007819 */ /* 0x000fe20000011608 */
[----:B------:R-:W-:Y:S01]  /*3ae0*/  MUFU.EX2 R154, R154 ;  /* 0x0000009a009a7308 */ /* 0x000fe20000000800 */
[----:B------:R-:W-:Y:S01]  /*3af0*/  LOP3.LUT R8, R9, UR17, R6, 0x96, !PT ;  /* 0x0000001109087c12 */ /* 0x000fe2000f8e9606 */
[--C-:B------:R-:W-:Y:S01]  /*3b00*/  HSET2.LE.AND R142, R142, R162.reuse, PT ;  /* 0x000000a28e8e7233 */ /* 0x100fe20003803000 */
[----:B------:R-:W1:Y:S01]  /*3b10*/  LDSM.16.MT88.4 R4, [R186+0xc800] ;  /* 0x00c80000ba04783b */ /* 0x000e620000004200 */
[----:B------:R-:W-:Y:S01]  /*3b20*/  LOP3.LUT R117, R117, 0xff, RZ, 0xc0, !PT ;  /* 0x000000ff75757812 */ /* 0x000fe200078ec0ff */
[----:B------:R-:W-:Y:S01]  /*3b30*/  FFMA.FTZ R215, R215, c[0x0][0x23c], -R170 ;  /* 0x00008f00d7d77a23 */ /* 0x000fe200000108aa */
[----:B------:R-:W-:Y:S01]  /*3b40*/  LOP3.LUT R9, R8, 0xffff, RZ, 0xc0, !PT ;  /* 0x0000ffff08097812 */ /* 0x000fe200078ec0ff */
[----:B------:R-:W-:Y:S01]  /*3b50*/  LDSM.16.MT88.4 R24, [R185+0xc800] ;  /* 0x00c80000b918783b */ /* 0x000fe20000004200 */
[----:B---3--:R-:W-:Y:S01]  /*3b60*/  F2FP.BF16.PACK_AB R2, R157, R158 ;  /* 0x0000009e9d02723e */ /* 0x008fe200000010ff */
[----:B------:R-:W-:Y:S01]  /*3b70*/  MUFU.EX2 R150, R150 ;  /* 0x0000009600967308 */ /* 0x000fe20000000800 */
[----:B------:R-:W-:Y:S01]  /*3b80*/  PRMT R117, R117, 0x5410, R0 ;  /* 0x0000541075757816 */ /* 0x000fe20000000000 */
[----:B------:R-:W-:Y:S01]  /*3b90*/  FFMA.FTZ R0, R15, c[0x0][0x23c], -R170 ;  /* 0x00008f000f007a23 */ /* 0x000fe200000108aa */
[----:B------:R-:W-:Y:S01]  /*3ba0*/  LOP3.LUT R112, R112, R2, RZ, 0xc0, !PT ;  /* 0x0000000270707212 */ /* 0x000fe200078ec0ff */
[----:B------:R-:W-:Y:S01]  /*3bb0*/  FFMA.FTZ R2, R13, c[0x0][0x23c], -R213 ;  /* 0x00008f000d027a23 */ /* 0x000fe200000108d5 */
[--C-:B------:R-:W-:Y:S01]  /*3bc0*/  SHF.R.U32.HI R141, RZ, 0x10, R8.reuse ;  /* 0x00000010ff8d7819 */ /* 0x100fe20000011608 */
[----:B------:R-:W3:Y:S01]  /*3bd0*/  LDSM.16.MT88.4 R12, [R186+0xe800] ;  /* 0x00e80000ba0c783b */ /* 0x000ee20000004200 */
[----:B------:R-:W-:Y:S01]  /*3be0*/  LOP3.LUT R140, R8, 0xff, RZ, 0xc0, !PT ;  /* 0x000000ff088c7812 */ /* 0x000fe200078ec0ff */
[----:B------:R-:W-:Y:S01]  /*3bf0*/  MUFU.EX2 R149, R149 ;  /* 0x0000009500957308 */ /* 0x000fe20000000800 */
[----:B------:R-:W-:Y:S01]  /*3c00*/  SHF.R.U32.HI R8, RZ, 0x18, R8 ;  /* 0x00000018ff087819 */ /* 0x000fe20000011608 */
[C---:B------:R-:W-:Y:S01]  /*3c10*/  HMMA.16816.F32.BF16 R36, R112.reuse, R40, RZ ;  /* 0x000000287024723c */ /* 0x040fe200000418ff */
[----:B------:R-:W-:Y:S01]  /*3c20*/  SHF.R.U32.HI R9, RZ, 0x8, R9 ;  /* 0x00000008ff097819 */ /* 0x000fe20000011609 */
[--C-:B------:R-:W-:Y:S01]  /*3c30*/  HSET2.LE.AND R143, R117, R162.reuse, PT ;  /* 0x000000a2758f7233 */ /* 0x100fe20003803000 */
[----:B------:R-:W-:Y:S01]  /*3c40*/  LOP3.LUT R141, R141, 0xff, RZ, 0xc0, !PT ;  /* 0x000000ff8d8d7812 */ /* 0x000fe200078ec0ff */
[----:B------:R-:W-:Y:S01]  /*3c50*/  LDSM.16.MT88.4 R136, [R186+0xd000] ;  /* 0x00d00000ba88783b */ /* 0x000fe20000004200 */
[----:B------:R-:W-:Y:S01]  /*3c60*/  PRMT R140, R140, 0x5410, R9 ;  /* 0x000054108c8c7816 */ /* 0x000fe20000000009 */
[----:B------:R-:W4:Y:S01]  /*3c70*/  MUFU.EX2 R2, R2 ;  /* 0x0000000200027308 */ /* 0x000f220000000800 */
[----:B------:R-:W-:Y:S01]  /*3c80*/  PRMT R141, R141, 0x5410, R8 ;  /* 0x000054108d8d7816 */ /* 0x000fe20000000008 */
[C---:B------:R-:W-:Y:S01]  /*3c90*/  HMMA.16816.F32.BF16 R40, R112.reuse, R42, RZ ;  /* 0x0000002a7028723c */ /* 0x040fe200000418ff */
[--C-:B------:R-:W-:Y:S01]  /*3ca0*/  FFMA.FTZ R225, R225, c[0x0][0x23c], -R213.reuse ;  /* 0x00008f00e1e17a23 */ /* 0x100fe200000108d5 */
[--C-:B------:R-:W-:Y:S01]  /*3cb0*/  HSET2.LE.AND R140, R140, R162.reuse, PT ;  /* 0x000000a28c8c7233 */ /* 0x100fe20003803000 */
[--C-:B------:R-:W-:Y:S01]  /*3cc0*/  FFMA.FTZ R223, R223, c[0x0][0x23c], -R213.reuse ;  /* 0x00008f00dfdf7a23 */ /* 0x100fe200000108d5 */
[----:B------:R-:W-:Y:S01]  /*3cd0*/  HSET2.LE.AND R141, R141, R162, PT ;  /* 0x000000a28d8d7233 */ /* 0x000fe20003803000 */
[--C-:B------:R-:W-:Y:S01]  /*3ce0*/  FFMA.FTZ R214, R214, c[0x0][0x23c], -R213.reuse ;  /* 0x00008f00d6d67a23 */ /* 0x100fe200000108d5 */
[----:B------:R-:W-:Y:S01]  /*3cf0*/  MUFU.EX2 R152, R152 ;  /* 0x0000009800987308 */ /* 0x000fe20000000800 */
[----:B------:R-:W-:Y:S01]  /*3d00*/  FFMA.FTZ R212, R212, c[0x0][0x23c], -R213 ;  /* 0x00008f00d4d47a23 */ /* 0x000fe200000108d5 */
[----:B------:R-:W-:Y:S01]  /*3d10*/  HMMA.16816.F32.BF16 R68, R112, R72, RZ ;  /* 0x000000487044723c */ /* 0x000fe200000418ff */
[----:B------:R-:W-:-:S02]  /*3d20*/  FFMA.FTZ R171, R171, c[0x0][0x23c], -R170 ;  /* 0x00008f00abab7a23 */ /* 0x000fc400000108aa */
[--C-:B------:R-:W-:Y:S02]  /*3d30*/  FFMA.FTZ R169, R169, c[0x0][0x23c], -R170.reuse ;  /* 0x00008f00a9a97a23 */ /* 0x100fe400000108aa */
[--C-:B------:R-:W-:Y:S01]  /*3d40*/  FFMA.FTZ R168, R168, c[0x0][0x23c], -R170.reuse ;  /* 0x00008f00a8a87a23 */ /* 0x100fe200000108aa */
[----:B------:R-:W-:Y:S01]  /*3d50*/  MUFU.EX2 R148, R148 ;  /* 0x0000009400947308 */ /* 0x000fe20000000800 */
[----:B----4-:R-:W-:Y:S01]  /*3d60*/  F2FP.BF16.PACK_AB R10, R2, R149 ;  /* 0x00000095020a723e */ /* 0x010fe200000010ff */
[C---:B------:R-:W-:Y:S01]  /*3d70*/  HMMA.16816.F32.BF16 R72, R112.reuse, R74, RZ ;  /* 0x0000004a7048723c */ /* 0x040fe200000418ff */
[----:B------:R-:W-:Y:S02]  /*3d80*/  FFMA.FTZ R167, R167, c[0x0][0x23c], -R170 ;  /* 0x00008f00a7a77a23 */ /* 0x000fe400000108aa */
[----:B------:R-:W-:Y:S01]  /*3d90*/  LOP3.LUT R142, R142, R10, RZ, 0xc0, !PT ;  /* 0x0000000a8e8e7212 */ /* 0x000fe200078ec0ff */
[----:B------:R-:W-:Y:S01]  /*3da0*/  FADD.FTZ R157, R158, R157 ;  /* 0x0000009d9e9d7221 */ /* 0x000fe20000010000 */
[----:B------:R-:W4:Y:S01]  /*3db0*/  LDSM.16.MT88.4 R8, [R185+0xe800] ;  /* 0x00e80000b908783b */ /* 0x000f220000004200 */
[----:B------:R-:W5:Y:S01]  /*3dc0*/  MUFU.EX2 R0, R0 ;  /* 0x0000000000007308 */ /* 0x000f620000000800 */
[----:B------:R-:W-:Y:S01]  /*3dd0*/  FADD.FTZ R155, R155, R161 ;  /* 0x000000a19b9b7221 */ /* 0x000fe20000010000 */
[----:B--2---:R-:W-:Y:S01]  /*3de0*/  HMMA.16816.F32.BF16 R116, R112, R32, RZ ;  /* 0x000000207074723c */ /* 0x004fe200000418ff */
[----:B------:R-:W-:-:S02]  /*3df0*/  FADD.FTZ R156, R156, R157 ;  /* 0x0000009d9c9c7221 */ /* 0x000fc40000010000 */
[----:B------:R-:W-:Y:S02]  /*3e00*/  FADD.FTZ R160, R160, R155 ;  /* 0x0000009ba0a07221 */ /* 0x000fe40000010000 */
[----:B------:R-:W-:Y:S01]  /*3e10*/  FADD.FTZ R156, R151, R156 ;  /* 0x0000009c979c7221 */ /* 0x000fe20000010000 */
[----:B------:R-:W2:Y:S01]  /*3e20*/  MUFU.EX2 R159, R159 ;  /* 0x0000009f009f7308 */ /* 0x000ea20000000800 */
[----:B------:R-:W-:Y:S01]  /*3e30*/  F2FP.BF16.PACK_AB R33, R150, R154 ;  /* 0x0000009a9621723e */ /* 0x000fe200000010ff */
[C---:B------:R-:W-:Y:S01]  /*3e40*/  HMMA.16816.F32.BF16 R60, R112.reuse, R64, RZ ;  /* 0x00000040703c723c */ /* 0x040fe200000418ff */
[----:B------:R-:W-:Y:S02]  /*3e50*/  FADD.FTZ R160, R153, R160 ;  /* 0x000000a099a07221 */ /* 0x000fe40000010000 */
[----:B------:R-:W-:Y:S01]  /*3e60*/  LOP3.LUT R140, R140, R33, RZ, 0xc0, !PT ;  /* 0x000000218c8c7212 */ /* 0x000fe200078ec0ff */
[----:B------:R-:W-:Y:S01]  /*3e70*/  FADD.FTZ R154, R154, R156 ;  /* 0x0000009c9a9a7221 */ /* 0x000fe20000010000 */
[----:B-----5:R-:W-:Y:S01]  /*3e80*/  F2FP.BF16.PACK_AB R147, R0, R148 ;  /* 0x000000940093723e */ /* 0x020fe200000010ff */
[----:B------:R-:W-:Y:S02]  /*3e90*/  MUFU.EX2 R166, R166 ;  /* 0x000000a600a67308 */ /* 0x000fe40000000800 */
[----:B------:R-:W-:Y:S01]  /*3ea0*/  HMMA.16816.F32.BF16 R76, R112, R80, RZ ;  /* 0x00000050704c723c */ /* 0x000fe200000418ff */
[----:B------:R-:W-:Y:S01]  /*3eb0*/  FADD.FTZ R154, R150, R154 ;  /* 0x0000009a969a7221 */ /* 0x000fe20000010000 */
[----:B------:R-:W-:-:S03]  /*3ec0*/  LOP3.LUT R143, R143, R147, RZ, 0xc0, !PT ;  /* 0x000000938f8f7212 */ /* 0x000fc600078ec0ff */
[----:B------:R-:W-:Y:S01]  /*3ed0*/  FADD.FTZ R149, R149, R154 ;  /* 0x0000009a95957221 */ /* 0x000fe20000010000 */
[----:B--2---:R-:W-:Y:S01]  /*3ee0*/  F2FP.BF16.PACK_AB R32, R159, R152 ;  /* 0x000000989f20723e */ /* 0x004fe200000010ff */
[----:B------:R-:W-:Y:S01]  /*3ef0*/  MUFU.EX2 R211, R211 ;  /* 0x000000d300d37308 */ /* 0x000fe20000000800 */
[C---:B------:R-:W-:Y:S01]  /*3f00*/  HMMA.16816.F32.BF16 R84, R112.reuse, R88, RZ ;  /* 0x000000587054723c */ /* 0x040fe200000418ff */
[----:B------:R-:W-:Y:S01]  /*3f10*/  FADD.FTZ R152, R152, R160 ;  /* 0x000000a098987221 */ /* 0x000fe20000010000 */
[----:B------:R-:W-:Y:S01]  /*3f20*/  LOP3.LUT R141, R141, R32, RZ, 0xc0, !PT ;  /* 0x000000208d8d7212 */ /* 0x000fe200078ec0ff */
[----:B------:R-:W-:Y:S02]  /*3f30*/  FADD.FTZ R149, R2, R149 ;  /* 0x0000009502957221 */ /* 0x000fe40000010000 */
[----:B------:R-:W-:Y:S02]  /*3f40*/  FADD.FTZ R152, R159, R152 ;  /* 0x000000989f987221 */ /* 0x000fe40000010000 */
[----:B------:R-:W2:Y:S01]  /*3f50*/  MUFU.EX2 R210, R210 ;  /* 0x000000d200d27308 */ /* 0x000ea20000000800 */
[----:B------:R-:W-:Y:S01]  /*3f60*/  HMMA.16816.F32.BF16 R80, R112, R82, RZ ;  /* 0x000000527050723c */ /* 0x000fe200000418ff */
[----:B------:R-:W-:-:S04]  /*3f70*/  FADD.FTZ R148, R148, R152 ;  /* 0x0000009894947221 */ /* 0x000fc80000010000 */
[----:B------:R-:W-:Y:S02]  /*3f80*/  FADD.FTZ R148, R0, R148 ;  /* 0x0000009400947221 */ /* 0x000fe40000010000 */
[----:B------:R-:W-:Y:S01]  /*3f90*/  MUFU.EX2 R224, R224 ;  /* 0x000000e000e07308 */ /* 0x000fe20000000800 */
[C---:B-1----:R-:W-:Y:S07]  /*3fa0*/  HMMA.16816.F32.BF16 R36, R140.reuse, R4, R36 ;  /* 0x000000048c24723c */ /* 0x042fee0000041824 */
[----:B------:R-:W-:Y:S01]  /*3fb0*/  MUFU.EX2 R215, R215 ;  /* 0x000000d700d77308 */ /* 0x000fe20000000800 */
[C---:B------:R-:W-:Y:S01]  /*3fc0*/  HMMA.16816.F32.BF16 R40, R140.reuse, R6, R40 ;  /* 0x000000068c28723c */ /* 0x040fe20000041828 */
[----:B------:R-:W1:Y:S06]  /*3fd0*/  LDSM.16.MT88.4 R4, [R184+0xe800] ;  /* 0x00e80000b804783b */ /* 0x000e6c0000004200 */
[----:B------:R-:W-:Y:S01]  /*3fe0*/  MUFU.EX2 R225, R225 ;  /* 0x000000e100e17308 */ /* 0x000fe20000000800 */
[C---:B---3--:R-:W-:Y:S07]  /*3ff0*/  HMMA.16816.F32.BF16 R68, R140.reuse, R12, R68 ;  /* 0x0000000c8c44723c */ /* 0x048fee0000041844 */
[----:B------:R-:W-:Y:S01]  /*4000*/  MUFU.EX2 R223, R223 ;  /* 0x000000df00df7308 */ /* 0x000fe20000000800 */
[----:B------:R-:W-:Y:S01]  /*4010*/  HMMA.16816.F32.BF16 R72, R140, R14, R72 ;  /* 0x0000000e8c48723c */ /* 0x000fe20000041848 */
[----:B------:R-:W3:Y:S06]  /*4020*/  LDSM.16.MT88.4 R12, [R188+0x10800] ;  /* 0x01080000bc0c783b */ /* 0x000eec0000004200 */
[----:B------:R-:W-:Y:S01]  /*4030*/  MUFU.EX2 R214, R214 ;  /* 0x000000d600d67308 */ /* 0x000fe20000000800 */
[----:B------:R-:W-:Y:S07]  /*4040*/  HMMA.16816.F32.BF16 R88, R112, R90, RZ ;  /* 0x0000005a7058723c */ /* 0x000fee00000418ff */
[----:B------:R-:W-:Y:S01]  /*4050*/  MUFU.EX2 R212, R212 ;  /* 0x000000d400d47308 */ /* 0x000fe20000000800 */
[----:B------:R-:W-:Y:S07]  /*4060*/  HMMA.16816.F32.BF16 R60, R140, R16, R60 ;  /* 0x000000108c3c723c */ /* 0x000fee000004183c */
[----:B------:R-:W-:Y:S01]  /*4070*/  IMAD.U32 R16, RZ, RZ, UR4 ;  /* 0x00000004ff107e24 */ /* 0x000fe2000f8e00ff */
[----:B------:R-:W-:Y:S01]  /*4080*/  HMMA.16816.F32.BF16 R92, R112, R96, RZ ;  /* 0x00000060705c723c */ /* 0x000fe200000418ff */
[----:B------:R-:W-:Y:S03]  /*4090*/  MUFU.EX2 R171, R171 ;  /* 0x000000ab00ab7308 */ /* 0x000fe60000000800 */
[----:B------:R-:W-:-:S04]  /*40a0*/  LOP3.LUT R163, R163, UR25, R16, 0x96, !PT ;  /* 0x00000019a3a37c12 */ /* 0x000fc8000f8e9610 */
[C---:B----4-:R-:W-:Y:S01]  /*40b0*/  HMMA.16816.F32.BF16 R76, R140.reuse, R8, R76 ;  /* 0x000000088c4c723c */ /* 0x050fe2000004184c */
[----:B------:R-:W-:Y:S01]  /*40c0*/  IMAD.WIDE.U32 R16, R163, -0x326172a9, RZ ;  /* 0xcd9e8d57a3107825 */ /* 0x000fe200078e00ff */
[----:B------:R-:W-:Y:S03]  /*40d0*/  MUFU.EX2 R169, R169 ;  /* 0x000000a900a97308 */ /* 0x000fe60000000800 */
[--C-:B------:R-:W-:Y:S01]  /*40e0*/  FFMA.FTZ R163, R146, c[0x0][0x23c], -R213.reuse ;  /* 0x00008f0092a37a23 */ /* 0x100fe200000108d5 */
[----:B------:R-:W-:Y:S02]  /*40f0*/  LOP3.LUT R164, R17, UR15, R164, 0x96, !PT ;  /* 0x0000000f11a47c12 */ /* 0x000fe4000f8e96a4 */
[C---:B------:R-:W-:Y:S01]  /*4100*/  HMMA.16816.F32.BF16 R80, R140.reuse, R10, R80 ;  /* 0x0000000a8c50723c */ /* 0x040fe20000041850 */
[----:B------:R-:W4:Y:S01]  /*4110*/  LDSM.16.MT88.4 R8, [R186+0x10800] ;  /* 0x01080000ba08783b */ /* 0x000f220000004200 */
[----:B------:R-:W-:Y:S01]  /*4120*/  LOP3.LUT R16, R135, UR13, R16, 0x96, !PT ;  /* 0x0000000d87107c12 */ /* 0x000fe2000f8e9610 */
[----:B------:R-:W-:Y:S01]  /*4130*/  IMAD.WIDE.U32 R164, R164, -0x2daee0ad, RZ ;  /* 0xd2511f53a4a47825 */ /* 0x000fe200078e00ff */
[----:B------:R-:W-:Y:S03]  /*4140*/  MUFU.EX2 R163, R163 ;  /* 0x000000a300a37308 */ /* 0x000fe60000000800 */
[----:B------:R-:W-:Y:S01]  /*4150*/  IMAD.WIDE.U32 R16, R16, -0x2daee0ad, RZ ;  /* 0xd2511f5310107825 */ /* 0x000fe200078e00ff */
[C---:B-1----:R-:W-:Y:S04]  /*4160*/  HMMA.16816.F32.BF16 R84, R140.reuse, R4, R84 ;  /* 0x000000048c54723c */ /* 0x042fe80000041854 */
[----:B------:R-:W-:Y:S01]  /*4170*/  LOP3.LUT R228, R17, UR10, R164, 0x96, !PT ;  /* 0x0000000a11e47c12 */ /* 0x000fe2000f8e96a4 */
[----:B------:R-:W-:Y:S01]  /*4180*/  FFMA.FTZ R164, R145, c[0x0][0x23c], -R213 ;  /* 0x00008f0091a47a23 */ /* 0x000fe200000108d5 */
[----:B------:R-:W-:Y:S02]  /*4190*/  MUFU.EX2 R168, R168 ;  /* 0x000000a800a87308 */ /* 0x000fe40000000800 */
[----:B------:R-:W-:Y:S01]  /*41a0*/  HMMA.16816.F32.BF16 R88, R140, R6, R88 ;  /* 0x000000068c58723c */ /* 0x000fe20000041858 */
[----:B------:R-:W1:Y:S01]  /*41b0*/  LDSM.16.MT88.4 R4, [R185+0x10800] ;  /* 0x01080000b904783b */ /* 0x000e620000004200 */
[----:B------:R-:W-:-:S04]  /*41c0*/  IMAD.WIDE.U32 R228, R228, -0x326172a9, RZ ;  /* 0xcd9e8d57e4e47825 */ /* 0x000fc800078e00ff */
[----:B------:R-:W-:Y:S02]  /*41d0*/  MUFU.EX2 R164, R164 ;  /* 0x000000a400a47308 */ /* 0x000fe40000000800 */
[----:B---3--:R-:W-:Y:S06]  /*41e0*/  HMMA.16816.F32.BF16 R92, R140, R12, R92 ;  /* 0x0000000c8c5c723c */ /* 0x008fec000004185c */
[----:B------:R-:W-:Y:S01]  /*41f0*/  MUFU.EX2 R167, R167 ;  /* 0x000000a700a77308 */ /* 0x000fe20000000800 */
[----:B------:R-:W-:Y:S01]  /*4200*/  LOP3.LUT R12, R165, UR12, R220, 0x96, !PT ;  /* 0x0000000ca50c7c12 */ /* 0x000fe2000f8e96dc */
[----:B------:R-:W-:Y:S01]  /*4210*/  HMMA.16816.F32.BF16 R100, R112, R120, RZ ;  /* 0x000000787064723c */ /* 0x000fe200000418ff */
[----:B------:R-:W-:-:S02]  /*4220*/  FFMA.FTZ R165, R144, c[0x0][0x23c], -R213 ;  /* 0x00008f0090a57a23 */ /* 0x000fc400000108d5 */
[----:B------:R-:W3:Y:S01]  /*4230*/  LDSM.16.MT88.4 R144, [R184+0x10800] ;  /* 0x01080000b890783b */ /* 0x000ee20000004200 */
[----:B------:R-:W-:-:S03]  /*4240*/  IMAD.WIDE.U32 R226, R12, -0x326172a9, RZ ;  /* 0xcd9e8d570ce27825 */ /* 0x000fc600078e00ff */
[----:B------:R-:W5:Y:S01]  /*4250*/  MUFU.EX2 R165, R165 ;  /* 0x000000a500a57308 */ /* 0x000f620000000800 */
[----:B------:R-:W-:Y:S01]  /*4260*/  HMMA.16816.F32.BF16 R104, R112, R108, RZ ;  /* 0x0000006c7068723c */ /* 0x000fe200000418ff */
[----:B------:R-:W-:Y:S02]  /*4270*/  LOP3.LUT R12, R227, UR11, R134, 0x96, !PT ;  /* 0x0000000be30c7c12 */ /* 0x000fe4000f8e9686 */
[----:B------:R-:W-:-:S03]  /*4280*/  LOP3.LUT R226, R229, UR9, R226, 0x96, !PT ;  /* 0x00000009e5e27c12 */ /* 0x000fc6000f8e96e2 */
[----:B------:R-:W-:Y:S02]  /*4290*/  IMAD.WIDE.U32 R12, R12, -0x2daee0ad, RZ ;  /* 0xd2511f530c0c7825 */ /* 0x000fe400078e00ff */
[----:B------:R-:W-:Y:S02]  /*42a0*/  HMMA.16816.F32.BF16 R64, R112, R66, RZ ;  /* 0x000000427040723c */ /* 0x000fe400000418ff */
[----:B------:R-:W-:Y:S01]  /*42b0*/  IMAD.WIDE.U32 R226, R226, -0x2daee0ad, RZ ;  /* 0xd2511f53e2e27825 */ /* 0x000fe200078e00ff */
[----:B------:R-:W-:-:S04]  /*42c0*/  LOP3.LUT R230, R13, UR8, R16, 0x96, !PT ;  /* 0x000000080de67c12 */ /* 0x000fc8000f8e9610 */
[----:B------:R-:W-:Y:S01]  /*42d0*/  LOP3.LUT R17, R227, UR6, R12, 0x96, !PT ;  /* 0x00000006e3117c12 */ /* 0x000fe2000f8e960c */
[----:B------:R-:W-:Y:S01]  /*42e0*/  HMMA.16816.F32.BF16 R108, R112, R110, RZ ;  /* 0x0000006e706c723c */ /* 0x000fe200000418ff */
[----:B------:R-:W-:-:S04]  /*42f0*/  IMAD.WIDE.U32 R230, R230, -0x326172a9, RZ ;  /* 0xcd9e8d57e6e67825 */ /* 0x000fc800078e00ff */
[----:B------:R-:W-:Y:S01]  /*4300*/  IMAD.WIDE.U32 R16, R17, -0x326172a9, RZ ;  /* 0xcd9e8d5711107825 */ /* 0x000fe200078e00ff */
[----:B------:R-:W-:Y:S02]  /*4310*/  LOP3.LUT R228, R231, UR7, R228, 0x96, !PT ;  /* 0x00000007e7e47c12 */ /* 0x000fe4000f8e96e4 */
[----:B------:R-:W-:Y:S03]  /*4320*/  HMMA.16816.F32.BF16 R120, R112, R122, RZ ;  /* 0x0000007a7078723c */ /* 0x000fe600000418ff */
[----:B------:R-:W-:-:S05]  /*4330*/  IMAD.WIDE.U32 R228, R228, -0x2daee0ad, RZ ;  /* 0xd2511f53e4e47825 */ /* 0x000fca00078e00ff */
[----:B------:R-:W-:Y:S01]  /*4340*/  HMMA.16816.F32.BF16 R96, R112, R98, RZ ;  /* 0x000000627060723c */ /* 0x000fe200000418ff */
[----:B------:R-:W-:-:S07]  /*4350*/  LOP3.LUT R226, R229, UR17, R226, 0x96, !PT ;  /* 0x00000011e5e27c12 */ /* 0x000fce000f8e96e2 */
[C---:B----4-:R-:W-:Y:S07]  /*4360*/  HMMA.16816.F32.BF16 R100, R140.reuse, R8, R100 ;  /* 0x000000088c64723c */ /* 0x050fee0000041864 */
[----:B------:R-:W-:Y:S01]  /*4370*/  LOP3.LUT R9, R16, 0xffff, RZ, 0xc0, !PT ;  /* 0x0000ffff10097812 */ /* 0x000fe200078ec0ff */
[----:B-1----:R-:W-:Y:S01]  /*4380*/  HMMA.16816.F32.BF16 R104, R140, R4, R104 ;  /* 0x000000048c68723c */ /* 0x002fe20000041868 */
[----:B------:R-:W-:Y:S02]  /*4390*/  SHF.R.U32.HI R8, RZ, 0x18, R16 ;  /* 0x00000018ff087819 */ /* 0x000fe40000011610 */
[----:B------:R-:W-:-:S04]  /*43a0*/  SHF.R.U32.HI R9, RZ, 0x8, R9 ;  /* 0x00000008ff097819 */ /* 0x000fc80000011609 */
[----:B------:R-:W-:Y:S01]  /*43b0*/  SHF.R.U32.HI R4, RZ, 0x10, R16 ;  /* 0x00000010ff047819 */ /* 0x000fe20000011610 */
[C---:B------:R-:W-:Y:S01]  /*43c0*/  HMMA.16816.F32.BF16 R52, R112.reuse, R56, RZ ;  /* 0x000000387034723c */ /* 0x040fe200000418ff */
[----:B------:R-:W-:Y:S02]  /*43d0*/  LOP3.LUT R5, R16, 0xff, RZ, 0xc0, !PT ;  /* 0x000000ff10057812 */ /* 0x000fe400078ec0ff */
[----:B------:R-:W-:Y:S02]  /*43e0*/  LOP3.LUT R4, R4, 0xff, RZ, 0xc0, !PT ;  /* 0x000000ff04047812 */ /* 0x000fe400078ec0ff */
[----:B------:R-:W-:Y:S02]  /*43f0*/  LOP3.LUT R16, R17, UR16, R230, 0x96, !PT ;  /* 0x0000001011107c12 */ /* 0x000fe4000f8e96e6 */
[----:B------:R-:W-:Y:S01]  /*4400*/  PRMT R5, R5, 0x5410, R9 ;  /* 0x0000541005057816 */ /* 0x000fe20000000009 */
[----:B------:R-:W-:Y:S01]  /*4410*/  HMMA.16816.F32.BF16 R56, R112, R58, RZ ;  /* 0x0000003a7038723c */ /* 0x000fe200000418ff */
[----:B------:R-:W-:-:S02]  /*4420*/  PRMT R4, R4, 0x5410, R8 ;  /* 0x0000541004047816 */ /* 0x000fc40000000008 */
[----:B------:R-:W-:Y:S01]  /*4430*/  SHF.R.U32.HI R17, RZ, 0x10, R16 ;  /* 0x00000010ff117819 */ /* 0x000fe20000011610 */
[--C-:B------:R-:W-:Y:S02]  /*4440*/  HSET2.LE.AND R5, R5, R162.reuse, PT ;  /* 0x000000a205057233 */ /* 0x100fe40003803000 */
[----:B------:R-:W-:Y:S01]  /*4450*/  HSET2.LE.AND R4, R4, R162, PT ;  /* 0x000000a204047233 */ /* 0x000fe20003803000 */
[----:B------:R-:W-:Y:S01]  /*4460*/  LOP3.LUT R17, R17, 0xff, RZ, 0xc0, !PT ;  /* 0x000000ff11117812 */ /* 0x000fe200078ec0ff */
[C---:B------:R-:W-:Y:S07]  /*4470*/  HMMA.16816.F32.BF16 R64, R140.reuse, R18, R64 ;  /* 0x000000128c40723c */ /* 0x040fee0000041840 */
[----:B------:R-:W-:Y:S01]  /*4480*/  LOP3.LUT R18, R16, 0xffff, RZ, 0xc0, !PT ;  /* 0x0000ffff10127812 */ /* 0x000fe200078ec0ff */
[----:B------:R-:W-:Y:S01]  /*4490*/  HMMA.16816.F32.BF16 R108, R140, R6, R108 ;  /* 0x000000068c6c723c */ /* 0x000fe2000004186c */
[----:B--2---:R-:W-:-:S04]  /*44a0*/  F2FP.BF16.PACK_AB R19, R210, R211 ;  /* 0x000000d3d213723e */ /* 0x004fc800000010ff */
[----:B------:R-:W-:Y:S02]  /*44b0*/  LOP3.LUT R19, R4, R19, RZ, 0xc0, !PT ;  /* 0x0000001304137212 */ /* 0x000fe400078ec0ff */
[----:B------:R-:W-:Y:S01]  /*44c0*/  LOP3.LUT R6, R16, 0xff, RZ, 0xc0, !PT ;  /* 0x000000ff10067812 */ /* 0x000fe200078ec0ff */
[----:B------:R-:W-:Y:S01]  /*44d0*/  HMMA.16816.F32.BF16 R120, R140, R10, R120 ;  /* 0x0000000a8c78723c */ /* 0x000fe20000041878 */
[----:B------:R-:W-:Y:S01]  /*44e0*/  SHF.R.U32.HI R7, RZ, 0x18, R16 ;  /* 0x00000018ff077819 */ /* 0x000fe20000011610 */
[----:B------:R-:W1:Y:S01]  /*44f0*/  LDSM.16.MT88.4 R8, [R184+0xd000] ;  /* 0x00d00000b808783b */ /* 0x000e620000004200 */
[----:B------:R-:W-:Y:S02]  /*4500*/  SHF.R.U32.HI R16, RZ, 0x8, R18 ;  /* 0x00000008ff107819 */ /* 0x000fe40000011612 */
[----:B-----5:R-:W-:Y:S02]  /*4510*/  F2FP.BF16.PACK_AB R18, R166, R165 ;  /* 0x000000a5a612723e */ /* 0x020fe400000010ff */
[----:B------:R-:W-:Y:S01]  /*4520*/  PRMT R16, R6, 0x5410, R16 ;  /* 0x0000541006107816 */ /* 0x000fe20000000010 */
[----:B------:R-:W-:Y:S01]  /*4530*/  HMMA.16816.F32.BF16 R128, R112, R124, RZ ;  /* 0x0000007c7080723c */ /* 0x000fe200000418ff */
[----:B------:R-:W-:-:S02]  /*4540*/  PRMT R17, R17, 0x5410, R7 ;  /* 0x0000541011117816 */ /* 0x000fc40000000007 */
[----:B------:R-:W-:Y:S01]  /*4550*/  LOP3.LUT R18, R5, R18, RZ, 0xc0, !PT ;  /* 0x0000001205127212 */ /* 0x000fe200078ec0ff */
[--C-:B------:R-:W-:Y:S01]  /*4560*/  HSET2.LE.AND R16, R16, R162.reuse, PT ;  /* 0x000000a210107233 */ /* 0x100fe20003803000 */
[----:B------:R-:W2:Y:S01]  /*4570*/  LDSM.16.MT88.4 R4, [R185+0xf000] ;  /* 0x00f00000b904783b */ /* 0x000ea20000004200 */
[----:B------:R-:W-:Y:S02]  /*4580*/  HSET2.LE.AND R17, R17, R162, PT ;  /* 0x000000a211117233 */ /* 0x000fe40003803000 */
[----:B------:R-:W-:Y:S08]  /*4590*/  HMMA.16816.F32.BF16 R124, R112, R126, RZ ;  /* 0x0000007e707c723c */ /* 0x000ff000000418ff */
[C---:B------:R-:W-:Y:S01]  /*45a0*/  HMMA.16816.F32.BF16 R96, R140.reuse, R14, R96 ;  /* 0x0000000e8c60723c */ /* 0x040fe20000041860 */
[----:B------:R-:W4:Y:S07]  /*45b0*/  LDSM.16.MT88.4 R12, [R188+0xd000] ;  /* 0x00d00000bc0c783b */ /* 0x000f2e0000004200 */
[C---:B------:R-:W-:Y:S08]  /*45c0*/  HMMA.16816.F32.BF16 R52, R140.reuse, R20, R52 ;  /* 0x000000148c34723c */ /* 0x040ff00000041834 */
[----:B------:R-:W-:Y:S01]  /*45d0*/  HMMA.16816.F32.BF16 R56, R140, R22, R56 ;  /* 0x000000168c38723c */ /* 0x000fe20000041838 */
[----:B------:R-:W-:Y:S07]  /*45e0*/  LDSM.16.MT88.4 R20, [R184+0xf000] ;  /* 0x00f00000b814783b */ /* 0x000fee0000004200 */
[C---:B------:R-:W-:Y:S08]  /*45f0*/  HMMA.16816.F32.BF16 R44, R112.reuse, R48, RZ ;  /* 0x00000030702c723c */ /* 0x040ff000000418ff */
[C---:B------:R-:W-:Y:S08]  /*4600*/  HMMA.16816.F32.BF16 R48, R112.reuse, R50, RZ ;  /* 0x000000327030723c */ /* 0x040ff000000418ff */
[----:B------:R-:W-:Y:S01]  /*4610*/  HMMA.16816.F32.BF16 R112, R112, R34, RZ ;  /* 0x000000227070723c */ /* 0x000fe200000418ff */
[----:B------:R-:W-:Y:S07]  /*4620*/  LDSM.16.MT88.4 R32, [R185+0xd000] ;  /* 0x00d00000b920783b */ /* 0x000fee0000004200 */
[C---:B------:R-:W-:Y:S08]  /*4630*/  HMMA.16816.F32.BF16 R128, R140.reuse, R28, R128 ;  /* 0x0000001c8c80723c */ /* 0x040ff00000041880 */
[C---:B------:R-:W-:Y:S01]  /*4640*/  HMMA.16816.F32.BF16 R124, R140.reuse, R30, R124 ;  /* 0x0000001e8c7c723c */ /* 0x040fe2000004187c */
[----:B------:R-:W-:Y:S07]  /*4650*/  LDSM.16.MT88.4 R28, [R188+0xf000] ;  /* 0x00f00000bc1c783b */ /* 0x000fee0000004200 */
[C---:B---3--:R-:W-:Y:S07]  /*4660*/  HMMA.16816.F32.BF16 R116, R140.reuse, R144, R116 ;  /* 0x000000908c74723c */ /* 0x048fee0000041874 */
[----:B------:R-:W-:Y:S01]  /*4670*/  F2FP.BF16.PACK_AB R145, R164, R163 ;  /* 0x000000a3a491723e */ /* 0x000fe200000010ff */
        /* <DEDUP_REMOVED lines=12> */
[----:B-1----:R-:W-:Y:S01]  /*4740*/  HMMA.16816.F32.BF16 R52, R16, R8, R52 ;  /* 0x000000081034723c */ /* 0x002fe20000041834 */
[----:B------:R-:W-:Y:S02]  /*4750*/  FADD.FTZ R165, R166, R165 ;  /* 0x000000a5a6a57221 */ /* 0x000fe40000010000 */
[----:B------:R-:W-:-:S02]  /*4760*/  FADD.FTZ R211, R210, R211 ;  /* 0x000000d3d2d37221 */ /* 0x000fc40000010000 */
[----:B------:R-:W-:Y:S02]  /*4770*/  FADD.FTZ R165, R225, R165 ;  /* 0x000000a5e1a57221 */ /* 0x000fe40000010000 */
[----:B------:R-:W-:Y:S01]  /*4780*/  FADD.FTZ R211, R171, R211 ;  /* 0x000000d3abd37221 */ /* 0x000fe20000010000 */
[C---:B------:R-:W-:Y:S01]  /*4790*/  HMMA.16816.F32.BF16 R56, R16.reuse, R10, R56 ;  /* 0x0000000a1038723c */ /* 0x040fe20000041838 */
[----:B------:R-:W1:Y:S01]  /*47a0*/  LDSM.16.MT88.4 R8, [R186+0x11000] ;  /* 0x01100000ba08783b */ /* 0x000e620000004200 */
[----:B------:R-:W-:Y:S02]  /*47b0*/  FADD.FTZ R165, R223, R165 ;  /* 0x000000a5dfa57221 */ /* 0x000fe40000010000 */
[----:B------:R-:W-:Y:S02]  /*47c0*/  FADD.FTZ R211, R169, R211 ;  /* 0x000000d3a9d37221 */ /* 0x000fe40000010000 */
[----:B------:R-:W-:Y:S02]  /*47d0*/  FADD.FTZ R165, R214, R165 ;  /* 0x000000a5d6a57221 */ /* 0x000fe40000010000 */
[C---:B--2---:R-:W-:Y:S08]  /*47e0*/  HMMA.16816.F32.BF16 R76, R16.reuse, R4, R76 ;  /* 0x00000004104c723c */ /* 0x044ff0000004184c */
[----:B------:R-:W-:Y:S01]  /*47f0*/  HMMA.16816.F32.BF16 R80, R16, R6, R80 ;  /* 0x000000061050723c */ /* 0x000fe20000041850 */
[----:B------:R-:W2:Y:S07]  /*4800*/  LDSM.16.MT88.4 R4, [R185+0x11000] ;  /* 0x01100000b904783b */ /* 0x000eae0000004200 */
[----:B------:R-:W-:Y:S01]  /*4810*/  HMMA.16816.F32.BF16 R112, R140, R146, R112 ;  /* 0x000000928c70723c */ /* 0x000fe20000041870 */
[----:B------:R-:W-:Y:S04]  /*4820*/  LDSM.16.MT88.4 R144, [R184+0x11000] ;  /* 0x01100000b890783b */ /* 0x000fe80000004200 */
[----:B------:R-:W-:Y:S03]  /*4830*/  LDSM.16.MT88.4 R140, [R186+0xd800] ;  /* 0x00d80000ba8c783b */ /* 0x000fe60000004200 */
[C---:B----4-:R-:W-:Y:S08]  /*4840*/  HMMA.16816.F32.BF16 R128, R16.reuse, R12, R128 ;  /* 0x0000000c1080723c */ /* 0x050ff00000041880 */
[C---:B------:R-:W-:Y:S01]  /*4850*/  HMMA.16816.F32.BF16 R124, R16.reuse, R14, R124 ;  /* 0x0000000e107c723c */ /* 0x040fe2000004187c */
[----:B------:R-:W3:Y:S07]  /*4860*/  LDSM.16.MT88.4 R12, [R188+0x11000] ;  /* 0x01100000bc0c783b */ /* 0x000eee0000004200 */
[C---:B-1----:R-:W-:Y:S07]  /*4870*/  HMMA.16816.F32.BF16 R100, R16.reuse, R8, R100 ;  /* 0x000000081064723c */ /* 0x042fee0000041864 */
[----:B------:R-:W-:Y:S01]  /*4880*/  LOP3.LUT R8, R228, 0xffff, RZ, 0xc0, !PT ;  /* 0x0000ffffe4087812 */ /* 0x000fe200078ec0ff */
[----:B------:R-:W-:Y:S01]  /*4890*/  HMMA.16816.F32.BF16 R120, R16, R10, R120 ;  /* 0x0000000a1078723c */ /* 0x000fe20000041878 */
[----:B------:R-:W-:-:S02]  /*48a0*/  SHF.R.U32.HI R9, RZ, 0x10, R228 ;  /* 0x00000010ff097819 */ /* 0x000fc400000116e4 */
[----:B------:R-:W-:Y:S02]  /*48b0*/  SHF.R.U32.HI R8, RZ, 0x8, R8 ;  /* 0x00000008ff087819 */ /* 0x000fe40000011608 */
[----:B------:R-:W-:Y:S02]  /*48c0*/  LOP3.LUT R9, R9, 0xff, RZ, 0xc0, !PT ;  /* 0x000000ff09097812 */ /* 0x000fe400078ec0ff */
[----:B------:R-:W-:Y:S01]  /*48d0*/  LOP3.LUT R10, R226, 0xffff, RZ, 0xc0, !PT ;  /* 0x0000ffffe20a7812 */ /* 0x000fe200078ec0ff */
[----:B------:R-:W-:Y:S01]  /*48e0*/  HMMA.16816.F32.BF16 R84, R16, R20, R84 ;  /* 0x000000141054723c */ /* 0x000fe20000041854 */
[----:B------:R-:W-:Y:S02]  /*48f0*/  SHF.R.U32.HI R11, RZ, 0x10, R226 ;  /* 0x00000010ff0b7819 */ /* 0x000fe400000116e2 */
[----:B------:R-:W-:Y:S02]  /*4900*/  SHF.R.U32.HI R10, RZ, 0x8, R10 ;  /* 0x00000008ff0a7819 */ /* 0x000fe4000001160a */
[----:B------:R-:W-:-:S02]  /*4910*/  LOP3.LUT R11, R11, 0xff, RZ, 0xc0, !PT ;  /* 0x000000ff0b0b7812 */ /* 0x000fc400078ec0ff */
[----:B------:R-:W-:Y:S01]  /*4920*/  LOP3.LUT R21, R228, 0xff, RZ, 0xc0, !PT ;  /* 0x000000ffe4157812 */ /* 0x000fe200078ec0ff */
[C---:B--2---:R-:W-:Y:S01]  /*4930*/  HMMA.16816.F32.BF16 R104, R16.reuse, R4, R104 ;  /* 0x000000041068723c */ /* 0x044fe20000041868 */
[----:B------:R-:W-:Y:S02]  /*4940*/  SHF.R.U32.HI R20, RZ, 0x18, R228 ;  /* 0x00000018ff147819 */ /* 0x000fe400000116e4 */
[----:B------:R-:W-:Y:S02]  /*4950*/  PRMT R21, R21, 0x5410, R8 ;  /* 0x0000541015157816 */ /* 0x000fe40000000008 */
[----:B------:R-:W-:Y:S02]  /*4960*/  PRMT R20, R9, 0x5410, R20 ;  /* 0x0000541009147816 */ /* 0x000fe40000000014 */
[----:B------:R-:W-:Y:S01]  /*4970*/  LOP3.LUT R5, R226, 0xff, RZ, 0xc0, !PT ;  /* 0x000000ffe2057812 */ /* 0x000fe200078ec0ff */
[----:B------:R-:W-:Y:S01]  /*4980*/  HMMA.16816.F32.BF16 R36, R16, R136, R36 ;  /* 0x000000881024723c */ /* 0x000fe20000041824 */
[----:B------:R-:W-:-:S02]  /*4990*/  SHF.R.U32.HI R4, RZ, 0x18, R226 ;  /* 0x00000018ff047819 */ /* 0x000fc400000116e2 */
[----:B------:R-:W-:Y:S02]  /*49a0*/  PRMT R5, R5, 0x5410, R10 ;  /* 0x0000541005057816 */ /* 0x000fe4000000000a */
[----:B------:R-:W-:Y:S02]  /*49b0*/  PRMT R4, R11, 0x5410, R4 ;  /* 0x000054100b047816 */ /* 0x000fe40000000004 */
[----:B------:R-:W-:Y:S01]  /*49c0*/  LDSM.16.MT88.4 R8, [R188+0xf800] ;  /* 0x00f80000bc08783b */ /* 0x000fe20000004200 */
[C---:B------:R-:W-:Y:S01]  /*49d0*/  HMMA.16816.F32.BF16 R40, R16.reuse, R138, R40 ;  /* 0x0000008a1028723c */ /* 0x040fe20000041828 */
[--C-:B------:R-:W-:Y:S02]  /*49e0*/  HSET2.LE.AND R5, R5, R162.reuse, PT ;  /* 0x000000a205057233 */ /* 0x100fe40003803000 */
[----:B------:R-:W-:Y:S05]  /*49f0*/  LDSM.16.MT88.4 R136, [R185+0xd800] ;  /* 0x00d80000b988783b */ /* 0x000fea0000004200 */
        /* <DEDUP_REMOVED lines=19> */
[----:B------:R-:W-:-:S02]  /*4b30*/  F2FP.BF16.PACK_AB R4, R223, R225 ;  /* 0x000000e1df04723e */ /* 0x000fc400000010ff */
[----:B------:R-:W-:Y:S02]  /*4b40*/  F2FP.BF16.PACK_AB R21, R212, R214 ;  /* 0x000000d6d415723e */ /* 0x000fe400000010ff */
[----:B------:R-:W-:Y:S01]  /*4b50*/  HMMA.16816.F32.BF16 R112, R16, R146, R112 ;  /* 0x000000921070723c */ /* 0x000fe20000041870 */
[----:B------:R-:W2:Y:S01]  /*4b60*/  LDSM.16.MT88.4 R16, [R188+0x11800] ;  /* 0x01180000bc10783b */ /* 0x000ea20000004200 */
[----:B------:R-:W-:Y:S01]  /*4b70*/  F2FP.BF16.PACK_AB R144, R167, R168 ;  /* 0x000000a8a790723e */ /* 0x000fe200000010ff */
[----:B------:R-:W-:Y:S01]  /*4b80*/  FADD.FTZ R168, R168, R211 ;  /* 0x000000d3a8a87221 */ /* 0x000fe20000010000 */
[----:B------:R-:W-:Y:S01]  /*4b90*/  LOP3.LUT R4, R5, R4, RZ, 0xc0, !PT ;  /* 0x0000000405047212 */ /* 0x000fe200078ec0ff */
[----:B------:R-:W-:Y:S01]  /*4ba0*/  FADD.FTZ R211, R212, R165 ;  /* 0x000000a5d4d37221 */ /* 0x000fe20000010000 */
[----:B------:R-:W-:Y:S01]  /*4bb0*/  LOP3.LUT R5, R162, R20, RZ, 0xc0, !PT ;  /* 0x00000014a2057212 */ /* 0x000fe200078ec0ff */
[----:B------:R-:W-:Y:S01]  /*4bc0*/  FADD.FTZ R210, R167, R168 ;  /* 0x000000a8a7d27221 */ /* 0x000fe20000010000 */
[----:B------:R-:W-:-:S02]  /*4bd0*/  LOP3.LUT R6, R6, R21, RZ, 0xc0, !PT ;  /* 0x0000001506067212 */ /* 0x000fc400078ec0ff */
        /* <DEDUP_REMOVED lines=30> */
[----:B------:R-:W-:Y:S01]  /*4dc0*/  UIADD3 UR26, UR21, -0x2, URZ ;  /* 0xfffffffe151a7890 */ /* 0x000fe2000fffe03f */
[----:B------:R-:W-:-:S04]  /*4dd0*/  DEPBAR.LE SB0, 0x0 ;  /* 0x000080000000791a */ /* 0x000fc80000000000 */
[----:B------:R-:W-:Y:S02]  /*4de0*/  USHF.R.S32.HI UR27, URZ, 0x1f, UR26 ;  /* 0x0000001f3f1b7899 */ /* 0x000fe4000801141a */
[----:B------:R-:W-:Y:S02]  /*4df0*/  ULDC.64 UR4, c[0x0][0x1a0] ;  /* 0x0000680000047ab9 */ /* 0x000fe40000000a00 */
[----:B------:R-:W-:Y:S02]  /*4e00*/  UIMAD UR27, UR27, UR4, URZ ;  /* 0x000000041b1b72a4 */ /* 0x000fe4000f8e023f */
[----:B------:R-:W-:Y:S02]  /*4e10*/  UIMAD.WIDE.U32 UR28, UR26, UR4, URZ ;  /* 0x000000041a1c72a5 */ /* 0x000fe4000f8e003f */
[----:B------:R-:W-:Y:S02]  /*4e20*/  UIMAD UR27, UR26, UR5, UR27 ;  /* 0x000000051a1b72a4 */ /* 0x000fe4000f8e021b */
[----:B------:R-:W-:-:S02]  /*4e30*/  UISETP.NE.AND UP0, UPT, UR21, 0x2, UPT ;  /* 0x000000021500788c */ /* 0x000fc4000bf05270 */
[----:B------:R-:W-:Y:S01]  /*4e40*/  UIADD3 UR27, UR29, UR27, URZ ;  /* 0x0000001b1d1b7290 */ /* 0x000fe2000fffe03f */
[----:B------:R-:W-:Y:S02]  /*4e50*/  IMAD.U32 R6, RZ, RZ, UR28 ;  /* 0x0000001cff067e24 */ /* 0x000fe4000f8e00ff */
[----:B------:R-:W-:-:S03]  /*4e60*/  IMAD.U32 R7, RZ, RZ, UR29 ;  /* 0x0000001dff077e24 */ /* 0x000fc6000f8e00ff */
[----:B------:R-:W-:Y:S01]  /*4e70*/  IMAD.U32 R0, RZ, RZ, UR27 ;  /* 0x0000001bff007e24 */ /* 0x000fe2000f8e00ff */
[----:B------:R-:W-:Y:S01]  /*4e80*/  BAR.SYNC.DEFER_BLOCKING 0x0 ;  /* 0x0000000000007b1d */ /* 0x000fe20000010000 */
[----:B------:R-:W-:Y:S01]  /*4e90*/  LEA R2, P0, R6, R218, 0x6 ;  /* 0x000000da06027211 */ /* 0x000fe200078030ff */
[----:B------:R-:W-:Y:S02]  /*4ea0*/  USHF.L.U32 UR27, UR4, 0x5, URZ ;  /* 0x00000005041b7899 */ /* 0x000fe4000800063f */
[----:B------:R-:W-:Y:S01]  /*4eb0*/  USHF.L.U64.HI UR4, UR4, 0x5, UR5 ;  /* 0x0000000504047899 */ /* 0x000fe20008010205 */
[----:B------:R-:W-:Y:S02]  /*4ec0*/  LEA R4, P1, R2, c[0x0][0x170], 0x1 ;  /* 0x00005c0002047a11 */ /* 0x000fe400078208ff */
[----:B------:R-:W-:Y:S02]  /*4ed0*/  LEA.HI.X R0, R6, R201, R0, 0x6, P0 ;  /* 0x000000c906007211 */ /* 0x000fe400000f3400 */
[----:B------:R-:W-:-:S02]  /*4ee0*/  IADD3 R6, P0, R4, UR27, RZ ;  /* 0x0000001b04067c10 */ /* 0x000fc4000ff1e0ff */
[----:B------:R-:W-:Y:S01]  /*4ef0*/  LEA.HI.X R5, R2, c[0x0][0x174], R0, 0x1, P1 ;  /* 0x00005d0002057a11 */ /* 0x000fe200008f0c00 */
[----:B------:R-:W-:Y:S01]  /*4f00*/  IMAD.U32 R0, RZ, RZ, UR26 ;  /* 0x0000001aff007e24 */ /* 0x000fe2000f8e00ff */
[----:B------:R-:W-:Y:S02]  /*4f10*/  IADD3 R10, P1, R6, UR27, RZ ;  /* 0x0000001b060a7c10 */ /* 0x000fe4000ff3e0ff */
[----:B------:R-:W-:Y:S01]  /*4f20*/  IADD3.X R7, R5, UR4, RZ, P0, !PT ;  /* 0x0000000405077c10 */ /* 0x000fe200087fe4ff */
[----:B------:R-:W-:Y:S01]  /*4f30*/  IMAD R222, R0, 0x40, R222 ;  /* 0x0000004000de7824 */ /* 0x000fe200078e02de */
[----:B------:R-:W-:Y:S02]  /*4f40*/  IADD3 R8, P0, R10, UR27, RZ ;  /* 0x0000001b0a087c10 */ /* 0x000fe4000ff1e0ff */
[----:B------:R-:W-:Y:S02]  /*4f50*/  IADD3.X R11, R7, UR4, RZ, P1, !PT ;  /* 0x00000004070b7c10 */ /* 0x000fe40008ffe4ff */
[----:B------:R-:W-:-:S02]  /*4f60*/  IADD3 R0, R222, 0x1, RZ ;  /* 0x00000001de007810 */ /* 0x000fc40007ffe0ff */
[----:B------:R-:W-:Y:S01]  /*4f70*/  IADD3.X R9, R11, UR4, RZ, P0, !PT ;  /* 0x000000040b097c10 */ /* 0x000fe200087fe4ff */
[----:B------:R-:W-:Y:S01]  /*4f80*/  @!PT LDS RZ, [RZ] ;  /* 0x00000000fffff984 */ /* 0x000fe20000000800 */
[----:B------:R-:W-:Y:S01]  /*4f90*/  @!PT LDS RZ, [RZ] ;  /* 0x00000000fffff984 */ /* 0x000fe20000000800 */
[----:B------:R-:W-:Y:S01]  /*4fa0*/  @!PT LDS RZ, [RZ] ;  /* 0x00000000fffff984 */ /* 0x000fe20000000800 */
[----:B------:R1:W-:Y:S01]  /*4fb0*/  LDGSTS.E.BYPASS.LTC128B.128 [R197+0xc000], [R4.64] ;  /* 0x0c00000004c57fae */ /* 0x0003e2000b901d56 */
[----:B------:R-:W-:Y:S02]  /*4fc0*/  IADD3 R2, R222, 0x8, RZ ;  /* 0x00000008de027810 */ /* 0x000fe40007ffe0ff */
[C---:B------:R-:W-:Y:S01]  /*4fd0*/  ISETP.GE.AND P6, PT, R0.reuse, R205, PT ;  /* 0x000000cd0000720c */ /* 0x040fe20003fc6270 */
[----:B------:R1:W-:Y:S01]  /*4fe0*/  LDGSTS.E.BYPASS.LTC128B.128 [R197+0xe000], [R4.64+0x80] ;  /* 0x0e00008004c57fae */ /* 0x0003e2000b901d56 */
[----:B------:R-:W-:Y:S02]  /*4ff0*/  ISETP.GE.AND P4, PT, R0, R133, PT ;  /* 0x000000850000720c */ /* 0x000fe40003f86270 */
[----:B------:R-:W-:Y:S01]  /*5000*/  IADD3 R0, R222, 0x9, RZ ;  /* 0x00000009de007810 */ /* 0x000fe20007ffe0ff */
[----:B------:R1:W-:Y:S01]  /*5010*/  LDGSTS.E.BYPASS.LTC128B.128 [R197+0x10000], [R4.64+0x100] ;  /* 0x1000010004c57fae */ /* 0x0003e2000b901d56 */
[----:B------:R-:W-:-:S02]  /*5020*/  ISETP.GE.AND P2, PT, R2, R205, PT ;  /* 0x000000cd0200720c */ /* 0x000fc40003f46270 */
[C---:B------:R-:W-:Y:S01]  /*5030*/  ISETP.GE.AND P1, PT, R0.reuse, R205, PT ;  /* 0x000000cd0000720c */ /* 0x040fe20003f26270 */
[----:B------:R1:W-:Y:S01]  /*5040*/  LDGSTS.E.BYPASS.LTC128B.128 [R197+0xc800], [R6.64] ;  /* 0x0c80000006c57fae */ /* 0x0003e2000b901d56 */
[-C--:B------:R-:W-:Y:S02]  /*5050*/  ISETP.GE.AND P3, PT, R0, R133.reuse, PT ;  /* 0x000000850000720c */ /* 0x080fe40003f66270 */
[----:B------:R-:W-:Y:S01]  /*5060*/  ISETP.GE.AND P5, PT, R2, R133, PT ;  /* 0x000000850200720c */ /* 0x000fe20003fa6270 */
[----:B------:R1:W-:Y:S01]  /*5070*/  LDGSTS.E.BYPASS.LTC128B.128 [R197+0xe800], [R6.64+0x80] ;  /* 0x0e80008006c57fae */ /* 0x0003e2000b901d56 */
[----:B------:R-:W-:-:S03]  /*5080*/  IADD3 R2, R222, 0x11, RZ ;  /* 0x00000011de027810 */ /* 0x000fc60007ffe0ff */
[----:B------:R1:W-:Y:S04]  /*5090*/  LDGSTS.E.BYPASS.LTC128B.128 [R197+0x10800], [R6.64+0x100] ;  /* 0x1080010006c57fae */ /* 0x0003e8000b901d56 */
        /* <DEDUP_REMOVED lines=10> */
[----:B------:R-:W4:Y:S04]  /*5140*/  LDSM.16.M88.4 R12, [R193+0x7800] ;  /* 0x00780000c10c783b */ /* 0x000f280000000200 */
[----:B------:R-:W-:Y:S04]  /*5150*/  LDSM.16.M88.4 R152, [R192] ;  /* 0x00000000c098783b */ /* 0x000fe80000000200 */
[----:B--2---:R-:W2:Y:S04]  /*5160*/  LDSM.16.M88.4 R8, [R191] ;  /* 0x00000000bf08783b */ /* 0x004ea80000000200 */
[----:B------:R-:W2:Y:S04]  /*5170*/  LDSM.16.M88.4 R144, [R183] ;  /* 0x00000000b790783b */ /* 0x000ea80000000200 */
[----:B-1----:R-:W1:Y:S04]  /*5180*/  LDSM.16.M88.4 R4, [R182] ;  /* 0x00000000b604783b */ /* 0x002e680000000200 */
        /* <DEDUP_REMOVED lines=12> */
[C---:B------:R-:W-:Y:S08]  /*5250*/  HMMA.16816.F32.BF16 R16, R164.reuse, R12, RZ ;  /* 0x0000000ca410723c */ /* 0x040ff000000418ff */
[----:B------:R-:W-:Y:S01]  /*5260*/  HMMA.16816.F32.BF16 R164, R164, R14, RZ ;  /* 0x0000000ea4a4723c */ /* 0x000fe200000418ff */
[----:B------:R-:W-:Y:S07]  /*5270*/  LDSM.16.M88.4 R12, [R187+0x6000] ;  /* 0x00600000bb0c783b */ /* 0x000fee0000000200 */
[C---:B--2---:R-:W-:Y:S08]  /*5280*/  HMMA.16816.F32.BF16 R140, R152.reuse, R8, R140 ;  /* 0x00000008988c723c */ /* 0x044ff0000004188c */
[C---:B------:R-:W-:Y:S01]  /*5290*/  HMMA.16816.F32.BF16 R136, R152.reuse, R10, R136 ;  /* 0x0000000a9888723c */ /* 0x040fe20000041888 */
[----:B------:R-:W2:Y:S07]  /*52a0*/  LDSM.16.M88.4 R8, [R190] ;  /* 0x00000000be08783b */ /* 0x000eae0000000200 */
[C---:B------:R-:W-:Y:S08]  /*52b0*/  HMMA.16816.F32.BF16 R32, R152.reuse, R144, R32 ;  /* 0x000000909820723c */ /* 0x040ff00000041820 */
[C---:B------:R-:W-:Y:S01]  /*52c0*/  HMMA.16816.F32.BF16 R28, R152.reuse, R146, R28 ;  /* 0x00000092981c723c */ /* 0x040fe2000004181c */
[----:B------:R-:W-:Y:S07]  /*52d0*/  LDSM.16.M88.4 R144, [R180] ;  /* 0x00000000b490783b */ /* 0x000fee0000000200 */
[C---:B-1----:R-:W-:Y:S08]  /*52e0*/  HMMA.16816.F32.BF16 R24, R152.reuse, R4, R24 ;  /* 0x000000049818723c */ /* 0x042ff00000041818 */
[C---:B------:R-:W-:Y:S01]  /*52f0*/  HMMA.16816.F32.BF16 R20, R152.reuse, R6, R20 ;  /* 0x000000069814723c */ /* 0x040fe20000041814 */
[----:B------:R-:W1:Y:S07]  /*5300*/  LDSM.16.M88.4 R4, [R189] ;  /* 0x00000000bd04783b */ /* 0x000e6e0000000200 */
[C---:B------:R-:W-:Y:S08]  /*5310*/  HMMA.16816.F32.BF16 R16, R152.reuse, R156, R16 ;  /* 0x0000009c9810723c */ /* 0x040ff00000041810 */
[----:B------:R-:W-:Y:S01]  /*5320*/  HMMA.16816.F32.BF16 R164, R152, R158, R164 ;  /* 0x0000009e98a4723c */ /* 0x000fe200000418a4 */
[----:B------:R-:W3:Y:S04]  /*5330*/  LDSM.16.M88.4 R156, [R180+0x800] ;  /* 0x00080000b49c783b */ /* 0x000ee80000000200 */
[----:B------:R-:W4:Y:S03]  /*5340*/  LDSM.16.M88.4 R152, [R180+0x1000] ;  /* 0x00100000b498783b */ /* 0x000f260000000200 */
        /* <DEDUP_REMOVED lines=13> */
[C---:B-1----:R-:W-:Y:S08]  /*5420*/  HMMA.16816.F32.BF16 R140, R4.reuse, R144, R140 ;  /* 0x00000090048c723c */ /* 0x042ff0000004188c */
[C---:B------:R-:W-:Y:S01]  /*5430*/  HMMA.16816.F32.BF16 R136, R4.reuse, R146, R136 ;  /* 0x000000920488723c */ /* 0x040fe20000041888 */
[----:B------:R-:W1:Y:S07]  /*5440*/  LDSM.16.M88.4 R144, [R193+0x9000] ;  /* 0x00900000c190783b */ /* 0x000e6e0000000200 */
[C---:B---3--:R-:W-:Y:S08]  /*5450*/  HMMA.16816.F32.BF16 R32, R4.reuse, R156, R32 ;  /* 0x0000009c0420723c */ /* 0x048ff00000041820 */
[C---:B------:R-:W-:Y:S01]  /*5460*/  HMMA.16816.F32.BF16 R28, R4.reuse, R158, R28 ;  /* 0x0000009e041c723c */ /* 0x040fe2000004181c */
[----:B------:R-:W3:Y:S07]  /*5470*/  LDSM.16.M88.4 R156, [R193+0x9800] ;  /* 0x00980000c19c783b */ /* 0x000eee0000000200 */
[C---:B----4-:R-:W-:Y:S08]  /*5480*/  HMMA.16816.F32.BF16 R24, R4.reuse, R152, R24 ;  /* 0x000000980418723c */ /* 0x050ff00000041818 */
[C---:B------:R-:W-:Y:S01]  /*5490*/  HMMA.16816.F32.BF16 R20, R4.reuse, R154, R20 ;  /* 0x0000009a0414723c */ /* 0x040fe20000041814 */
[----:B------:R-:W-:Y:S07]  /*54a0*/  LDSM.16.M88.4 R152, [R179] ;  /* 0x00000000b398783b */ /* 0x000fee0000000200 */
[C---:B--2---:R-:W-:Y:S08]  /*54b0*/  HMMA.16816.F32.BF16 R16, R4.reuse, R12, R16 ;  /* 0x0000000c0410723c */ /* 0x044ff00000041810 */
[----:B------:R-:W-:Y:S01]  /*54c0*/  HMMA.16816.F32.BF16 R164, R4, R14, R164 ;  /* 0x0000000e04a4723c */ /* 0x000fe200000418a4 */
[----:B------:R-:W-:Y:S04]  /*54d0*/  LDSM.16.M88.4 R12, [R192+0x2000] ;  /* 0x00200000c00c783b */ /* 0x000fe80000000200 */
[----:B------:R-:W2:Y:S03]  /*54e0*/  LDSM.16.M88.4 R4, [R178] ;  /* 0x00000000b204783b */ /* 0x000ea60000000200 */
[C---:B-----5:R-:W-:Y:S08]  /*54f0*/  HMMA.16816.F32.BF16 R32, R8.reuse, R148, R32 ;  /* 0x000000940820723c */ /* 0x060ff00000041820 */
[C---:B------:R-:W-:Y:S01]  /*5500*/  HMMA.16816.F32.BF16 R28, R8.reuse, R150, R28 ;  /* 0x00000096081c723c */ /* 0x040fe2000004181c */
[----:B------:R-:W4:Y:S07]  /*5510*/  LDSM.16.M88.4 R148, [R176] ;  /* 0x00000000b094783b */ /* 0x000f2e0000000200 */
[C---:B------:R-:W-:Y:S08]  /*5520*/  HMMA.16816.F32.BF16 R136, R8.reuse, R162, R136 ;  /* 0x000000a20888723c */ /* 0x040ff00000041888 */
[C---:B------:R-:W-:Y:S01]  /*5530*/  HMMA.16816.F32.BF16 R140, R8.reuse, R160, R140 ;  /* 0x000000a0088c723c */ /* 0x040fe2000004188c */
[----:B------:R-:W-:Y:S07]  /*5540*/  LDSM.16.M88.4 R160, [R187+0x9000] ;  /* 0x00900000bba0783b */ /* 0x000fee0000000200 */
[C---:B-1----:R-:W-:Y:S08]  /*5550*/  HMMA.16816.F32.BF16 R24, R8.reuse, R144, R24 ;  /* 0x000000900818723c */ /* 0x042ff00000041818 */
[C---:B------:R-:W-:Y:S01]  /*5560*/  HMMA.16816.F32.BF16 R20, R8.reuse, R146, R20 ;  /* 0x000000920814723c */ /* 0x040fe20000041814 */
[----:B------:R-:W-:Y:S07]  /*5570*/  LDSM.16.M88.4 R144, [R190+0x2000] ;  /* 0x00200000be90783b */ /* 0x000fee0000000200 */
[C---:B---3--:R-:W-:Y:S08]  /*5580*/  HMMA.16816.F32.BF16 R16, R8.reuse, R156, R16 ;  /* 0x0000009c0810723c */ /* 0x048ff00000041810 */
[----:B------:R-:W-:Y:S01]  /*5590*/  HMMA.16816.F32.BF16 R164, R8, R158, R164 ;  /* 0x0000009e08a4723c */ /* 0x000fe200000418a4 */
[----:B------:R-:W1:Y:S04]  /*55a0*/  LDSM.16.M88.4 R8, [R187+0x8800] ;  /* 0x00880000bb08783b */ /* 0x000e680000000200 */
[----:B------:R-:W3:Y:S03]  /*55b0*/  LDSM.16.M88.4 R156, [R187+0x9800] ;  /* 0x00980000bb9c783b */ /* 0x000ee60000000200 */
[C---:B--2---:R-:W-:Y:S08]  /*55c0*/  HMMA.16816.F32.BF16 R32, R12.reuse, R4, R32 ;  /* 0x000000040c20723c */ /* 0x044ff00000041820 */
[C---:B------:R-:W-:Y:S01]  /*55d0*/  HMMA.16816.F32.BF16 R28, R12.reuse, R6, R28 ;  /* 0x000000060c1c723c */ /* 0x040fe2000004181c */
[----:B------:R-:W-:Y:S07]  /*55e0*/  LDSM.16.M88.4 R4, [R189+0x2000] ;  /* 0x00200000bd04783b */ /* 0x000fee0000000200 */
[C---:B------:R-:W-:Y:S08]  /*55f0*/  HMMA.16816.F32.BF16 R136, R12.reuse, R154, R136 ;  /* 0x0000009a0c88723c */ /* 0x040ff00000041888 */
[C---:B------:R-:W-:Y:S01]  /*5600*/  HMMA.16816.F32.BF16 R140, R12.reuse, R152, R140 ;  /* 0x000000980c8c723c */ /* 0x040fe2000004188c */
[----:B------:R-:W2:Y:S07]  /*5610*/  LDSM.16.M88.4 R152, [R180+0x2000] ;  /* 0x00200000b498783b */ /* 0x000eae0000000200 */
[C---:B------:R-:W-:Y:S08]  /*5620*/  HMMA.16816.F32.BF16 R24, R12.reuse, R212, R24 ;  /* 0x000000d40c18723c */ /* 0x040ff00000041818 */
[C---:B------:R-:W-:Y:S01]  /*5630*/  HMMA.16816.F32.BF16 R20, R12.reuse, R214, R20 ;  /* 0x000000d60c14723c */ /* 0x040fe20000041814 */
[----:B------:R-:W-:Y:S07]  /*5640*/  LDSM.16.M88.4 R212, [R172] ;  /* 0x00000000acd4783b */ /* 0x000fee0000000200 */
[C---:B----4-:R-:W-:Y:S08]  /*5650*/  HMMA.16816.F32.BF16 R16, R12.reuse, R148, R16 ;  /* 0x000000940c10723c */ /* 0x050ff00000041810 */
[----:B------:R-:W-:Y:S01]  /*5660*/  HMMA.16816.F32.BF16 R164, R12, R150, R164 ;  /* 0x000000960ca4723c */ /* 0x000fe200000418a4 */
[----:B------:R-:W4:Y:S04]  /*5670*/  LDSM.16.M88.4 R148, [R180+0x2800] ;  /* 0x00280000b494783b */ /* 0x000f280000000200 */
[----:B------:R-:W5:Y:S03]  /*5680*/  LDSM.16.M88.4 R12, [R180+0x3000] ;  /* 0x00300000b40c783b */ /* 0x000f660000000200 */
        /* <DEDUP_REMOVED lines=12> */
[----:B------:R-:W1:Y:S03]  /*5750*/  LDSM.16.M88.4 R156, [R193+0xa800] ;  /* 0x00a80000c19c783b */ /* 0x000e660000000200 */
[C---:B--2---:R-:W-:Y:S08]  /*5760*/  HMMA.16816.F32.BF16 R136, R4.reuse, R154, R136 ;  /* 0x0000009a0488723c */ /* 0x044ff00000041888 */
[C---:B------:R-:W-:Y:S01]  /*5770*/  HMMA.16816.F32.BF16 R140, R4.reuse, R152, R140 ;  /* 0x00000098048c723c */ /* 0x040fe2000004188c */
[----:B------:R-:W-:Y:S07]  /*5780*/  LDSM.16.M88.4 R152, [R193+0xb000] ;  /* 0x00b00000c198783b */ /* 0x000fee0000000200 */
[C---:B----4-:R-:W-:Y:S08]  /*5790*/  HMMA.16816.F32.BF16 R32, R4.reuse, R148, R32 ;  /* 0x000000940420723c */ /* 0x050ff00000041820 */
[C---:B------:R-:W-:Y:S01]  /*57a0*/  HMMA.16816.F32.BF16 R28, R4.reuse, R150, R28 ;  /* 0x00000096041c723c */ /* 0x040fe2000004181c */
[----:B------:R-:W-:Y:S07]  /*57b0*/  LDSM.16.M88.4 R148, [R193+0xb800] ;  /* 0x00b80000c194783b */ /* 0x000fee0000000200 */
[C---:B-----5:R-:W-:Y:S08]  /*57c0*/  HMMA.16816.F32.BF16 R24, R4.reuse, R12, R24 ;  /* 0x0000000c0418723c */ /* 0x060ff00000041818 */
[C---:B------:R-:W-:Y:S01]  /*57d0*/  HMMA.16816.F32.BF16 R20, R4.reuse, R14, R20 ;  /* 0x0000000e0414723c */ /* 0x040fe20000041814 */
[----:B------:R-:W2:Y:S07]  /*57e0*/  LDSM.16.M88.4 R12, [R175] ;  /* 0x00000000af0c783b */ /* 0x000eae0000000200 */
[C---:B-1----:R-:W-:Y:S08]  /*57f0*/  HMMA.16816.F32.BF16 R16, R4.reuse, R8, R16 ;  /* 0x000000080410723c */ /* 0x042ff00000041810 */
[----:B------:R-:W-:Y:S01]  /*5800*/  HMMA.16816.F32.BF16 R164, R4, R10, R164 ;  /* 0x0000000a04a4723c */ /* 0x000fe200000418a4 */
[----:B------:R-:W1:Y:S04]  /*5810*/  LDSM.16.M88.4 R8, [R174] ;  /* 0x00000000ae08783b */ /* 0x000e680000000200 */
[----:B------:R-:W-:Y:S03]  /*5820*/  LDSM.16.M88.4 R4, [R173] ;  /* 0x00000000ad04783b */ /* 0x000fe60000000200 */
[C---:B---3--:R-:W-:Y:S08]  /*5830*/  HMMA.16816.F32.BF16 R136, R144.reuse, R162, R136 ;  /* 0x000000a29088723c */ /* 0x048ff00000041888 */
[C---:B------:R-:W-:Y:S01]  /*5840*/  HMMA.16816.F32.BF16 R140, R144.reuse, R160, R140 ;  /* 0x000000a0908c723c */ /* 0x040fe2000004188c */
[----:B------:R-:W-:Y:S07]  /*5850*/  LDSM.16.M88.4 R160, [R190+0x4000] ;  /* 0x00400000bea0783b */ /* 0x000fee0000000200 */
[C---:B------:R-:W-:Y:S08]  /*5860*/  HMMA.16816.F32.BF16 R32, R144.reuse, R156, R32 ;  /* 0x0000009c9020723c */ /* 0x040ff00000041820 */
[----:B------:R-:W-:Y:S01]  /*5870*/  HMMA.16816.F32.BF16 R28, R144, R158, R28 ;  /* 0x0000009e901c723c */ /* 0x000fe2000004181c */
[----:B------:R-:W3:Y:S07]  /*5880*/  LDSM.16.M88.4 R156, [R187+0xa000] ;  /* 0x00a00000bb9c783b */ /* 0x000eee0000000200 */
[----:B--2---:R-:W-:Y:S08]  /*5890*/  HMMA.16816.F32.BF16 R136, R168, R14, R136 ;  /* 0x0000000ea888723c */ /* 0x004ff00000041888 */
[C---:B------:R-:W-:Y:S08]  /*58a0*/  HMMA.16816.F32.BF16 R24, R144.reuse, R152, R24 ;  /* 0x000000989018723c */ /* 0x040ff00000041818 */
[----:B------:R-:W-:Y:S01]  /*58b0*/  HMMA.16816.F32.BF16 R20, R144, R154, R20 ;  /* 0x0000009a9014723c */ /* 0x000fe20000041814 */
[----:B------:R-:W2:Y:S07]  /*58c0*/  LDSM.16.M88.4 R152, [R187+0xa800] ;  /* 0x00a80000bb98783b */ /* 0x000eae0000000200 */
[C---:B------:R-:W-:Y:S01]  /*58d0*/  HMMA.16816.F32.BF16 R140, R168.reuse, R12, R140 ;  /* 0x0000000ca88c723c */ /* 0x040fe2000004188c */
        /* <DEDUP_REMOVED lines=8> */
[----:B---3--:R-:W-:Y:S08]  /*5960*/  HMMA.16816.F32.BF16 R136, R160, R158, R136 ;  /* 0x0000009ea088723c */ /* 0x008ff00000041888 */
[C---:B------:R-:W-:Y:S08]  /*5970*/  HMMA.16816.F32.BF16 R24, R168.reuse, R4, R24 ;  /* 0x00000004a818723c */ /* 0x040ff00000041818 */
[----:B------:R-:W-:Y:S01]  /*5980*/  HMMA.16816.F32.BF16 R20, R168, R6, R20 ;  /* 0x00000006a814723c */ /* 0x000fe20000041814 */
[----:B------:R-:W3:Y:S07]  /*5990*/  LDSM.16.M88.4 R4, [R180+0x4800] ;  /* 0x00480000b404783b */ /* 0x000eee0000000200 */
[----:B--2---:R-:W-:Y:S08]  /*59a0*/  HMMA.16816.F32.BF16 R32, R160, R152, R32 ;  /* 0x00000098a020723c */ /* 0x004ff00000041820 */
[----:B-1----:R-:W-:Y:S08]  /*59b0*/  HMMA.16816.F32.BF16 R136, R12, R10, R136 ;  /* 0x0000000a0c88723c */ /* 0x002ff00000041888 */
[C---:B------:R-:W-:Y:S08]  /*59c0*/  HMMA.16816.F32.BF16 R28, R160.reuse, R154, R28 ;  /* 0x0000009aa01c723c */ /* 0x040ff0000004181c */
[C---:B----4-:R-:W-:Y:S08]  /*59d0*/  HMMA.16816.F32.BF16 R24, R160.reuse, R148, R24 ;  /* 0x00000094a018723c */ /* 0x050ff00000041818 */
[----:B------:R-:W-:Y:S01]  /*59e0*/  HMMA.16816.F32.BF16 R20, R160, R150, R20 ;  /* 0x00000096a014723c */ /* 0x000fe20000041814 */
[----:B------:R-:W1:Y:S01]  /*59f0*/  LDSM.16.M88.4 R148, [R180+0x5000] ;  /* 0x00500000b494783b */ /* 0x000e620000000200 */
[----:B------:R-:W-:-:S02]  /*5a00*/  FSEL R0, R136, -INF , !P2 ;  /* 0xff80000088007808 */ /* 0x000fc40005000000 */
[----:B------:R-:W-:Y:S02]  /*5a10*/  FSEL R10, R138, -INF , !P5 ;  /* 0xff8000008a0a7808 */ /* 0x000fe40006800000 */
[----:B------:R-:W-:Y:S02]  /*5a20*/  ISETP.GE.AND P5, PT, R2, R205, PT ;  /* 0x000000cd0200720c */ /* 0x000fe40003fa6270 */
[----:B------:R-:W-:Y:S01]  /*5a30*/  HMMA.16816.F32.BF16 R16, R168, R212, R16 ;  /* 0x000000d4a810723c */ /* 0x000fe20000041810 */
[----:B------:R-:W-:-:S07]  /*5a40*/  FSEL R11, R139, -INF , !P3 ;  /* 0xff8000008b0b7808 */ /* 0x000fce0005800000 */
[----:B---3--:R-:W-:Y:S07]  /*5a50*/  HMMA.16816.F32.BF16 R32, R12, R4, R32 ;  /* 0x000000040c20723c */ /* 0x008fee0000041820 */
[----:B------:R-:W-:Y:S01]  /*5a60*/  IADD3 R4, R222, 0x10, RZ ;  /* 0x00000010de047810 */ /* 0x000fe20007ffe0ff */
[----:B------:R-:W-:Y:S03]  /*5a70*/  HMMA.16816.F32.BF16 R164, R168, R214, R164 ;  /* 0x000000d6a8a4723c */ /* 0x000fe600000418a4 */
[----:B------:R-:W-:-:S02]  /*5a80*/  ISETP.GE.AND P0, PT, R4, R205, PT ;  /* 0x000000cd0400720c */ /* 0x000fc40003f06270 */
[----:B------:R-:W-:-:S03]  /*5a90*/  ISETP.GE.AND P2, PT, R4, R133, PT ;  /* 0x000000850400720c */ /* 0x000fc60003f46270 */
[----:B------:R-:W-:Y:S01]  /*5aa0*/  HMMA.16816.F32.BF16 R28, R12, R6, R28 ;  /* 0x000000060c1c723c */ /* 0x000fe2000004181c */
[----:B------:R-:W2:Y:S01]  /*5ab0*/  LDSM.16.M88.4 R4, [R180+0x5800] ;  /* 0x00580000b404783b */ /* 0x000ea20000000200 */
[----:B------:R-:W-:-:S06]  /*5ac0*/  DEPBAR.LE SB0, 0x0 ;  /* 0x000080000000791a */ /* 0x000fcc0000000000 */
[----:B------:R-:W-:Y:S01]  /*5ad0*/  HMMA.16816.F32.BF16 R140, R160, R156, R140 ;  /* 0x0000009ca08c723c */ /* 0x000fe2000004188c */
[----:B------:R-:W-:Y:S02]  /*5ae0*/  FSEL R136, R34, -INF , !P2 ;  /* 0xff80000022887808 */ /* 0x000fe40005000000 */
[----:B------:R-:W-:-:S04]  /*5af0*/  FSEL R139, R33, -INF , !P5 ;  /* 0xff800000218b7808 */ /* 0x000fc80006800000 */
[----:B------:R-:W-:Y:S01]  /*5b00*/  FSEL R157, R32, -INF , !P0 ;  /* 0xff800000209d7808 */ /* 0x000fe20004000000 */
[----:B------:R-:W-:Y:S01]  /*5b10*/  HMMA.16816.F32.BF16 R16, R160, R144, R16 ;  /* 0x00000090a010723c */ /* 0x000fe20000041810 */
[----:B------:R-:W-:-:S07]  /*5b20*/  IADD3 R32, R222, 0x21, RZ ;  /* 0x00000021de207810 */ /* 0x000fce0007ffe0ff */
[----:B-1----:R-:W-:Y:S08]  /*5b30*/  HMMA.16816.F32.BF16 R24, R12, R148, R24 ;  /* 0x000000940c18723c */ /* 0x002ff00000041818 */
[----:B------:R-:W-:Y:S07]  /*5b40*/  HMMA.16816.F32.BF16 R164, R160, R146, R164 ;  /* 0x00000092a0a4723c */ /* 0x000fee00000418a4 */
[----:B------:R-:W-:Y:S01]  /*5b50*/  FSEL R160, R137, -INF , !P1 ;  /* 0xff80000089a07808 */ /* 0x000fe20004800000 */
[----:B------:R-:W-:Y:S01]  /*5b60*/  HMMA.16816.F32.BF16 R20, R12, R150, R20 ;  /* 0x000000960c14723c */ /* 0x000fe20000041814 */
[----:B------:R-:W-:Y:S01]  /*5b70*/  BAR.SYNC.DEFER_BLOCKING 0x0 ;  /* 0x0000000000007b1d */ /* 0x000fe20000010000 */
[----:B------:R-:W-:-:S02]  /*5b80*/  ISETP.GE.AND P1, PT, R2, R133, PT ;  /* 0x000000850200720c */ /* 0x000fc40003f26270 */
[C---:B------:R-:W-:Y:S02]  /*5b90*/  IADD3 R2, R222.reuse, 0x18, RZ ;  /* 0x00000018de027810 */ /* 0x040fe40007ffe0ff */
[----:B------:R-:W-:Y:S02]  /*5ba0*/  IADD3 R137, R222, 0x19, RZ ;  /* 0x00000019de897810 */ /* 0x000fe40007ffe0ff */
[C---:B------:R-:W-:Y:S01]  /*5bb0*/  HMMA.16816.F32.BF16 R140, R12.reuse, R8, R140 ;  /* 0x000000080c8c723c */ /* 0x040fe2000004188c */
[C---:B------:R-:W-:Y:S02]  /*5bc0*/  ISETP.GE.AND P0, PT, R2.reuse, R133, PT ;  /* 0x000000850200720c */ /* 0x040fe40003f06270 */
[-C--:B------:R-:W-:Y:S02]  /*5bd0*/  ISETP.GE.AND P3, PT, R2, R205.reuse, PT ;  /* 0x000000cd0200720c */ /* 0x080fe40003f66270 */
[----:B------:R-:W-:Y:S02]  /*5be0*/  FSEL R154, R30, -INF , !P0 ;  /* 0xff8000001e9a7808 */ /* 0x000fe40004000000 */
[----:B------:R-:W-:Y:S01]  /*5bf0*/  ISETP.GE.AND P0, PT, R32, R205, PT ;  /* 0x000000cd2000720c */ /* 0x000fe20003f06270 */
[----:B--2---:R-:W-:Y:S01]  /*5c00*/  HMMA.16816.F32.BF16 R16, R12, R4, R16 ;  /* 0x000000040c10723c */ /* 0x004fe20000041810 */
[----:B------:R-:W-:-:S02]  /*5c10*/  IADD3 R8, R222, 0x29, RZ ;  /* 0x00000029de087810 */ /* 0x000fc40007ffe0ff */
[----:B------:R-:W-:Y:S02]  /*5c20*/  FSEL R149, R25, -INF , !P0 ;  /* 0xff80000019957808 */ /* 0x000fe40004000000 */
[----:B------:R-:W-:Y:S02]  /*5c30*/  IADD3 R2, R222, 0x20, RZ ;  /* 0x00000020de027810 */ /* 0x000fe40007ffe0ff */
[----:B------:R-:W-:Y:S01]  /*5c40*/  ISETP.GE.AND P0, PT, R8, R133, PT ;  /* 0x000000850800720c */ /* 0x000fe20003f06270 */
[----:B------:R-:W-:Y:S01]  /*5c50*/  HMMA.16816.F32.BF16 R164, R12, R6, R164 ;  /* 0x000000060ca4723c */ /* 0x000fe200000418a4 */
[C---:B------:R-:W-:Y:S02]  /*5c60*/  ISETP.GE.AND P2, PT, R137.reuse, R205, PT ;  /* 0x000000cd8900720c */ /* 0x040fe40003f46270 */
[----:B------:R-:W-:Y:S02]  /*5c70*/  ISETP.GE.AND P5, PT, R137, R133, PT ;  /* 0x000000858900720c */ /* 0x000fe40003fa6270 */
[----:B------:R-:W-:-:S02]  /*5c80*/  FSEL R137, R35, -INF , !P1 ;  /* 0xff80000023897808 */ /* 0x000fc40004800000 */
[----:B------:R-:W-:Y:S02]  /*5c90*/  FSEL R156, R28, -INF , !P3 ;  /* 0xff8000001c9c7808 */ /* 0x000fe40005800000 */
[C---:B------:R-:W-:Y:S02]  /*5ca0*/  ISETP.GE.AND P1, PT, R2.reuse, R205, PT ;  /* 0x000000cd0200720c */ /* 0x040fe40003f26270 */
[----:B------:R-:W-:Y:S02]  /*5cb0*/  ISETP.GE.AND P3, PT, R2, R133, PT ;  /* 0x000000850200720c */ /* 0x000fe40003f66270 */
[----:B------:R-:W-:Y:S02]  /*5cc0*/  FSEL R147, R23, -INF , !P0 ;  /* 0xff80000017937808 */ /* 0x000fe40004000000 */
[C---:B------:R-:W-:Y:S02]  /*5cd0*/  IADD3 R2, R222.reuse, 0x28, RZ ;  /* 0x00000028de027810 */ /* 0x040fe40007ffe0ff */
[----:B------:R-:W-:-:S02]  /*5ce0*/  ISETP.GE.AND P0, PT, R222, R205, PT ;  /* 0x000000cdde00720c */ /* 0x000fc40003f06270 */
[----:B------:R-:W-:Y:S02]  /*5cf0*/  FSEL R150, R24, -INF , !P1 ;  /* 0xff80000018967808 */ /* 0x000fe40004800000 */
[----:B------:R-:W-:Y:S02]  /*5d00*/  FSEL R145, R26, -INF , !P3 ;  /* 0xff8000001a917808 */ /* 0x000fe40005800000 */
[----:B------:R-:W-:Y:S02]  /*5d10*/  FSEL R138, R29, -INF , !P2 ;  /* 0xff8000001d8a7808 */ /* 0x000fe40005000000 */
[----:B------:R-:W-:Y:S02]  /*5d20*/  FSEL R155, R31, -INF , !P5 ;  /* 0xff8000001f9b7808 */ /* 0x000fe40006800000 */
[----:B------:R-:W-:Y:S02]  /*5d30*/  ISETP.GE.AND P1, PT, R2, R133, PT ;  /* 0x000000850200720c */ /* 0x000fe40003f26270 */
[----:B------:R-:W-:-:S02]  /*5d40*/  ISETP.GE.AND P3, PT, R8, R205, PT ;  /* 0x000000cd0800720c */ /* 0x000fc40003f66270 */
[----:B------:R-:W-:Y:S02]  /*5d50*/  FSEL R140, R140, -INF , !P0 ;  /* 0xff8000008c8c7808 */ /* 0x000fe40004000000 */
[----:B------:R-:W-:Y:S02]  /*5d60*/  ISETP.GE.AND P2, PT, R32, R133, PT ;  /* 0x000000852000720c */ /* 0x000fe40003f46270 */
[----:B------:R-:W-:Y:S02]  /*5d70*/  ISETP.GE.AND P5, PT, R2, R205, PT ;  /* 0x000000cd0200720c */ /* 0x000fe40003fa6270 */
[C---:B------:R-:W-:Y:S02]  /*5d80*/  IADD3 R4, R222.reuse, 0x31, RZ ;  /* 0x00000031de047810 */ /* 0x040fe40007ffe0ff */
[----:B------:R-:W-:Y:S02]  /*5d90*/  PLOP3.LUT P0, PT, PT, PT, UP0, 0x80, 0x0 ;  /* 0x000000000000781c */ /* 0x000fe40003f0f008 */
[----:B------:R-:W-:-:S02]  /*5da0*/  IADD3 R2, R222, 0x30, RZ ;  /* 0x00000030de027810 */ /* 0x000fc40007ffe0ff */
        /* <DEDUP_REMOVED lines=8> */
[----:B------:R-:W-:Y:S02]  /*5e30*/  FSEL R4, R143, -INF , !P4 ;  /* 0xff8000008f047808 */ /* 0x000fe40006000000 */
[C---:B------:R-:W-:Y:S02]  /*5e40*/  ISETP.GE.AND P4, PT, R222.reuse, R133, PT ;  /* 0x00000085de00720c */ /* 0x040fe40003f86270 */
[C---:B------:R-:W-:Y:S02]  /*5e50*/  IADD3 R2, R222.reuse, 0x38, RZ ;  /* 0x00000038de027810 */ /* 0x040fe40007ffe0ff */
        /* <DEDUP_REMOVED lines=8> */
[----:B------:R-:W-:Y:S02]  /*5ee0*/  ISETP.GE.AND P1, PT, R222, R133, PT ;  /* 0x00000085de00720c */ /* 0x000fe40003f26270 */
[----:B------:R-:W-:Y:S02]  /*5ef0*/  FSEL R142, R142, -INF , !P4 ;  /* 0xff8000008e8e7808 */ /* 0x000fe40006000000 */
[----:B------:R-:W-:Y:S02]  /*5f00*/  FSEL R230, R19, -INF , !P3 ;  /* 0xff80000013e67808 */ /* 0x000fe40005800000 */
[----:B------:R-:W-:Y:S02]  /*5f10*/  FSEL R233, R164, -INF , !P6 ;  /* 0xff800000a4e97808 */ /* 0x000fe40007000000 */
[----:B------:R-:W-:-:S02]  /*5f20*/  FSEL R231, R165, -INF , !P5 ;  /* 0xff800000a5e77808 */ /* 0x000fc40006800000 */
[----:B------:R-:W-:Y:S02]  /*5f30*/  FSEL R228, R166, -INF , !P2 ;  /* 0xff800000a6e47808 */ /* 0x000fe40005000000 */
[----:B------:R-:W-:Y:S01]  /*5f40*/  FSEL R226, R167, -INF , !P1 ;  /* 0xff800000a7e27808 */ /* 0x000fe20004800000 */
[----:B------:R-:W-:Y:S05]  /*5f50*/  @!P0 BRA `(.L_x_339) ;  /* 0x0000026000008947 */ /* 0x000fea0003800000 */
[----:B------:R-:W-:Y:S02]  /*5f60*/  UIADD3 UR28, UR21, -0x3, URZ ;  /* 0xfffffffd151c7890 */ /* 0x000fe4000fffe03f */
[----:B------:R-:W-:Y:S02]  /*5f70*/  ULDC.64 UR4, c[0x0][0x198] ;  /* 0x0000660000047ab9 */ /* 0x000fe40000000a00 */
        /* <DEDUP_REMOVED lines=9> */
[----:B------:R-:W-:Y:S01]  /*6010*/  USHF.L.U32 UR27, UR4, 0x5, URZ ;  /* 0x00000005041b7899 */ /* 0x000fe2000800063f */
[----:B------:R-:W-:Y:S01]  /*6020*/  LEA R8, P1, R6, c[0x0][0x168], 0x1 ;  /* 0x00005a0006087a11 */ /* 0x000fe200078208ff */
[----:B------:R-:W-:Y:S02]  /*6030*/  USHF.L.U64.HI UR4, UR4, 0x5, UR5 ;  /* 0x0000000504047899 */ /* 0x000fe40008010205 */
[----:B------:R-:W-:Y:S02]  /*6040*/  LEA.HI.X R2, R5, R203, R2, 0x6, P0 ;  /* 0x000000cb05027211 */ /* 0x000fe400000f3402 */
[----:B------:R-:W-:Y:S02]  /*6050*/  IADD3 R12, P0, R8, UR27, RZ ;  /* 0x0000001b080c7c10 */ /* 0x000fe4000ff1e0ff */
[----:B------:R-:W-:Y:S02]  /*6060*/  LEA.HI.X R9, R6, c[0x0][0x16c], R2, 0x1, P1 ;  /* 0x00005b0006097a11 */ /* 0x000fe400008f0c02 */
[----:B------:R-:W-:-:S02]  /*6070*/  IADD3 R14, P1, R12, UR27, RZ ;  /* 0x0000001b0c0e7c10 */ /* 0x000fc4000ff3e0ff */
[----:B------:R-:W-:Y:S01]  /*6080*/  IADD3.X R13, R9, UR4, RZ, P0, !PT ;  /* 0x00000004090d7c10 */ /* 0x000fe200087fe4ff */
[----:B------:R-:W-:Y:S01]  /*6090*/  @!PT LDS RZ, [RZ] ;  /* 0x00000000fffff984 */ /* 0x000fe20000000800 */
[----:B------:R-:W-:Y:S01]  /*60a0*/  @!PT LDS RZ, [RZ] ;  /* 0x00000000fffff984 */ /* 0x000fe20000000800 */
[----:B------:R-:W-:Y:S01]  /*60b0*/  @!PT LDS RZ, [RZ] ;  /* 0x00000000fffff984 */ /* 0x000fe20000000800 */
[----:B------:R1:W-:Y:S01]  /*60c0*/  LDGSTS.E.BYPASS.LTC128B.128 [R197+0x6000], [R8.64] ;  /* 0x0600000008c57fae */ /* 0x0003e2000b901d56 */
[----:B------:R-:W-:Y:S02]  /*60d0*/  IADD3 R6, P0, R14, UR27, RZ ;  /* 0x0000001b0e067c10 */ /* 0x000fe4000ff1e0ff */
[----:B------:R-:W-:Y:S01]  /*60e0*/  IADD3.X R15, R13, UR4, RZ, P1, !PT ;  /* 0x000000040d0f7c10 */ /* 0x000fe20008ffe4ff */
[----:B------:R1:W-:Y:S03]  /*60f0*/  LDGSTS.E.BYPASS.LTC128B.128 [R197+0x8000], [R8.64+0x80] ;  /* 0x0800008008c57fae */ /* 0x0003e6000b901d56 */
[----:B------:R-:W-:Y:S01]  /*6100*/  IADD3.X R7, R15, UR4, RZ, P0, !PT ;  /* 0x000000040f077c10 */ /* 0x000fe200087fe4ff */
[----:B------:R1:W-:Y:S04]  /*6110*/  LDGSTS.E.BYPASS.LTC128B.128 [R197+0xa000], [R8.64+0x100] ;  /* 0x0a00010008c57fae */ /* 0x0003e8000b901d56 */
        /* <DEDUP_REMOVED lines=10> */
.L_x_339:
[----:B------:R-:W-:Y:S01]  /*61c0*/  FMNMX.FTZ R2, R132, R140, !PT ;  /* 0x0000008c84027209 */ /* 0x000fe20007810000 */
[----:B------:R-:W-:Y:S01]  /*61d0*/  USHF.L.U32 UR4, UR26, 0x1, URZ ;  /* 0x000000011a047899 */ /* 0x000fe2000800063f */
[----:B-1----:R-:W-:Y:S01]  /*61e0*/  FMNMX.FTZ R8, R3, R142, !PT ;  /* 0x0000008e03087209 */ /* 0x002fe20007810000 */
[----:B------:R-:W-:Y:S01]  /*61f0*/  IMAD.WIDE.U32 R152, R200, -0x2daee0ad, RZ ;  /* 0xd2511f53c8987825 */ /* 0x000fe200078e00ff */
[----:B------:R-:W-:Y:S01]  /*6200*/  FMNMX.FTZ R2, R141, R2, !PT ;  /* 0x000000028d027209 */ /* 0x000fe20007810000 */
[----:B------:R-:W1:Y:S01]  /*6210*/  LDC.U8 R225, c[0x0][0x2d8] ;  /* 0x0000b600ffe17b82 */ /* 0x000e620000000000 */
[----:B------:R-:W-:Y:S01]  /*6220*/  FMNMX.FTZ R8, R4, R8, !PT ;  /* 0x0000000804087209 */ /* 0x000fe20007810000 */
[----:B------:R-:W-:Y:S01]  /*6230*/  IMAD R133, R217, -0x326172a9, RZ ;  /* 0xcd9e8d57d9857824 */ /* 0x000fe200078e02ff */
[----:B------:R-:W-:Y:S01]  /*6240*/  FMNMX.FTZ R2, R0, R2, !PT ;  /* 0x0000000200027209 */ /* 0x000fe20007810000 */
[----:B------:R-:W-:Y:S01]  /*6250*/  LDSM.16.MT88.4 R20, [R186+0xc000] ;  /* 0x00c00000ba14783b */ /* 0x000fe20000004200 */
[----:B------:R-:W-:Y:S01]  /*6260*/  FMNMX.FTZ R8, R10, R8, !PT ;  /* 0x000000080a087209 */ /* 0x000fe20007810000 */
[----:B------:R-:W-:Y:S01]  /*6270*/  UISETP.GE.AND UP0, UPT, UR21, 0x3, UPT ;  /* 0x000000031500788c */ /* 0x000fe2000bf06270 */
        /* <DEDUP_REMOVED lines=8> */
[----:B------:R-:W-:Y:S01]  /*6300*/  FMNMX.FTZ R8, R137, R8, !PT ;  /* 0x0000000889087209 */ /* 0x000fe20007810000 */
[----:B------:R-:W-:Y:S01]  /*6310*/  @UP0 UIADD3 UR21, UR21, -0x3, URZ ;  /* 0xfffffffd15150890 */ /* 0x000fe2000fffe03f */
        /* <DEDUP_REMOVED lines=20> */
[----:B------:R-:W-:Y:S01]  /*6460*/  MOV R5, UR25 ;  /* 0x0000001900057c02 */ /* 0x000fe20008000f00 */
[----:B------:R-:W2:Y:S01]  /*6470*/  SHFL.BFLY PT, R7, R2, 0x2, 0x1f ;  /* 0x0c401f0002077f89 */ /* 0x000ea200000e0000 */
[----:B-1----:R-:W-:Y:S02]  /*6480*/  PRMT R225, R225, 0x7054, R225 ;  /* 0x00007054e1e17816 */ /* 0x002fe400000000e1 */
[----:B------:R-:W-:Y:S01]  /*6490*/  LOP3.LUT R5, R153, UR4, R5, 0x96, !PT ;  /* 0x0000000499057c12 */ /* 0x000fe2000f8e9605 */
[----:B------:R-:W1:Y:S01]  /*64a0*/  SHFL.BFLY PT, R6, R8, 0x2, 0x1f ;  /* 0x0c401f0008067f89 */ /* 0x000e6200000e0000 */
[----:B------:R-:W-:-:S06]  /*64b0*/  UIADD3 UR4, UR4, 0x1, URZ ;  /* 0x0000000104047890 */ /* 0x000fcc000fffe03f */
[----:B------:R-:W-:-:S04]  /*64c0*/  MOV R152, UR4 ;  /* 0x0000000400987c02 */ /* 0x000fc80008000f00 */
[----:B------:R-:W-:-:S05]  /*64d0*/  LOP3.LUT R152, R153, UR25, R152, 0x96, !PT ;  /* 0x0000001999987c12 */ /* 0x000fca000f8e9698 */
[----:B------:R-:W-:Y:S01]  /*64e0*/  IMAD.WIDE.U32 R152, R152, -0x326172a9, RZ ;  /* 0xcd9e8d5798987825 */ /* 0x000fe200078e00ff */
[----:B--2---:R-:W-:Y:S02]  /*64f0*/  FMNMX.FTZ R7, R2, R7, !PT ;  /* 0x0000000702077209 */ /* 0x004fe40007810000 */
[----:B-1----:R-:W-:-:S03]  /*6500*/  FMNMX.FTZ R6, R8, R6, !PT ;  /* 0x0000000608067209 */ /* 0x002fc60007810000 */
[----:B------:R-:W1:Y:S01]  /*6510*/  SHFL.BFLY PT, R2, R7, 0x1, 0x1f ;  /* 0x0c201f0007027f89 */ /* 0x000e6200000e0000 */
[----:B------:R-:W-:-:S03]  /*6520*/  IMAD.WIDE.U32 R8, R5, -0x326172a9, RZ ;  /* 0xcd9e8d5705087825 */ /* 0x000fc600078e00ff */
[----:B------:R-:W2:Y:S02]  /*6530*/  SHFL.BFLY PT, R5, R6, 0x1, 0x1f ;  /* 0x0c201f0006057f89 */ /* 0x000ea400000e0000 */
[----:B------:R-:W-:Y:S02]  /*6540*/  LOP3.LUT R8, R135, UR13, R8, 0x96, !PT ;  /* 0x0000000d87087c12 */ /* 0x000fe4000f8e9608 */
[----:B-1----:R-:W-:Y:S02]  /*6550*/  FMNMX.FTZ R2, R7, R2, !PT ;  /* 0x0000000207027209 */ /* 0x002fe40007810000 */
[--C-:B------:R-:W-:Y:S01]  /*6560*/  LOP3.LUT R7, R9, UR15, R133.reuse, 0x96, !PT ;  /* 0x0000000f09077c12 */ /* 0x100fe2000f8e9685 */
[----:B------:R-:W-:Y:S01]  /*6570*/  IMAD.WIDE.U32 R8, R8, -0x2daee0ad, RZ ;  /* 0xd2511f5308087825 */ /* 0x000fe200078e00ff */
[C---:B------:R-:W-:Y:S02]  /*6580*/  FSETP.NEU.FTZ.AND P1, PT, R2.reuse, -INF , PT ;  /* 0xff8000000200780b */ /* 0x040fe40003f3d000 */
[----:B------:R-:W-:Y:S01]  /*6590*/  LOP3.LUT R133, R153, UR15, R133, 0x96, !PT ;  /* 0x0000000f99857c12 */ /* 0x000fe2000f8e9685 */
[C---:B------:R-:W-:Y:S01]  /*65a0*/  FMUL.FTZ R232, R2.reuse, c[0x0][0x23c] ;  /* 0x00008f0002e87a20 */ /* 0x040fe20000410000 */
[----:B------:R-:W-:Y:S01]  /*65b0*/  FSEL R224, R2, RZ, P1 ;  /* 0x000000ff02e07208 */ /* 0x000fe20000800000 */
[----:B------:R-:W-:-:S03]  /*65c0*/  IMAD.WIDE.U32 R158, R7, -0x2daee0ad, RZ ;  /* 0xd2511f53079e7825 */ /* 0x000fc600078e00ff */
[----:B------:R-:W-:Y:S01]  /*65d0*/  FSEL R232, R232, RZ, P1 ;  /* 0x000000ffe8e87208 */ /* 0x000fe20000800000 */
[----:B------:R-:W-:Y:S01]  /*65e0*/  FADD.FTZ R224, R132, -R224 ;  /* 0x800000e084e07221 */ /* 0x000fe20000010000 */
[----:B------:R-:W-:Y:S02]  /*65f0*/  LOP3.LUT R7, R159, UR12, R220, 0x96, !PT ;  /* 0x0000000c9f077c12 */ /* 0x000fe4000f8e96dc */
[----:B------:R-:W-:Y:S01]  /*6600*/  LOP3.LUT R158, R9, UR10, R158, 0x96, !PT ;  /* 0x0000000a099e7c12 */ /* 0x000fe2000f8e969e */
[--C-:B------:R-:W-:Y:S02]  /*6610*/  FFMA.FTZ R223, R140, c[0x0][0x23c], -R232.reuse ;  /* 0x00008f008cdf7a23 */ /* 0x100fe400000108e8 */
[----:B------:R-:W-:Y:S02]  /*6620*/  FFMA.FTZ R221, R141, c[0x0][0x23c], -R232 ;  /* 0x00008f008ddd7a23 */ /* 0x000fe400000108e8 */
[----:B------:R-:W-:Y:S02]  /*6630*/  IMAD.WIDE.U32 R140, R7, -0x326172a9, RZ ;  /* 0xcd9e8d57078c7825 */ /* 0x000fe400078e00ff */
[----:B------:R-:W-:Y:S02]  /*6640*/  MUFU.EX2 R223, R223 ;  /* 0x000000df00df7308 */ /* 0x000fe40000000800 */
[----:B------:R-:W-:-:S04]  /*6650*/  IMAD.WIDE.U32 R158, R158, -0x326172a9, RZ ;  /* 0xcd9e8d579e9e7825 */ /* 0x000fc800078e00ff */
[----:B------:R-:W-:Y:S01]  /*6660*/  FFMA.FTZ R215, R0, c[0x0][0x23c], -R232 ;  /* 0x00008f0000d77a23 */ /* 0x000fe200000108e8 */
[----:B--2---:R-:W-:Y:S01]  /*6670*/  FMNMX.FTZ R0, R6, R5, !PT ;  /* 0x0000000506007209 */ /* 0x004fe20007810000 */
[----:B------:R-:W-:Y:S01]  /*6680*/  FMUL.FTZ R224, R224, c[0x0][0x23c] ;  /* 0x00008f00e0e07a20 */ /* 0x000fe20000410000 */
[----:B------:R-:W-:Y:S01]  /*6690*/  LOP3.LUT R5, R141, UR11, R134, 0x96, !PT ;  /* 0x0000000b8d057c12 */ /* 0x000fe2000f8e9686 */
[----:B------:R-:W-:Y:S01]  /*66a0*/  FFMA.FTZ R214, R160, c[0x0][0x23c], -R232 ;  /* 0x00008f00a0d67a23 */ /* 0x000fe200000108e8 */
[----:B------:R-:W-:Y:S01]  /*66b0*/  LOP3.LUT R140, R159, UR9, R140, 0x96, !PT ;  /* 0x000000099f8c7c12 */ /* 0x000fe2000f8e968c */
[C---:B------:R-:W-:Y:S01]  /*66c0*/  FMUL.FTZ R227, R0.reuse, c[0x0][0x23c] ;  /* 0x00008f0000e37a20 */ /* 0x040fe20000410000 */
[----:B------:R-:W-:Y:S01]  /*66d0*/  FSETP.NEU.FTZ.AND P0, PT, R0, -INF , PT ;  /* 0xff8000000000780b */ /* 0x000fe20003f1d000 */
[----:B------:R-:W-:Y:S01]  /*66e0*/  IMAD.WIDE.U32 R6, R5, -0x2daee0ad, RZ ;  /* 0xd2511f5305067825 */ /* 0x000fe200078e00ff */
[----:B------:R-:W1:Y:S02]  /*66f0*/  MUFU.EX2 R224, R224 ;  /* 0x000000e000e07308 */ /* 0x000e640000000800 */
[----:B------:R-:W-:Y:S01]  /*6700*/  FSEL R227, R227, RZ, P0 ;  /* 0x000000ffe3e37208 */ /* 0x000fe20000000000 */
[----:B------:R-:W-:Y:S01]  /*6710*/  IMAD.WIDE.U32 R140, R140, -0x2daee0ad, RZ ;  /* 0xd2511f538c8c7825 */ /* 0x000fe200078e00ff */
[----:B------:R-:W-:-:S03]  /*6720*/  LOP3.LUT R143, R7, UR8, R8, 0x96, !PT ;  /* 0x00000008078f7c12 */ /* 0x000fc6000f8e9608 */
[--C-:B------:R-:W-:Y:S01]  /*6730*/  FFMA.FTZ R213, R142, c[0x0][0x23c], -R227.reuse ;  /* 0x00008f008ed57a23 */ /* 0x100fe200000108e3 */
[----:B------:R-:W-:Y:S01]  /*6740*/  LOP3.LUT R5, R141, UR6, R6, 0x96, !PT ;  /* 0x000000068d057c12 */ /* 0x000fe2000f8e9606 */
[----:B------:R-:W-:Y:S01]  /*6750*/  FFMA.FTZ R212, R4, c[0x0][0x23c], -R227 ;  /* 0x00008f0004d47a23 */ /* 0x000fe200000108e3 */
[----:B------:R-:W-:Y:S01]  /*6760*/  MUFU.EX2 R221, R221 ;  /* 0x000000dd00dd7308 */ /* 0x000fe20000000800 */
[----:B------:R-:W-:-:S04]  /*6770*/  IMAD.WIDE.U32 R142, R143, -0x326172a9, RZ ;  /* 0xcd9e8d578f8e7825 */ /* 0x000fc800078e00ff */
[----:B------:R-:W-:-:S03]  /*6780*/  IMAD.WIDE.U32 R4, R5, -0x326172a9, RZ ;  /* 0xcd9e8d5705047825 */ /* 0x000fc600078e00ff */
[----:B------:R-:W-:Y:S01]  /*6790*/  MUFU.EX2 R215, R215 ;  /* 0x000000d700d77308 */ /* 0x000fe20000000800 */
[--C-:B------:R-:W-:Y:S01]  /*67a0*/  FFMA.FTZ R205, R10, c[0x0][0x23c], -R227.reuse ;  /* 0x00008f000acd7a23 */ /* 0x100fe200000108e3 */
[----:B------:R-:W-:Y:S01]  /*67b0*/  LOP3.LUT R8, R5, UR16, R142, 0x96, !PT ;  /* 0x0000001005087c12 */ /* 0x000fe2000f8e968e */
[-C--:B-1----:R-:W-:Y:S01]  /*67c0*/  FMUL.FTZ R16, R36, R224.reuse ;  /* 0x000000e024107220 */ /* 0x082fe20000410000 */
[C---:B------:R-:W-:Y:S01]  /*67d0*/  LOP3.LUT R5, R4.reuse, 0xffff, RZ, 0xc0, !PT ;  /* 0x0000ffff04057812 */ /* 0x040fe200078ec0ff */
[-C--:B------:R-:W-:Y:S01]  /*67e0*/  FMUL.FTZ R17, R37, R224.reuse ;  /* 0x000000e025117220 */ /* 0x080fe20000410000 */
[----:B------:R-:W-:Y:S01]  /*67f0*/  LOP3.LUT R6, R4, 0xff, RZ, 0xc0, !PT ;  /* 0x000000ff04067812 */ /* 0x000fe200078ec0ff */
[----:B------:R-:W-:Y:S01]  /*6800*/  FFMA.FTZ R222, R11, c[0x0][0x23c], -R227 ;  /* 0x00008f000bde7a23 */ /* 0x000fe200000108e3 */
[--C-:B------:R-:W-:Y:S01]  /*6810*/  SHF.R.U32.HI R10, RZ, 0x10, R4.reuse ;  /* 0x00000010ff0a7819 */ /* 0x100fe20000011604 */
[----:B------:R-:W1:Y:S01]  /*6820*/  MUFU.EX2 R214, R214 ;  /* 0x000000d600d67308 */ /* 0x000e620000000800 */
[----:B------:R-:W-:Y:S01]  /*6830*/  SHF.R.U32.HI R7, RZ, 0x18, R4 ;  /* 0x00000018ff077819 */ /* 0x000fe20000011604 */
[-C--:B------:R-:W-:Y:S01]  /*6840*/  FMUL.FTZ R32, R52, R224.reuse ;  /* 0x000000e034207220 */ /* 0x080fe20000410000 */
[----:B------:R-:W-:Y:S01]  /*6850*/  FSEL R4, R0, RZ, P0 ;  /* 0x000000ff00047208 */ /* 0x000fe20000000000 */
[-C--:B------:R-:W-:Y:S01]  /*6860*/  FMUL.FTZ R33, R53, R224.reuse ;  /* 0x000000e035217220 */ /* 0x080fe20000410000 */
[----:B------:R-:W-:Y:S01]  /*6870*/  SHF.R.U32.HI R5, RZ, 0x8, R5 ;  /* 0x00000008ff057819 */ /* 0x000fe20000011605 */
[-C--:B------:R-:W-:Y:S01]  /*6880*/  FMUL.FTZ R40, R40, R224.reuse ;  /* 0x000000e028287220 */ /* 0x080fe20000410000 */
[----:B------:R-:W-:Y:S01]  /*6890*/  LOP3.LUT R9, R8, 0xffff, RZ, 0xc0, !PT ;  /* 0x0000ffff08097812 */ /* 0x000fe200078ec0ff */
[----:B------:R-:W-:Y:S01]  /*68a0*/  FADD.FTZ R3, R3, -R4 ;  /* 0x8000000403037221 */ /* 0x000fe20000010000 */
[----:B------:R-:W-:Y:S01]  /*68b0*/  MUFU.EX2 R213, R213 ;  /* 0x000000d500d57308 */ /* 0x000fe20000000800 */
[----:B------:R-:W-:Y:S01]  /*68c0*/  PRMT R6, R6, 0x5410, R5 ;  /* 0x0000541006067816 */ /* 0x000fe20000000005 */
[-C--:B------:R-:W-:Y:S01]  /*68d0*/  FMUL.FTZ R41, R41, R224.reuse ;  /* 0x000000e029297220 */ /* 0x080fe20000410000 */
[--C-:B------:R-:W-:Y:S01]  /*68e0*/  SHF.R.U32.HI R5, RZ, 0x10, R8.reuse ;  /* 0x00000010ff057819 */ /* 0x100fe20000011608 */
[----:B------:R-:W-:Y:S01]  /*68f0*/  FMUL.FTZ R3, R3, c[0x0][0x23c] ;  /* 0x00008f0003037a20 */ /* 0x000fe20000410000 */
[----:B------:R-:W-:Y:S01]  /*6900*/  LOP3.LUT R4, R8, 0xff, RZ, 0xc0, !PT ;  /* 0x000000ff08047812 */ /* 0x000fe200078ec0ff */
[--C-:B------:R-:W-:Y:S01]  /*6910*/  HSET2.LE.AND R6, R6, R225.reuse, PT ;  /* 0x000000e106067233 */ /* 0x100fe20003803000 */
[----:B------:R-:W-:Y:S01]  /*6920*/  LOP3.LUT R10, R10, 0xff, RZ, 0xc0, !PT ;  /* 0x000000ff0a0a7812 */ /* 0x000fe200078ec0ff */
[----:B------:R-:W2:Y:S01]  /*6930*/  MUFU.EX2 R212, R212 ;  /* 0x000000d400d47308 */ /* 0x000ea20000000800 */
[----:B------:R-:W-:Y:S01]  /*6940*/  SHF.R.U32.HI R8, RZ, 0x18, R8 ;  /* 0x00000018ff087819 */ /* 0x000fe20000011608 */
[-C--:B------:R-:W-:Y:S01]  /*6950*/  FMUL.FTZ R56, R56, R224.reuse ;  /* 0x000000e038387220 */ /* 0x080fe20000410000 */
[----:B------:R-:W-:Y:S01]  /*6960*/  SHF.R.U32.HI R9, RZ, 0x8, R9 ;  /* 0x00000008ff097819 */ /* 0x000fe20000011609 */
[-C--:B------:R-:W-:Y:S01]  /*6970*/  FMUL.FTZ R57, R57, R224.reuse ;  /* 0x000000e039397220 */ /* 0x080fe20000410000 */
[----:B------:R-:W-:Y:S01]  /*6980*/  LOP3.LUT R5, R5, 0xff, RZ, 0xc0, !PT ;  /* 0x000000ff05057812 */ /* 0x000fe200078ec0ff */
[-C--:B------:R-:W-:Y:S01]  /*6990*/  FMUL.FTZ R24, R44, R224.reuse ;  /* 0x000000e02c187220 */ /* 0x080fe20000410000 */
[----:B------:R-:W-:Y:S01]  /*69a0*/  PRMT R7, R10, 0x5410, R7 ;  /* 0x000054100a077816 */ /* 0x000fe20000000007 */
[----:B------:R-:W3:Y:S01]  /*69b0*/  MUFU.EX2 R3, R3 ;  /* 0x0000000300037308 */ /* 0x000ee20000000800 */
[----:B------:R-:W-:Y:S01]  /*69c0*/  PRMT R4, R4, 0x5410, R9 ;  /* 0x0000541004047816 */ /* 0x000fe20000000009 */
[-C--:B------:R-:W-:Y:S01]  /*69d0*/  FMUL.FTZ R25, R45, R224.reuse ;  /* 0x000000e02d197220 */ /* 0x080fe20000410000 */
[----:B------:R-:W-:Y:S01]  /*69e0*/  PRMT R5, R5, 0x5410, R8 ;  /* 0x0000541005057816 */ /* 0x000fe20000000008 */
[--C-:B------:R-:W-:Y:S01]  /*69f0*/  HSET2.LE.AND R7, R7, R225.reuse, PT ;  /* 0x000000e107077233 */ /* 0x100fe20003803000 */
[----:B-1----:R-:W-:Y:S01]  /*6a00*/  F2FP.BF16.PACK_AB R11, R214, R215 ;  /* 0x000000d7d60b723e */ /* 0x002fe200000010ff */
[--C-:B------:R-:W-:Y:S01]  /*6a10*/  HSET2.LE.AND R4, R4, R225.reuse, PT ;  /* 0x000000e104047233 */ /* 0x100fe20003803000 */
[----:B------:R-:W-:Y:S01]  /*6a20*/  F2FP.BF16.PACK_AB R9, R221, R223 ;  /* 0x000000dfdd09723e */ /* 0x000fe200000010ff */
[----:B------:R-:W-:Y:S01]  /*6a30*/  MUFU.EX2 R205, R205 ;  /* 0x000000cd00cd7308 */ /* 0x000fe20000000800 */
[----:B------:R-:W-:Y:S01]  /*6a40*/  HSET2.LE.AND R5, R5, R225, PT ;  /* 0x000000e105057233 */ /* 0x000fe20003803000 */
[----:B--2---:R-:W-:Y:S01]  /*6a50*/  F2FP.BF16.PACK_AB R8, R212, R213 ;  /* 0x000000d5d408723e */ /* 0x004fe200000010ff */
[-C--:B------:R-:W-:Y:S01]  /*6a60*/  FMUL.FTZ R48, R48, R224.reuse ;  /* 0x000000e030307220 */ /* 0x080fe20000410000 */
[----:B------:R-:W-:Y:S01]  /*6a70*/  LOP3.LUT R6, R6, R11, RZ, 0xc0, !PT ;  /* 0x0000000b06067212 */ /* 0x000fe200078ec0ff */
[-C--:B------:R-:W-:Y:S01]  /*6a80*/  FMUL.FTZ R49, R49, R224.reuse ;  /* 0x000000e031317220 */ /* 0x080fe20000410000 */
[----:B------:R-:W-:Y:S01]  /*6a90*/  LOP3.LUT R4, R4, R9, RZ, 0xc0, !PT ;  /* 0x0000000904047212 */ /* 0x000fe200078ec0ff */
[----:B------:R-:W-:Y:S01]  /*6aa0*/  FMUL.FTZ R72, R72, R224 ;  /* 0x000000e048487220 */ /* 0x000fe20000410000 */
[----:B------:R-:W1:Y:S01]  /*6ab0*/  MUFU.EX2 R222, R222 ;  /* 0x000000de00de7308 */ /* 0x000e620000000800 */
[-C--:B---3--:R-:W-:Y:S01]  /*6ac0*/  FMUL.FTZ R18, R38, R3.reuse ;  /* 0x0000000326127220 */ /* 0x088fe20000410000 */
[----:B------:R-:W-:Y:S01]  /*6ad0*/  LOP3.LUT R5, R5, R8, RZ, 0xc0, !PT ;  /* 0x0000000805057212 */ /* 0x000fe200078ec0ff */
[-C--:B------:R-:W-:Y:S01]  /*6ae0*/  FMUL.FTZ R19, R39, R3.reuse ;  /* 0x0000000327137220 */ /* 0x080fe20000410000 */
[----:B------:R-:W-:Y:S01]  /*6af0*/  LOP3.LUT R142, R143, UR7, R158, 0x96, !PT ;  /* 0x000000078f8e7c12 */ /* 0x000fe2000f8e969e */
[----:B------:R-:W2:Y:S01]  /*6b00*/  LDSM.16.MT88.4 R36, [R184+0xc000] ;  /* 0x00c00000b824783b */ /* 0x000ea20000004200 */
[-C--:B------:R-:W-:Y:S01]  /*6b10*/  FMUL.FTZ R34, R54, R3.reuse ;  /* 0x0000000336227220 */ /* 0x080fe20000410000 */
[----:B------:R-:W-:Y:S01]  /*6b20*/  PLOP3.LUT P0, PT, PT, PT, UP0, 0x80, 0x0 ;  /* 0x000000000000781c */ /* 0x000fe20003f0f008 */
[----:B------:R-:W-:-:S02]  /*6b30*/  FMUL.FTZ R35, R55, R3 ;  /* 0x0000000337237220 */ /* 0x000fc40000410000 */
[----:B------:R-:W-:Y:S01]  /*6b40*/  LDSM.16.MT88.4 R52, [R186+0xe000] ;  /* 0x00e00000ba34783b */ /* 0x000fe20000004200 */
[-C--:B------:R-:W-:Y:S02]  /*6b50*/  FMUL.FTZ R42, R42, R3.reuse ;  /* 0x000000032a2a7220 */ /* 0x080fe40000410000 */
[-C--:B------:R-:W-:Y:S02]  /*6b60*/  FMUL.FTZ R43, R43, R3.reuse ;  /* 0x000000032b2b7220 */ /* 0x080fe40000410000 */
[----:B------:R-:W-:Y:S01]  /*6b70*/  FMUL.FTZ R58, R58, R3 ;  /* 0x000000033a3a7220 */ /* 0x000fe20000410000 */
[----:B-1----:R-:W-:Y:S01]  /*6b80*/  F2FP.BF16.PACK_AB R10, R222, R205 ;  /* 0x000000cdde0a723e */ /* 0x002fe200000010ff */
[-C--:B------:R-:W-:Y:S02]  /*6b90*/  FMUL.FTZ R59, R59, R3.reuse ;  /* 0x000000033b3b7220 */ /* 0x080fe40000410000 */
[-C--:B------:R-:W-:Y:S01]  /*6ba0*/  FMUL.FTZ R26, R46, R3.reuse ;  /* 0x000000032e1a7220 */ /* 0x080fe20000410000 */
[----:B------:R-:W-:Y:S01]  /*6bb0*/  LOP3.LUT R7, R7, R10, RZ, 0xc0, !PT ;  /* 0x0000000a07077212 */ /* 0x000fe200078ec0ff */
[----:B------:R-:W-:-:S02]  /*6bc0*/  FMUL.FTZ R27, R47, R3 ;  /* 0x000000032f1b7220 */ /* 0x000fc40000410000 */
[-C--:B------:R-:W-:Y:S01]  /*6bd0*/  FMUL.FTZ R50, R50, R3.reuse ;  /* 0x0000000332327220 */ /* 0x080fe20000410000 */
[----:B------:R-:W1:Y:S01]  /*6be0*/  LDSM.16.MT88.4 R44, [R188+0xe000] ;  /* 0x00e00000bc2c783b */ /* 0x000e620000004200 */
[-C--:B------:R-:W-:Y:S02]  /*6bf0*/  FMUL.FTZ R51, R51, R3.reuse ;  /* 0x0000000333337220 */ /* 0x080fe40000410000 */
[C---:B------:R-:W-:Y:S01]  /*6c00*/  HMMA.16816.F32.BF16 R16, R4.reuse, R20, R16 ;  /* 0x000000140410723c */ /* 0x040fe20000041810 */
[-C--:B------:R-:W-:Y:S02]  /*6c10*/  FMUL.FTZ R73, R73, R224.reuse ;  /* 0x000000e049497220 */ /* 0x080fe40000410000 */
[-C--:B------:R-:W-:Y:S02]  /*6c20*/  FMUL.FTZ R74, R74, R3.reuse ;  /* 0x000000034a4a7220 */ /* 0x080fe40000410000 */
[----:B------:R-:W-:Y:S02]  /*6c30*/  FMUL.FTZ R75, R75, R3 ;  /* 0x000000034b4b7220 */ /* 0x000fe40000410000 */
[-C--:B------:R-:W-:Y:S01]  /*6c40*/  FMUL.FTZ R80, R80, R224.reuse ;  /* 0x000000e050507220 */ /* 0x080fe20000410000 */
[----:B------:R-:W-:Y:S01]  /*6c50*/  HMMA.16816.F32.BF16 R20, R4, R22, R40 ;  /* 0x000000160414723c */ /* 0x000fe20000041828 */
[----:B------:R-:W-:-:S02]  /*6c60*/  FMUL.FTZ R81, R81, R224 ;  /* 0x000000e051517220 */ /* 0x000fc40000410000 */
[-C--:B------:R-:W-:Y:S02]  /*6c70*/  FMUL.FTZ R82, R82, R3.reuse ;  /* 0x0000000352527220 */ /* 0x080fe40000410000 */
[-C--:B------:R-:W-:Y:S02]  /*6c80*/  FMUL.FTZ R83, R83, R3.reuse ;  /* 0x0000000353537220 */ /* 0x080fe40000410000 */
[-C--:B------:R-:W-:Y:S01]  /*6c90*/  FMUL.FTZ R40, R60, R224.reuse ;  /* 0x000000e03c287220 */ /* 0x080fe20000410000 */
[----:B------:R-:W-:Y:S01]  /*6ca0*/  HMMA.16816.F32.BF16 R24, R4, R28, R24 ;  /* 0x0000001c0418723c */ /* 0x000fe20000041818 */
[----:B------:R-:W-:Y:S02]  /*6cb0*/  FMUL.FTZ R41, R61, R224 ;  /* 0x000000e03d297220 */ /* 0x000fe40000410000 */
[-C--:B------:R-:W-:Y:S02]  /*6cc0*/  FMUL.FTZ R42, R62, R3.reuse ;  /* 0x000000033e2a7220 */ /* 0x080fe40000410000 */
[----:B------:R-:W-:-:S02]  /*6cd0*/  FMUL.FTZ R43, R63, R3 ;  /* 0x000000033f2b7220 */ /* 0x000fc40000410000 */
[----:B------:R-:W3:Y:S01]  /*6ce0*/  LDSM.16.MT88.4 R60, [R185+0xe000] ;  /* 0x00e00000b93c783b */ /* 0x000ee20000004200 */
[C---:B--2---:R-:W-:Y:S01]  /*6cf0*/  HMMA.16816.F32.BF16 R32, R4.reuse, R36, R32 ;  /* 0x000000240420723c */ /* 0x044fe20000041820 */
[-C--:B------:R-:W-:Y:S02]  /*6d00*/  FMUL.FTZ R64, R64, R224.reuse ;  /* 0x000000e040407220 */ /* 0x080fe40000410000 */
[-C--:B------:R-:W-:Y:S02]  /*6d10*/  FMUL.FTZ R65, R65, R224.reuse ;  /* 0x000000e041417220 */ /* 0x080fe40000410000 */
[-C--:B------:R-:W-:Y:S02]  /*6d20*/  FMUL.FTZ R66, R66, R3.reuse ;  /* 0x0000000342427220 */ /* 0x080fe40000410000 */
[----:B------:R-:W-:Y:S01]  /*6d30*/  FMUL.FTZ R67, R67, R3 ;  /* 0x0000000343437220 */ /* 0x000fe20000410000 */
        /* <DEDUP_REMOVED lines=9> */
[----:B------:R-:W2:Y:S01]  /*6dd0*/  LDSM.16.MT88.4 R76, [R188+0x10000] ;  /* 0x01000000bc4c783b */ /* 0x000ea20000004200 */
[-C--:B------:R-:W-:Y:S01]  /*6de0*/  FMUL.FTZ R48, R68, R224.reuse ;  /* 0x000000e044307220 */ /* 0x080fe20000410000 */
[C---:B-1----:R-:W-:Y:S01]  /*6df0*/  HMMA.16816.F32.BF16 R40, R4.reuse, R44, R40 ;  /* 0x0000002c0428723c */ /* 0x042fe20000041828 */
[-C--:B------:R-:W-:Y:S02]  /*6e00*/  FMUL.FTZ R49, R69, R224.reuse ;  /* 0x000000e045317220 */ /* 0x080fe40000410000 */
[-C--:B------:R-:W-:Y:S02]  /*6e10*/  FMUL.FTZ R50, R70, R3.reuse ;  /* 0x0000000346327220 */ /* 0x080fe40000410000 */
[-C--:B------:R-:W-:Y:S02]  /*6e20*/  FMUL.FTZ R51, R71, R3.reuse ;  /* 0x0000000347337220 */ /* 0x080fe40000410000 */
[----:B------:R-:W1:Y:S01]  /*6e30*/  LDSM.16.MT88.4 R68, [R184+0xe000] ;  /* 0x00e00000b844783b */ /* 0x000e620000004200 */
        /* <DEDUP_REMOVED lines=10> */
[-C--:B------:R-:W-:Y:S01]  /*6ee0*/  FMUL.FTZ R91, R91, R3.reuse ;  /* 0x000000035b5b7220 */ /* 0x080fe20000410000 */
[C---:B------:R-:W-:Y:S01]  /*6ef0*/  HMMA.16816.F32.BF16 R52, R4.reuse, R54, R72 ;  /* 0x000000360434723c */ /* 0x040fe20000041848 */
[----:B------:R-:W-:Y:S01]  /*6f00*/  LDSM.16.MT88.4 R84, [R186+0x10000] ;  /* 0x01000000ba54783b */ /* 0x000fe20000004200 */
[--C-:B------:R-:W-:Y:S02]  /*6f10*/  FFMA.FTZ R237, R157, c[0x0][0x23c], -R232.reuse ;  /* 0x00008f009ded7a23 */ /* 0x100fe400000108e8 */
[--C-:B------:R-:W-:Y:S02]  /*6f20*/  FFMA.FTZ R236, R139, c[0x0][0x23c], -R232.reuse ;  /* 0x00008f008bec7a23 */ /* 0x100fe400000108e8 */
[----:B------:R-:W-:Y:S02]  /*6f30*/  FFMA.FTZ R239, R156, c[0x0][0x23c], -R232 ;  /* 0x00008f009cef7a23 */ /* 0x000fe400000108e8 */
[-C--:B------:R-:W-:Y:S01]  /*6f40*/  FMUL.FTZ R72, R92, R224.reuse ;  /* 0x000000e05c487220 */ /* 0x080fe20000410000 */
[----:B---3--:R-:W-:Y:S01]  /*6f50*/  HMMA.16816.F32.BF16 R56, R4, R60, R56 ;  /* 0x0000003c0438723c */ /* 0x008fe20000041838 */
[----:B------:R-:W-:Y:S01]  /*6f60*/  FMUL.FTZ R73, R93, R224 ;  /* 0x000000e05d497220 */ /* 0x000fe20000410000 */
[----:B------:R-:W-:Y:S01]  /*6f70*/  MUFU.EX2 R237, R237 ;  /* 0x000000ed00ed7308 */ /* 0x000fe20000000800 */
[-C--:B------:R-:W-:Y:S01]  /*6f80*/  FMUL.FTZ R74, R94, R3.reuse ;  /* 0x000000035e4a7220 */ /* 0x080fe20000410000 */
[----:B------:R-:W-:Y:S01]  /*6f90*/  LDSM.16.MT88.4 R156, [R185+0xd000] ;  /* 0x00d00000b99c783b */ /* 0x000fe20000004200 */
[----:B------:R-:W-:-:S02]  /*6fa0*/  FMUL.FTZ R75, R95, R3 ;  /* 0x000000035f4b7220 */ /* 0x000fc40000410000 */
[----:B------:R-:W-:Y:S01]  /*6fb0*/  FFMA.FTZ R238, R138, c[0x0][0x23c], -R232 ;  /* 0x00008f008aee7a23 */ /* 0x000fe200000108e8 */
[----:B------:R-:W3:Y:S01]  /*6fc0*/  LDSM.16.MT88.4 R92, [R185+0x10000] ;  /* 0x01000000b95c783b */ /* 0x000ee20000004200 */
[C---:B------:R-:W-:Y:S01]  /*6fd0*/  HMMA.16816.F32.BF16 R60, R4.reuse, R62, R80 ;  /* 0x0000003e043c723c */ /* 0x040fe20000041850 */
[----:B------:R-:W4:Y:S01]  /*6fe0*/  MUFU.EX2 R236, R236 ;  /* 0x000000ec00ec7308 */ /* 0x000f220000000800 */
[--C-:B------:R-:W-:Y:S02]  /*6ff0*/  FFMA.FTZ R240, R136, c[0x0][0x23c], -R227.reuse ;  /* 0x00008f0088f07a23 */ /* 0x100fe400000108e3 */
[--C-:B------:R-:W-:Y:S02]  /*7000*/  FFMA.FTZ R243, R137, c[0x0][0x23c], -R227.reuse ;  /* 0x00008f0089f37a23 */ /* 0x100fe400000108e3 */
[----:B------:R-:W-:Y:S01]  /*7010*/  FFMA.FTZ R241, R154, c[0x0][0x23c], -R227 ;  /* 0x00008f009af17a23 */ /* 0x000fe200000108e3 */
[----:B------:R-:W-:Y:S01]  /*7020*/  LDSM.16.MT88.4 R136, [R188+0xc800] ;  /* 0x00c80000bc88783b */ /* 0x000fe20000004200 */
[-C--:B------:R-:W-:Y:S01]  /*7030*/  FMUL.FTZ R80, R100, R224.reuse ;  /* 0x000000e064507220 */ /* 0x080fe20000410000 */
[----:B--2---:R-:W-:Y:S01]  /*7040*/  HMMA.16816.F32.BF16 R72, R4, R76, R72 ;  /* 0x0000004c0448723c */ /* 0x004fe20000041848 */
[----:B------:R-:W-:Y:S01]  /*7050*/  FMUL.FTZ R81, R101, R224 ;  /* 0x000000e065517220 */ /* 0x000fe20000410000 */
[----:B------:R-:W-:Y:S01]  /*7060*/  MUFU.EX2 R239, R239 ;  /* 0x000000ef00ef7308 */ /* 0x000fe20000000800 */
[----:B------:R-:W-:-:S04]  /*7070*/  IMAD.WIDE.U32 R100, R142, -0x2daee0ad, RZ ;  /* 0xd2511f538e647825 */ /* 0x000fc800078e00ff */
[-C--:B------:R-:W-:Y:S01]  /*7080*/  FMUL.FTZ R82, R102, R3.reuse ;  /* 0x0000000366527220 */ /* 0x080fe20000410000 */
[C---:B------:R-:W-:Y:S01]  /*7090*/  HMMA.16816.F32.BF16 R76, R4.reuse, R78, R96 ;  /* 0x0000004e044c723c */ /* 0x040fe20000041860 */
[----:B------:R-:W-:Y:S01]  /*70a0*/  LOP3.LUT R102, R100, 0xff, RZ, 0xc0, !PT ;  /* 0x000000ff64667812 */ /* 0x000fe200078ec0ff */
[-C--:B------:R-:W-:Y:S01]  /*70b0*/  FMUL.FTZ R83, R103, R3.reuse ;  /* 0x0000000367537220 */ /* 0x080fe20000410000 */
[----:B------:R-:W-:Y:S01]  /*70c0*/  MUFU.EX2 R238, R238 ;  /* 0x000000ee00ee7308 */ /* 0x000fe20000000800 */
[----:B------:R-:W-:Y:S02]  /*70d0*/  FFMA.FTZ R242, R155, c[0x0][0x23c], -R227 ;  /* 0x00008f009bf27a23 */ /* 0x000fe400000108e3 */
[-C--:B------:R-:W-:Y:S01]  /*70e0*/  FMUL.FTZ R108, R108, R224.reuse ;  /* 0x000000e06c6c7220 */ /* 0x080fe20000410000 */
[----:B------:R-:W-:Y:S01]  /*70f0*/  LOP3.LUT R96, R101, UR17, R140, 0x96, !PT ;  /* 0x0000001165607c12 */ /* 0x000fe2000f8e968c */
[C---:B-1----:R-:W-:Y:S01]  /*7100*/  HMMA.16816.F32.BF16 R64, R4.reuse, R68, R64 ;  /* 0x000000440440723c */ /* 0x042fe20000041840 */
[----:B------:R-:W1:Y:S01]  /*7110*/  LDSM.16.MT88.4 R140, [R184+0x10000] ;  /* 0x01000000b88c783b */ /* 0x000e620000004200 */
[----:B------:R-:W-:Y:S01]  /*7120*/  LOP3.LUT R98, R100, 0xffff, RZ, 0xc0, !PT ;  /* 0x0000ffff64627812 */ /* 0x000fe200078ec0ff */
[-C--:B------:R-:W-:Y:S01]  /*7130*/  FMUL.FTZ R99, R119, R3.reuse ;  /* 0x0000000377637220 */ /* 0x080fe20000410000 */
[--C-:B------:R-:W-:Y:S01]  /*7140*/  SHF.R.U32.HI R97, RZ, 0x10, R100.reuse ;  /* 0x00000010ff617819 */ /* 0x100fe20000011664 */
[----:B------:R-:W-:Y:S01]  /*7150*/  MUFU.EX2 R240, R240 ;  /* 0x000000f000f07308 */ /* 0x000fe20000000800 */
[----:B------:R-:W-:Y:S01]  /*7160*/  SHF.R.U32.HI R101, RZ, 0x18, R100 ;  /* 0x00000018ff657819 */ /* 0x000fe20000011664 */
[-C--:B------:R-:W-:Y:S01]  /*7170*/  FMUL.FTZ R109, R109, R224.reuse ;  /* 0x000000e06d6d7220 */ /* 0x080fe20000410000 */
[C---:B------:R-:W-:Y:S01]  /*7180*/  HMMA.16816.F32.BF16 R68, R4.reuse, R70, R88 ;  /* 0x000000460444723c */ /* 0x040fe20000041858 */
[----:B------:R-:W-:Y:S01]  /*7190*/  SHF.R.U32.HI R98, RZ, 0x8, R98 ;  /* 0x00000008ff627819 */ /* 0x000fe20000011662 */
[-C--:B------:R-:W-:Y:S01]  /*71a0*/  FMUL.FTZ R110, R110, R3.reuse ;  /* 0x000000036e6e7220 */ /* 0x080fe20000410000 */
[----:B------:R-:W-:Y:S01]  /*71b0*/  LOP3.LUT R97, R97, 0xff, RZ, 0xc0, !PT ;  /* 0x000000ff61617812 */ /* 0x000fe200078ec0ff */
[-C--:B------:R-:W-:Y:S01]  /*71c0*/  FMUL.FTZ R111, R111, R3.reuse ;  /* 0x000000036f6f7220 */ /* 0x080fe20000410000 */
[----:B------:R-:W-:Y:S01]  /*71d0*/  LOP3.LUT R100, R96, 0xff, RZ, 0xc0, !PT ;  /* 0x000000ff60647812 */ /* 0x000fe200078ec0ff */
[----:B------:R-:W2:Y:S01]  /*71e0*/  MUFU.EX2 R243, R243 ;  /* 0x000000f300f37308 */ /* 0x000ea20000000800 */
[-C--:B------:R-:W-:Y:S01]  /*71f0*/  FMUL.FTZ R88, R104, R224.reuse ;  /* 0x000000e068587220 */ /* 0x080fe20000410000 */
[----:B------:R-:W-:Y:S01]  /*7200*/  PRMT R102, R102, 0x5410, R98 ;  /* 0x0000541066667816 */ /* 0x000fe20000000062 */
[-C--:B------:R-:W-:Y:S01]  /*7210*/  FMUL.FTZ R89, R105, R224.reuse ;  /* 0x000000e069597220 */ /* 0x080fe20000410000 */
[----:B------:R-:W-:Y:S01]  /*7220*/  PRMT R101, R97, 0x5410, R101 ;  /* 0x0000541061657816 */ /* 0x000fe20000000065 */
[-C--:B------:R-:W-:Y:S01]  /*7230*/  FMUL.FTZ R90, R106, R3.reuse ;  /* 0x000000036a5a7220 */ /* 0x080fe20000410000 */
[--C-:B------:R-:W-:Y:S01]  /*7240*/  SHF.R.U32.HI R103, RZ, 0x10, R96.reuse ;  /* 0x00000010ff677819 */ /* 0x100fe20000011660 */
[-C--:B------:R-:W-:Y:S01]  /*7250*/  FMUL.FTZ R91, R107, R3.reuse ;  /* 0x000000036b5b7220 */ /* 0x080fe20000410000 */
[----:B------:R-:W-:Y:S01]  /*7260*/  SHF.R.U32.HI R104, RZ, 0x18, R96 ;  /* 0x00000018ff687819 */ /* 0x000fe20000011660 */
[-C--:B------:R-:W-:Y:S01]  /*7270*/  FMUL.FTZ R97, R117, R224.reuse ;  /* 0x000000e075617220 */ /* 0x080fe20000410000 */
[----:B------:R-:W-:Y:S01]  /*7280*/  MUFU.EX2 R241, R241 ;  /* 0x000000f100f17308 */ /* 0x000fe20000000800 */
[----:B------:R-:W-:Y:S01]  /*7290*/  FMUL.FTZ R98, R118, R3 ;  /* 0x0000000376627220 */ /* 0x000fe20000410000 */
[----:B------:R-:W-:Y:S01]  /*72a0*/  LOP3.LUT R103, R103, 0xff, RZ, 0xc0, !PT ;  /* 0x000000ff67677812 */ /* 0x000fe200078ec0ff */
[-C--:B------:R-:W-:Y:S01]  /*72b0*/  FMUL.FTZ R8, R128, R224.reuse ;  /* 0x000000e080087220 */ /* 0x080fe20000410000 */
[C---:B---3--:R-:W-:Y:S01]  /*72c0*/  HMMA.16816.F32.BF16 R88, R4.reuse, R92, R88 ;  /* 0x0000005c0458723c */ /* 0x048fe20000041858 */
[----:B----4-:R-:W-:Y:S01]  /*72d0*/  F2FP.BF16.PACK_AB R105, R236, R237 ;  /* 0x000000edec69723e */ /* 0x010fe200000010ff */
[-C--:B------:R-:W-:Y:S01]  /*72e0*/  FMUL.FTZ R9, R129, R224.reuse ;  /* 0x000000e081097220 */ /* 0x080fe20000410000 */
[----:B------:R-:W-:Y:S01]  /*72f0*/  PRMT R103, R103, 0x5410, R104 ;  /* 0x0000541067677816 */ /* 0x000fe20000000068 */
[----:B------:R-:W3:Y:S01]  /*7300*/  MUFU.EX2 R242, R242 ;  /* 0x000000f200f27308 */ /* 0x000ee20000000800 */
[-C--:B------:R-:W-:Y:S01]  /*7310*/  FMUL.FTZ R10, R130, R3.reuse ;  /* 0x00000003820a7220 */ /* 0x080fe20000410000 */
[----:B------:R-:W-:Y:S01]  /*7320*/  HSET2.LE.AND R102, R102, R225, PT ;  /* 0x000000e166667233 */ /* 0x000fe20003803000 */
[----:B------:R-:W-:Y:S01]  /*7330*/  LOP3.LUT R92, R96, 0xffff, RZ, 0xc0, !PT ;  /* 0x0000ffff605c7812 */ /* 0x000fe200078ec0ff */
[----:B------:R-:W-:Y:S01]  /*7340*/  FMUL.FTZ R96, R116, R224 ;  /* 0x000000e074607220 */ /* 0x000fe20000410000 */
[----:B------:R-:W-:Y:S01]  /*7350*/  HMMA.16816.F32.BF16 R80, R4, R84, R80 ;  /* 0x000000540450723c */ /* 0x000fe20000041850 */
[----:B------:R-:W4:Y:S01]  /*7360*/  LDSM.16.MT88.4 R116, [R188+0xe800] ;  /* 0x00e80000bc74783b */ /* 0x000f220000004200 */
[----:B------:R-:W-:Y:S01]  /*7370*/  SHF.R.U32.HI R92, RZ, 0x8, R92 ;  /* 0x00000008ff5c7819 */ /* 0x000fe2000001165c */
[----:B------:R-:W-:-:S02]  /*7380*/  FMUL.FTZ R11, R131, R3 ;  /* 0x00000003830b7220 */ /* 0x000fc40000410000 */
[-C--:B------:R-:W-:Y:S01]  /*7390*/  FMUL.FTZ R124, R124, R224.reuse ;  /* 0x000000e07c7c7220 */ /* 0x080fe20000410000 */
[----:B------:R-:W-:Y:S01]  /*73a0*/  PRMT R100, R100, 0x5410, R92 ;  /* 0x0000541064647816 */ /* 0x000fe2000000005c */
[-C--:B------:R-:W-:Y:S01]  /*73b0*/  FMUL.FTZ R125, R125, R224.reuse ;  /* 0x000000e07d7d7220 */ /* 0x080fe20000410000 */
[C---:B------:R-:W-:Y:S01]  /*73c0*/  HMMA.16816.F32.BF16 R92, R4.reuse, R94, R108 ;  /* 0x0000005e045c723c */ /* 0x040fe2000004186c */
[-C--:B------:R-:W-:Y:S01]  /*73d0*/  FMUL.FTZ R126, R126, R3.reuse ;  /* 0x000000037e7e7220 */ /* 0x080fe20000410000 */
[----:B------:R-:W-:Y:S01]  /*73e0*/  LDSM.16.MT88.4 R128, [R186+0xc800] ;  /* 0x00c80000ba80783b */ /* 0x000fe20000004200 */
[--C-:B------:R-:W-:Y:S01]  /*73f0*/  HSET2.LE.AND R100, R100, R225.reuse, PT ;  /* 0x000000e164647233 */ /* 0x100fe20003803000 */
[----:B------:R-:W-:Y:S02]  /*7400*/  FMUL.FTZ R127, R127, R3 ;  /* 0x000000037f7f7220 */ /* 0x000fe40000410000 */
[-C--:B------:R-:W-:Y:S01]  /*7410*/  FMUL.FTZ R120, R120, R224.reuse ;  /* 0x000000e078787220 */ /* 0x080fe20000410000 */
[--C-:B------:R-:W-:Y:S01]  /*7420*/  HSET2.LE.AND R109, R103, R225.reuse, PT ;  /* 0x000000e1676d7233 */ /* 0x100fe20003803000 */
[----:B------:R-:W-:Y:S01]  /*7430*/  LOP3.LUT R100, R100, R105, RZ, 0xc0, !PT ;  /* 0x0000006964647212 */ /* 0x000fe200078ec0ff */
[----:B------:R-:W-:Y:S01]  /*7440*/  FMUL.FTZ R121, R121, R224 ;  /* 0x000000e079797220 */ /* 0x000fe20000410000 */
[----:B------:R-:W5:Y:S01]  /*7450*/  LDSM.16.MT88.4 R104, [R186+0xe800] ;  /* 0x00e80000ba68783b */ /* 0x000f620000004200 */
[-C--:B------:R-:W-:Y:S01]  /*7460*/  FMUL.FTZ R122, R122, R3.reuse ;  /* 0x000000037a7a7220 */ /* 0x080fe20000410000 */
[----:B--2---:R-:W-:Y:S01]  /*7470*/  F2FP.BF16.PACK_AB R111, R243, R240 ;  /* 0x000000f0f36f723e */ /* 0x004fe200000010ff */
[----:B------:R-:W-:Y:S01]  /*7480*/  FMUL.FTZ R123, R123, R3 ;  /* 0x000000037b7b7220 */ /* 0x000fe20000410000 */
[----:B------:R-:W-:Y:S01]  /*7490*/  F2FP.BF16.PACK_AB R110, R238, R239 ;  /* 0x000000efee6e723e */ /* 0x000fe200000010ff */
[-C--:B------:R-:W-:Y:S01]  /*74a0*/  FMUL.FTZ R112, R112, R224.reuse ;  /* 0x000000e070707220 */ /* 0x080fe20000410000 */
[----:B------:R-:W-:Y:S01]  /*74b0*/  HSET2.LE.AND R103, R101, R225, PT ;  /* 0x000000e165677233 */ /* 0x000fe20003803000 */
[----:B------:R-:W-:Y:S01]  /*74c0*/  FMUL.FTZ R113, R113, R224 ;  /* 0x000000e071717220 */ /* 0x000fe20000410000 */
[----:B---3--:R-:W-:Y:S01]  /*74d0*/  F2FP.BF16.PACK_AB R108, R242, R241 ;  /* 0x000000f1f26c723e */ /* 0x008fe200000010ff */
[-C--:B------:R-:W-:Y:S01]  /*74e0*/  FMUL.FTZ R114, R114, R3.reuse ;  /* 0x0000000372727220 */ /* 0x080fe20000410000 */
[C---:B------:R-:W-:Y:S01]  /*74f0*/  HMMA.16816.F32.BF16 R8, R4.reuse, R12, R8 ;  /* 0x0000000c0408723c */ /* 0x040fe20000041808 */
[----:B------:R-:W-:Y:S01]  /*7500*/  FMUL.FTZ R115, R115, R3 ;  /* 0x0000000373737220 */ /* 0x000fe20000410000 */
[----:B------:R-:W-:Y:S01]  /*7510*/  LOP3.LUT R101, R109, R111, RZ, 0xc0, !PT ;  /* 0x0000006f6d657212 */ /* 0x000fe200078ec0ff */
[--C-:B------:R-:W-:Y:S01]  /*7520*/  FFMA.FTZ R244, R149, c[0x0][0x23c], -R232.reuse ;  /* 0x00008f0095f47a23 */ /* 0x100fe200000108e8 */
[----:B------:R-:W-:Y:S01]  /*7530*/  LOP3.LUT R102, R102, R110, RZ, 0xc0, !PT ;  /* 0x0000006e66667212 */ /* 0x000fe200078ec0ff */
[--C-:B------:R-:W-:Y:S01]  /*7540*/  FFMA.FTZ R150, R150, c[0x0][0x23c], -R232.reuse ;  /* 0x00008f0096967a23 */ /* 0x100fe200000108e8 */
[----:B------:R-:W-:Y:S01]  /*7550*/  LOP3.LUT R103, R103, R108, RZ, 0xc0, !PT ;  /* 0x0000006c67677212 */ /* 0x000fe200078ec0ff */
[----:B------:R-:W-:Y:S01]  /*7560*/  FFMA.FTZ R247, R145, c[0x0][0x23c], -R227 ;  /* 0x00008f0091f77a23 */ /* 0x000fe200000108e3 */
[----:B------:R-:W-:Y:S01]  /*7570*/  HMMA.16816.F32.BF16 R12, R4, R14, R124 ;  /* 0x0000000e040c723c */ /* 0x000fe2000004187c */
[----:B------:R-:W2:Y:S01]  /*7580*/  LDSM.16.MT88.4 R108, [R185+0xe800] ;  /* 0x00e80000b96c783b */ /* 0x000ea20000004200 */
[----:B------:R-:W-:Y:S01]  /*7590*/  MUFU.EX2 R244, R244 ;  /* 0x000000f400f47308 */ /* 0x000fe20000000800 */
[----:B------:R-:W-:-:S02]  /*75a0*/  FFMA.FTZ R245, R151, c[0x0][0x23c], -R232 ;  /* 0x00008f0097f57a23 */ /* 0x000fc400000108e8 */
[----:B------:R-:W-:Y:S01]  /*75b0*/  LDSM.16.MT88.4 R124, [R185+0xc800] ;  /* 0x00c80000b97c783b */ /* 0x000fe20000004200 */
[--C-:B------:R-:W-:Y:S02]  /*75c0*/  FFMA.FTZ R246, R148, c[0x0][0x23c], -R232.reuse ;  /* 0x00008f0094f67a23 */ /* 0x100fe400000108e8 */
[C---:B------:R-:W-:Y:S01]  /*75d0*/  HMMA.16816.F32.BF16 R84, R4.reuse, R86, R120 ;  /* 0x000000560454723c */ /* 0x040fe20000041878 */
[----:B------:R-:W-:Y:S01]  /*75e0*/  LDSM.16.MT88.4 R120, [R184+0xc800] ;  /* 0x00c80000b878783b */ /* 0x000fe20000004200 */
[--C-:B------:R-:W-:Y:S01]  /*75f0*/  FFMA.FTZ R248, R144, c[0x0][0x23c], -R227.reuse ;  /* 0x00008f0090f87a23 */ /* 0x100fe200000108e3 */
[----:B------:R-:W3:Y:S01]  /*7600*/  MUFU.EX2 R247, R247 ;  /* 0x000000f700f77308 */ /* 0x000ee20000000800 */
[----:B------:R-:W-:Y:S02]  /*7610*/  FFMA.FTZ R249, R147, c[0x0][0x23c], -R227 ;  /* 0x00008f0093f97a23 */ /* 0x000fe400000108e3 */
[--C-:B------:R-:W-:Y:S02]  /*7620*/  FFMA.FTZ R235, R235, c[0x0][0x23c], -R232.reuse ;  /* 0x00008f00ebeb7a23 */ /* 0x100fe400000108e8 */
[----:B-1----:R-:W-:Y:S01]  /*7630*/  HMMA.16816.F32.BF16 R96, R4, R140, R96 ;  /* 0x0000008c0460723c */ /* 0x002fe20000041860 */
[----:B------:R-:W-:-:S02]  /*7640*/  FFMA.FTZ R234, R234, c[0x0][0x23c], -R232 ;  /* 0x00008f00eaea7a23 */ /* 0x000fc400000108e8 */
[----:B------:R-:W-:Y:S01]  /*7650*/  MUFU.EX2 R245, R245 ;  /* 0x000000f500f57308 */ /* 0x000fe20000000800 */
[--C-:B------:R-:W-:Y:S02]  /*7660*/  FFMA.FTZ R233, R233, c[0x0][0x23c], -R232.reuse ;  /* 0x00008f00e9e97a23 */ /* 0x100fe400000108e8 */
[----:B------:R-:W-:Y:S02]  /*7670*/  FFMA.FTZ R231, R231, c[0x0][0x23c], -R232 ;  /* 0x00008f00e7e77a23 */ /* 0x000fe400000108e8 */
[----:B------:R-:W-:Y:S01]  /*7680*/  HMMA.16816.F32.BF16 R4, R4, R142, R112 ;  /* 0x0000008e0404723c */ /* 0x000fe20000041870 */
[----:B------:R-:W1:Y:S01]  /*7690*/  LDSM.16.MT88.4 R112, [R184+0xe800] ;  /* 0x00e80000b870783b */ /* 0x000e620000004200 */
[--C-:B------:R-:W-:Y:S01]  /*76a0*/  FFMA.FTZ R229, R229, c[0x0][0x23c], -R227.reuse ;  /* 0x00008f00e5e57a23 */ /* 0x100fe200000108e3 */
[----:B------:R-:W-:Y:S01]  /*76b0*/  MUFU.EX2 R246, R246 ;  /* 0x000000f600f67308 */ /* 0x000fe20000000800 */
[--C-:B------:R-:W-:Y:S01]  /*76c0*/  FFMA.FTZ R230, R230, c[0x0][0x23c], -R227.reuse ;  /* 0x00008f00e6e67a23 */ /* 0x100fe200000108e3 */
[----:B------:R-:W-:Y:S01]  /*76d0*/  LDSM.16.MT88.4 R140, [R188+0xf000] ;  /* 0x00f00000bc8c783b */ /* 0x000fe20000004200 */
[----:B------:R-:W-:-:S02]  /*76e0*/  FFMA.FTZ R228, R228, c[0x0][0x23c], -R227 ;  /* 0x00008f00e4e47a23 */ /* 0x000fc400000108e3 */
[C---:B----4-:R-:W-:Y:S01]  /*76f0*/  HMMA.16816.F32.BF16 R40, R100.reuse, R116, R40 ;  /* 0x000000746428723c */ /* 0x050fe20000041828 */
[----:B------:R-:W-:Y:S02]  /*7700*/  FFMA.FTZ R226, R226, c[0x0][0x23c], -R227 ;  /* 0x00008f00e2e27a23 */ /* 0x000fe400000108e3 */
[----:B------:R-:W-:Y:S01]  /*7710*/  MUFU.EX2 R248, R248 ;  /* 0x000000f800f87308 */ /* 0x000fe20000000800 */
[----:B------:R-:W-:Y:S02]  /*7720*/  FFMA.FTZ R211, R211, R224, R223 ;  /* 0x000000e0d3d37223 */ /* 0x000fe400000100df */
[----:B------:R-:W-:Y:S02]  /*7730*/  FFMA.FTZ R3, R210, R3, R213 ;  /* 0x00000003d2037223 */ /* 0x000fe400000100d5 */
[C---:B------:R-:W-:Y:S01]  /*7740*/  HMMA.16816.F32.BF16 R44, R100.reuse, R118, R44 ;  /* 0x00000076642c723c */ /* 0x040fe2000004182c */
[----:B------:R-:W4:Y:S01]  /*7750*/  LDSM.16.MT88.4 R116, [R188+0x10800] ;  /* 0x01080000bc74783b */ /* 0x000f220000004200 */
[----:B------:R-:W-:Y:S01]  /*7760*/  FADD.FTZ R211, R221, R211 ;  /* 0x000000d3ddd37221 */ /* 0x000fe20000010000 */
[----:B------:R-:W-:Y:S01]  /*7770*/  MUFU.EX2 R249, R249 ;  /* 0x000000f900f97308 */ /* 0x000fe20000000800 */
[----:B------:R-:W-:Y:S01]  /*7780*/  FADD.FTZ R212, R212, R3 ;  /* 0x00000003d4d47221 */ /* 0x000fe20000010000 */
[-C--:B------:R-:W-:Y:S01]  /*7790*/  MOV R3, R0.reuse ;  /* 0x0000000000037202 */ /* 0x080fe20000000f00 */
[----:B------:R-:W-:Y:S01]  /*77a0*/  FADD.FTZ R215, R215, R211 ;  /* 0x000000d3d7d77221 */ /* 0x000fe20000010000 */
[----:B------:R-:W-:Y:S01]  /*77b0*/  @P0 MOV R3, R0 ;  /* 0x0000000000030202 */ /* 0x000fe20000000f00 */
[----:B-----5:R-:W-:Y:S01]  /*77c0*/  HMMA.16816.F32.BF16 R48, R100, R104, R48 ;  /* 0x000000686430723c */ /* 0x020fe20000041830 */
[----:B------:R-:W-:-:S02]  /*77d0*/  FADD.FTZ R212, R205, R212 ;  /* 0x000000d4cdd47221 */ /* 0x000fc40000010000 */
[----:B------:R-:W-:Y:S01]  /*77e0*/  MUFU.EX2 R235, R235 ;  /* 0x000000eb00eb7308 */ /* 0x000fe20000000800 */
[----:B------:R-:W-:Y:S02]  /*77f0*/  FADD.FTZ R215, R214, R215 ;  /* 0x000000d7d6d77221 */ /* 0x000fe40000010000 */
[----:B------:R-:W-:Y:S02]  /*7800*/  FADD.FTZ R222, R222, R212 ;  /* 0x000000d4dede7221 */ /* 0x000fe40000010000 */
[----:B------:R-:W-:Y:S01]  /*7810*/  HMMA.16816.F32.BF16 R52, R100, R106, R52 ;  /* 0x0000006a6434723c */ /* 0x000fe20000041834 */
[----:B------:R-:W5:Y:S01]  /*7820*/  LDSM.16.MT88.4 R104, [R186+0x10800] ;  /* 0x01080000ba68783b */ /* 0x000f620000004200 */
[----:B------:R-:W-:Y:S01]  /*7830*/  FADD.FTZ R237, R237, R215 ;  /* 0x000000d7eded7221 */ /* 0x000fe20000010000 */
[----:B------:R-:W-:Y:S01]  /*7840*/  MUFU.EX2 R234, R234 ;  /* 0x000000ea00ea7308 */ /* 0x000fe20000000800 */
[----:B------:R-:W-:Y:S02]  /*7850*/  FADD.FTZ R222, R240, R222 ;  /* 0x000000def0de7221 */ /* 0x000fe40000010000 */
[----:B------:R-:W-:-:S02]  /*7860*/  FADD.FTZ R237, R236, R237 ;  /* 0x000000edeced7221 */ /* 0x000fc40000010000 */
[C---:B--2---:R-:W-:Y:S01]  /*7870*/  HMMA.16816.F32.BF16 R56, R100.reuse, R108, R56 ;  /* 0x0000006c6438723c */ /* 0x044fe20000041838 */
[----:B------:R-:W-:Y:S02]  /*7880*/  FADD.FTZ R243, R243, R222 ;  /* 0x000000def3f37221 */ /* 0x000fe40000010000 */
[----:B------:R-:W-:Y:S01]  /*7890*/  MUFU.EX2 R233, R233 ;  /* 0x000000e900e97308 */ /* 0x000fe20000000800 */
[----:B------:R-:W-:Y:S02]  /*78a0*/  FADD.FTZ R239, R239, R237 ;  /* 0x000000edefef7221 */ /* 0x000fe40000010000 */
[----:B------:R-:W-:Y:S02]  /*78b0*/  FADD.FTZ R243, R241, R243 ;  /* 0x000000f3f1f37221 */ /* 0x000fe40000010000 */
[----:B------:R-:W-:Y:S01]  /*78c0*/  HMMA.16816.F32.BF16 R60, R100, R110, R60 ;  /* 0x0000006e643c723c */ /* 0x000fe2000004183c */
[----:B------:R-:W2:Y:S01]  /*78d0*/  LDSM.16.MT88.4 R108, [R185+0x10800] ;  /* 0x01080000b96c783b */ /* 0x000ea20000004200 */
[----:B------:R-:W-:Y:S01]  /*78e0*/  FADD.FTZ R239, R238, R239 ;  /* 0x000000efeeef7221 */ /* 0x000fe20000010000 */
[----:B------:R-:W-:Y:S01]  /*78f0*/  MUFU.EX2 R231, R231 ;  /* 0x000000e700e77308 */ /* 0x000fe20000000800 */
[----:B------:R-:W-:-:S04]  /*7900*/  FADD.FTZ R242, R242, R243 ;  /* 0x000000f3f2f27221 */ /* 0x000fc80000010000 */
[C---:B-1----:R-:W-:Y:S01]  /*7910*/  HMMA.16816.F32.BF16 R64, R100.reuse, R112, R64 ;  /* 0x000000706440723c */ /* 0x042fe20000041840 */
[----:B---3--:R-:W-:Y:S02]  /*7920*/  FADD.FTZ R242, R247, R242 ;  /* 0x000000f2f7f27221 */ /* 0x008fe40000010000 */
[----:B------:R-:W-:Y:S04]  /*7930*/  MUFU.EX2 R229, R229 ;  /* 0x000000e500e57308 */ /* 0x000fe80000000800 */
[----:B------:R-:W-:Y:S01]  /*7940*/  LOP3.LUT R112, R135, UR13, R152, 0x96, !PT ;  /* 0x0000000d87707c12 */ /* 0x000fe2000f8e9698 */
[----:B------:R-:W-:Y:S03]  /*7950*/  HMMA.16816.F32.BF16 R68, R100, R114, R68 ;  /* 0x000000726444723c */ /* 0x000fe60000041844 */
[----:B------:R-:W-:Y:S01]  /*7960*/  MUFU.EX2 R230, R230 ;  /* 0x000000e600e67308 */ /* 0x000fe20000000800 */
[----:B------:R-:W-:-:S04]  /*7970*/  IMAD.WIDE.U32 R112, R112, -0x2daee0ad, RZ ;  /* 0xd2511f5370707825 */ /* 0x000fc800078e00ff */
[----:B------:R-:W-:Y:S01]  /*7980*/  IMAD.WIDE.U32 R114, R133, -0x2daee0ad, RZ ;  /* 0xd2511f5385727825 */ /* 0x000fe200078e00ff */
[C---:B----4-:R-:W-:Y:S02]  /*7990*/  HMMA.16816.F32.BF16 R72, R100.reuse, R116, R72 ;  /* 0x000000746448723c */ /* 0x050fe40000041848 */
[----:B------:R-:W-:Y:S02]  /*79a0*/  MUFU.EX2 R228, R228 ;  /* 0x000000e400e47308 */ /* 0x000fe40000000800 */
[----:B------:R-:W-:Y:S02]  /*79b0*/  LOP3.LUT R220, R115, UR12, R220, 0x96, !PT ;  /* 0x0000000c73dc7c12 */ /* 0x000fe4000f8e96dc */
[----:B------:R-:W-:Y:S02]  /*79c0*/  LOP3.LUT R113, R113, UR10, R114, 0x96, !PT ;  /* 0x0000000a71717c12 */ /* 0x000fe4000f8e9672 */
[----:B------:R-:W-:Y:S01]  /*79d0*/  HMMA.16816.F32.BF16 R76, R100, R118, R76 ;  /* 0x00000076644c723c */ /* 0x000fe2000004184c */
[----:B------:R-:W-:Y:S01]  /*79e0*/  IMAD.WIDE.U32 R116, R220, -0x326172a9, RZ ;  /* 0xcd9e8d57dc747825 */ /* 0x000fe200078e00ff */
[----:B------:R-:W-:Y:S03]  /*79f0*/  MUFU.EX2 R226, R226 ;  /* 0x000000e200e27308 */ /* 0x000fe60000000800 */
[----:B------:R-:W-:Y:S01]  /*7a00*/  IMAD.WIDE.U32 R162, R113, -0x326172a9, RZ ;  /* 0xcd9e8d5771a27825 */ /* 0x000fe200078e00ff */
[----:B------:R-:W-:-:S02]  /*7a10*/  LOP3.LUT R114, R117, UR11, R134, 0x96, !PT ;  /* 0x0000000b75727c12 */ /* 0x000fc4000f8e9686 */
[C---:B-----5:R-:W-:Y:S01]  /*7a20*/  HMMA.16816.F32.BF16 R80, R100.reuse, R104, R80 ;  /* 0x000000686450723c */ /* 0x060fe20000041850 */
[----:B------:R-:W-:Y:S01]  /*7a30*/  LDSM.16.MT88.4 R132, [R186+0xf000] ;  /* 0x00f00000ba84783b */ /* 0x000fe20000004200 */
[----:B------:R-:W-:Y:S01]  /*7a40*/  LOP3.LUT R113, R163, UR9, R116, 0x96, !PT ;  /* 0x00000009a3717c12 */ /* 0x000fe2000f8e9674 */
[----:B------:R-:W-:Y:S01]  /*7a50*/  IMAD.WIDE.U32 R114, R114, -0x2daee0ad, RZ ;  /* 0xd2511f5372727825 */ /* 0x000fe200078e00ff */
[----:B------:R1:W-:Y:S01]  /*7a60*/  MUFU.EX2 R220, R150 ;  /* 0x0000009600dc7308 */ /* 0x0003e20000000800 */
[----:B------:R-:W3:Y:S02]  /*7a70*/  LDSM.16.MT88.4 R116, [R184+0x10800] ;  /* 0x01080000b874783b */ /* 0x000ee40000004200 */
[----:B------:R-:W-:Y:S01]  /*7a80*/  IMAD.WIDE.U32 R168, R113, -0x2daee0ad, RZ ;  /* 0xd2511f5371a87825 */ /* 0x000fe200078e00ff */
[----:B------:R-:W-:Y:S01]  /*7a90*/  LOP3.LUT R250, R115, UR8, R112, 0x96, !PT ;  /* 0x0000000873fa7c12 */ /* 0x000fe2000f8e9670 */
[----:B--2---:R-:W-:Y:S03]  /*7aa0*/  HMMA.16816.F32.BF16 R88, R100, R108, R88 ;  /* 0x0000006c6458723c */ /* 0x004fe60000041858 */
[----:B------:R-:W-:Y:S01]  /*7ab0*/  LOP3.LUT R104, R169, UR6, R114, 0x96, !PT ;  /* 0x00000006a9687c12 */ /* 0x000fe2000f8e9672 */
[----:B------:R-:W-:-:S04]  /*7ac0*/  IMAD.WIDE.U32 R250, R250, -0x326172a9, RZ ;  /* 0xcd9e8d57fafa7825 */ /* 0x000fc800078e00ff */
[----:B------:R-:W-:Y:S01]  /*7ad0*/  IMAD.WIDE.U32 R112, R104, -0x326172a9, RZ ;  /* 0xcd9e8d5768707825 */ /* 0x000fe200078e00ff */
[C---:B------:R-:W-:Y:S01]  /*7ae0*/  HMMA.16816.F32.BF16 R84, R100.reuse, R106, R84 ;  /* 0x0000006a6454723c */ /* 0x040fe20000041854 */
[----:B-1----:R-:W-:Y:S03]  /*7af0*/  LDSM.16.MT88.4 R148, [R184+0xd000] ;  /* 0x00d00000b894783b */ /* 0x002fe60000004200 */
[----:B------:R-:W-:Y:S01]  /*7b00*/  LOP3.LUT R108, R113, UR16, R250, 0x96, !PT ;  /* 0x00000010716c7c12 */ /* 0x000fe2000f8e96fa */
[----:B------:R-:W-:Y:S01]  /*7b10*/  FFMA.FTZ R250, R146, c[0x0][0x23c], -R227 ;  /* 0x00008f0092fa7a23 */ /* 0x000fe200000108e3 */
[----:B------:R-:W-:Y:S02]  /*7b20*/  SHF.R.U32.HI R104, RZ, 0x10, R112 ;  /* 0x00000010ff687819 */ /* 0x000fe40000011670 */
[C---:B------:R-:W-:Y:S01]  /*7b30*/  LOP3.LUT R106, R112.reuse, 0xffff, RZ, 0xc0, !PT ;  /* 0x0000ffff706a7812 */ /* 0x040fe200078ec0ff */
[----:B------:R-:W-:Y:S01]  /*7b40*/  HMMA.16816.F32.BF16 R92, R100, R110, R92 ;  /* 0x0000006e645c723c */ /* 0x000fe2000004185c */
[----:B------:R-:W-:Y:S01]  /*7b50*/  LOP3.LUT R105, R112, 0xff, RZ, 0xc0, !PT ;  /* 0x000000ff70697812 */ /* 0x000fe200078ec0ff */
[----:B------:R-:W1:Y:S01]  /*7b60*/  MUFU.EX2 R250, R250 ;  /* 0x000000fa00fa7308 */ /* 0x000e620000000800 */
[----:B------:R-:W-:-:S02]  /*7b70*/  SHF.R.U32.HI R106, RZ, 0x8, R106 ;  /* 0x00000008ff6a7819 */ /* 0x000fc4000001166a */
[C---:B------:R-:W-:Y:S02]  /*7b80*/  LOP3.LUT R109, R108.reuse, 0xff, RZ, 0xc0, !PT ;  /* 0x000000ff6c6d7812 */ /* 0x040fe400078ec0ff */
[----:B------:R-:W-:Y:S01]  /*7b90*/  LOP3.LUT R111, R108, 0xffff, RZ, 0xc0, !PT ;  /* 0x0000ffff6c6f7812 */ /* 0x000fe200078ec0ff */
[C---:B------:R-:W-:Y:S01]  /*7ba0*/  HMMA.16816.F32.BF16 R32, R100.reuse, R120, R32 ;  /* 0x000000786420723c */ /* 0x040fe20000041820 */
[----:B------:R-:W-:Y:S02]  /*7bb0*/  SHF.R.U32.HI R110, RZ, 0x10, R108 ;  /* 0x00000010ff6e7819 */ /* 0x000fe4000001166c */
[----:B------:R-:W-:Y:S02]  /*7bc0*/  SHF.R.U32.HI R111, RZ, 0x8, R111 ;  /* 0x00000008ff6f7819 */ /* 0x000fe4000001166f */
[----:B------:R-:W-:Y:S02]  /*7bd0*/  SHF.R.U32.HI R107, RZ, 0x18, R112 ;  /* 0x00000018ff6b7819 */ /* 0x000fe40000011670 */
[----:B------:R-:W-:Y:S01]  /*7be0*/  LOP3.LUT R104, R104, 0xff, RZ, 0xc0, !PT ;  /* 0x000000ff68687812 */ /* 0x000fe200078ec0ff */
[----:B------:R-:W-:Y:S01]  /*7bf0*/  HMMA.16816.F32.BF16 R24, R100, R124, R24 ;  /* 0x0000007c6418723c */ /* 0x000fe20000041818 */
[----:B------:R-:W-:Y:S01]  /*7c00*/  SHF.R.U32.HI R108, RZ, 0x18, R108 ;  /* 0x00000018ff6c7819 */ /* 0x000fe2000001166c */
[----:B------:R-:W-:Y:S01]  /*7c10*/  LDSM.16.MT88.4 R112, [R185+0xf000] ;  /* 0x00f00000b970783b */ /* 0x000fe20000004200 */
[----:B------:R-:W-:-:S02]  /*7c20*/  LOP3.LUT R110, R110, 0xff, RZ, 0xc0, !PT ;  /* 0x000000ff6e6e7812 */ /* 0x000fc400078ec0ff */
[----:B------:R-:W-:Y:S02]  /*7c30*/  PRMT R105, R105, 0x5410, R106 ;  /* 0x0000541069697816 */ /* 0x000fe4000000006a */
[----:B------:R-:W-:Y:S01]  /*7c40*/  PRMT R106, R109, 0x5410, R111 ;  /* 0x000054106d6a7816 */ /* 0x000fe2000000006f */
[C---:B---3--:R-:W-:Y:S01]  /*7c50*/  HMMA.16816.F32.BF16 R96, R100.reuse, R116, R96 ;  /* 0x000000746460723c */ /* 0x048fe20000041860 */
[----:B------:R-:W-:Y:S02]  /*7c60*/  PRMT R107, R104, 0x5410, R107 ;  /* 0x00005410686b7816 */ /* 0x000fe4000000006b */
[----:B------:R-:W-:Y:S01]  /*7c70*/  PRMT R104, R110, 0x5410, R108 ;  /* 0x000054106e687816 */ /* 0x000fe2000000006c */
[--C-:B------:R-:W-:Y:S01]  /*7c80*/  HSET2.LE.AND R106, R106, R225.reuse, PT ;  /* 0x000000e16a6a7233 */ /* 0x100fe20003803000 */
[----:B-1----:R-:W-:Y:S01]  /*7c90*/  F2FP.BF16.PACK_AB R120, R250, R247 ;  /* 0x000000f7fa78723e */ /* 0x002fe200000010ff */
[--C-:B------:R-:W-:Y:S01]  /*7ca0*/  HSET2.LE.AND R107, R107, R225.reuse, PT ;  /* 0x000000e16b6b7233 */ /* 0x100fe20003803000 */
[----:B------:R-:W-:Y:S01]  /*7cb0*/  F2FP.BF16.PACK_AB R117, R244, R220 ;  /* 0x000000dcf475723e */ /* 0x000fe200000010ff */
[--C-:B------:R-:W-:Y:S01]  /*7cc0*/  HSET2.LE.AND R116, R104, R225.reuse, PT ;  /* 0x000000e168747233 */ /* 0x100fe20003803000 */
[C---:B------:R-:W-:Y:S01]  /*7cd0*/  HMMA.16816.F32.BF16 R28, R100.reuse, R126, R28 ;  /* 0x0000007e641c723c */ /* 0x040fe2000004181c */
[----:B------:R-:W1:Y:S01]  /*7ce0*/  LDSM.16.MT88.4 R124, [R188+0xd000] ;  /* 0x00d00000bc7c783b */ /* 0x000e620000004200 */
[----:B------:R-:W-:Y:S01]  /*7cf0*/  LOP3.LUT R104, R106, R117, RZ, 0xc0, !PT ;  /* 0x000000756a687212 */ /* 0x000fe200078ec0ff */
[----:B------:R-:W-:Y:S01]  /*7d00*/  HSET2.LE.AND R106, R105, R225, PT ;  /* 0x000000e1696a7233 */ /* 0x000fe20003803000 */
[----:B------:R-:W-:Y:S01]  /*7d10*/  LOP3.LUT R105, R116, R120, RZ, 0xc0, !PT ;  /* 0x0000007874697212 */ /* 0x000fe200078ec0ff */
[----:B------:R-:W-:Y:S01]  /*7d20*/  LDSM.16.MT88.4 R108, [R184+0xf000] ;  /* 0x00f00000b86c783b */ /* 0x000fe20000004200 */
[----:B------:R-:W-:Y:S01]  /*7d30*/  F2FP.BF16.PACK_AB R117, R246, R245 ;  /* 0x000000f5f675723e */ /* 0x000fe200000010ff */
[----:B------:R-:W-:Y:S01]  /*7d40*/  FADD.FTZ R220, R220, R239 ;  /* 0x000000efdcdc7221 */ /* 0x000fe20000010000 */
[----:B------:R-:W-:Y:S01]  /*7d50*/  F2FP.BF16.PACK_AB R116, R249, R248 ;  /* 0x000000f8f974723e */ /* 0x000fe200000010ff */
[C---:B------:R-:W-:Y:S01]  /*7d60*/  HMMA.16816.F32.BF16 R8, R100.reuse, R136, R8 ;  /* 0x000000886408723c */ /* 0x040fe20000041808 */
[----:B------:R-:W-:Y:S01]  /*7d70*/  LOP3.LUT R106, R106, R117, RZ, 0xc0, !PT ;  /* 0x000000756a6a7212 */ /* 0x000fe200078ec0ff */
[----:B------:R-:W-:Y:S01]  /*7d80*/  FADD.FTZ R220, R244, R220 ;  /* 0x000000dcf4dc7221 */ /* 0x000fe20000010000 */
[----:B------:R-:W-:Y:S01]  /*7d90*/  LOP3.LUT R107, R107, R116, RZ, 0xc0, !PT ;  /* 0x000000746b6b7212 */ /* 0x000fe200078ec0ff */
[----:B------:R-:W-:Y:S01]  /*7da0*/  FADD.FTZ R250, R250, R242 ;  /* 0x000000f2fafa7221 */ /* 0x000fe20000010000 */
[----:B------:R-:W-:Y:S01]  /*7db0*/  MOV R116, R162 ;  /* 0x000000a200747202 */ /* 0x000fe20000000f00 */
[----:B------:R-:W-:Y:S01]  /*7dc0*/  FADD.FTZ R245, R245, R220 ;  /* 0x000000dcf5f57221 */ /* 0x000fe20000010000 */
[----:B------:R-:W-:Y:S01]  /*7dd0*/  MOV R117, R163 ;  /* 0x000000a300757202 */ /* 0x000fe20000000f00 */
[----:B------:R-:W-:Y:S01]  /*7de0*/  HMMA.16816.F32.BF16 R12, R100, R138, R12 ;  /* 0x0000008a640c723c */ /* 0x000fe2000004180c */
[----:B------:R-:W-:Y:S01]  /*7df0*/  LOP3.LUT R251, R251, UR7, R116, 0x96, !PT ;  /* 0x00000007fbfb7c12 */ /* 0x000fe2000f8e9674 */
[----:B------:R-:W-:-:S02]  /*7e00*/  FADD.FTZ R250, R248, R250 ;  /* 0x000000faf8fa7221 */ /* 0x000fc40000010000 */
[----:B------:R-:W-:Y:S02]  /*7e10*/  FADD.FTZ R245, R246, R245 ;  /* 0x000000f5f6f57221 */ /* 0x000fe40000010000 */
[----:B------:R-:W-:Y:S02]  /*7e20*/  FADD.FTZ R249, R249, R250 ;  /* 0x000000faf9f97221 */ /* 0x000fe40000010000 */
[----:B------:R-:W-:Y:S01]  /*7e30*/  HMMA.16816.F32.BF16 R144, R104, R140, R40 ;  /* 0x0000008c6890723c */ /* 0x000fe20000041828 */
[----:B------:R-:W-:Y:S01]  /*7e40*/  LDSM.16.MT88.4 R40, [R186+0xd800] ;  /* 0x00d80000ba28783b */ /* 0x000fe20000004200 */
[----:B------:R-:W-:-:S04]  /*7e50*/  FADD.FTZ R249, R229, R249 ;  /* 0x000000f9e5f97221 */ /* 0x000fc80000010000 */
[----:B------:R-:W-:Y:S02]  /*7e60*/  FADD.FTZ R249, R230, R249 ;  /* 0x000000f9e6f97221 */ /* 0x000fe40000010000 */
[----:B------:R-:W-:Y:S01]  /*7e70*/  HMMA.16816.F32.BF16 R140, R104, R142, R44 ;  /* 0x0000008e688c723c */ /* 0x000fe2000004182c */
[----:B------:R-:W2:Y:S01]  /*7e80*/  LDSM.16.MT88.4 R44, [R184+0x11000] ;  /* 0x01100000b82c783b */ /* 0x000ea20000004200 */
[----:B------:R-:W-:-:S04]  /*7e90*/  FADD.FTZ R249, R228, R249 ;  /* 0x000000f9e4f97221 */ /* 0x000fc80000010000 */
[----:B------:R-:W-:Y:S02]  /*7ea0*/  FADD.FTZ R210, R226, R249 ;  /* 0x000000f9e2d27221 */ /* 0x000fe40000010000 */
[C---:B------:R-:W-:Y:S08]  /*7eb0*/  HMMA.16816.F32.BF16 R16, R100.reuse, R128, R16 ;  /* 0x000000806410723c */ /* 0x040ff00000041810 */
[C---:B------:R-:W-:Y:S08]  /*7ec0*/  HMMA.16816.F32.BF16 R20, R100.reuse, R130, R20 ;  /* 0x000000826414723c */ /* 0x040ff00000041814 */
[C---:B------:R-:W-:Y:S01]  /*7ed0*/  HMMA.16816.F32.BF16 R36, R100.reuse, R122, R36 ;  /* 0x0000007a6424723c */ /* 0x040fe20000041824 */
[----:B------:R-:W-:Y:S07]  /*7ee0*/  LDSM.16.MT88.4 R120, [R186+0x11000] ;  /* 0x01100000ba78783b */ /* 0x000fee0000004200 */
[----:B------:R-:W-:Y:S01]  /*7ef0*/  HMMA.16816.F32.BF16 R4, R100, R118, R4 ;  /* 0x000000766404723c */ /* 0x000fe20000041804 */
[----:B------:R-:W3:Y:S06]  /*7f00*/  LDSM.16.MT88.4 R100, [R188+0x11000] ;  /* 0x01100000bc64783b */ /* 0x000eec0000004200 */
[----:B------:R-:W-:Y:S01]  /*7f10*/  MOV R118, R168 ;  /* 0x000000a800767202 */ /* 0x000fe20000000f00 */
[----:B------:R-:W-:Y:S01]  /*7f20*/  HMMA.16816.F32.BF16 R136, R104, R132, R48 ;  /* 0x000000846888723c */ /* 0x000fe20000041830 */
[----:B------:R-:W4:Y:S01]  /*7f30*/  LDSM.16.MT88.4 R48, [R185+0x11000] ;  /* 0x01100000b930783b */ /* 0x000f220000004200 */
[----:B------:R-:W-:-:S06]  /*7f40*/  MOV R119, R169 ;  /* 0x000000a900777202 */ /* 0x000fcc0000000f00 */
[C---:B-1----:R-:W-:Y:S07]  /*7f50*/  HMMA.16816.F32.BF16 R128, R104.reuse, R124, R8 ;  /* 0x0000007c6880723c */ /* 0x042fee0000041808 */
[----:B------:R-:W-:Y:S01]  /*7f60*/  IMAD.WIDE.U32 R10, R251, -0x2daee0ad, RZ ;  /* 0xd2511f53fb0a7825 */ /* 0x000fe200078e00ff */
[----:B------:R-:W-:Y:S04]  /*7f70*/  HMMA.16816.F32.BF16 R132, R104, R134, R52 ;  /* 0x000000866884723c */ /* 0x000fe80000041834 */
[----:B------:R-:W-:-:S03]  /*7f80*/  LOP3.LUT R8, R10, 0xffff, RZ, 0xc0, !PT ;  /* 0x0000ffff0a087812 */ /* 0x000fc600078ec0ff */
[----:B------:R-:W-:Y:S01]  /*7f90*/  LOP3.LUT R54, R11, UR17, R118, 0x96, !PT ;  /* 0x000000110b367c12 */ /* 0x000fe2000f8e9676 */
[C---:B------:R-:W-:Y:S01]  /*7fa0*/  HMMA.16816.F32.BF16 R168, R104.reuse, R164, R16 ;  /* 0x000000a468a8723c */ /* 0x040fe20000041810 */
[----:B------:R-:W-:Y:S02]  /*7fb0*/  LOP3.LUT R52, R10, 0xff, RZ, 0xc0, !PT ;  /* 0x000000ff0a347812 */ /* 0x000fe400078ec0ff */
[----:B------:R-:W-:Y:S02]  /*7fc0*/  SHF.R.U32.HI R8, RZ, 0x8, R8 ;  /* 0x00000008ff087819 */ /* 0x000fe40000011608 */
[----:B------:R-:W-:Y:S02]  /*7fd0*/  SHF.R.U32.HI R53, RZ, 0x10, R10 ;  /* 0x00000010ff357819 */ /* 0x000fe4000001160a */
[----:B------:R-:W-:Y:S01]  /*7fe0*/  PRMT R52, R52, 0x5410, R8 ;  /* 0x0000541034347816 */ /* 0x000fe20000000008 */
[----:B--2---:R-:W-:Y:S01]  /*7ff0*/  HMMA.16816.F32.BF16 R116, R104, R44, R96 ;  /* 0x0000002c6874723c */ /* 0x004fe20000041860 */
[----:B------:R-:W1:Y:S01]  /*8000*/  LDSM.16.MT88.4 R96, [R188+0x11800] ;  /* 0x01180000bc60783b */ /* 0x000e620000004200 */
[----:B------:R-:W-:-:S02]  /*8010*/  LOP3.LUT R55, R53, 0xff, RZ, 0xc0, !PT ;  /* 0x000000ff35377812 */ /* 0x000fc400078ec0ff */
[----:B------:R-:W-:-:S03]  /*8020*/  HSET2.LE.AND R52, R52, R225, PT ;  /* 0x000000e134347233 */ /* 0x000fc60003803000 */
[----:B------:R-:W-:Y:S01]  /*8030*/  F2FP.BF16.PACK_AB R44, R226, R228 ;  /* 0x000000e4e22c723e */ /* 0x000fe200000010ff */
[C---:B---3--:R-:W-:Y:S01]  /*8040*/  HMMA.16816.F32.BF16 R16, R104.reuse, R100, R72 ;  /* 0x000000646810723c */ /* 0x048fe20000041848 */
[----:B------:R-:W2:Y:S07]  /*8050*/  LDSM.16.MT88.4 R72, [R186+0xf800] ;  /* 0x00f80000ba48783b */ /* 0x000eae0000004200 */
[C---:B------:R-:W-:Y:S08]  /*8060*/  HMMA.16816.F32.BF16 R160, R104.reuse, R156, R24 ;  /* 0x0000009c68a0723c */ /* 0x040ff00000041818 */
[C---:B------:R-:W-:Y:S08]  /*8070*/  HMMA.16816.F32.BF16 R152, R104.reuse, R148, R32 ;  /* 0x000000946898723c */ /* 0x040ff00000041820 */
[C---:B------:R-:W-:Y:S08]  /*8080*/  HMMA.16816.F32.BF16 R156, R104.reuse, R158, R28 ;  /* 0x0000009e689c723c */ /* 0x040ff0000004181c */
[C---:B------:R-:W-:Y:S07]  /*8090*/  HMMA.16816.F32.BF16 R32, R104.reuse, R112, R56 ;  /* 0x000000706820723c */ /* 0x040fee0000041838 */
[----:B------:R-:W-:Y:S01]  /*80a0*/  LOP3.LUT R57, R54, 0xffff, RZ, 0xc0, !PT ;  /* 0x0000ffff36397812 */ /* 0x000fe200078ec0ff */
[----:B------:R-:W-:Y:S01]  /*80b0*/  HMMA.16816.F32.BF16 R28, R104, R114, R60 ;  /* 0x00000072681c723c */ /* 0x000fe2000004183c */
[----:B------:R-:W-:-:S02]  /*80c0*/  SHF.R.U32.HI R56, RZ, 0x10, R54 ;  /* 0x00000010ff387819 */ /* 0x000fc40000011636 */
[----:B------:R-:W-:Y:S01]  /*80d0*/  F2FP.BF16.PACK_AB R112, R234, R235 ;  /* 0x000000ebea70723e */ /* 0x000fe200000010ff */
[----:B------:R-:W-:Y:S01]  /*80e0*/  FADD.FTZ R235, R235, R245 ;  /* 0x000000f5ebeb7221 */ /* 0x000fe20000010000 */
[----:B------:R-:W-:Y:S02]  /*80f0*/  LOP3.LUT R53, R56, 0xff, RZ, 0xc0, !PT ;  /* 0x000000ff38357812 */ /* 0x000fe400078ec0ff */
[----:B------:R-:W-:Y:S01]  /*8100*/  SHF.R.U32.HI R115, RZ, 0x18, R10 ;  /* 0x00000018ff737819 */ /* 0x000fe2000001160a */
[----:B------:R-:W-:Y:S01]  /*8110*/  HMMA.16816.F32.BF16 R124, R104, R126, R12 ;  /* 0x0000007e687c723c */ /* 0x000fe2000004180c */
[----:B------:R-:W-:Y:S01]  /*8120*/  F2FP.BF16.PACK_AB R113, R230, R229 ;  /* 0x000000e5e671723e */ /* 0x000fe200000010ff */
[----:B------:R-:W-:Y:S01]  /*8130*/  FADD.FTZ R235, R234, R235 ;  /* 0x000000ebeaeb7221 */ /* 0x000fe20000010000 */
[----:B------:R-:W-:Y:S02]  /*8140*/  PRMT R115, R55, 0x5410, R115 ;  /* 0x0000541037737816 */ /* 0x000fe40000000073 */
[----:B------:R-:W-:Y:S01]  /*8150*/  F2FP.BF16.PACK_AB R114, R231, R233 ;  /* 0x000000e9e772723e */ /* 0x000fe200000010ff */
[----:B------:R-:W-:-:S02]  /*8160*/  FADD.FTZ R235, R233, R235 ;  /* 0x000000ebe9eb7221 */ /* 0x000fc40000010000 */
[----:B------:R-:W-:Y:S01]  /*8170*/  HMMA.16816.F32.BF16 R12, R104, R102, R76 ;  /* 0x00000066680c723c */ /* 0x000fe2000004184c */
[----:B------:R-:W-:Y:S01]  /*8180*/  HSET2.LE.AND R115, R115, R225, PT ;  /* 0x000000e173737233 */ /* 0x000fe20003803000 */
[----:B------:R-:W-:Y:S01]  /*8190*/  LOP3.LUT R114, R52, R114, RZ, 0xc0, !PT ;  /* 0x0000007234727212 */ /* 0x000fe200078ec0ff */
[----:B------:R-:W-:-:S03]  /*81a0*/  FADD.FTZ R211, R231, R235 ;  /* 0x000000ebe7d37221 */ /* 0x000fc60000010000 */
[----:B------:R-:W-:Y:S02]  /*81b0*/  LOP3.LUT R115, R115, R44, RZ, 0xc0, !PT ;  /* 0x0000002c73737212 */ /* 0x000fe400078ec0ff */
[C---:B----4-:R-:W-:Y:S01]  /*81c0*/  HMMA.16816.F32.BF16 R8, R104.reuse, R48, R88 ;  /* 0x000000306808723c */ /* 0x050fe20000041858 */
[----:B------:R-:W-:Y:S06]  /*81d0*/  LDSM.16.MT88.4 R88, [R184+0xf800] ;  /* 0x00f80000b858783b */ /* 0x000fec0000004200 */
[----:B------:R-:W-:Y:S01]  /*81e0*/  LOP3.LUT R48, R54, 0xff, RZ, 0xc0, !PT ;  /* 0x000000ff36307812 */ /* 0x000fe200078ec0ff */
[----:B------:R-:W-:Y:S01]  /*81f0*/  HMMA.16816.F32.BF16 R164, R104, R166, R20 ;  /* 0x000000a668a4723c */ /* 0x000fe20000041814 */
[----:B------:R-:W-:-:S02]  /*8200*/  SHF.R.U32.HI R49, RZ, 0x18, R54 ;  /* 0x00000018ff317819 */ /* 0x000fc40000011636 */
[----:B------:R-:W-:Y:S02]  /*8210*/  SHF.R.U32.HI R54, RZ, 0x8, R57 ;  /* 0x00000008ff367819 */ /* 0x000fe40000011639 */
[----:B------:R-:W-:Y:S01]  /*8220*/  PRMT R53, R53, 0x5410, R49 ;  /* 0x0000541035357816 */ /* 0x000fe20000000031 */
[----:B------:R-:W-:Y:S01]  /*8230*/  LDSM.16.MT88.4 R56, [R184+0xd800] ;  /* 0x00d80000b838783b */ /* 0x000fe20000004200 */
[----:B------:R-:W-:Y:S01]  /*8240*/  PRMT R54, R48, 0x5410, R54 ;  /* 0x0000541030367816 */ /* 0x000fe20000000036 */
[----:B------:R-:W-:Y:S02]  /*8250*/  HMMA.16816.F32.BF16 R24, R104, R108, R64 ;  /* 0x0000006c6818723c */ /* 0x000fe40000041840 */
[--C-:B------:R-:W-:Y:S01]  /*8260*/  HSET2.LE.AND R53, R53, R225.reuse, PT ;  /* 0x000000e135357233 */ /* 0x100fe20003803000 */
[----:B------:R-:W-:Y:S01]  /*8270*/  LDSM.16.MT88.4 R64, [R188+0xf800] ;  /* 0x00f80000bc40783b */ /* 0x000fe20000004200 */
[----:B------:R-:W-:-:S03]  /*8280*/  HSET2.LE.AND R54, R54, R225, PT ;  /* 0x000000e136367233 */ /* 0x000fc60003803000 */
[----:B------:R-:W-:Y:S01]  /*8290*/  LOP3.LUT R113, R53, R113, RZ, 0xc0, !PT ;  /* 0x0000007135717212 */ /* 0x000fe200078ec0ff */
[----:B------:R-:W-:Y:S01]  /*82a0*/  HMMA.16816.F32.BF16 R20, R104, R110, R68 ;  /* 0x0000006e6814723c */ /* 0x000fe20000041844 */
[----:B------:R-:W-:-:S07]  /*82b0*/  LOP3.LUT R112, R54, R112, RZ, 0xc0, !PT ;  /* 0x0000007036707212 */ /* 0x000fce00078ec0ff */
[C---:B------:R-:W-:Y:S01]  /*82c0*/  HMMA.16816.F32.BF16 R148, R104.reuse, R150, R36 ;  /* 0x000000966894723c */ /* 0x040fe20000041824 */
[----:B------:R-:W3:Y:S07]  /*82d0*/  LDSM.16.MT88.4 R36, [R188+0xd800] ;  /* 0x00d80000bc24783b */ /* 0x000eee0000004200 */
[C---:B------:R-:W-:Y:S01]  /*82e0*/  HMMA.16816.F32.BF16 R100, R104.reuse, R120, R80 ;  /* 0x000000786864723c */ /* 0x040fe20000041850 */
[----:B------:R-:W-:Y:S07]  /*82f0*/  LDSM.16.MT88.4 R80, [R185+0xf800] ;  /* 0x00f80000b950783b */ /* 0x000fee0000004200 */
[C---:B------:R-:W-:Y:S01]  /*8300*/  HMMA.16816.F32.BF16 R108, R104.reuse, R50, R92 ;  /* 0x00000032686c723c */ /* 0x040fe2000004185c */
[----:B------:R-:W4:Y:S07]  /*8310*/  LDSM.16.MT88.4 R48, [R185+0xd800] ;  /* 0x00d80000b930783b */ /* 0x000f2e0000004200 */
[C---:B------:R-:W-:Y:S08]  /*8320*/  HMMA.16816.F32.BF16 R120, R104.reuse, R122, R84 ;  /* 0x0000007a6878723c */ /* 0x040ff00000041854 */
[----:B------:R-:W-:Y:S01]  /*8330*/  HMMA.16816.F32.BF16 R4, R104, R46, R4 ;  /* 0x0000002e6804723c */ /* 0x000fe20000041804 */
[----:B------:R-:W5:Y:S07]  /*8340*/  LDSM.16.MT88.4 R104, [R186+0x11800] ;  /* 0x01180000ba68783b */ /* 0x000f6e0000004200 */
[C---:B-1----:R-:W-:Y:S08]  /*8350*/  HMMA.16816.F32.BF16 R92, R112.reuse, R96, R16 ;  /* 0x00000060705c723c */ /* 0x042ff00000041810 */
[C---:B--2---:R-:W-:Y:S01]  /*8360*/  HMMA.16816.F32.BF16 R68, R112.reuse, R72, R136 ;  /* 0x000000487044723c */ /* 0x044fe20000041888 */
[----:B------:R-:W1:Y:S07]  /*8370*/  LDSM.16.MT88.4 R136, [R185+0x11800] ;  /* 0x01180000b988783b */ /* 0x000e6e0000004200 */
[C---:B------:R-:W-:Y:S01]  /*8380*/  HMMA.16816.F32.BF16 R96, R112.reuse, R98, R12 ;  /* 0x000000627060723c */ /* 0x040fe2000004180c */
[----:B------:R-:W2:Y:S07]  /*8390*/  LDSM.16.MT88.4 R12, [R184+0x11800] ;  /* 0x01180000b80c783b */ /* 0x000eae0000004200 */
[C---:B---3--:R-:W-:Y:S08]  /*83a0*/  HMMA.16816.F32.BF16 R128, R112.reuse, R36, R128 ;  /* 0x000000247080723c */ /* 0x048ff00000041880 */
[C---:B------:R-:W-:Y:S08]  /*83b0*/  HMMA.16816.F32.BF16 R124, R112.reuse, R38, R124 ;  /* 0x00000026707c723c */ /* 0x040ff0000004187c */
[C---:B------:R-:W-:Y:S08]  /*83c0*/  HMMA.16816.F32.BF16 R36, R112.reuse, R40, R168 ;  /* 0x000000287024723c */ /* 0x040ff000000418a8 */
[C---:B----4-:R-:W-:Y:S08]  /*83d0*/  HMMA.16816.F32.BF16 R44, R112.reuse, R48, R160 ;  /* 0x00000030702c723c */ /* 0x050ff000000418a0 */
        /* <DEDUP_REMOVED lines=17> */
[C---:B--2---:R-:W-:Y:S08]  /*84f0*/  HMMA.16816.F32.BF16 R116, R112.reuse, R12, R116 ;  /* 0x0000000c7074723c */ /* 0x044ff00000041874 */
[----:B------:R-:W-:Y:S01]  /*8500*/  HMMA.16816.F32.BF16 R112, R112, R14, R4 ;  /* 0x0000000e7070723c */ /* 0x000fe20000041804 */
[----:B------:R-:W-:Y:S11]  /*8510*/  @P0 BRA `(.L_x_340) ;  /* 0x0000001000000947 */ /* 0x000ff60003800000 */
.L_x_338:
[----:B------:R-:W-:-:S12]  /*8520*/  UIADD3 UR21, UR26, -0x1, URZ ;  /* 0xffffffff1a157890 */ /* 0x000fd8000fffe03f */
.L_x_340:
[----:B------:R-:W-:-:S13]  /*8530*/  ISETP.LE.AND P0, PT, RZ, UR21, PT ;  /* 0x00000015ff007c0c */ /* 0x000fda000bf03270 */
[----:B------:R-:W-:Y:S05]  /*8540*/  @!P0 BRA `(.L_x_341) ;  /* 0x0000323000008947 */ /* 0x000fea0003800000 */
[----:B------:R-:W1:Y:S01]  /*8550*/  LDC.U8 R205, c[0x0][0x2d8] ;  /* 0x0000b600ffcd7b82 */ /* 0x000e620000000000 */
[----:B------:R-:W-:Y:S01]  /*8560*/  IMAD.WIDE.U32 R214, R217, -0x326172a9, RZ ;  /* 0xcd9e8d57d9d67825 */ /* 0x000fe200078e00ff */
[----:B------:R-:W-:Y:S01]  /*8570*/  UMOV UR29, 0x5 ;  /* 0x00000005001d7882 */ /* 0x000fe20000000000 */
[----:B------:R-:W-:Y:S01]  /*8580*/  MOV R0, R3 ;  /* 0x0000000300007202 */ /* 0x000fe20000000f00 */
[----:B------:R-:W-:Y:S01]  /*8590*/  ULDC.64 UR4, c[0x0][0x198] ;  /* 0x0000660000047ab9 */ /* 0x000fe20000000a00 */
[----:B------:R-:W-:Y:S01]  /*85a0*/  MOV R2, R132 ;  /* 0x0000008400027202 */ /* 0x000fe20000000f00 */
[----:B------:R-:W-:Y:S01]  /*85b0*/  USHF.L.U64.HI UR26, UR4, UR29, UR5 ;  /* 0x0000001d041a7299 */ /* 0x000fe20008010205 */
[----:B------:R-:W-:Y:S01]  /*85c0*/  LOP3.LUT R212, R215, R216, RZ, 0x3c, !PT ;  /* 0x000000d8d7d47212 */ /* 0x000fe200078e3cff */
[----:B------:R-:W-:Y:S01]  /*85d0*/  IMAD.WIDE.U32 R216, R200, -0x2daee0ad, RZ ;  /* 0xd2511f53c8d87825 */ /* 0x000fe200078e00ff */
[----:B------:R-:W-:Y:S01]  /*85e0*/  USHF.L.U32 UR27, UR4, 0x5, URZ ;  /* 0x00000005041b7899 */ /* 0x000fe2000800063f */
[----:B------:R-:W-:Y:S01]  /*85f0*/  MOV R200, R218 ;  /* 0x000000da00c87202 */ /* 0x000fe20000000f00 */
[----:B------:R-:W-:Y:S01]  /*8600*/  UMOV UR30, 0x6 ;  /* 0x00000006001e7882 */ /* 0x000fe20000000000 */
[----:B------:R-:W-:Y:S01]  /*8610*/  IMAD.WIDE.U32 R212, R212, -0x2daee0ad, RZ ;  /* 0xd2511f53d4d47825 */ /* 0x000fe200078e00ff */
[----:B------:R-:W-:-:S02]  /*8620*/  ULDC.64 UR4, c[0x0][0x1a0] ;  /* 0x0000680000047ab9 */ /* 0x000fc40000000a00 */
[----:B------:R-:W-:Y:S02]  /*8630*/  USHF.L.U64.HI UR29, UR4, UR29, UR5 ;  /* 0x0000001d041d7299 */ /* 0x000fe40008010205 */
[----:B------:R-:W-:Y:S02]  /*8640*/  USHF.L.U32 UR28, UR4, 0x5, URZ ;  /* 0x00000005041c7899 */ /* 0x000fe4000800063f */
[----:B------:R-:W-:Y:S02]  /*8650*/  USHF.L.U64.HI UR30, UR4, UR30, UR5 ;  /* 0x0000001e041e7299 */ /* 0x000fe40008010205 */
[----:B------:R-:W-:Y:S01]  /*8660*/  USHF.L.U32 UR32, UR4, 0x6, URZ ;  /* 0x0000000604207899 */ /* 0x000fe2000800063f */
[----:B-1----:R-:W-:Y:S01]  /*8670*/  PRMT R205, R205, 0x7054, R205 ;  /* 0x00007054cdcd7816 */ /* 0x002fe200000000cd */
[----:B------:R-:W-:Y:S05]  /*8680*/  BRA `(.L_x_342) ;  /* 0x0000025000007947 */ /* 0x000fea0003800000 */
.L_x_344:
        /* <DEDUP_REMOVED lines=11> */
[C---:B------:R-:W-:Y:S04]  /*8740*/  LEA R134, P2, R133.reuse, c[0x0][0x168], 0x1 ;  /* 0x00005a0085867a11 */ /* 0x040fe800078408ff */
[----:B------:R-:W-:Y:S02]  /*8750*/  LEA.HI.X R3, R132, R203, R3, 0x6, P1 ;  /* 0x000000cb84037211 */ /* 0x000fe400008f3403 */
[----:B------:R-:W-:Y:S02]  /*8760*/  IADD3 R132, P1, R134, UR27, RZ ;  /* 0x0000001b86847c10 */ /* 0x000fe4000ff3e0ff */
[----:B------:R-:W-:Y:S02]  /*8770*/  LEA.HI.X R135, R133, c[0x0][0x16c], R3, 0x1, P2 ;  /* 0x00005b0085877a11 */ /* 0x000fe400010f0c03 */
[----:B------:R-:W-:Y:S02]  /*8780*/  IADD3 R138, P2, R132, UR27, RZ ;  /* 0x0000001b848a7c10 */ /* 0x000fe4000ff5e0ff */
        /* <DEDUP_REMOVED lines=19> */
[----:B------:R-:W0:Y:S01]  /*88c0*/  LDGDEPBAR ;  /* 0x00000000000079af */ /* 0x000e220000000000 */
[----:B------:R-:W-:-:S05]  /*88d0*/  BRA `(.L_x_343) ;  /* 0x00000c0000007947 */ /* 0x000fca0003800000 */
.L_x_342:
[----:B------:R-:W-:Y:S04]  /*88e0*/  DEPBAR.LE SB0, 0x0 ;  /* 0x000080000000791a */ /* 0x000fe80000000000 */
[----:B------:R-:W-:Y:S01]  /*88f0*/  BAR.SYNC.DEFER_BLOCKING 0x0 ;  /* 0x0000000000007b1d */ /* 0x000fe20000010000 */
[----:B------:R-:W-:Y:S01]  /*8900*/  USHF.R.S32.HI UR5, URZ, 0x1f, UR21 ;  /* 0x0000001f3f057899 */ /* 0x000fe20008011415 */
[----:B------:R-:W-:Y:S01]  /*8910*/  IMAD.U32 R3, RZ, RZ, UR32 ;  /* 0x00000020ff037e24 */ /* 0x000fe2000f8e00ff */
[----:B------:R-:W-:Y:S03]  /*8920*/  UIMAD UR4, UR30, UR21, URZ ;  /* 0x000000151e0472a4 */ /* 0x000fe6000f8e023f */
[----:B------:R-:W-:Y:S01]  /*8930*/  IMAD.WIDE.U32 R6, R3, UR21, R200 ;  /* 0x0000001503067c25 */ /* 0x000fe2000f8e00c8 */
[----:B------:R-:W-:Y:S04]  /*8940*/  UIMAD UR4, UR5, UR32, UR4 ;  /* 0x00000020050472a4 */ /* 0x000fe8000f8e0204 */
[C---:B------:R-:W-:Y:S02]  /*8950*/  LEA R4, P0, R6.reuse, c[0x0][0x170], 0x1 ;  /* 0x00005c0006047a11 */ /* 0x040fe400078008ff */
[----:B------:R-:W-:Y:S04]  /*8960*/  IADD3 R3, R7, UR4, RZ ;  /* 0x0000000407037c10 */ /* 0x000fe8000fffe0ff */
[----:B------:R-:W-:Y:S02]  /*8970*/  LEA.HI.X R5, R6, c[0x0][0x174], R3, 0x1, P0 ;  /* 0x00005d0006057a11 */ /* 0x000fe400000f0c03 */
[----:B------:R-:W-:Y:S04]  /*8980*/  IADD3 R10, P0, R4, UR28, RZ ;  /* 0x0000001c040a7c10 */ /* 0x000fe8000ff1e0ff */
[----:B------:R-:W-:Y:S01]  /*8990*/  IADD3.X R11, R5, UR29, RZ, P0, !PT ;  /* 0x0000001d050b7c10 */ /* 0x000fe200087fe4ff */
[----:B------:R-:W-:Y:S01]  /*89a0*/  @!PT LDS RZ, [RZ] ;  /* 0x00000000fffff984 */ /* 0x000fe20000000800 */
[----:B------:R-:W-:Y:S01]  /*89b0*/  @!PT LDS RZ, [RZ] ;  /* 0x00000000fffff984 */ /* 0x000fe20000000800 */
[----:B------:R-:W-:Y:S01]  /*89c0*/  @!PT LDS RZ, [RZ] ;  /* 0x00000000fffff984 */ /* 0x000fe20000000800 */
[----:B------:R1:W-:Y:S01]  /*89d0*/  LDGSTS.E.BYPASS.LTC128B.128 [R197+0xc000], [R4.64] ;  /* 0x0c00000004c57fae */ /* 0x0003e2000b901d56 */
[----:B------:R-:W-:Y:S03]  /*89e0*/  IADD3 R8, P0, R10, UR28, RZ ;  /* 0x0000001c0a087c10 */ /* 0x000fe6000ff1e0ff */
[----:B------:R1:W-:Y:S01]  /*89f0*/  LDGSTS.E.BYPASS.LTC128B.128 [R197+0xe000], [R4.64+0x80] ;  /* 0x0e00008004c57fae */ /* 0x0003e2000b901d56 */
[----:B------:R-:W-:Y:S02]  /*8a00*/  IADD3.X R9, R11, UR29, RZ, P0, !PT ;  /* 0x0000001d0b097c10 */ /* 0x000fe400087fe4ff */
[----:B------:R-:W-:Y:S01]  /*8a10*/  IADD3 R6, P0, R8, UR28, RZ ;  /* 0x0000001c08067c10 */ /* 0x000fe2000ff1e0ff */
[----:B------:R1:W-:Y:S03]  /*8a20*/  LDGSTS.E.BYPASS.LTC128B.128 [R197+0x10000], [R4.64+0x100] ;  /* 0x1000010004c57fae */ /* 0x0003e6000b901d56 */
[----:B------:R-:W-:Y:S01]  /*8a30*/  IADD3.X R7, R9, UR29, RZ, P0, !PT ;  /* 0x0000001d09077c10 */ /* 0x000fe200087fe4ff */
[----:B------:R2:W-:Y:S01]  /*8a40*/  LDGSTS.E.BYPASS.LTC128B.128 [R197+0xc800], [R10.64] ;  /* 0x0c8000000ac57fae */ /* 0x0005e2000b901d56 */
[----:B------:R-:W-:Y:S03]  /*8a50*/  ISETP.LT.AND P0, PT, RZ, UR21, PT ;  /* 0x00000015ff007c0c */ /* 0x000fe6000bf01270 */
        /* <DEDUP_REMOVED lines=9> */
[----:B------:R-:W-:Y:S04]  /*8af0*/  LDSM.16.M88.4 R16, [R193+0x6800] ;  /* 0x00680000c110783b */ /* 0x000fe80000000200 */
[----:B------:R-:W-:Y:S04]  /*8b00*/  LDSM.16.M88.4 R24, [R193+0x7000] ;  /* 0x00700000c118783b */ /* 0x000fe80000000200 */
[----:B--2---:R-:W1:Y:S04]  /*8b10*/  LDSM.16.M88.4 R8, [R193+0x6000] ;  /* 0x00600000c108783b */ /* 0x004e680000000200 */
[----:B------:R-:W0:Y:S04]  /*8b20*/  LDGDEPBAR ;  /* 0x00000000000079af */ /* 0x000e280000000000 */
[----:B------:R-:W2:Y:S04]  /*8b30*/  LDSM.16.M88.4 R132, [R193+0x7800] ;  /* 0x00780000c184783b */ /* 0x000ea80000000200 */
[----:B------:R-:W-:Y:S04]  /*8b40*/  LDSM.16.M88.4 R136, [R192] ;  /* 0x00000000c088783b */ /* 0x000fe80000000200 */
[----:B------:R-:W3:Y:S04]  /*8b50*/  LDSM.16.M88.4 R140, [R191] ;  /* 0x00000000bf8c783b */ /* 0x000ee80000000200 */
[----:B------:R-:W4:Y:S04]  /*8b60*/  LDSM.16.M88.4 R144, [R183] ;  /* 0x00000000b790783b */ /* 0x000f280000000200 */
[----:B------:R-:W5:Y:S04]  /*8b70*/  LDSM.16.M88.4 R148, [R182] ;  /* 0x00000000b694783b */ /* 0x000f680000000200 */
[----:B------:R-:W2:Y:S04]  /*8b80*/  LDSM.16.M88.4 R152, [R181] ;  /* 0x00000000b598783b */ /* 0x000ea80000000200 */
[----:B------:R-:W-:Y:S04]  /*8b90*/  LDSM.16.M88.4 R156, [R190] ;  /* 0x00000000be9c783b */ /* 0x000fe80000000200 */
[----:B------:R-:W2:Y:S01]  /*8ba0*/  LDSM.16.M88.4 R160, [R187+0x6000] ;  /* 0x00600000bba0783b */ /* 0x000ea20000000200 */
[C---:B-1----:R-:W-:Y:S03]  /*8bb0*/  HMMA.16816.F32.BF16 R4, R32.reuse, R8, RZ ;  /* 0x000000082004723c */ /* 0x042fe600000418ff */
[----:B------:R-:W1:Y:S04]  /*8bc0*/  LDSM.16.M88.4 R164, [R187+0x6800] ;  /* 0x00680000bba4783b */ /* 0x000e680000000200 */
[----:B------:R-:W-:Y:S01]  /*8bd0*/  LDSM.16.M88.4 R168, [R187+0x7800] ;  /* 0x00780000bba8783b */ /* 0x000fe20000000200 */
[C---:B------:R-:W-:Y:S08]  /*8be0*/  HMMA.16816.F32.BF16 R8, R32.reuse, R10, RZ ;  /* 0x0000000a2008723c */ /* 0x040ff000000418ff */
[C---:B------:R-:W-:Y:S08]  /*8bf0*/  HMMA.16816.F32.BF16 R12, R32.reuse, R16, RZ ;  /* 0x00000010200c723c */ /* 0x040ff000000418ff */
[C---:B------:R-:W-:Y:S08]  /*8c00*/  HMMA.16816.F32.BF16 R16, R32.reuse, R18, RZ ;  /* 0x000000122010723c */ /* 0x040ff000000418ff */
[C---:B------:R-:W-:Y:S08]  /*8c10*/  HMMA.16816.F32.BF16 R20, R32.reuse, R24, RZ ;  /* 0x000000182014723c */ /* 0x040ff000000418ff */
[C---:B------:R-:W-:Y:S08]  /*8c20*/  HMMA.16816.F32.BF16 R24, R32.reuse, R26, RZ ;  /* 0x0000001a2018723c */ /* 0x040ff000000418ff */
[C---:B--2---:R-:W-:Y:S08]  /*8c30*/  HMMA.16816.F32.BF16 R28, R32.reuse, R132, RZ ;  /* 0x00000084201c723c */ /* 0x044ff000000418ff */
[----:B------:R-:W-:Y:S01]  /*8c40*/  HMMA.16816.F32.BF16 R32, R32, R134, RZ ;  /* 0x000000862020723c */ /* 0x000fe200000418ff */
[----:B------:R-:W2:Y:S07]  /*8c50*/  LDSM.16.M88.4 R132, [R187+0x7000] ;  /* 0x00700000bb84783b */ /* 0x000eae0000000200 */
[C---:B---3--:R-:W-:Y:S08]  /*8c60*/  HMMA.16816.F32.BF16 R4, R136.reuse, R140, R4 ;  /* 0x0000008c8804723c */ /* 0x048ff00000041804 */
[C---:B------:R-:W-:Y:S01]  /*8c70*/  HMMA.16816.F32.BF16 R8, R136.reuse, R142, R8 ;  /* 0x0000008e8808723c */ /* 0x040fe20000041808 */
[----:B------:R-:W-:Y:S07]  /*8c80*/  LDSM.16.M88.4 R140, [R189] ;  /* 0x00000000bd8c783b */ /* 0x000fee0000000200 */
[C---:B----4-:R-:W-:Y:S08]  /*8c90*/  HMMA.16816.F32.BF16 R12, R136.reuse, R144, R12 ;  /* 0x00000090880c723c */ /* 0x050ff0000004180c */
[C---:B------:R-:W-:Y:S01]  /*8ca0*/  HMMA.16816.F32.BF16 R16, R136.reuse, R146, R16 ;  /* 0x000000928810723c */ /* 0x040fe20000041810 */
[----:B------:R-:W3:Y:S07]  /*8cb0*/  LDSM.16.M88.4 R144, [R180] ;  /* 0x00000000b490783b */ /* 0x000eee0000000200 */
[C---:B-----5:R-:W-:Y:S08]  /*8cc0*/  HMMA.16816.F32.BF16 R20, R136.reuse, R148, R20 ;  /* 0x000000948814723c */ /* 0x060ff00000041814 */
[C---:B------:R-:W-:Y:S01]  /*8cd0*/  HMMA.16816.F32.BF16 R24, R136.reuse, R150, R24 ;  /* 0x000000968818723c */ /* 0x040fe20000041818 */
[----:B------:R-:W4:Y:S07]  /*8ce0*/  LDSM.16.M88.4 R148, [R180+0x800] ;  /* 0x00080000b494783b */ /* 0x000f2e0000000200 */
        /* <DEDUP_REMOVED lines=127> */
.L_x_343:
[----:B-1----:R-:W-:Y:S01]  /*94e0*/  FMNMX.FTZ R132, R4, R2, !PT ;  /* 0x0000000204847209 */ /* 0x002fe20007810000 */
[----:B------:R-:W-:Y:S01]  /*94f0*/  USHF.L.U32 UR4, UR21, 0x1, URZ ;  /* 0x0000000115047899 */ /* 0x000fe2000800063f */
[----:B------:R-:W-:Y:S01]  /*9500*/  FMNMX.FTZ R3, R6, R0, !PT ;  /* 0x0000000006037209 */ /* 0x000fe20007810000 */
[----:B------:R-:W-:Y:S01]  /*9510*/  LDSM.16.MT88.4 R140, [R188+0xc000] ;  /* 0x00c00000bc8c783b */ /* 0x000fe20000004200 */
[----:B------:R-:W-:Y:S01]  /*9520*/  FMNMX.FTZ R132, R5, R132, !PT ;  /* 0x0000008405847209 */ /* 0x000fe20007810000 */
[----:B------:R-:W-:Y:S01]  /*9530*/  UIADD3 UR21, UR21, -0x1, URZ ;  /* 0xffffffff15157890 */ /* 0x000fe2000fffe03f */
        /* <DEDUP_REMOVED lines=246> */
[----:B------:R-:W-:Y:S01]  /*a4a0*/  FFMA.FTZ R218, R12, c[0x0][0x23c], -R167 ;  /* 0x00008f000cda7a23 */ /* 0x000fe200000108a7 */
        /* <DEDUP_REMOVED lines=22> */
[----:B------:R-:W-:Y:S01]  /*a610*/  FMUL.FTZ R110, R0, R110 ;  /* 0x0000006e006e7220 */ /* 0x000fe20000410000 */
        /* <DEDUP_REMOVED lines=26> */
[--C-:B------:R-:W-:Y:S02]  /*a7c0*/  FFMA.FTZ R224, R22, c[0x0][0x23c], -R166.reuse ;  /* 0x00008f0016e07a23 */ /* 0x100fe400000108a6 */
[----:B------:R-:W-:Y:S01]  /*a7d0*/  FFMA.FTZ R225, R23, c[0x0][0x23c], -R166 ;  /* 0x00008f0017e17a23 */ /* 0x000fe200000108a6 */
[----:B------:R-:W-:Y:S01]  /*a7e0*/  LOP3.LUT R116, R116, R121, RZ, 0xc0, !PT ;  /* 0x0000007974747212 */ /* 0x000fe200078ec0ff */
[----:B------:R-:W-:Y:S01]  /*a7f0*/  FFMA.FTZ R162, R2, R211, R162 ;  /* 0x000000d302a27223 */ /* 0x000fe200000100a2 */
[----:B--2---:R-:W-:Y:S01]  /*a800*/  F2FP.BF16.PACK_AB R120, R221, R220 ;  /* 0x000000dcdd78723e */ /* 0x004fe200000010ff */
[----:B------:R-:W1:Y:S02]  /*a810*/  MUFU.EX2 R224, R224 ;  /* 0x000000e000e07308 */ /* 0x000e640000000800 */
[----:B------:R-:W-:Y:S01]  /*a820*/  MOV R2, R132 ;  /* 0x0000008400027202 */ /* 0x000fe20000000f00 */
[----:B------:R-:W-:Y:S01]  /*a830*/  FFMA.FTZ R164, R0, R210, R164 ;  /* 0x000000d200a47223 */ /* 0x000fe200000100a4 */
[----:B------:R-:W-:Y:S01]  /*a840*/  LOP3.LUT R117, R117, R120, RZ, 0xc0, !PT ;  /* 0x0000007875757212 */ /* 0x000fe200078ec0ff */
[----:B------:R-:W-:Y:S01]  /*a850*/  FADD.FTZ R162, R163, R162 ;  /* 0x000000a2a3a27221 */ /* 0x000fe20000010000 */
[----:B------:R-:W2:Y:S01]  /*a860*/  LDSM.16.MT88.4 R120, [R184+0xe800] ;  /* 0x00e80000b878783b */ /* 0x000ea20000004200 */
[----:B------:R-:W-:Y:S01]  /*a870*/  MOV R0, R3 ;  /* 0x0000000300007202 */ /* 0x000fe20000000f00 */
[----:B------:R-:W-:Y:S01]  /*a880*/  FADD.FTZ R164, R165, R164 ;  /* 0x000000a4a5a47221 */ /* 0x000fe20000010000 */
[----:B---3--:R-:W-:Y:S01]  /*a890*/  F2FP.BF16.PACK_AB R133, R171, R170 ;  /* 0x000000aaab85723e */ /* 0x008fe200000010ff */
[----:B------:R-:W-:Y:S01]  /*a8a0*/  MUFU.EX2 R225, R225 ;  /* 0x000000e100e17308 */ /* 0x000fe20000000800 */
[----:B------:R-:W-:Y:S02]  /*a8b0*/  FADD.FTZ R162, R134, R162 ;  /* 0x000000a286a27221 */ /* 0x000fe40000010000 */
        /* <DEDUP_REMOVED lines=16> */
[----:B------:R-:W-:Y:S02]  /*a9c0*/  FADD.FTZ R169, R169, R219 ;  /* 0x000000dba9a97221 */ /* 0x000fe40000010000 */
[----:B------:R-:W-:Y:S02]  /*a9d0*/  FADD.FTZ R171, R171, R221 ;  /* 0x000000ddabab7221 */ /* 0x000fe40000010000 */
[C---:B------:R-:W-:Y:S04]  /*a9e0*/  HMMA.16816.F32.BF16 R44, R116.reuse, R140, R44 ;  /* 0x0000008c742c723c */ /* 0x040fe8000004182c */
[----:B-1----:R-:W-:Y:S04]  /*a9f0*/  FADD.FTZ R171, R224, R171 ;  /* 0x000000abe0ab7221 */ /* 0x002fe80000010000 */
        /* <DEDUP_REMOVED lines=24> */
[----:B------:R-:W-:Y:S01]  /*ab80*/  LOP3.LUT R136, R223, UR13, R136, 0x96, !PT ;  /* 0x0000000ddf887c12 */ /* 0x000fe2000f8e9688 */
[--C-:B------:R-:W-:Y:S01]  /*ab90*/  FFMA.FTZ R223, R21, c[0x0][0x23c], -R167.reuse ;  /* 0x00008f0015df7a23 */ /* 0x100fe200000108a7 */
        /* <DEDUP_REMOVED lines=9> */
[----:B------:R-:W-:Y:S01]  /*ac30*/  IMAD.WIDE.U32 R24, R24, -0x326172a9, RZ ;  /* 0xcd9e8d5718187825 */ /* 0x000fe200078e00ff */
[----:B------:R-:W-:Y:S03]  /*ac40*/  MUFU.EX2 R223, R223 ;  /* 0x000000df00df7308 */ /* 0x000fe60000000800 */
[----:B------:R-:W-:Y:S01]  /*ac50*/  IMAD.WIDE.U32 R228, R228, -0x326172a9, RZ ;  /* 0xcd9e8d57e4e47825 */ /* 0x000fe200078e00ff */
[C---:B------:R-:W-:Y:S01]  /*ac60*/  HMMA.16816.F32.BF16 R16, R116.reuse, R130, R16 ;  /* 0x000000827410723c */ /* 0x040fe20000041810 */
[----:B------:R-:W-:Y:S02]  /*ac70*/  LDSM.16.MT88.4 R128, [R186+0xd000] ;  /* 0x00d00000ba80783b */ /* 0x000fe40000004200 */
[----:B------:R-:W-:Y:S02]  /*ac80*/  LOP3.LUT R222, R25, UR11, R222, 0x96, !PT ;  /* 0x0000000b19de7c12 */ /* 0x000fe4000f8e96de */
[----:B------:R-:W-:Y:S03]  /*ac90*/  LOP3.LUT R226, R229, UR9, R24, 0x96, !PT ;  /* 0x00000009e5e27c12 */ /* 0x000fe6000f8e9618 */
[C---:B--2---:R-:W-:Y:S04]  /*aca0*/  HMMA.16816.F32.BF16 R104, R116.reuse, R120, R104 ;  /* 0x000000787468723c */ /* 0x044fe80000041868 */
        /* <DEDUP_REMOVED lines=8> */
[----:B------:R-:W1:Y:S01]  /*ad30*/  MUFU.EX2 R222, R222 ;  /* 0x000000de00de7308 */ /* 0x000e620000000800 */
[----:B------:R-:W2:Y:S01]  /*ad40*/  LDSM.16.MT88.4 R24, [R184+0x10800] ;  /* 0x01080000b818783b */ /* 0x000ea20000004200 */
[----:B------:R-:W-:Y:S01]  /*ad50*/  IMAD.WIDE.U32 R124, R20, -0x326172a9, RZ ;  /* 0xcd9e8d57147c7825 */ /* 0x000fe200078e00ff */
[----:B------:R-:W-:Y:S04]  /*ad60*/  LOP3.LUT R228, R231, UR7, R228, 0x96, !PT ;  /* 0x00000007e7e47c12 */ /* 0x000fe8000f8e96e4 */
[----:B------:R-:W-:Y:S01]  /*ad70*/  LOP3.LUT R20, R125, UR16, R230, 0x96, !PT ;  /* 0x000000107d147c12 */ /* 0x000fe2000f8e96e6 */
[----:B------:R-:W-:Y:S01]  /*ad80*/  IMAD.WIDE.U32 R228, R228, -0x2daee0ad, RZ ;  /* 0xd2511f53e4e47825 */ /* 0x000fe200078e00ff */
[C---:B------:R-:W-:Y:S02]  /*ad90*/  LOP3.LUT R133, R124.reuse, 0xffff, RZ, 0xc0, !PT ;  /* 0x0000ffff7c857812 */ /* 0x040fe400078ec0ff */
[--C-:B------:R-:W-:Y:S02]  /*ada0*/  SHF.R.U32.HI R140, RZ, 0x10, R124.reuse ;  /* 0x00000010ff8c7819 */ /* 0x100fe4000001167c */
[----:B------:R-:W-:Y:S02]  /*adb0*/  LOP3.LUT R22, R124, 0xff, RZ, 0xc0, !PT ;  /* 0x000000ff7c167812 */ /* 0x000fe400078ec0ff */
[----:B------:R-:W-:Y:S02]  /*adc0*/  SHF.R.U32.HI R21, RZ, 0x18, R124 ;  /* 0x00000018ff157819 */ /* 0x000fe4000001167c */
[----:B------:R-:W3:Y:S01]  /*add0*/  LDSM.16.MT88.4 R124, [R188+0xd000] ;  /* 0x00d00000bc7c783b */ /* 0x000ee20000004200 */
[----:B------:R-:W-:Y:S02]  /*ade0*/  LOP3.LUT R121, R20, 0xffff, RZ, 0xc0, !PT ;  /* 0x0000ffff14797812 */ /* 0x000fe400078ec0ff */
[----:B------:R-:W-:Y:S02]  /*adf0*/  SHF.R.U32.HI R133, RZ, 0x8, R133 ;  /* 0x00000008ff857819 */ /* 0x000fe40000011685 */
[--C-:B------:R-:W-:Y:S02]  /*ae00*/  SHF.R.U32.HI R152, RZ, 0x10, R20.reuse ;  /* 0x00000010ff987819 */ /* 0x100fe40000011614 */
[----:B------:R-:W-:Y:S01]  /*ae10*/  LOP3.LUT R23, R140, 0xff, RZ, 0xc0, !PT ;  /* 0x000000ff8c177812 */ /* 0x000fe200078ec0ff */
[----:B-1----:R-:W-:Y:S01]  /*ae20*/  FADD.FTZ R169, R222, R169 ;  /* 0x000000a9dea97221 */ /* 0x002fe20000010000 */
[----:B------:R-:W-:Y:S01]  /*ae30*/  LOP3.LUT R120, R20, 0xff, RZ, 0xc0, !PT ;  /* 0x000000ff14787812 */ /* 0x000fe200078ec0ff */
[----:B------:R-:W-:Y:S01]  /*ae40*/  LDSM.16.MT88.4 R140, [R188+0xf000] ;  /* 0x00f00000bc8c783b */ /* 0x000fe20000004200 */
[----:B------:R-:W-:Y:S02]  /*ae50*/  SHF.R.U32.HI R121, RZ, 0x8, R121 ;  /* 0x00000008ff797819 */ /* 0x000fe40000011679 */
[----:B------:R-:W-:Y:S02]  /*ae60*/  LOP3.LUT R152, R152, 0xff, RZ, 0xc0, !PT ;  /* 0x000000ff98987812 */ /* 0x000fe400078ec0ff */
[----:B------:R-:W-:Y:S02]  /*ae70*/  PRMT R22, R22, 0x5410, R133 ;  /* 0x0000541016167816 */ /* 0x000fe40000000085 */
[----:B------:R-:W-:Y:S02]  /*ae80*/  SHF.R.U32.HI R133, RZ, 0x18, R20 ;  /* 0x00000018ff857819 */ /* 0x000fe40000011614 */
[----:B------:R-:W-:Y:S01]  /*ae90*/  PRMT R23, R23, 0x5410, R21 ;  /* 0x0000541017177816 */ /* 0x000fe20000000015 */
[--C-:B------:R-:W-:Y:S01]  /*aea0*/  HSET2.LE.AND R22, R22, R205.reuse, PT ;  /* 0x000000cd16167233 */ /* 0x100fe20003803000 */
[----:B------:R-:W-:Y:S02]  /*aeb0*/  PRMT R21, R120, 0x5410, R121 ;  /* 0x0000541078157816 */ /* 0x000fe40000000079 */
[----:B------:R-:W1:Y:S01]  /*aec0*/  LDSM.16.MT88.4 R120, [R184+0xd000] ;  /* 0x00d00000b878783b */ /* 0x000e620000004200 */
[C---:B--2---:R-:W-:Y:S03]  /*aed0*/  HMMA.16816.F32.BF16 R12, R116.reuse, R24, R12 ;  /* 0x00000018740c723c */ /* 0x044fe6000004180c */
[----:B------:R-:W-:Y:S01]  /*aee0*/  PRMT R152, R152, 0x5410, R133 ;  /* 0x0000541098987816 */ /* 0x000fe20000000085 */
[--C-:B------:R-:W-:Y:S01]  /*aef0*/  HSET2.LE.AND R23, R23, R205.reuse, PT ;  /* 0x000000cd17177233 */ /* 0x100fe20003803000 */
[----:B------:R-:W-:Y:S02]  /*af00*/  F2FP.BF16.PACK_AB R20, R157, R156 ;  /* 0x0000009c9d14723e */ /* 0x000fe400000010ff */
[--C-:B------:R-:W-:Y:S01]  /*af10*/  HSET2.LE.AND R25, R21, R205.reuse, PT ;  /* 0x000000cd15197233 */ /* 0x100fe20003803000 */
[----:B------:R-:W-:Y:S01]  /*af20*/  HMMA.16816.F32.BF16 R112, R116, R26, R112 ;  /* 0x0000001a7470723c */ /* 0x000fe20000041870 */
[----:B------:R-:W-:Y:S03]  /*af30*/  LDSM.16.MT88.4 R116, [R186+0x11000] ;  /* 0x01100000ba74783b */ /* 0x000fe60000004200 */
[--C-:B------:R-:W-:Y:S01]  /*af40*/  HSET2.LE.AND R21, R152, R205.reuse, PT ;  /* 0x000000cd98157233 */ /* 0x100fe20003803000 */
[----:B------:R-:W-:Y:S02]  /*af50*/  LOP3.LUT R22, R22, R20, RZ, 0xc0, !PT ;  /* 0x0000001416167212 */ /* 0x000fe400078ec0ff */
[C---:B------:R-:W-:Y:S01]  /*af60*/  F2FP.BF16.PACK_AB R24, R225.reuse, R224 ;  /* 0x000000e0e118723e */ /* 0x040fe200000010ff */
[----:B------:R-:W-:Y:S01]  /*af70*/  FADD.FTZ R225, R225, R171 ;  /* 0x000000abe1e17221 */ /* 0x000fe20000010000 */
[----:B------:R-:W-:Y:S01]  /*af80*/  F2FP.BF16.PACK_AB R20, R159, R158 ;  /* 0x0000009e9f14723e */ /* 0x000fe200000010ff */
[----:B------:R-:W2:Y:S02]  /*af90*/  LDSM.16.MT88.4 R152, [R184+0xf000] ;  /* 0x00f00000b898783b */ /* 0x000ea40000004200 */
[C---:B------:R-:W-:Y:S01]  /*afa0*/  F2FP.BF16.PACK_AB R133, R223.reuse, R222 ;  /* 0x000000dedf85723e */ /* 0x040fe200000010ff */
[----:B------:R-:W-:Y:S01]  /*afb0*/  FADD.FTZ R223, R223, R169 ;  /* 0x000000a9dfdf7221 */ /* 0x000fe20000010000 */
[----:B------:R-:W-:Y:S01]  /*afc0*/  LOP3.LUT R23, R23, R20, RZ, 0xc0, !PT ;  /* 0x0000001417177212 */ /* 0x000fe200078ec0ff */
[----:B------:R-:W-:Y:S01]  /*afd0*/  FADD.FTZ R225, R158, R225 ;  /* 0x000000e19ee17221 */ /* 0x000fe20000010000 */
[----:B------:R-:W-:Y:S01]  /*afe0*/  LOP3.LUT R20, R25, R133, RZ, 0xc0, !PT ;  /* 0x0000008519147212 */ /* 0x000fe200078ec0ff */
[----:B------:R-:W-:Y:S01]  /*aff0*/  FFMA.FTZ R133, R28, c[0x0][0x23c], -R167 ;  /* 0x00008f001c857a23 */ /* 0x000fe200000108a7 */
[----:B------:R-:W-:Y:S01]  /*b000*/  LOP3.LUT R21, R21, R24, RZ, 0xc0, !PT ;  /* 0x0000001815157212 */ /* 0x000fe200078ec0ff */
[----:B------:R-:W-:Y:S01]  /*b010*/  FADD.FTZ R223, R156, R223 ;  /* 0x000000df9cdf7221 */ /* 0x000fe20000010000 */
[----:B------:R-:W4:Y:S01]  /*b020*/  LDSM.16.MT88.4 R24, [R188+0x11000] ;  /* 0x01100000bc18783b */ /* 0x000f220000004200 */
[----:B------:R-:W-:Y:S01]  /*b030*/  LOP3.LUT R28, R228, 0xffff, RZ, 0xc0, !PT ;  /* 0x0000ffffe41c7812 */ /* 0x000fe200078ec0ff */
[----:B------:R-:W-:Y:S01]  /*b040*/  FADD.FTZ R159, R159, R225 ;  /* 0x000000e19f9f7221 */ /* 0x000fe20000010000 */
[----:B------:R-:W-:Y:S01]  /*b050*/  LOP3.LUT R227, R229, UR17, R226, 0x96, !PT ;  /* 0x00000011e5e37c12 */ /* 0x000fe2000f8e96e2 */
[----:B------:R-:W-:Y:S01]  /*b060*/  FFMA.FTZ R226, R34, c[0x0][0x23c], -R166 ;  /* 0x00008f0022e27a23 */ /* 0x000fe200000108a6 */
[C---:B---3--:R-:W-:Y:S01]  /*b070*/  HMMA.16816.F32.BF16 R4, R20.reuse, R124, R4 ;  /* 0x0000007c1404723c */ /* 0x048fe20000041804 */
[----:B------:R-:W3:Y:S04]  /*b080*/  MUFU.EX2 R133, R133 ;  /* 0x0000008500857308 */ /* 0x000ee80000000800 */
[----:B------:R-:W-:Y:S01]  /*b090*/  LOP3.LUT R34, R227, 0xffff, RZ, 0xc0, !PT ;  /* 0x0000ffffe3227812 */ /* 0x000fe200078ec0ff */
[----:B------:R-:W-:Y:S02]  /*b0a0*/  FADD.FTZ R157, R157, R223 ;  /* 0x000000df9d9d7221 */ /* 0x000fe40000010000 */
[C---:B------:R-:W-:Y:S01]  /*b0b0*/  HMMA.16816.F32.BF16 R8, R20.reuse, R126, R8 ;  /* 0x0000007e1408723c */ /* 0x040fe20000041808 */
[----:B------:R-:W-:Y:S02]  /*b0c0*/  LDSM.16.MT88.4 R124, [R188+0xd800] ;  /* 0x00d80000bc7c783b */ /* 0x000fe40000004200 */
[----:B------:R-:W-:Y:S01]  /*b0d0*/  MUFU.EX2 R226, R226 ;  /* 0x000000e200e27308 */ /* 0x000fe20000000800 */
[----:B------:R-:W-:Y:S04]  /*b0e0*/  SHF.R.U32.HI R34, RZ, 0x8, R34 ;  /* 0x00000008ff227819 */ /* 0x000fe80000011622 */
[C---:B------:R-:W-:Y:S08]  /*b0f0*/  HMMA.16816.F32.BF16 R36, R20.reuse, R128, R36 ;  /* 0x000000801424723c */ /* 0x040ff00000041824 */
[C---:B------:R-:W-:Y:S04]  /*b100*/  HMMA.16816.F32.BF16 R40, R20.reuse, R130, R40 ;  /* 0x000000821428723c */ /* 0x040fe80000041828 */
[----:B---3--:R-:W-:Y:S03]  /*b110*/  FADD.FTZ R157, R133, R157 ;  /* 0x0000009d859d7221 */ /* 0x008fe60000010000 */
[----:B------:R-:W-:Y:S01]  /*b120*/  SHF.R.U32.HI R130, RZ, 0x18, R228 ;  /* 0x00000018ff827819 */ /* 0x000fe200000116e4 */
[C---:B------:R-:W-:Y:S08]  /*b130*/  HMMA.16816.F32.BF16 R44, R20.reuse, R136, R44 ;  /* 0x00000088142c723c */ /* 0x040ff0000004182c */
[C---:B------:R-:W-:Y:S01]  /*b140*/  HMMA.16816.F32.BF16 R48, R20.reuse, R138, R48 ;  /* 0x0000008a1430723c */ /* 0x040fe20000041830 */
[----:B------:R-:W-:Y:S07]  /*b150*/  LDSM.16.MT88.4 R136, [R188+0xf800] ;  /* 0x00f80000bc88783b */ /* 0x000fee0000004200 */
        /* <DEDUP_REMOVED lines=19> */
[C---:B----4-:R-:W-:Y:S01]  /*b290*/  HMMA.16816.F32.BF16 R92, R20.reuse, R24, R92 ;  /* 0x00000018145c723c */ /* 0x050fe2000004185c */
        /* <DEDUP_REMOVED lines=10> */
[----:B------:R-:W-:Y:S01]  /*b340*/  PRMT R130, R32, 0x5410, R130 ;  /* 0x0000541020827816 */ /* 0x000fe20000000082 */
[C---:B------:R-:W-:Y:S04]  /*b350*/  HMMA.16816.F32.BF16 R100, R20.reuse, R116, R100 ;  /* 0x000000741464723c */ /* 0x040fe80000041864 */
[----:B------:R-:W-:Y:S01]  /*b360*/  LOP3.LUT R28, R227, 0xff, RZ, 0xc0, !PT ;  /* 0x000000ffe31c7812 */ /* 0x000fe200078ec0ff */
[----:B------:R-:W5:Y:S01]  /*b370*/  MUFU.EX2 R154, R154 ;  /* 0x0000009a009a7308 */ /* 0x000f620000000800 */
[--C-:B------:R-:W-:Y:S01]  /*b380*/  HSET2.LE.AND R30, R30, R205.reuse, PT ;  /* 0x000000cd1e1e7233 */ /* 0x100fe20003803000 */
[----:B------:R-:W-:Y:S01]  /*b390*/  SHF.R.U32.HI R31, RZ, 0x10, R227 ;  /* 0x00000010ff1f7819 */ /* 0x000fe200000116e3 */
[C---:B------:R-:W-:Y:S01]  /*b3a0*/  HMMA.16816.F32.BF16 R16, R20.reuse, R118, R16 ;  /* 0x000000761410723c */ /* 0x040fe20000041810 */
[----:B------:R-:W-:Y:S03]  /*b3b0*/  LDSM.16.MT88.4 R116, [R185+0xd800] ;  /* 0x00d80000b974783b */ /* 0x000fe60000004200 */
[----:B------:R-:W-:Y:S01]  /*b3c0*/  PRMT R28, R28, 0x5410, R34 ;  /* 0x000054101c1c7816 */ /* 0x000fe20000000022 */
[----:B--2---:R-:W-:Y:S01]  /*b3d0*/  FADD.FTZ R159, R153, R159 ;  /* 0x0000009f999f7221 */ /* 0x004fe20000010000 */
[----:B------:R-:W-:Y:S01]  /*b3e0*/  LOP3.LUT R31, R31, 0xff, RZ, 0xc0, !PT ;  /* 0x000000ff1f1f7812 */ /* 0x000fe200078ec0ff */
[----:B------:R-:W2:Y:S01]  /*b3f0*/  MUFU.EX2 R155, R155 ;  /* 0x0000009b009b7308 */ /* 0x000ea20000000800 */
[C---:B-1----:R-:W-:Y:S01]  /*b400*/  HMMA.16816.F32.BF16 R104, R20.reuse, R120, R104 ;  /* 0x000000781468723c */ /* 0x042fe20000041868 */
[----:B------:R-:W1:Y:S03]  /*b410*/  LDSM.16.MT88.4 R32, [R186+0xd800] ;  /* 0x00d80000ba20783b */ /* 0x000e660000004200 */
[C---:B----4-:R-:W-:Y:S01]  /*b420*/  F2FP.BF16.PACK_AB R129, R152.reuse, R133 ;  /* 0x000000859881723e */ /* 0x050fe200000010ff */
[--C-:B------:R-:W-:Y:S01]  /*b430*/  HSET2.LE.AND R28, R28, R205.reuse, PT ;  /* 0x000000cd1c1c7233 */ /* 0x100fe20003803000 */
[----:B------:R-:W-:Y:S01]  /*b440*/  SHF.R.U32.HI R29, RZ, 0x18, R227 ;  /* 0x00000018ff1d7819 */ /* 0x000fe200000116e3 */
[----:B------:R-:W-:Y:S01]  /*b450*/  FADD.FTZ R157, R152, R157 ;  /* 0x0000009d989d7221 */ /* 0x000fe20000010000 */
[C---:B------:R-:W-:Y:S01]  /*b460*/  HMMA.16816.F32.BF16 R108, R20.reuse, R122, R108 ;  /* 0x0000007a146c723c */ /* 0x040fe2000004186c */
[----:B------:R-:W4:Y:S01]  /*b470*/  MUFU.EX2 R167, R167 ;  /* 0x000000a700a77308 */ /* 0x000f220000000800 */
[----:B------:R-:W1:Y:S02]  /*b480*/  LDSM.16.MT88.4 R120, [R184+0xd800] ;  /* 0x00d80000b878783b */ /* 0x000e640000004200 */
[----:B------:R-:W-:Y:S01]  /*b490*/  LOP3.LUT R28, R28, R129, RZ, 0xc0, !PT ;  /* 0x000000811c1c7212 */ /* 0x000fe200078ec0ff */
[C---:B-----5:R-:W-:Y:S01]  /*b4a0*/  FADD.FTZ R159, R154.reuse, R159 ;  /* 0x0000009f9a9f7221 */ /* 0x060fe20000010000 */
[----:B------:R-:W-:Y:S02]  /*b4b0*/  F2FP.BF16.PACK_AB R128, R154, R153 ;  /* 0x000000999a80723e */ /* 0x000fe400000010ff */
[----:B------:R-:W-:Y:S01]  /*b4c0*/  PRMT R29, R31, 0x5410, R29 ;  /* 0x000054101f1d7816 */ /* 0x000fe2000000001d */
[C---:B---3--:R-:W-:Y:S02]  /*b4d0*/  HMMA.16816.F32.BF16 R12, R20.reuse, R24, R12 ;  /* 0x00000018140c723c */ /* 0x048fe4000004180c */
[----:B------:R-:W3:Y:S01]  /*b4e0*/  MUFU.EX2 R166, R166 ;  /* 0x000000a600a67308 */ /* 0x000ee20000000800 */
[----:B------:R-:W-:Y:S01]  /*b4f0*/  FADD.FTZ R159, R226, R159 ;  /* 0x0000009fe29f7221 */ /* 0x000fe20000010000 */
[--C-:B------:R-:W-:Y:S01]  /*b500*/  HSET2.LE.AND R29, R29, R205.reuse, PT ;  /* 0x000000cd1d1d7233 */ /* 0x100fe20003803000 */
[----:B--2---:R-:W-:Y:S03]  /*b510*/  FADD.FTZ R157, R155, R157 ;  /* 0x0000009d9b9d7221 */ /* 0x004fe60000010000 */
[----:B------:R-:W-:Y:S01]  /*b520*/  HMMA.16816.F32.BF16 R112, R20, R26, R112 ;  /* 0x0000001a1470723c */ /* 0x000fe20000041870 */
[----:B------:R-:W2:Y:S03]  /*b530*/  LDSM.16.MT88.4 R20, [R188+0x11800] ;  /* 0x01180000bc14783b */ /* 0x000ea60000004200 */
[----:B------:R-:W-:Y:S02]  /*b540*/  LOP3.LUT R29, R29, R128, RZ, 0xc0, !PT ;  /* 0x000000801d1d7212 */ /* 0x000fe400078ec0ff */
[C---:B----4-:R-:W-:Y:S01]  /*b550*/  F2FP.BF16.PACK_AB R31, R167.reuse, R155 ;  /* 0x0000009ba71f723e */ /* 0x050fe200000010ff */
[----:B------:R-:W-:Y:S05]  /*b560*/  FADD.FTZ R211, R167, R157 ;  /* 0x0000009da7d37221 */ /* 0x000fea0000010000 */
[----:B------:R-:W-:Y:S01]  /*b570*/  LOP3.LUT R30, R30, R31, RZ, 0xc0, !PT ;  /* 0x0000001f1e1e7212 */ /* 0x000fe200078ec0ff */
[----:B------:R-:W-:Y:S01]  /*b580*/  HSET2.LE.AND R31, R130, R205, PT ;  /* 0x000000cd821f7233 */ /* 0x000fe20003803000 */
        /* <DEDUP_REMOVED lines=31> */
.L_x_341:
        /* <DEDUP_REMOVED lines=36> */
[CC--:B------:R-:W-:Y:S01]  /*b9c0*/  LEA.HI R8, R0.reuse, R2.reuse, RZ, 0x2 ;  /* 0x0000000200087211 */ /* 0x0c0fe200078f10ff */
[----:B------:R-:W-:Y:S01]  /*b9d0*/  @UP2 UIMAD UR14, UR14, UR8, URZ ;  /* 0x000000080e0e22a4 */ /* 0x000fe2000f8e023f */
[----:B------:R-:W-:Y:S01]  /*b9e0*/  LEA.HI R0, R0, R2, RZ, 0x5 ;  /* 0x0000000200007211 */ /* 0x000fe200078f28ff */
[----:B---3--:R-:W-:Y:S01]  /*b9f0*/  FADD.FTZ R4, R210, R4 ;  /* 0x00000004d2047221 */ /* 0x008fe20000010000 */
        /* <DEDUP_REMOVED lines=19> */
[----:B------:R-:W-:Y:S01]  /*bb30*/  SHF.R.S32.HI R7, RZ, 0x5, R0 ;  /* 0x00000005ff077819 */ /* 0x000fe20000011400 */
[----:B------:R-:W1:Y:S01]  /*bb40*/  @P3 MUFU.RCP R10, R4 ;  /* 0x00000004000a3308 */ /* 0x000e620000001000 */
[C---:B------:R-:W-:Y:S01]  /*bb50*/  SHF.L.U32 R11, R6.reuse, 0x6, RZ ;  /* 0x00000006060b7819 */ /* 0x040fe200000006ff */
[----:B------:R-:W-:Y:S01]  /*bb60*/  USEL UR5, UR5, URZ, !UP3 ;  /* 0x0000003f05057287 */ /* 0x000fe2000d800000 */
[C---:B------:R-:W-:Y:S01]  /*bb70*/  R2P PR, R6.reuse, 0x6 ;  /* 0x0000000606007804 */ /* 0x040fe20000000000 */
[----:B------:R-:W-:Y:S01]  /*bb80*/  USHF.L.U32 UR4, UR4, 0x6, URZ ;  /* 0x0000000604047899 */ /* 0x000fe2000800063f */
[----:B------:R-:W-:Y:S01]  /*bb90*/  LOP3.LUT R11, R11, 0x1c0, RZ, 0xc0, !PT ;  /* 0x000001c00b0b7812 */ /* 0x000fe200078ec0ff */
[----:B----4-:R-:W-:Y:S01]  /*bba0*/  UIMAD UR14, UR10, UR14, UR5 ;  /* 0x0000000e0a0e72a4 */ /* 0x010fe2000f8e0205 */
[----:B------:R-:W-:Y:S01]  /*bbb0*/  LOP3.LUT R6, R6, 0x1, RZ, 0xc0, !PT ;  /* 0x0000000106067812 */ /* 0x000fe200078ec0ff */
[----:B--2---:R-:W-:Y:S01]  /*bbc0*/  FMUL.FTZ R9, R9, c[0x0][0x2dc] ;  /* 0x0000b70009097a20 */ /* 0x004fe20000410000 */
[----:B------:R-:W-:Y:S01]  /*bbd0*/  LEA R8, R7, R8, 0x9 ;  /* 0x0000000807087211 */ /* 0x000fe200078e48ff */
[----:B------:R-:W2:Y:S01]  /*bbe0*/  @P4 MUFU.LG2 R5, R5 ;  /* 0x0000000500054308 */ /* 0x000ea20000000c00 */
[----:B------:R-:W-:Y:S01]  /*bbf0*/  LEA.HI R11, R11, R11, RZ, 0x1d ;  /* 0x0000000b0b0b7211 */ /* 0x000fe200078fe8ff */
[C---:B------:R-:W-:Y:S01]  /*bc00*/  FMUL.FTZ R128, R9.reuse, R128 ;  /* 0x0000008009807220 */ /* 0x040fe20000410000 */
[----:B------:R-:W-:Y:S01]  /*bc10*/  ISETP.NE.U32.AND P0, PT, R6, 0x1, PT ;  /* 0x000000010600780c */ /* 0x000fe20003f05070 */
[C---:B------:R-:W-:Y:S01]  /*bc20*/  FMUL.FTZ R129, R9.reuse, R129 ;  /* 0x0000008109817220 */ /* 0x040fe20000410000 */
[----:B------:R-:W-:Y:S01]  /*bc30*/  LEA R8, R8, R11, 0x1 ;  /* 0x0000000b08087211 */ /* 0x000fe200078e08ff */
[----:B-1----:R-:W-:Y:S01]  /*bc40*/  FMUL.FTZ R10, R10, c[0x0][0x2dc] ;  /* 0x0000b7000a0a7a20 */ /* 0x002fe20000410000 */
[----:B------:R-:W-:Y:S01]  /*bc50*/  MOV R6, 0x20 ;  /* 0x0000002000067802 */ /* 0x000fe20000000f00 */
[C---:B------:R-:W-:Y:S01]  /*bc60*/  FMUL.FTZ R124, R9.reuse, R124 ;  /* 0x0000007c097c7220 */ /* 0x040fe20000410000 */
[----:B------:R-:W-:Y:S01]  /*bc70*/  SHF.L.U32 R8, R8, 0x1, RZ ;  /* 0x0000000108087819 */ /* 0x000fe200000006ff */
[----:B------:R-:W-:Y:S01]  /*bc80*/  FMUL.FTZ R130, R10, R130 ;  /* 0x000000820a827220 */ /* 0x000fe20000410000 */
[----:B------:R-:W-:Y:S01]  /*bc90*/  SEL R6, R6, 0xffffffe0, !P1 ;  /* 0xffffffe006067807 */ /* 0x000fe20004800000 */
[----:B------:R-:W-:Y:S01]  /*bca0*/  FMUL.FTZ R131, R10, R131 ;  /* 0x000000830a837220 */ /* 0x000fe20000410000 */
[----:B------:R-:W-:Y:S01]  /*bcb0*/  IADD3 R11, R8, -0x10, RZ ;  /* 0xfffffff0080b7810 */ /* 0x000fe20007ffe0ff */
[----:B------:R-:W-:Y:S01]  /*bcc0*/  FMUL.FTZ R125, R9, R125 ;  /* 0x0000007d097d7220 */ /* 0x000fe20000410000 */
[----:B------:R-:W-:Y:S01]  /*bcd0*/  F2FP.BF16.PACK_AB R128, R129, R128 ;  /* 0x000000808180723e */ /* 0x000fe200000010ff */
[----:B------:R-:W-:Y:S01]  /*bce0*/  FMUL.FTZ R126, R10, R126 ;  /* 0x0000007e0a7e7220 */ /* 0x000fe20000410000 */
[----:B------:R-:W-:Y:S01]  /*bcf0*/  @P0 IADD3 R11, R8, 0x10, RZ ;  /* 0x00000010080b0810 */ /* 0x000fe20007ffe0ff */
[----:B------:R-:W-:Y:S01]  /*bd00*/  FMUL.FTZ R127, R10, R127 ;  /* 0x0000007f0a7f7220 */ /* 0x000fe20000410000 */
[----:B------:R-:W-:Y:S01]  /*bd10*/  F2FP.BF16.PACK_AB R130, R131, R130 ;  /* 0x000000828382723e */ /* 0x000fe200000010ff */
[C---:B------:R-:W-:Y:S01]  /*bd20*/  FMUL.FTZ R36, R9.reuse, R36 ;  /* 0x0000002409247220 */ /* 0x040fe20000410000 */
[----:B------:R-:W-:Y:S01]  /*bd30*/  SEL R12, R12, 0xffffffc0, !P2 ;  /* 0xffffffc00c0c7807 */ /* 0x000fe20005000000 */
[----:B------:R-:W-:Y:S01]  /*bd40*/  FMUL.FTZ R37, R9, R37 ;  /* 0x0000002509257220 */ /* 0x000fe20000410000 */
[----:B------:R-:W-:Y:S01]  /*bd50*/  F2FP.BF16.PACK_AB R124, R125, R124 ;  /* 0x0000007c7d7c723e */ /* 0x000fe200000010ff */
[C---:B------:R-:W-:Y:S01]  /*bd60*/  FMUL.FTZ R38, R10.reuse, R38 ;  /* 0x000000260a267220 */ /* 0x040fe20000410000 */
[----:B------:R-:W-:Y:S01]  /*bd70*/  F2FP.BF16.PACK_AB R126, R127, R126 ;  /* 0x0000007e7f7e723e */ /* 0x000fe200000010ff */
        /* <DEDUP_REMOVED lines=164> */
[----:B------:R-:W-:Y:S01]  /*c7c0*/  FMUL.FTZ R114, R10, R114 ;  /* 0x000000720a727220 */ /* 0x000fe20000410000 */
[----:B------:R-:W-:Y:S01]  /*c7d0*/  LOP3.LUT R0, R0, 0xffffffe0, RZ, 0xc0, !PT ;  /* 0xffffffe000007812 */ /* 0x000fe200078ec0ff */
[----:B------:R-:W-:Y:S01]  /*c7e0*/  FMUL.FTZ R9, R9, R113 ;  /* 0x0000007109097220 */ /* 0x000fe20000410000 */
[----:B------:R-:W-:Y:S01]  /*c7f0*/  F2FP.BF16.PACK_AB R118, R119, R118 ;  /* 0x000000767776723e */ /* 0x000fe200000010ff */
[----:B------:R-:W-:Y:S01]  /*c800*/  FMUL.FTZ R10, R10, R115 ;  /* 0x000000730a0a7220 */ /* 0x000fe20000410000 */
[----:B------:R-:W-:Y:S01]  /*c810*/  STS [R11+0x4400], R98 ;  /* 0x004400620b007388 */ /* 0x000fe20000000800 */
[----:B------:R-:W1:Y:S01]  /*c820*/  @P3 MUFU.LG2 R4, R4 ;  /* 0x0000000400043308 */ /* 0x000e620000000c00 */
[----:B------:R-:W-:Y:S01]  /*c830*/  F2FP.BF16.PACK_AB R9, R9, R112 ;  /* 0x000000700909723e */ /* 0x000fe200000010ff */
[----:B------:R-:W-:Y:S01]  /*c840*/  @!UP3 UMOV UR26, URZ ;  /* 0x0000003f001abc82 */ /* 0x000fe20008000000 */
[----:B------:R-:W-:Y:S01]  /*c850*/  F2FP.BF16.PACK_AB R10, R10, R114 ;  /* 0x000000720a0a723e */ /* 0x000fe200000010ff */
[----:B------:R-:W-:Y:S01]  /*c860*/  STS [R13+0x4000], R100 ;  /* 0x004000640d007388 */ /* 0x000fe20000000800 */
[----:B------:R-:W-:Y:S01]  /*c870*/  IADD3 R0, -R0, R2, RZ ;  /* 0x0000000200007210 */ /* 0x000fe20007ffe1ff */
[----:B------:R-:W-:Y:S01]  /*c880*/  @UP3 UMOV UR26, UR16 ;  /* 0x00000010001a3c82 */ /* 0x000fe20008000000 */
[----:B--2---:R-:W-:Y:S01]  /*c890*/  @P4 FMUL.FTZ R5, R5, 0.69314718246459960938 ;  /* 0x3f31721805054820 */ /* 0x004fe20000410000 */
[----:B------:R-:W-:Y:S01]  /*c8a0*/  STS [R13+0x4400], R102 ;  /* 0x004400660d007388 */ /* 0x000fe20000000800 */
[----:B------:R-:W-:Y:S01]  /*c8b0*/  LOP3.LUT P0, RZ, R0, 0x3, RZ, 0xc0, !PT ;  /* 0x0000000300ff7812 */ /* 0x000fe2000780c0ff */
[----:B------:R-:W-:Y:S01]  /*c8c0*/  @!UP3 UMOV UR27, URZ ;  /* 0x0000003f001bbc82 */ /* 0x000fe20008000000 */
[----:B------:R-:W-:Y:S01]  /*c8d0*/  MOV R0, 0x7f800000 ;  /* 0x7f80000000007802 */ /* 0x000fe20000000f00 */
[----:B------:R-:W-:Y:S01]  /*c8e0*/  STS [R6+0x4000], R120 ;  /* 0x0040007806007388 */ /* 0x000fe20000000800 */
[----:B------:R-:W-:Y:S01]  /*c8f0*/  USHF.R.S32.HI UR5, URZ, 0x1f, UR4 ;  /* 0x0000001f3f057899 */ /* 0x000fe20008011404 */
[----:B------:R-:W-:Y:S01]  /*c900*/  MOV R2, 0x7f800000 ;  /* 0x7f80000000027802 */ /* 0x000fe20000000f00 */
[----:B------:R-:W-:Y:S01]  /*c910*/  @UP3 USHF.R.S32.HI UR27, URZ, 0x1f, UR16 ;  /* 0x0000001f3f1b3899 */ /* 0x000fe20008011410 */
[----:B------:R2:W-:Y:S01]  /*c920*/  STS [R6+0x4400], R122 ;  /* 0x0044007a06007388 */ /* 0x0005e20000000800 */
[----:B------:R-:W-:Y:S01]  /*c930*/  USHF.R.S32.HI UR6, URZ, 0x1f, UR14 ;  /* 0x0000001f3f067899 */ /* 0x000fe2000801140e */
[----:B-1----:R-:W-:Y:S01]  /*c940*/  @P3 FMUL.FTZ R4, R4, 0.69314718246459960938 ;  /* 0x3f31721804043820 */ /* 0x002fe20000410000 */
[----:B------:R-:W-:Y:S01]  /*c950*/  UIADD3 UR4, UP2, UP1, UR4, UR26, UR14 ;  /* 0x0000001a04047290 */ /* 0x000fe2000f95e00e */
[----:B------:R1:W-:Y:S01]  /*c960*/  STS [R14+0x4000], R104 ;  /* 0x004000680e007388 */ /* 0x0003e20000000800 */
[----:B------:R-:W-:Y:S01]  /*c970*/  @!UP0 UMOV UR12, UR24 ;  /* 0x00000018000c8c82 */ /* 0x000fe20008000000 */
[----:B------:R-:W-:Y:S01]  /*c980*/  @P4 FFMA.FTZ R0, R132, c[0x0][0x238], R5 ;  /* 0x00008e0084004a23 */ /* 0x000fe20000010005 */
[----:B------:R-:W-:Y:S01]  /*c990*/  UIADD3.X UR5, UR5, UR27, UR6, UP2, UP1 ;  /* 0x0000001b05057290 */ /* 0x000fe200097e2406 */
[----:B------:R1:W-:Y:S01]  /*c9a0*/  STS [R14+0x4400], R106 ;  /* 0x0044006a0e007388 */ /* 0x0003e20000000800 */
[----:B------:R-:W-:-:S03]  /*c9b0*/  @P3 FFMA.FTZ R2, R3, c[0x0][0x238], R4 ;  /* 0x00008e0003023a23 */ /* 0x000fc60000010004 */
[----:B------:R1:W-:Y:S04]  /*c9c0*/  STS [R15+0x4000], R108 ;  /* 0x0040006c0f007388 */ /* 0x0003e80000000800 */
[----:B------:R1:W-:Y:S04]  /*c9d0*/  STS [R15+0x4400], R110 ;  /* 0x0044006e0f007388 */ /* 0x0003e80000000800 */
[----:B------:R1:W-:Y:S04]  /*c9e0*/  STS [R16+0x4000], R116 ;  /* 0x0040007410007388 */ /* 0x0003e80000000800 */
[----:B------:R1:W-:Y:S01]  /*c9f0*/  STS [R16+0x4400], R118 ;  /* 0x0044007610007388 */ /* 0x0003e20000000800 */
[----:B--2---:R-:W-:-:S03]  /*ca00*/  SHF.R.S32.HI R6, RZ, 0x1f, R7 ;  /* 0x0000001fff067819 */ /* 0x004fc60000011407 */
[----:B------:R1:W-:Y:S01]  /*ca10*/  STS [R12+0x4000], R9 ;  /* 0x004000090c007388 */ /* 0x0003e20000000800 */
[----:B------:R-:W-:-:S03]  /*ca20*/  LEA.HI R6, R6, R7, RZ, 0x2 ;  /* 0x0000000706067211 */ /* 0x000fc600078f10ff */
[----:B------:R1:W-:Y:S01]  /*ca30*/  STS [R12+0x4400], R10 ;  /* 0x0044000a0c007388 */ /* 0x0003e20000000800 */
[----:B------:R-:W-:-:S03]  /*ca40*/  LOP3.LUT R6, R6, 0xffffffc, RZ, 0xc0, !PT ;  /* 0x0ffffffc06067812 */ /* 0x000fc600078ec0ff */
[----:B------:R-:W-:Y:S01]  /*ca50*/  BAR.SYNC.DEFER_BLOCKING 0x0 ;  /* 0x0000000000007b1d */ /* 0x000fe20000010000 */
[----:B------:R-:W-:-:S04]  /*ca60*/  IADD3 R6, R7, -R6, RZ ;  /* 0x8000000607067210 */ /* 0x000fc80007ffe0ff */
[----:B------:R-:W-:Y:S01]  /*ca70*/  LEA R6, R6, R204, 0x4 ;  /* 0x000000cc06067211 */ /* 0x000fe200078e20ff */
[----:B------:R1:W2:Y:S04]  /*ca80*/  LDS.128 R48, [R197] ;  /* 0x00000000c5307984 */ /* 0x0002a80000000c00 */
[----:B------:R1:W3:Y:S04]  /*ca90*/  LDS.128 R44, [R197+0x800] ;  /* 0x00080000c52c7984 */ /* 0x0002e80000000c00 */
[----:B------:R1:W4:Y:S04]  /*caa0*/  LDS.128 R40, [R197+0x1000] ;  /* 0x00100000c5287984 */ /* 0x0003280000000c00 */
[----:B------:R1:W1:Y:S04]  /*cab0*/  LDS.128 R36, [R197+0x1800] ;  /* 0x00180000c5247984 */ /* 0x0002680000000c00 */
[----:B------:R1:W1:Y:S04]  /*cac0*/  LDS.128 R32, [R197+0x2000] ;  /* 0x00200000c5207984 */ /* 0x0002680000000c00 */
[----:B------:R1:W1:Y:S04]  /*cad0*/  LDS.128 R28, [R197+0x2800] ;  /* 0x00280000c51c7984 */ /* 0x0002680000000c00 */
[----:B------:R1:W1:Y:S04]  /*cae0*/  LDS.128 R24, [R197+0x3000] ;  /* 0x00300000c5187984 */ /* 0x0002680000000c00 */
[----:B------:R1:W1:Y:S04]  /*caf0*/  LDS.128 R20, [R197+0x3800] ;  /* 0x00380000c5147984 */ /* 0x0002680000000c00 */
[----:B------:R1:W1:Y:S04]  /*cb00*/  LDS.128 R16, [R197+0x4000] ;  /* 0x00400000c5107984 */ /* 0x0002680000000c00 */
[----:B------:R1:W1:Y:S04]  /*cb10*/  LDS.128 R12, [R197+0x4800] ;  /* 0x00480000c50c7984 */ /* 0x0002680000000c00 */
[----:B------:R1:W1:Y:S04]  /*cb20*/  LDS.128 R8, [R197+0x5000] ;  /* 0x00500000c5087984 */ /* 0x0002680000000c00 */
[----:B------:R1:W1:Y:S01]  /*cb30*/  LDS.128 R52, [R197+0x5800] ;  /* 0x00580000c5347984 */ /* 0x0002620000000c00 */
[----:B------:R-:W-:Y:S05]  /*cb40*/  @P0 BRA `(.L_x_346) ;  /* 0x0000010000000947 */ /* 0x000fea0003800000 */
[----:B--23--:R-:W-:Y:S01]  /*cb50*/  UIMAD UR6, UR9, -0x40, UR20 ;  /* 0xffffffc0090678a4 */ /* 0x00cfe2000f8e0214 */
        /* <DEDUP_REMOVED lines=15> */
.L_x_346:
[----:B--23--:R-:W-:Y:S05]  /*cc50*/  BSYNC B0 ;  /* 0x0000000000007941 */ /* 0x00cfea0003800000 */
.L_x_345:
[----:B------:R-:W2:Y:S01]  /*cc60*/  S2R R3, SR_TID.X ;  /* 0x0000000000037919 */ /* 0x000ea20000002100 */
[----:B------:R-:W-:Y:S01]  /*cc70*/  IADD3 R4, P0, R206, UR12, RZ ;  /* 0x0000000cce047c10 */ /* 0x000fe2000ff1e0ff */
[----:B------:R-:W-:Y:S01]  /*cc80*/  USHF.R.S32.HI UR6, URZ, 0x1f, UR10 ;  /* 0x0000001f3f067899 */ /* 0x000fe2000801140a */
[----:B------:R-:W-:Y:S01]  /*cc90*/  BSSY B0, `(.L_x_347) ;  /* 0x0000017000007945 */ /* 0x000fe20003800000 */
[----:B------:R-:W3:Y:S01]  /*cca0*/  S2R R0, SR_CTAID.Z ;  /* 0x0000000000007919 */ /* 0x000ee20000002700 */
[----:B------:R-:W-:Y:S01]  /*ccb0*/  IADD3.X R5, R207, UR7, RZ, P0, !PT ;  /* 0x00000007cf057c10 */ /* 0x000fe200087fe4ff */
[----:B------:R-:W-:-:S02]  /*ccc0*/  ULDC.64 UR4, c[0x0][0x1f0] ;  /* 0x00007c0000047ab9 */ /* 0x000fc40000000a00 */
[----:B------:R-:W-:-:S04]  /*ccd0*/  UIMAD UR4, UR6, UR4, URZ ;  /* 0x00000004060472a4 */ /* 0x000fc8000f8e023f */
[----:B------:R-:W-:Y:S01]  /*cce0*/  UIMAD UR4, UR10, UR5, UR4 ;  /* 0x000000050a0472a4 */ /* 0x000fe2000f8e0204 */
[----:B--2---:R-:W-:-:S04]  /*ccf0*/  SHF.R.S32.HI R2, RZ, 0x1f, R3 ;  /* 0x0000001fff027819 */ /* 0x004fc80000011403 */
[----:B------:R-:W-:Y:S01]  /*cd00*/  LEA.HI R2, R2, R3, RZ, 0x3 ;  /* 0x0000000302027211 */ /* 0x000fe200078f18ff */
[----:B---3--:R-:W-:-:S03]  /*cd10*/  IMAD.WIDE.U32 R4, R0, c[0x0][0x1f0], R4 ;  /* 0x00007c0000047a25 */ /* 0x008fc600078e0004 */
[----:B------:R-:W-:Y:S02]  /*cd20*/  SHF.R.S32.HI R2, RZ, 0x3, R2 ;  /* 0x00000003ff027819 */ /* 0x000fe40000011402 */
[----:B------:R-:W-:Y:S02]  /*cd30*/  IADD3 R7, R5, UR4, RZ ;  /* 0x0000000405077c10 */ /* 0x000fe4000fffe0ff */
[----:B------:R-:W-:-:S13]  /*cd40*/  ISETP.GE.AND P0, PT, R2, UR18, PT ;  /* 0x0000001202007c0c */ /* 0x000fda000bf06270 */
        /* <DEDUP_REMOVED lines=11> */
.L_x_348:
[----:B------:R-:W-:Y:S05]  /*ce00*/  BSYNC B0 ;  /* 0x0000000000007941 */ /* 0x000fea0003800000 */
.L_x_347:
[----:B------:R-:W-:Y:S01]  /*ce10*/  IADD3 R2, R2, 0x10, RZ ;  /* 0x0000001002027810 */ /* 0x000fe20007ffe0ff */
[----:B------:R-:W-:Y:S03]  /*ce20*/  BSSY B0, `(.L_x_349) ;  /* 0x0000010000007945 */ /* 0x000fe60003800000 */
[----:B------:R-:W-:-:S13]  /*ce30*/  ISETP.GE.AND P0, PT, R2, UR18, PT ;  /* 0x0000001202007c0c */ /* 0x000fda000bf06270 */
[----:B------:R-:W-:Y:S05]  /*ce40*/  @P0 BRA `(.L_x_350) ;  /* 0x000000d000000947 */ /* 0x000fea0003800000 */
[----:B------:R-:W-:Y:S01]  /*ce50*/  IADD3 R2, P0, R208, 0x10, RZ ;  /* 0x00000010d0027810 */ /* 0x000fe20007f1e0ff */
[----:B-12---:R-:W-:Y:S01]  /*ce60*/  IMAD.MOV.U32 R16, RZ, RZ, R4 ;  /* 0x000000ffff107224 */ /* 0x006fe200078e0004 */
        /* <DEDUP_REMOVED lines=8> */
[----:B------:R1:W-:Y:S04]  /*cef0*/  STG.E.128 [R2.64], R44 ;  /* 0x0000002c02007986 */ /* 0x0003e8000c101d16 */
[----:B------:R1:W-:Y:S04]  /*cf00*/  STG.E.128 [R2.64+0x80], R28 ;  /* 0x0000801c02007986 */ /* 0x0003e8000c101d16 */
[----:B------:R1:W-:Y:S02]  /*cf10*/  STG.E.128 [R2.64+0x100], R12 ;  /* 0x0001000c02007986 */ /* 0x0003e4000c101d16 */
.L_x_350:
[----:B------:R-:W-:Y:S05]  /*cf20*/  BSYNC B0 ;  /* 0x0000000000007941 */ /* 0x000fea0003800000 */
.L_x_349:
[----:B------:R-:W-:Y:S01]  /*cf30*/  ISETP.GE.AND P0, PT, R196, UR18, PT ;  /* 0x00000012c4007c0c */ /* 0x000fe2000bf06270 */
[----:B------:R-:W-:-:S12]  /*cf40*/  BSSY B0, `(.L_x_351) ;  /* 0x000000f000007945 */ /* 0x000fd80003800000 */
[----:B------:R-:W-:Y:S05]  /*cf50*/  @P0 BRA `(.L_x_352) ;  /* 0x000000d000000947 */ /* 0x000fea0003800000 */
[----:B-1----:R-:W-:Y:S01]  /*cf60*/  IADD3 R2, P0, R208, 0x20, RZ ;  /* 0x00000020d0027810 */ /* 0x002fe20007f1e0ff */
        /* <DEDUP_REMOVED lines=9> */
[----:B----4-:R1:W-:Y:S04]  /*d000*/  STG.E.128 [R2.64], R40 ;  /* 0x0000002802007986 */ /* 0x0103e8000c101d16 */
[----:B------:R1:W-:Y:S04]  /*d010*/  STG.E.128 [R2.64+0x80], R24 ;  /* 0x0000801802007986 */ /* 0x0003e8000c101d16 */
[----:B------:R1:W-:Y:S02]  /*d020*/  STG.E.128 [R2.64+0x100], R8 ;  /* 0x0001000802007986 */ /* 0x0003e4000c101d16 */
.L_x_352:
[----:B------:R-:W-:Y:S05]  /*d030*/  BSYNC B0 ;  /* 0x0000000000007941 */ /* 0x000fea0003800000 */
.L_x_351:
[----:B------:R-:W-:-:S13]  /*d040*/  ISETP.GE.AND P0, PT, R195, UR18, PT ;  /* 0x00000012c3007c0c */ /* 0x000fda000bf06270 */
[----:B------:R-:W-:Y:S05]  /*d050*/  @P0 EXIT ;  /* 0x000000000000094d */ /* 0x000fea0003800000 */
[----:B------:R-:W-:Y:S01]  /*d060*/  IADD3 R0, P0, R208, 0x30, RZ ;  /* 0x00000030d0007810 */ /* 0x000fe20007f1e0ff */
[----:B-1----:R-:W-:Y:S01]  /*d070*/  IMAD.MOV.U32 R2, RZ, RZ, R4 ;  /* 0x000000ffff027224 */ /* 0x002fe200078e0004 */
        /* <DEDUP_REMOVED lines=12> */
.L_x_334:
[----:B------:R-:W-:Y:S01]  /*d140*/  UISETP.NE.AND UP4, UPT, UR19, -0x1, UPT ;  /* 0xffffffff1300788c */ /* 0x000fe2000bf85270 */
[----:B------:R-:W-:Y:S01]  /*d150*/  LEA.HI R7, R7, R86, RZ, 0x3 ;  /* 0x0000005607077211 */ /* 0x000fe200078f18ff */
[----:B------:R-:W-:Y:S01]  /*d160*/  ULDC.U8 UR15, c[0x0][0x329] ;  /* 0x0000ca40000f7ab9 */ /* 0x000fe20000000000 */
[----:B------:R-:W1:Y:S01]  /*d170*/  S2R R8, SR_CTAID.Z ;  /* 0x0000000000087919 */ /* 0x000e620000002700 */
[----:B------:R-:W-:Y:S01]  /*d180*/  UISETP.NE.AND UP3, UPT, UR15, URZ, UPT ;  /* 0x0000003f0f00728c */ /* 0x000fe2000bf65270 */
[----:B------:R-:W-:Y:S01]  /*d190*/  LOP3.LUT R0, R7, 0x1ffffff8, RZ, 0xc0, !PT ;  /* 0x1ffffff807007812 */ /* 0x000fe200078ec0ff */
[----:B------:R-:W-:Y:S01]  /*d1a0*/  ULDC.64 UR4, c[0x0][0x1e0] ;  /* 0x0000780000047ab9 */ /* 0x000fe20000000a00 */
[----:B------:R-:W2:Y:S01]  /*d1b0*/  S2R R12, SR_CTAID.X ;  /* 0x00000000000c7919 */ /* 0x000ea20000002500 */
[----:B------:R-:W-:Y:S01]  /*d1c0*/  ULDC.64 UR6, c[0x0][0x1e8] ;  /* 0x00007a0000067ab9 */ /* 0x000fe20000000a00 */
[----:B------:R-:W-:Y:S01]  /*d1d0*/  SHF.R.S32.HI R6, RZ, 0x3, R7 ;  /* 0x00000003ff067819 */ /* 0x000fe20000011407 */
[----:B------:R-:W-:Y:S01]  /*d1e0*/  USHF.R.S32.HI UR14, URZ, 0x1f, UR8 ;  /* 0x0000001f3f0e7899 */ /* 0x000fe20008011408 */
[----:B------:R-:W-:Y:S01]  /*d1f0*/  IMAD.IADD R0, R86, 0x1, -R0 ;  /* 0x0000000156007824 */ /* 0x000fe200078e0a00 */
[----:B------:R-:W-:Y:S01]  /*d200*/  @!UP4 USHF.R.S32.HI UR17, URZ, 0x1f, UR11 ;  /* 0x0000001f3f11c899 */ /* 0x000fe2000801140b */
[----:B------:R-:W-:Y:S01]  /*d210*/  SHF.R.S32.HI R7, RZ, 0x1f, R6 ;  /* 0x0000001fff077819 */ /* 0x000fe20000011406 */
[----:B------:R-:W-:Y:S01]  /*d220*/  @UP4 UIMAD.WIDE.U32 UR12, UR19, UR6, URZ ;  /* 0x00000006130c42a5 */ /* 0x000fe2000f8e003f */
[----:B------:R-:W-:Y:S01]  /*d230*/  IMAD.SHL.U32 R0, R0, 0x8, RZ ;  /* 0x0000000800007824 */ /* 0x000fe200078e00ff */
[----:B------:R-:W-:Y:S01]  /*d240*/  @!UP4 UIMAD UR17, UR17, UR4, URZ ;  /* 0x000000041111c2a4 */ /* 0x000fe2000f8e023f */
[----:B------:R-:W-:Y:S01]  /*d250*/  BSSY B0, `(.L_x_353) ;  /* 0x0000038000007945 */ /* 0x000fe20003800000 */
[----:B------:R-:W-:-:S02]  /*d260*/  ULDC.U8 UR16, c[0x0][0x328] ;  /* 0x0000ca0000107ab9 */ /* 0x000fc40000000000 */
[----:B------:R-:W-:Y:S02]  /*d270*/  @!UP4 UIMAD.WIDE.U32 UR24, UR11, UR4, URZ ;  /* 0x000000040b18c2a5 */ /* 0x000fe4000f8e003f */
[----:B------:R-:W-:Y:S02]  /*d280*/  @!UP4 UIMAD UR17, UR11, UR5, UR17 ;  /* 0x000000050b11c2a4 */ /* 0x000fe4000f8e0211 */
[----:B------:R-:W-:Y:S02]  /*d290*/  UISETP.NE.AND UP2, UPT, UR16, URZ, UPT ;  /* 0x0000003f1000728c */ /* 0x000fe4000bf45270 */
[----:B------:R-:W-:Y:S02]  /*d2a0*/  ULDC.64 UR4, c[0x0][0x1f0] ;  /* 0x00007c0000047ab9 */ /* 0x000fe40000000a00 */
[----:B------:R-:W-:Y:S02]  /*d2b0*/  UIMAD UR4, UR14, UR4, URZ ;  /* 0x000000040e0472a4 */ /* 0x000fe4000f8e023f */
[----:B------:R-:W-:Y:S01]  /*d2c0*/  @UP4 UIMAD UR7, UR19, UR7, UR13 ;  /* 0x00000007130742a4 */ /* 0x000fe2000f8e020d */
[----:B--2---:R-:W-:Y:S01]  /*d2d0*/  IMAD.WIDE R12, R12, 0x40, R6 ;  /* 0x000000400c0c7825 */ /* 0x004fe200078e0206 */
[----:B------:R-:W-:-:S02]  /*d2e0*/  @UP4 UMOV UR14, UR12 ;  /* 0x0000000c000e4c82 */ /* 0x000fc40008000000 */
[----:B------:R-:W-:Y:S02]  /*d2f0*/  UISETP.EQ.AND UP2, UPT, UR15, URZ, UP2 ;  /* 0x0000003f0f00728c */ /* 0x000fe40009742270 */
[----:B------:R-:W-:Y:S02]  /*d300*/  @!UP3 UISETP.NE.AND UP1, UPT, UR16, URZ, UPT ;  /* 0x0000003f1000b28c */ /* 0x000fe4000bf25270 */
[----:B------:R-:W-:Y:S02]  /*d310*/  ULDC UR13, c[0x0][0x214] ;  /* 0x00008500000d7ab9 */ /* 0x000fe40000000800 */
[----:B------:R-:W-:Y:S02]  /*d320*/  @UP3 ULDC UR12, c[0x0][0x210] ;  /* 0x00008400000c3ab9 */ /* 0x000fe40000000800 */
[----:B------:R-:W-:Y:S02]  /*d330*/  ULDC UR10, c[0x0][0x234] ;  /* 0x00008d00000a7ab9 */ /* 0x000fe40000000800 */
[----:B------:R-:W-:-:S02]  /*d340*/  @UP3 UIMAD UR12, UR12, UR13, URZ ;  /* 0x0000000d0c0c32a4 */ /* 0x000fc4000f8e023f */
[----:B------:R-:W-:Y:S02]  /*d350*/  UISETP.NE.OR UP0, UPT, UR19, -0x1, !UP2 ;  /* 0xffffffff1300788c */ /* 0x000fe4000d705670 */
[----:B------:R-:W-:Y:S02]  /*d360*/  @!UP3 USEL UR12, UR13, UR10, !UP1 ;  /* 0x0000000a0d0cb287 */ /* 0x000fe4000c800000 */
        /* <DEDUP_REMOVED lines=10> */
[----:B------:R-:W-:Y:S01]  /*d410*/  @UP3 ULDC UR18, c[0x0][0x210] ;  /* 0x0000840000123ab9 */ /* 0x000fe20000000800 */
[----:B------:R-:W-:Y:S01]  /*d420*/  ISETP.GE.AND P0, PT, R6, UR20, PT ;  /* 0x0000001406007c0c */ /* 0x000fe2000bf06270 */
[----:B------:R-:W-:-:S02]  /*d430*/  USEL UR15, UR15, URZ, !UP2 ;  /* 0x0000003f0f0f7287 */ /* 0x000fc4000d000000 */
[----:B------:R-:W-:Y:S01]  /*d440*/  @!UP3 UMOV UR18, 0x1 ;  /* 0x000000010012b882 */ /* 0x000fe20000000000 */
[----:B-1----:R-:W-:Y:S01]  /*d450*/  IMAD.WIDE.U32 R8, R8, c[0x0][0x1f0], R2 ;  /* 0x00007c0008087a25 */ /* 0x002fe200078e0002 */
[----:B------:R-:W-:Y:S02]  /*d460*/  UIMAD UR9, UR9, UR18, URZ ;  /* 0x00000012090972a4 */ /* 0x000fe4000f8e023f */
[----:B------:R-:W-:Y:S02]  /*d470*/  UIMAD UR15, UR8, UR12, UR15 ;  /* 0x0000000c080f72a4 */ /* 0x000fe4000f8e020f */
        /* <DEDUP_REMOVED lines=21> */
.L_x_354:
[----:B------:R-:W-:Y:S05]  /*d5d0*/  BSYNC B0 ;  /* 0x0000000000007941 */ /* 0x000fea0003800000 */
.L_x_353:
[----:B-1----:R-:W-:Y:S01]  /*d5e0*/  IADD3 R5, R6, 0x10, RZ ;  /* 0x0000001006057810 */ /* 0x002fe20007ffe0ff */
[----:B------:R-:W-:Y:S03]  /*d5f0*/  BSSY B0, `(.L_x_355) ;  /* 0x0000010000007945 */ /* 0x000fe60003800000 */
[----:B------:R-:W-:-:S13]  /*d600*/  ISETP.GE.AND P0, PT, R5, UR20, PT ;  /* 0x0000001405007c0c */ /* 0x000fda000bf06270 */
        /* <DEDUP_REMOVED lines=11> */
[----:B------:R1:W-:Y:S04]  /*d6c0*/  STG.E.128 [R2.64], RZ ;  /* 0x000000ff02007986 */ /* 0x0003e8000c101d16 */
[----:B------:R1:W-:Y:S04]  /*d6d0*/  STG.E.128 [R2.64+0x80], RZ ;  /* 0x000080ff02007986 */ /* 0x0003e8000c101d16 */
[----:B------:R1:W-:Y:S02]  /*d6e0*/  STG.E.128 [R2.64+0x100], RZ ;  /* 0x000100ff02007986 */ /* 0x0003e4000c101d16 */
.L_x_356:
[----:B------:R-:W-:Y:S05]  /*d6f0*/  BSYNC B0 ;  /* 0x0000000000007941 */ /* 0x000fea0003800000 */
.L_x_355:
[----:B------:R-:W-:Y:S01]  /*d700*/  IADD3 R4, R6, 0x20, RZ ;  /* 0x0000002006047810 */ /* 0x000fe20007ffe0ff */
[----:B------:R-:W-:Y:S03]  /*d710*/  BSSY B0, `(.L_x_357) ;  /* 0x0000010000007945 */ /* 0x000fe60003800000 */
[----:B------:R-:W-:-:S13]  /*d720*/  ISETP.GE.AND P0, PT, R4, UR20, PT ;  /* 0x0000001404007c0c */ /* 0x000fda000bf06270 */
        /* <DEDUP_REMOVED lines=14> */
.L_x_358:
[----:B------:R-:W-:Y:S05]  /*d810*/  BSYNC B0 ;  /* 0x0000000000007941 */ /* 0x000fea0003800000 */
.L_x_357:
[----:B-1----:R-:W-:Y:S01]  /*d820*/  IADD3 R3, R6, 0x30, RZ ;  /* 0x0000003006037810 */ /* 0x002fe20007ffe0ff */
[----:B------:R-:W-:Y:S03]  /*d830*/  BSSY B0, `(.L_x_359) ;  /* 0x000000f000007945 */ /* 0x000fe60003800000 */
[----:B------:R-:W-:-:S13]  /*d840*/  ISETP.GE.AND P0, PT, R3, UR20, PT ;  /* 0x0000001403007c0c */ /* 0x000fda000bf06270 */
[----:B------:R-:W-:Y:S05]  /*d850*/  @P0 BRA `(.L_x_360) ;  /* 0x000000c000000947 */ /* 0x000fea0003800000 */
[----:B------:R-:W-:Y:S02]  /*d860*/  IADD3 R2, P0, R12, 0x30, RZ ;  /* 0x000000300c027810 */ /* 0x000fe40007f1e0ff */
[----:B------:R-:W-:Y:S02]  /*d870*/  MOV R9, R11 ;  /* 0x0000000b00097202 */ /* 0x000fe40000000f00 */
[----:B------:R-:W-:-:S03]  /*d880*/  IADD3.X R0, RZ, R13, RZ, P0, !PT ;  /* 0x0000000dff007210 */ /* 0x000fc600007fe4ff */
        /* <DEDUP_REMOVED lines=9> */
.L_x_360:
[----:B------:R-:W-:Y:S05]  /*d920*/  BSYNC B0 ;  /* 0x0000000000007941 */ /* 0x000fea0003800000 */
.L_x_359:
[----:B------:R-:W-:-:S04]  /*d930*/  LOP3.LUT P6, RZ, R86, 0x7, RZ, 0xc0, !PT ;  /* 0x0000000756ff7812 */ /* 0x000fc800078cc0ff */
[----:B------:R-:W-:Y:S02]  /*d940*/  ISETP.GE.OR P5, PT, R6, UR20, P6 ;  /* 0x0000001406007c0c */ /* 0x000fe4000b7a6670 */
[----:B------:R-:W-:Y:S02]  /*d950*/  ISETP.GE.OR P4, PT, R5, UR20, P6 ;  /* 0x0000001405007c0c */ /* 0x000fe4000b786670 */
[----:B------:R-:W-:Y:S02]  /*d960*/  ISETP.GE.OR P3, PT, R4, UR20, P6 ;  /* 0x0000001404007c0c */ /* 0x000fe4000b766670 */
[----:B------:R-:W-:-:S07]  /*d970*/  ISETP.GE.OR P6, PT, R3, UR20, P6 ;  /* 0x0000001403007c0c */ /* 0x000fce000b7c6670 */
[----:B------:R-:W-:Y:S02]  /*d980*/  @!P5 IMAD R7, R6, UR18, RZ ;  /* 0x000000120607dc24 */ /* 0x000fe4000f8e02ff */
[----:B------:R-:W-:Y:S02]  /*d990*/  @!P4 IMAD R0, R5, UR18, RZ ;  /* 0x000000120500cc24 */ /* 0x000fe4000f8e02ff */
[----:B------:R-:W-:Y:S01]  /*d9a0*/  @!P3 IMAD R4, R4, UR18, RZ ;  /* 0x000000120404bc24 */ /* 0x000fe2000f8e02ff */
[C---:B------:R-:W-:Y:S02]  /*d9b0*/  @!P5 IADD3 R6, P0, R7.reuse, UR9, RZ ;  /* 0x000000090706dc10 */ /* 0x040fe4000ff1e0ff */
[----:B------:R-:W-:Y:S02]  /*d9c0*/  @!P4 IADD3 R2, P1, R0, UR9, RZ ;  /* 0x000000090002cc10 */ /* 0x000fe4000ff3e0ff */
[----:B------:R-:W-:Y:S02]  /*d9d0*/  @!P5 LEA.HI.X.SX32 R7, R7, UR6, 0x1, P0 ;  /* 0x000000060707dc11 */ /* 0x000fe400080f0eff */
[----:B-1----:R-:W-:-:S02]  /*d9e0*/  @!P5 LEA R10, P2, R6, c[0x0][0x200], 0x2 ;  /* 0x00008000060ada11 */ /* 0x002fc400078410ff */
        /* <DEDUP_REMOVED lines=15> */
[----:B-1----:R-:W-:-:S05]  /*dae0*/  IMAD R0, R3, UR18, RZ ;  /* 0x0000001203007c24 */ /* 0x002fca000f8e02ff */
[----:B------:R-:W-:-:S04]  /*daf0*/  IADD3 R2, P0, R0, UR9, RZ ;  /* 0x0000000900027c10 */ /* 0x000fc8000ff1e0ff */
[----:B------:R-:W-:Y:S02]  /*db00*/  LEA.HI.X.SX32 R0, R0, UR6, 0x1, P0 ;  /* 0x0000000600007c11 */ /* 0x000fe400080f0eff */
[----:B------:R-:W-:-:S04]  /*db10*/  LEA R4, P0, R2, c[0x0][0x200], 0x2 ;  /* 0x0000800002047a11 */ /* 0x000fc800078010ff */
[----:B------:R-:W-:Y:S01]  /*db20*/  LEA.HI.X R5, R2, c[0x0][0x204], R0, 0x2, P0 ;  /* 0x0000810002057a11 */ /* 0x000fe200000f1400 */
[----:B------:R-:W-:-:S05]  /*db30*/  IMAD.MOV.U32 R0, RZ, RZ, 0x7f800000 ;  /* 0x7f800000ff007424 */ /* 0x000fca00078e00ff */
[----:B------:R-:W-:Y:S01]  /*db40*/  STG.E [R4.64], R0 ;  /* 0x0000000004007986 */ /* 0x000fe2000c101916 */
[----:B------:R-:W-:Y:S05]  /*db50*/  EXIT ;  /* 0x000000000000794d */ /* 0x000fea0003800000 */
.L_x_361:
        /* <DEDUP_REMOVED lines=10> */
.L_x_689:


//--------------------- .text._ZN5flash16flash_fwd_kernelI23Flash_fwd_kernel_traitsILi192ELi64ELi64ELi4ELb0ELb0EN7cutlass10bfloat16_tE19Flash_kernel_traitsILi192ELi64ELi64ELi4ES3_EELb0ELb1ELb0ELb0ELb0ELb1ELb1ELb0EEEvNS_16Flash_fwd_paramsE --------------------------
	.section	.text._ZN5flash16flash_fwd_kernelI23Flash_fwd_kernel_traitsILi192ELi64ELi64ELi4ELb0ELb0EN7cutlass10bfloat16_tE19Flash_kernel_traitsILi192ELi64ELi64ELi4ES3_EELb0ELb1ELb0ELb0ELb0ELb1ELb1ELb0EEEvNS_16Flash_fwd_paramsE,"ax",@progbits
	.sectioninfo	@"SHI_REGISTERS=254"
	.align	128
        .global         _ZN5flash16flash_fwd_kernelI23Flash_fwd_kernel_traitsILi192ELi64ELi64ELi4ELb0ELb0EN7cutlass10bfloat16_tE19Flash_kernel_traitsILi192ELi64ELi64ELi4ES3_EELb0ELb1ELb0ELb0ELb0ELb1ELb1ELb0EEEvNS_16Flash_fwd_paramsE
        .type           _ZN5flash16flash_fwd_kernelI23Flash_fwd_kernel_traitsILi192ELi64ELi64ELi4ELb0ELb0EN7cutlass10bfloat16_tE19Flash_kernel_traitsILi192ELi64ELi64ELi4ES3_EELb0ELb1ELb0ELb0ELb0ELb1ELb1ELb0EEEvNS_16Flash_fwd_paramsE,@function
        .size           _ZN5flash16flash_fwd_kernelI23Flash_fwd_kernel_traitsILi192ELi64ELi64ELi4ELb0ELb0EN7cutlass10bfloat16_tE19Flash_kernel_traitsILi192ELi64ELi64ELi4ES3_EELb0ELb1ELb0ELb0ELb0ELb1ELb1ELb0EEEvNS_16Flash_fwd_paramsE,(.L_x_690 - _ZN5flash16flash_fwd_kernelI23Flash_fwd_kernel_traitsILi192ELi64ELi64ELi4ELb0ELb0EN7cutlass10bfloat16_tE19Flash_kernel_traitsILi192ELi64ELi64ELi4ES3_EELb0ELb1ELb0ELb0ELb0ELb1ELb1ELb0EEEvNS_16Flash_fwd_paramsE)
        .other          _ZN5flash16flash_fwd_kernelI23Flash_fwd_kernel_traitsILi192ELi64ELi64ELi4ELb0ELb0EN7cutlass10bfloat16_tE19Flash_kernel_traitsILi192ELi64ELi64ELi4ES3_EELb0ELb1ELb0ELb0ELb0ELb1ELb1ELb0EEEvNS_16Flash_fwd_paramsE,@"STO_CUDA_ENTRY STV_DEFAULT"
_ZN5flash16flash_fwd_kernelI23Flash_fwd_kernel_traitsILi192ELi64ELi64ELi4ELb0ELb0EN7cutlass10bfloat16_tE19Flash_kernel_traitsILi192ELi64ELi64ELi4ES3_EELb0ELb1ELb0ELb0ELb0ELb1ELb1ELb0EEEvNS_16Flash_fwd_paramsE:
.text._ZN5flash16flash_fwd_kernelI23Flash_fwd_kernel_traitsILi192ELi64ELi64ELi4ELb0ELb0EN7cutlass10bfloat16_tE19Flash_kernel_traitsILi192ELi64ELi64ELi4ES3_EELb0ELb1ELb0ELb0ELb0ELb1ELb1ELb0EEEvNS_16Flash_fwd_paramsE:
[----:B------:R-:W-:Y:S02]  /*0000*/  MOV R1, c[0x0][0x28] ;  /* 0x00000a0000017a02 */ /* 0x000fe40000000f00 */
[----:B------:R-:W1:Y:S01]  /*0010*/  S2UR UR10, SR_CTAID.Y ;  /* 0x00000000000a79c3 */ /* 0x000e620000002600 */
[----:B------:R-:W-:Y:S02]  /*0020*/  ULDC.64 UR4, c[0x0][0x240] ;  /* 0x0000900000047ab9 */ /* 0x000fe40000000a00 */
[----:B------:R-:W-:Y:S02]  /*0030*/  UISETP.NE.U32.AND UP2, UPT, URZ, UR4, UPT ;  /* 0x000000043f00728c */ /* 0x000fe4000bf45070 */
[----:B------:R-:W-:Y:S02]  /*0040*/  UMOV UR7, 0x4 ;  /* 0x0000000400077882 */ /* 0x000fe40000000000 */
[----:B------:R-:W-:Y:S02]  /*0050*/  UISETP.NE.AND.EX UP2, UPT, URZ, UR5, UPT, UP2 ;  /* 0x000000053f00728c */ /* 0x000fe4000bf45320 */
[----:B------:R-:W-:Y:S02]  /*0060*/  ULDC.64 UR12, c[0x0][0x240] ;  /* 0x00009000000c7ab9 */ /* 0x000fe40000000a00 */
[----:B------:R-:W-:-:S02]  /*0070*/  ULDC.64 UR4, c[0x0][0x250] ;  /* 0x0000940000047ab9 */ /* 0x000fc40000000a00 */
[----:B------:R-:W-:Y:S01]  /*0080*/  PLOP3.LUT P2, PT, PT, PT, UP2, 0x80, 0x0 ;  /* 0x000000000000781c */ /* 0x000fe20003f4f028 */
[----:B------:R-:W-:Y:S02]  /*0090*/  UISETP.NE.U32.AND UP0, UPT, URZ, UR4, UPT ;  /* 0x000000043f00728c */ /* 0x000fe4000bf05070 */
[----:B------:R-:W-:Y:S02]  /*00a0*/  ULDC.64 UR16, c[0x0][0x118] ;  /* 0x0000460000107ab9 */ /* 0x000fe40000000a00 */
[----:B------:R-:W-:Y:S02]  /*00b0*/  UISETP.NE.AND.EX UP0, UPT, URZ, UR5, UPT, UP0 ;  /* 0x000000053f00728c */ /* 0x000fe4000bf05300 */
[----:B------:R-:W-:Y:S02]  /*00c0*/  ULDC.U8 UR6, c[0x0][0x312] ;  /* 0x0000c48000067ab9 */ /* 0x000fe40000000000 */
[----:B------:R-:W-:Y:S02]  /*00d0*/  ULDC.64 UR8, c[0x0][0x248] ;  /* 0x0000920000087ab9 */ /* 0x000fe40000000a00 */
[----:B-1----:R-:W-:Y:S01]  /*00e0*/  UIMAD.WIDE UR12, UR10, UR7, UR12 ;  /* 0x000000070a0c72a5 */ /* 0x002fe2000f8e020c */
[----:B------:R-:W-:Y:S01]  /*00f0*/  PLOP3.LUT P0, PT, PT, PT, UP0, 0x80, 0x0 ;  /* 0x000000000000781c */ /* 0x000fe20003f0f008 */
[----:B------:R-:W-:-:S02]  /*0100*/  ULDC.64 UR4, c[0x0][0x250] ;  /* 0x0000940000047ab9 */ /* 0x000fc40000000a00 */
[----:B------:R-:W-:Y:S02]  /*0110*/  UISETP.NE.AND UP3, UPT, UR6, URZ, UPT ;  /* 0x0000003f0600728c */ /* 0x000fe4000bf65270 */
[----:B------:R-:W-:Y:S01]  /*0120*/  IMAD.U32 R8, RZ, RZ, UR12 ;  /* 0x0000000cff087e24 */ /* 0x000fe2000f8e00ff */
[----:B------:R-:W-:Y:S01]  /*0130*/  UISETP.EQ.U32.AND UP1, UPT, URZ, UR8, UPT ;  /* 0x000000083f00728c */ /* 0x000fe2000bf22070 */
[----:B------:R-:W-:Y:S01]  /*0140*/  IMAD.U32 R9, RZ, RZ, UR13 ;  /* 0x0000000dff097e24 */ /* 0x000fe2000f8e00ff */
[----:B------:R-:W-:Y:S02]  /*0150*/  @UP0 UIMAD.WIDE UR4, UR10, UR7, UR4 ;  /* 0x000000070a0402a5 */ /* 0x000fe4000f8e0204 */
[----:B------:R-:W-:Y:S02]  /*0160*/  UISETP.EQ.OR.EX UP1, UPT, URZ, UR9, !UP3, UP1 ;  /* 0x000000093f00728c */ /* 0x000fe4000df22710 */
[----:B------:R-:W2:Y:S01]  /*0170*/  @P2 LDG.E R7, [R8.64] ;  /* 0x0000001008072981 */ /* 0x000ea2000c1e1900 */
[----:B------:R-:W-:-:S03]  /*0180*/  ULDC.64 UR8, c[0x0][0x248] ;  /* 0x0000920000087ab9 */ /* 0x000fc60000000a00 */
[----:B------:R-:W3:Y:S01]  /*0190*/  @P2 LDG.E R0, [R8.64+0x4] ;  /* 0x0000041008002981 */ /* 0x000ee2000c1e1900 */
[----:B------:R-:W-:Y:S01]  /*01a0*/  MOV R5, UR5 ;  /* 0x0000000500057c02 */ /* 0x000fe20008000f00 */
[----:B------:R-:W-:Y:S01]  /*01b0*/  IMAD.U32 R4, RZ, RZ, UR4 ;  /* 0x00000004ff047e24 */ /* 0x000fe2000f8e00ff */
[----:B------:R-:W-:-:S04]  /*01c0*/  PLOP3.LUT P1, PT, PT, PT, UP1, 0x80, 0x0 ;  /* 0x000000000000781c */ /* 0x000fc80003f2f018 */
[----:B------:R1:W4:Y:S01]  /*01d0*/  @P0 LDG.E R5, [R4.64] ;  /* 0x0000001004050981 */ /* 0x000322000c1e1900 */
[----:B------:R-:W-:-:S06]  /*01e0*/  UIMAD.WIDE UR8, UR10, UR7, UR8 ;  /* 0x000000070a0872a5 */ /* 0x000fcc000f8e0208 */
[----:B------:R-:W-:Y:S01]  /*01f0*/  IMAD.U32 R2, RZ, RZ, UR8 ;  /* 0x00000008ff027e24 */ /* 0x000fe2000f8e00ff */
[----:B------:R-:W-:-:S05]  /*0200*/  MOV R3, UR9 ;  /* 0x0000000900037c02 */ /* 0x000fca0008000f00 */
[----:B------:R-:W5:Y:S01]  /*0210*/  @!P1 LDG.E R6, [R2.64] ;  /* 0x0000001002069981 */ /* 0x000f62000c1e1900 */
[----:B------:R-:W-:Y:S02]  /*0220*/  UMOV UR9, 0xffffffff ;  /* 0xffffffff00097882 */ /* 0x000fe40000000000 */
[----:B------:R-:W-:Y:S01]  /*0230*/  UMOV UR14, URZ ;  /* 0x0000003f000e7c82 */ /* 0x000fe20008000000 */
[----:B-1----:R-:W1:Y:S01]  /*0240*/  S2R R4, SR_TID.X ;  /* 0x0000000000047919 */ /* 0x002e620000002100 */
[----:B------:R-:W-:Y:S01]  /*0250*/  UMOV UR19, 0xffffffff ;  /* 0xffffffff00137882 */ /* 0x000fe20000000000 */
[----:B------:R-:W1:Y:S08]  /*0260*/  S2UR UR12, SR_CTAID.X ;  /* 0x00000000000c79c3 */ /* 0x000e700000002500 */
[----:B------:R-:W1:Y:S08]  /*0270*/  S2UR UR11, SR_CTAID.Z ;  /* 0x00000000000b79c3 */ /* 0x000e700000002700 */
[----:B--2---:R-:W2:Y:S08]  /*0280*/  @P2 R2UR UR9, R7 ;  /* 0x00000000070923c2 */ /* 0x004eb000000e0000 */
[----:B---3--:R-:W2:Y:S08]  /*0290*/  @P2 R2UR UR15, R0 ;  /* 0x00000000000f23c2 */ /* 0x008eb000000e0000 */
[----:B----4-:R3:W4:Y:S01]  /*02a0*/  @P0 R2UR UR14, R5 ;  /* 0x00000000050e03c2 */ /* 0x01072200000e0000 */
[----:B------:R-:W-:-:S04]  /*02b0*/  ISETP.NE.U32.AND P0, PT, RZ, c[0x0][0x248], PT ;  /* 0x00009200ff007a0c */ /* 0x000fc80003f05070 */
[----:B------:R-:W-:-:S03]  /*02c0*/  ISETP.NE.AND.EX P0, PT, RZ, c[0x0][0x24c], PT, P0 ;  /* 0x00009300ff007a0c */ /* 0x000fc60003f05300 */
[----:B-----5:R3:W1:Y:S01]  /*02d0*/  @!P1 R2UR UR19, R6 ;  /* 0x00000000061393c2 */ /* 0x02066200000e0000 */
[----:B--2---:R-:W-:-:S07]  /*02e0*/  @UP2 UIADD3 UR15, UR15, -UR9, URZ ;  /* 0x800000090f0f2290 */ /* 0x004fce000fffe03f */
[----:B------:R-:W-:Y:S02]  /*02f0*/  @!UP2 ULDC UR15, c[0x0][0x214] ;  /* 0x00008500000faab9 */ /* 0x000fe40000000800 */
[----:B-1-34-:R-:W-:Y:S05]  /*0300*/  @!P0 BRA `(.L_x_362) ;  /* 0x0000007000008947 */ /* 0x01afea0003800000 */
[----:B------:R-:W-:-:S13]  /*0310*/  PLOP3.LUT P0, PT, PT, PT, UP3, 0x80, 0x0 ;  /* 0x000000000000781c */ /* 0x000fda0003f0f038 */
[----:B------:R-:W2:Y:S04]  /*0320*/  @P0 LDG.E R0, [R2.64+0x4] ;  /* 0x0000041002000981 */ /* 0x000ea8000c1e1900 */
[----:B------:R-:W3:Y:S01]  /*0330*/  @!P0 LDG.E R5, [R2.64] ;  /* 0x0000001002058981 */ /* 0x000ee2000c1e1900 */
[----:B--2---:R-:W1:Y:S02]  /*0340*/  @P0 R2UR UR6, R0 ;  /* 0x00000000000603c2 */ /* 0x004e6400000e0000 */
[----:B-1----:R-:W-:-:S11]  /*0350*/  @UP3 UIADD3 UR6, UR6, -UR19, URZ ;  /* 0x8000001306063290 */ /* 0x002fd6000fffe03f */
[----:B---3--:R1:W2:Y:S02]  /*0360*/  @!P0 R2UR UR6, R5 ;  /* 0x00000000050683c2 */ /* 0x0082a400000e0000 */
[----:B-12---:R-:W-:Y:S05]  /*0370*/  BRA `(.L_x_363) ;  /* 0x0000001000007947 */ /* 0x006fea0003800000 */
.L_x_362:
[----:B------:R-:W-:Y:S02]  /*0380*/  ULDC UR6, c[0x0][0x218] ;  /* 0x0000860000067ab9 */ /* 0x000fe40000000800 */
.L_x_363:
        /* <DEDUP_REMOVED lines=36> */
[----:B------:R-:W-:Y:S02]  /*05d0*/  UISETP.NE.AND UP1, UPT, UR9, -0x1, UPT ;  /* 0xffffffff0900788c */ /* 0x000fe4000bf25270 */
        /* <DEDUP_REMOVED lines=8> */
[----:B------:R-:W-:Y:S02]  /*0660*/  @!UP1 UIMAD.WIDE.U32 UR20, UR10, UR6, URZ ;  /* 0x000000060a1492a5 */ /* 0x000fe4000f8e003f */
[----:B------:R-:W-:-:S02]  /*0670*/  ULDC.64 UR4, c[0x0][0x198] ;  /* 0x0000660000047ab9 */ /* 0x000fc40000000a00 */
[----:B------:R-:W-:Y:S02]  /*0680*/  @!UP1 UIMAD UR22, UR22, UR6, URZ ;  /* 0x00000006161692a4 */ /* 0x000fe4000f8e023f */
[----:B------:R-:W-:Y:S02]  /*0690*/  @UP0 UIMAD.WIDE.U32 UR26, UR23, UR4, URZ ;  /* 0x00000004171a02a5 */ /* 0x000fe4000f8e003f */
[----:B------:R-:W-:Y:S02]  /*06a0*/  @!UP1 UIMAD UR22, UR10, UR7, UR22 ;  /* 0x000000070a1692a4 */ /* 0x000fe4000f8e0216 */
[----:B------:R-:W-:Y:S02]  /*06b0*/  @UP1 UMOV UR6, UR24 ;  /* 0x0000001800061c82 */ /* 0x000fe40008000000 */
[----:B------:R-:W-:Y:S02]  /*06c0*/  @!UP1 UMOV UR6, UR20 ;  /* 0x0000001400069c82 */ /* 0x000fe40008000000 */
[----:B------:R-:W-:-:S02]  /*06d0*/  @UP0 UIMAD UR7, UR23, UR5, UR27 ;  /* 0x00000005170702a4 */ /* 0x000fc4000f8e021b */
[----:B------:R-:W-:Y:S02]  /*06e0*/  @!UP1 UIADD3 UR18, UR21, UR22, URZ ;  /* 0x0000001615129290 */ /* 0x000fe4000fffe03f */
[----:B------:R-:W-:Y:S01]  /*06f0*/  @UP0 UMOV UR20, UR26 ;  /* 0x0000001a00140c82 */ /* 0x000fe20008000000 */
        /* <DEDUP_REMOVED lines=14> */
.L_x_365:
[----:B------:R-:W-:Y:S01]  /*07e0*/  IABS R3, c[0x0][0x1c8] ;  /* 0x0000720000037a13 */ /* 0x000fe20000000000 */
[----:B------:R-:W1:Y:S01]  /*07f0*/  S2R R0, SR_CTAID.Z ;  /* 0x0000000000007919 */ /* 0x000e620000002700 */
[----:B------:R-:W-:Y:S02]  /*0800*/  ULDC UR4, c[0x0][0x1c8] ;  /* 0x0000720000047ab9 */ /* 0x000fe40000000800 */
[----:B------:R-:W2:Y:S01]  /*0810*/  I2F.RP R5, R3 ;  /* 0x0000000300057306 */ /* 0x000ea20000209400 */
[----:B------:R-:W-:Y:S02]  /*0820*/  ULOP3.LUT UR4, UR11, UR4, URZ, 0x3c, !UPT ;  /* 0x000000040b047292 */ /* 0x000fe4000f8e3c3f */
[----:B------:R-:W-:Y:S02]  /*0830*/  @UP0 UIADD3 UR19, UR14, UR19, URZ ;  /* 0x000000130e130290 */ /* 0x000fe4000fffe03f */
[----:B------:R-:W-:Y:S02]  /*0840*/  USHF.R.S32.HI UR21, URZ, 0x1f, UR11 ;  /* 0x0000001f3f157899 */ /* 0x000fe4000801140b */
[----:B------:R-:W-:Y:S01]  /*0850*/  ISETP.LE.AND P1, PT, RZ, UR4, PT ;  /* 0x00000004ff007c0c */ /* 0x000fe2000bf23270 */
[----:B------:R-:W-:-:S02]  /*0860*/  ULDC.64 UR4, c[0x0][0x1a0] ;  /* 0x0000680000047ab9 */ /* 0x000fc40000000a00 */
[----:B------:R-:W-:-:S04]  /*0870*/  @UP0 UIMAD.WIDE.U32 UR22, UR19, UR4, URZ ;  /* 0x00000004131602a5 */ /* 0x000fc8000f8e003f */
[----:B------:R-:W-:Y:S01]  /*0880*/  @UP0 UIMAD UR19, UR19, UR5, UR23 ;  /* 0x00000005131302a4 */ /* 0x000fe2000f8e0217 */
[----:B--2---:R-:W2:Y:S01]  /*0890*/  MUFU.RCP R6, R5 ;  /* 0x0000000500067308 */ /* 0x004ea20000001000 */
[----:B-1----:R-:W-:Y:S02]  /*08a0*/  IABS R0, R0 ;  /* 0x0000000000007213 */ /* 0x002fe40000000000 */
[----:B--2---:R-:W-:-:S05]  /*08b0*/  IADD3 R6, R6, 0xffffffe, RZ ;  /* 0x0ffffffe06067810 */ /* 0x004fca0007ffe0ff */
        /* <DEDUP_REMOVED lines=30> */
.L_x_366:
[----:B------:R-:W-:Y:S01]  /*0aa0*/  SHF.R.S32.HI R7, RZ, 0x1f, R4 ;  /* 0x0000001fff077819 */ /* 0x000fe20000011404 */
[----:B------:R-:W1:Y:S01]  /*0ab0*/  S2R R219, SR_CTAID.X ;  /* 0x0000000000db7919 */ /* 0x000e620000002500 */
[----:B------:R-:W-:Y:S01]  /*0ac0*/  UIADD3 UR10, -UR12, UR15, URZ ;  /* 0x0000000f0c0a7290 */ /* 0x000fe2000fffe13f */
[----:B------:R-:W-:Y:S01]  /*0ad0*/  IMAD.SHL.U32 R134, R4, 0x2, RZ ;  /* 0x0000000204867824 */ /* 0x000fe200078e00ff */
[CC--:B------:R-:W-:Y:S01]  /*0ae0*/  LEA.HI R10, R7.reuse, R4.reuse, RZ, 0x3 ;  /* 0x00000004070a7211 */ /* 0x0c0fe200078f18ff */
[----:B------:R-:W2:Y:S01]  /*0af0*/  S2R R18, SR_CTAID.Z ;  /* 0x0000000000127919 */ /* 0x000ea20000002700 */
[----:B------:R-:W-:Y:S01]  /*0b00*/  ULDC.64 UR4, c[0x0][0x1a8] ;  /* 0x00006a0000047ab9 */ /* 0x000fe20000000a00 */
[-C--:B------:R-:W-:Y:S01]  /*0b10*/  LEA.HI R5, R7, R4.reuse, RZ, 0x6 ;  /* 0x0000000407057211 */ /* 0x080fe200078f30ff */
[----:B------:R-:W-:Y:S01]  /*0b20*/  UIMAD UR4, UR21, UR4, URZ ;  /* 0x00000004150472a4 */ /* 0x000fe2000f8e023f */
[----:B------:R-:W-:Y:S02]  /*0b30*/  LOP3.LUT R3, R10, 0xfffffff8, RZ, 0xc0, !PT ;  /* 0xfffffff80a037812 */ /* 0x000fe400078ec0ff */
[----:B------:R-:W-:Y:S01]  /*0b40*/  SHF.R.S32.HI R10, RZ, 0x3, R10 ;  /* 0x00000003ff0a7819 */ /* 0x000fe2000001140a */
[----:B------:R-:W-:Y:S01]  /*0b50*/  UIMAD UR4, UR11, UR5, UR4 ;  /* 0x000000050b0472a4 */ /* 0x000fe2000f8e0204 */
[----:B------:R-:W-:Y:S01]  /*0b60*/  IMAD.SHL.U32 R5, R5, 0x8, RZ ;  /* 0x0000000805057824 */ /* 0x000fe200078e00ff */
[----:B------:R-:W-:Y:S01]  /*0b70*/  LEA.HI R100, R7, R4, RZ, 0x5 ;  /* 0x0000000407647211 */ /* 0x000fe200078f28ff */
[----:B------:R-:W-:Y:S01]  /*0b80*/  IMAD.IADD R0, R4, 0x1, -R3 ;  /* 0x0000000104007824 */ /* 0x000fe200078e0a03 */
[C---:B------:R-:W-:Y:S01]  /*0b90*/  IADD3 R9, R10.reuse, 0x10, RZ ;  /* 0x000000100a097810 */ /* 0x040fe20007ffe0ff */
[C---:B------:R-:W-:Y:S01]  /*0ba0*/  IMAD.SHL.U32 R3, R10.reuse, 0x40, RZ ;  /* 0x000000400a037824 */ /* 0x040fe200078e00ff */
[----:B------:R-:W-:Y:S01]  /*0bb0*/  IADD3 R207, R10, 0x30, RZ ;  /* 0x000000300acf7810 */ /* 0x000fe20007ffe0ff */
[----:B------:R-:W-:Y:S01]  /*0bc0*/  IMAD.SHL.U32 R216, R0, 0x8, RZ ;  /* 0x0000000800d87824 */ /* 0x000fe200078e00ff */
[----:B------:R-:W-:-:S02]  /*0bd0*/  ISETP.GE.AND P1, PT, R9, UR10, PT ;  /* 0x0000000a09007c0c */ /* 0x000fc4000bf26270 */
[----:B------:R-:W-:Y:S02]  /*0be0*/  SHF.R.S32.HI R11, RZ, 0x1f, R10 ;  /* 0x0000001fff0b7819 */ /* 0x000fe4000001140a */
[----:B------:R-:W-:Y:S02]  /*0bf0*/  SHF.R.S32.HI R217, RZ, 0x1f, R216 ;  /* 0x0000001fffd97819 */ /* 0x000fe400000114d8 */
[----:B------:R-:W-:Y:S01]  /*0c00*/  IADD3 R12, P0, R216, UR6, RZ ;  /* 0x00000006d80c7c10 */ /* 0x000fe2000ff1e0ff */
[----:B-1----:R-:W-:Y:S01]  /*0c10*/  IMAD.WIDE R218, R219, 0x40, R10 ;  /* 0x00000040dbda7825 */ /* 0x002fe200078e020a */
[----:B------:R-:W-:Y:S02]  /*0c20*/  LOP3.LUT R3, R3, 0x1c0, RZ, 0xc0, !PT ;  /* 0x000001c003037812 */ /* 0x000fe400078ec0ff */
[----:B------:R-:W-:Y:S01]  /*0c30*/  IADD3.X R13, R217, UR18, RZ, P0, !PT ;  /* 0x00000012d90d7c10 */ /* 0x000fe200087fe4ff */
[----:B------:R-:W-:Y:S01]  /*0c40*/  UIADD3 UR18, UR8, -0x1, URZ ;  /* 0xffffffff08127890 */ /* 0x000fe2000fffe03f */
[----:B------:R-:W-:-:S02]  /*0c50*/  ISETP.GE.AND P0, PT, R207, UR10, PT ;  /* 0x0000000acf007c0c */ /* 0x000fc4000bf06270 */
[----:B------:R-:W-:Y:S01]  /*0c60*/  SHF.R.U32.HI R208, RZ, 0x3, R3 ;  /* 0x00000003ffd07819 */ /* 0x000fe20000011603 */
[----:B--2---:R-:W-:Y:S01]  /*0c70*/  IMAD.WIDE.U32 R18, R18, c[0x0][0x1a8], R12 ;  /* 0x00006a0012127a25 */ /* 0x004fe200078e000c */
[--C-:B------:R-:W-:Y:S01]  /*0c80*/  LOP3.LUT R3, R3, 0x38, R216.reuse, 0xf8, !PT ;  /* 0x0000003803037812 */ /* 0x100fe200078ef8d8 */
[----:B------:R-:W-:Y:S01]  /*0c90*/  UIMAD UR11, UR18, -0x40, UR13 ;  /* 0xffffffc0120b78a4 */ /* 0x000fe2000f8e020d */
[C---:B------:R-:W-:Y:S01]  /*0ca0*/  IADD3 R2, R10.reuse, 0x20, RZ ;  /* 0x000000200a027810 */ /* 0x040fe20007ffe0ff */
[C---:B------:R-:W-:Y:S01]  /*0cb0*/  IMAD.WIDE.U32 R12, R10.reuse, c[0x0][0x198], R216 ;  /* 0x000066000a0c7a25 */ /* 0x040fe200078e00d8 */
[----:B------:R-:W-:Y:S01]  /*0cc0*/  ISETP.GE.AND P5, PT, R10, UR10, PT ;  /* 0x0000000a0a007c0c */ /* 0x000fe2000bfa6270 */
[----:B------:R-:W-:Y:S01]  /*0cd0*/  USHF.R.S32.HI UR14, URZ, 0x1f, UR18 ;  /* 0x0000001f3f0e7899 */ /* 0x000fe20008011412 */
[----:B------:R-:W-:Y:S01]  /*0ce0*/  LOP3.LUT R208, R3, R208, RZ, 0x3c, !PT ;  /* 0x000000d003d07212 */ /* 0x000fe200078e3cff */
[----:B------:R-:W-:Y:S01]  /*0cf0*/  IMAD R3, R11, c[0x0][0x198], RZ ;  /* 0x000066000b037a24 */ /* 0x000fe200078e02ff */
[----:B------:R-:W-:Y:S01]  /*0d00*/  @!P1 IADD3 R16, P3, R218, 0x10, RZ ;  /* 0x00000010da109810 */ /* 0x000fe20007f7e0ff */
[--C-:B------:R-:W-:Y:S01]  /*0d10*/  @!P1 IMAD.MOV.U32 R24, RZ, RZ, R18.reuse ;  /* 0x000000ffff189224 */ /* 0x100fe200078e0012 */
[----:B------:R-:W-:Y:S01]  /*0d20*/  ISETP.GE.AND P4, PT, R2, UR10, PT ;  /* 0x0000000a02007c0c */ /* 0x000fe2000bf86270 */
[----:B------:R-:W-:Y:S01]  /*0d30*/  IMAD R3, R10, c[0x0][0x19c], R3 ;  /* 0x000067000a037a24 */ /* 0x000fe200078e0203 */
[----:B------:R-:W-:Y:S01]  /*0d40*/  IADD3 R210, P2, R12, UR20, RZ ;  /* 0x000000140cd27c10 */ /* 0x000fe2000ff5e0ff */
[----:B------:R-:W-:Y:S01]  /*0d50*/  @!P1 IMAD.X R15, RZ, RZ, R219, P3 ;  /* 0x000000ffff0f9224 */ /* 0x000fe200018e06db */
[----:B------:R-:W-:Y:S01]  /*0d60*/  @!P0 IADD3 R12, P3, R218, 0x30, RZ ;  /* 0x00000030da0c8810 */ /* 0x000fe20007f7e0ff */
[--C-:B------:R-:W-:Y:S01]  /*0d70*/  @!P0 IMAD.MOV.U32 R20, RZ, RZ, R18.reuse ;  /* 0x000000ffff148224 */ /* 0x100fe200078e0012 */
[----:B------:R-:W-:Y:S01]  /*0d80*/  IADD3 R19, R19, UR4, RZ ;  /* 0x0000000413137c10 */ /* 0x000fe2000fffe0ff */
[----:B------:R-:W-:Y:S01]  /*0d90*/  @!P1 IMAD R15, R15, c[0x0][0x190], RZ ;  /* 0x000064000f0f9a24 */ /* 0x000fe200078e02ff */
[----:B------:R-:W-:Y:S01]  /*0da0*/  IADD3.X R211, R13, UR7, R3, P2, !PT ;  /* 0x000000070dd37c10 */ /* 0x000fe200097fe403 */
[----:B------:R-:W-:Y:S01]  /*0db0*/  @!P0 IMAD.X R13, RZ, RZ, R219, P3 ;  /* 0x000000ffff0d8224 */ /* 0x000fe200018e06db */
[----:B------:R-:W-:Y:S01]  /*0dc0*/  LOP3.LUT R208, R208, 0xfffffe00, R5, 0xf8, !PT ;  /* 0xfffffe00d0d07812 */ /* 0x000fe200078ef805 */
[----:B------:R-:W-:Y:S01]  /*0dd0*/  @!P5 IMAD R5, R219, c[0x0][0x190], RZ ;  /* 0x00006400db05da24 */ /* 0x000fe200078e02ff */
[----:B------:R-:W-:Y:S01]  /*0de0*/  ULDC.64 UR6, c[0x0][0x198] ;  /* 0x0000660000067ab9 */ /* 0x000fe20000000a00 */
[----:B------:R-:W-:Y:S01]  /*0df0*/  @!P4 IADD3 R14, P2, R218, 0x20, RZ ;  /* 0x00000020da0ec810 */ /* 0x000fe20007f5e0ff */
[--C-:B------:R-:W-:Y:S01]  /*0e00*/  @!P1 IMAD.MOV.U32 R25, RZ, RZ, R19.reuse ;  /* 0x000000ffff199224 */ /* 0x100fe200078e0013 */
[----:B------:R-:W-:Y:S01]  /*0e10*/  UMOV UR20, 0x6 ;  /* 0x0000000600147882 */ /* 0x000fe20000000000 */
[--C-:B------:R-:W-:Y:S01]  /*0e20*/  @!P4 IMAD.MOV.U32 R22, RZ, RZ, R18.reuse ;  /* 0x000000ffff16c224 */ /* 0x100fe200078e0012 */
[----:B------:R-:W-:Y:S01]  /*0e30*/  USHF.L.U32 UR21, UR6, 0x6, URZ ;  /* 0x0000000606157899 */ /* 0x000fe2000800063f */
[--C-:B------:R-:W-:Y:S01]  /*0e40*/  @!P4 IMAD.MOV.U32 R23, RZ, RZ, R19.reuse ;  /* 0x000000ffff17c224 */ /* 0x100fe200078e0013 */
[----:B------:R-:W-:Y:S01]  /*0e50*/  USHF.L.U64.HI UR20, UR6, UR20, UR7 ;  /* 0x0000001406147299 */ /* 0x000fe20008010207 */
[----:B------:R-:W-:Y:S01]  /*0e60*/  @!P0 IMAD.MOV.U32 R21, RZ, RZ, R19 ;  /* 0x000000ffff158224 */ /* 0x000fe200078e0013 */
[----:B------:R-:W-:Y:S01]  /*0e70*/  ISETP.GE.AND P6, PT, R10, UR11, PT ;  /* 0x0000000b0a007c0c */ /* 0x000fe2000bfc6270 */
[----:B------:R-:W-:Y:S01]  /*0e80*/  @!P0 IMAD R13, R13, c[0x0][0x190], RZ ;  /* 0x000064000d0d8a24 */ /* 0x000fe200078e02ff */
[----:B------:R-:W-:Y:S01]  /*0e90*/  UIMAD UR4, UR20, UR18, URZ ;  /* 0x00000012140472a4 */ /* 0x000fe2000f8e023f */
[C---:B------:R-:W-:Y:S01]  /*0ea0*/  @!P5 IMAD R5, R218.reuse, c[0x0][0x194], R5 ;  /* 0x00006500da05da24 */ /* 0x040fe200078e0205 */
[----:B------:R-:W-:Y:S01]  /*0eb0*/  UIMAD.WIDE.U32 UR24, UR6, 0x20, URZ ;  /* 0x00000020061878a5 */ /* 0x000fe2000f8e003f */
[----:B------:R-:W-:Y:S01]  /*0ec0*/  @!P5 IMAD.WIDE.U32 R18, R218, c[0x0][0x190], R18 ;  /* 0x00006400da12da25 */ /* 0x000fe200078e0012 */
[----:B------:R-:W-:Y:S01]  /*0ed0*/  UIMAD UR4, UR14, UR21, UR4 ;  /* 0x000000150e0472a4 */ /* 0x000fe2000f8e0204 */
[----:B------:R-:W-:-:S02]  /*0ee0*/  LOP3.LUT R134, R134, 0x6, RZ, 0xc0, !PT ;  /* 0x0000000686867812 */ /* 0x000fc400078ec0ff */
[----:B------:R-:W-:Y:S02]  /*0ef0*/  @!P4 IMAD.X R3, RZ, RZ, R219, P2 ;  /* 0x000000ffff03c224 */ /* 0x000fe400010e06db */
[C---:B------:R-:W-:Y:S02]  /*0f00*/  @!P0 IMAD R6, R12.reuse, c[0x0][0x194], R13 ;  /* 0x000065000c068a24 */ /* 0x040fe400078e020d */
[----:B------:R-:W-:Y:S01]  /*0f10*/  @!P0 IMAD.WIDE.U32 R12, R12, c[0x0][0x190], R20 ;  /* 0x000064000c0c8a25 */ /* 0x000fe200078e0014 */
[----:B------:R-:W-:-:S03]  /*0f20*/  @!P5 LEA R20, P3, R18, c[0x0][0x160], 0x1 ;  /* 0x000058001214da11 */ /* 0x000fc600078608ff */
[----:B------:R-:W-:Y:S02]  /*0f30*/  @!P5 IMAD.IADD R5, R19, 0x1, R5 ;  /* 0x000000011305d824 */ /* 0x000fe400078e0205 */
[C---:B------:R-:W-:Y:S02]  /*0f40*/  @!P1 IMAD R8, R16.reuse, c[0x0][0x194], R15 ;  /* 0x0000650010089a24 */ /* 0x040fe400078e020f */
[----:B------:R-:W-:Y:S01]  /*0f50*/  @!P1 IMAD.WIDE.U32 R16, R16, c[0x0][0x190], R24 ;  /* 0x0000640010109a25 */ /* 0x000fe200078e0018 */
[----:B------:R-:W-:Y:S02]  /*0f60*/  @!P5 LEA.HI.X R21, R18, c[0x0][0x164], R5, 0x1, P3 ;  /* 0x000059001215da11 */ /* 0x000fe400018f0c05 */
[----:B------:R-:W-:Y:S01]  /*0f70*/  SHF.R.S32.HI R5, RZ, 0x1f, R232 ;  /* 0x0000001fff057819 */ /* 0x000fe200000114e8 */
[----:B------:R-:W-:Y:S01]  /*0f80*/  @!P4 IMAD R3, R3, c[0x0][0x190], RZ ;  /* 0x000064000303ca24 */ /* 0x000fe200078e02ff */
[----:B------:R-:W-:Y:S01]  /*0f90*/  @!P1 LEA R26, P2, R16, c[0x0][0x160], 0x1 ;  /* 0x00005800101a9a11 */ /* 0x000fe200078408ff */
[----:B------:R-:W-:Y:S01]  /*0fa0*/  @!P1 IMAD.IADD R8, R17, 0x1, R8 ;  /* 0x0000000111089824 */ /* 0x000fe200078e0208 */
[----:B------:R-:W-:Y:S01]  /*0fb0*/  ISETP.GE.AND P3, PT, R9, UR11, PT ;  /* 0x0000000b09007c0c */ /* 0x000fe2000bf66270 */
[----:B------:R-:W-:-:S02]  /*0fc0*/  @!P4 IMAD R3, R14, c[0x0][0x194], R3 ;  /* 0x000065000e03ca24 */ /* 0x000fc400078e0203 */
[----:B------:R-:W-:Y:S01]  /*0fd0*/  @!P4 IMAD.WIDE.U32 R14, R14, c[0x0][0x190], R22 ;  /* 0x000064000e0eca25 */ /* 0x000fe200078e0016 */
[----:B------:R-:W-:-:S03]  /*0fe0*/  @!P1 LEA.HI.X R27, R16, c[0x0][0x164], R8, 0x1, P2 ;  /* 0x00005900101b9a11 */ /* 0x000fc600010f0c08 */
[----:B------:R-:W-:Y:S01]  /*0ff0*/  IMAD R215, R5, c[0x0][0x1b0], RZ ;  /* 0x00006c0005d77a24 */ /* 0x000fe200078e02ff */
[----:B------:R-:W-:Y:S01]  /*1000*/  @!P4 LEA R16, P2, R14, c[0x0][0x160], 0x1 ;  /* 0x000058000e10ca11 */ /* 0x000fe200078408ff */
[----:B------:R-:W-:Y:S02]  /*1010*/  @!P4 IMAD.IADD R3, R15, 0x1, R3 ;  /* 0x000000010f03c824 */ /* 0x000fe400078e0203 */
[C---:B------:R-:W-:Y:S02]  /*1020*/  IMAD R215, R232.reuse, c[0x0][0x1b4], R215 ;  /* 0x00006d00e8d77a24 */ /* 0x040fe400078e02d7 */
[----:B------:R-:W-:Y:S01]  /*1030*/  IMAD.WIDE.U32 R210, R232, c[0x0][0x1b0], R210 ;  /* 0x00006c00e8d27a25 */ /* 0x000fe200078e00d2 */
[----:B------:R-:W-:Y:S02]  /*1040*/  @!P4 LEA.HI.X R17, R14, c[0x0][0x164], R3, 0x1, P2 ;  /* 0x000059000e11ca11 */ /* 0x000fe400010f0c03 */
[----:B------:R-:W-:Y:S01]  /*1050*/  @!P0 LEA R24, P2, R12, c[0x0][0x160], 0x1 ;  /* 0x000058000c188a11 */ /* 0x000fe200078408ff */
[----:B------:R-:W-:-:S02]  /*1060*/  @!P0 IMAD.IADD R6, R13, 0x1, R6 ;  /* 0x000000010d068824 */ /* 0x000fc400078e0206 */
[----:B------:R-:W-:Y:S02]  /*1070*/  IMAD.IADD R215, R211, 0x1, R215 ;  /* 0x00000001d3d77824 */ /* 0x000fe400078e02d7 */
[----:B------:R-:W-:Y:S01]  /*1080*/  IMAD.U32 R3, RZ, RZ, UR21 ;  /* 0x00000015ff037e24 */ /* 0x000fe2000f8e00ff */
[----:B------:R-:W-:Y:S01]  /*1090*/  @!P0 LEA.HI.X R25, R12, c[0x0][0x164], R6, 0x1, P2 ;  /* 0x000059000c198a11 */ /* 0x000fe200010f0c06 */
[----:B------:R-:W-:Y:S02]  /*10a0*/  IMAD.MOV.U32 R214, RZ, RZ, R210 ;  /* 0x000000ffffd67224 */ /* 0x000fe400078e00d2 */
[----:B------:R-:W-:Y:S02]  /*10b0*/  IMAD.SHL.U32 R208, R208, 0x2, RZ ;  /* 0x00000002d0d07824 */ /* 0x000fe400078e00ff */
[----:B------:R-:W-:-:S03]  /*10c0*/  IMAD.WIDE.U32 R12, R3, UR18, R214 ;  /* 0x00000012030c7c25 */ /* 0x000fc6000f8e00d6 */
[----:B------:R-:W-:Y:S01]  /*10d0*/  @!PT LDS RZ, [RZ] ;  /* 0x00000000fffff984 */ /* 0x000fe20000000800 */
[----:B------:R-:W-:Y:S01]  /*10e0*/  @!PT LDS RZ, [RZ] ;  /* 0x00000000fffff984 */ /* 0x000fe20000000800 */
[----:B------:R-:W-:Y:S01]  /*10f0*/  @!PT LDS RZ, [RZ] ;  /* 0x00000000fffff984 */ /* 0x000fe20000000800 */
[----:B------:R1:W-:Y:S01]  /*1100*/  @!P5 LDGSTS.E.BYPASS.LTC128B.128 [R208], [R20.64] ;  /* 0x0000000014d0dfae */ /* 0x0003e2000b901d50 */
[----:B------:R-:W-:Y:S01]  /*1110*/  IMAD.MOV.U32 R8, RZ, RZ, c[0x0][0x198] ;  /* 0x00006600ff087624 */ /* 0x000fe200078e00ff */
[----:B------:R-:W-:Y:S01]  /*1120*/  IADD3 R19, R13, UR4, RZ ;  /* 0x000000040d137c10 */ /* 0x000fe2000fffe0ff */
[----:B------:R-:W-:Y:S01]  /*1130*/  IMAD.U32 R15, RZ, RZ, UR7 ;  /* 0x00000007ff0f7e24 */ /* 0x000fe2000f8e00ff */
[----:B------:R1:W-:Y:S01]  /*1140*/  @!P5 LDGSTS.E.BYPASS.LTC128B.128 [R208+0x2000], [R20.64+0x80] ;  /* 0x0200008014d0dfae */ /* 0x0003e2000b901d50 */
[----:B------:R-:W-:Y:S01]  /*1150*/  IMAD R11, R11, c[0x0][0x1a0], RZ ;  /* 0x000068000b0b7a24 */ /* 0x000fe200078e02ff */
[C---:B------:R-:W-:Y:S01]  /*1160*/  @!P3 LEA R13, P2, R8.reuse, R12, 0x4 ;  /* 0x0000000c080db211 */ /* 0x040fe200078420ff */
[----:B------:R-:W-:Y:S01]  /*1170*/  IMAD R213, R5, c[0x0][0x1b8], RZ ;  /* 0x00006e0005d57a24 */ /* 0x000fe200078e02ff */
[----:B------:R1:W-:Y:S01]  /*1180*/  @!P5 LDGSTS.E.BYPASS.LTC128B.128 [R208+0x4000], [R20.64+0x100] ;  /* 0x0400010014d0dfae */ /* 0x0003e2000b901d50 */
[----:B------:R-:W-:Y:S01]  /*1190*/  ULDC.64 UR4, c[0x0][0x1a0] ;  /* 0x0000680000047ab9 */ /* 0x000fe20000000a00 */
[----:B------:R-:W-:Y:S01]  /*11a0*/  @!P3 LEA.HI.X R6, R8, R19, R15, 0x4, P2 ;  /* 0x000000130806b211 */ /* 0x000fe200010f240f */
[----:B------:R-:W-:Y:S01]  /*11b0*/  UIMAD UR14, UR14, UR4, URZ ;  /* 0x000000040e0e72a4 */ /* 0x000fe2000f8e023f */
[----:B------:R2:W-:Y:S01]  /*11c0*/  @!P1 LDGSTS.E.BYPASS.LTC128B.128 [R208+0x800], [R26.64] ;  /* 0x008000001ad09fae */ /* 0x0005e2000b901d50 */
[C---:B------:R-:W-:Y:S01]  /*11d0*/  @!P3 LEA R14, P2, R13.reuse, c[0x0][0x168], 0x1 ;  /* 0x00005a000d0eba11 */ /* 0x040fe200078408ff */
[----:B------:R-:W-:Y:S01]  /*11e0*/  IMAD R213, R232, c[0x0][0x1bc], R213 ;  /* 0x00006f00e8d57a24 */ /* 0x000fe200078e02d5 */
[----:B------:R-:W-:Y:S01]  /*11f0*/  UIMAD.WIDE.U32 UR26, UR18, UR4, URZ ;  /* 0x00000004121a72a5 */ /* 0x000fe2000f8e003f */
[----:B------:R2:W-:Y:S01]  /*1200*/  @!P1 LDGSTS.E.BYPASS.LTC128B.128 [R208+0x2800], [R26.64+0x80] ;  /* 0x028000801ad09fae */ /* 0x0005e2000b901d50 */
[----:B------:R-:W-:Y:S01]  /*1210*/  @!P3 LEA.HI.X R15, R13, c[0x0][0x16c], R6, 0x1, P2 ;  /* 0x00005b000d0fba11 */ /* 0x000fe200010f0c06 */
[----:B------:R-:W-:Y:S01]  /*1220*/  IMAD R6, R10, c[0x0][0x1a4], R11 ;  /* 0x000069000a067a24 */ /* 0x000fe200078e020b */
[----:B------:R-:W-:Y:S01]  /*1230*/  ISETP.GE.AND P2, PT, R2, UR11, PT ;  /* 0x0000000b02007c0c */ /* 0x000fe2000bf46270 */
[----:B------:R2:W-:Y:S01]  /*1240*/  @!P1 LDGSTS.E.BYPASS.LTC128B.128 [R208+0x4800], [R26.64+0x100] ;  /* 0x048001001ad09fae */ /* 0x0005e2000b901d50 */
[----:B------:R-:W-:Y:S01]  /*1250*/  @!P6 LEA R22, P1, R12, c[0x0][0x168], 0x1 ;  /* 0x00005a000c16ea11 */ /* 0x000fe200078208ff */
[----:B------:R-:W-:Y:S01]  /*1260*/  UIMAD UR14, UR18, UR5, UR14 ;  /* 0x00000005120e72a4 */ /* 0x000fe2000f8e020e */
[----:B------:R-:W-:Y:S01]  /*1270*/  IMAD.SHL.U32 R11, R10, 0x8, RZ ;  /* 0x000000080a0b7824 */ /* 0x000fe200078e00ff */
[----:B------:R3:W-:Y:S01]  /*1280*/  @!P4 LDGSTS.E.BYPASS.LTC128B.128 [R208+0x1000], [R16.64] ;  /* 0x0100000010d0cfae */ /* 0x0007e2000b901d50 */
[----:B------:R-:W-:Y:S01]  /*1290*/  @!P6 LEA.HI.X R23, R12, c[0x0][0x16c], R19, 0x1, P1 ;  /* 0x00005b000c17ea11 */ /* 0x000fe200008f0c13 */
[----:B------:R-:W-:Y:S01]  /*12a0*/  UIADD3 UR14, UR27, UR14, URZ ;  /* 0x0000000e1b0e7290 */ /* 0x000fe2000fffe03f */
[----:B------:R-:W-:Y:S01]  /*12b0*/  ISETP.GE.AND P1, PT, R207, UR11, PT ;  /* 0x0000000bcf007c0c */ /* 0x000fe2000bf26270 */
[----:B------:R3:W-:Y:S04]  /*12c0*/  @!P4 LDGSTS.E.BYPASS.LTC128B.128 [R208+0x3000], [R16.64+0x80] ;  /* 0x0300008010d0cfae */ /* 0x0007e8000b901d50 */
[----:B------:R3:W-:Y:S01]  /*12d0*/  @!P4 LDGSTS.E.BYPASS.LTC128B.128 [R208+0x5000], [R16.64+0x100] ;  /* 0x0500010010d0cfae */ /* 0x0007e2000b901d50 */
[----:B-1----:R-:W-:-:S03]  /*12e0*/  IMAD.WIDE.U32 R20, R10, c[0x0][0x1a0], R216 ;  /* 0x000068000a147a25 */ /* 0x002fc600078e00d8 */
[----:B------:R1:W-:Y:S02]  /*12f0*/  @!P0 LDGSTS.E.BYPASS.LTC128B.128 [R208+0x1800], [R24.64] ;  /* 0x0180000018d08fae */ /* 0x0003e4000b901d50 */
[----:B------:R-:W-:Y:S01]  /*1300*/  IADD3 R20, P5, R20, UR22, RZ ;  /* 0x0000001614147c10 */ /* 0x000fe2000ffbe0ff */
[----:B------:R-:W-:Y:S01]  /*1310*/  USHF.L.U32 UR22, UR7, 0x5, URZ ;  /* 0x0000000507167899 */ /* 0x000fe2000800063f */
[----:B------:R-:W-:Y:S01]  /*1320*/  @!P1 IMAD.MOV.U32 R18, RZ, RZ, R12 ;  /* 0x000000ffff129224 */ /* 0x000fe200078e000c */
[----:B------:R-:W-:Y:S01]  /*1330*/  VOTEU.ALL UP0, P1 ;  /* 0x00000000003f7886 */ /* 0x000fe20000800000 */
[----:B------:R-:W-:Y:S01]  /*1340*/  IADD3.X R21, R21, UR19, R6, P5, !PT ;  /* 0x0000001315157c10 */ /* 0x000fe2000affe406 */
[----:B------:R1:W-:Y:S01]  /*1350*/  @!P0 LDGSTS.E.BYPASS.LTC128B.128 [R208+0x3800], [R24.64+0x80] ;  /* 0x0380008018d08fae */ /* 0x0003e2000b901d50 */
[----:B------:R-:W-:Y:S01]  /*1360*/  @!P2 IADD3 R6, P5, R12, UR24, RZ ;  /* 0x000000180c06ac10 */ /* 0x000fe2000ffbe0ff */
[----:B------:R-:W-:Y:S01]  /*1370*/  IMAD.U32 R5, RZ, RZ, UR22 ;  /* 0x00000016ff057e24 */ /* 0x000fe2000f8e00ff */
[----:B------:R-:W-:Y:S01]  /*1380*/  @!UP0 UIMAD UR19, UR7, 0x30, URZ ;  /* 0x00000030071388a4 */ /* 0x000fe2000f8e023f */
[----:B------:R-:W-:Y:S01]  /*1390*/  IMAD.WIDE.U32 R232, R232, c[0x0][0x1b8], R20 ;  /* 0x00006e00e8e87a25 */ /* 0x000fe200078e0014 */
[----:B------:R1:W-:Y:S01]  /*13a0*/  @!P0 LDGSTS.E.BYPASS.LTC128B.128 [R208+0x5800], [R24.64+0x100] ;  /* 0x0580010018d08fae */ /* 0x0003e2000b901d50 */
[----:B------:R-:W-:Y:S01]  /*13b0*/  UIMAD.WIDE.U32 UR22, UR4, 0x20, URZ ;  /* 0x00000020041678a5 */ /* 0x000fe2000f8e003f */
[----:B------:R-:W-:Y:S01]  /*13c0*/  @!P2 IADD3.X R5, R19, UR25, R5, P5, !PT ;  /* 0x000000191305ac10 */ /* 0x000fe2000affe405 */
[----:B------:R-:W-:Y:S01]  /*13d0*/  @!P1 IMAD.WIDE.U32 R12, R8, 0x30, R18 ;  /* 0x00000030080c9825 */ /* 0x000fe200078e0012 */
[C---:B------:R-:W-:Y:S01]  /*13e0*/  @!P2 LEA R20, P5, R6.reuse, c[0x0][0x168], 0x1 ;  /* 0x00005a000614aa11 */ /* 0x040fe200078a08ff */
[----:B------:R4:W-:Y:S02]  /*13f0*/  @!P6 LDGSTS.E.BYPASS.LTC128B.128 [R208+0x6000], [R22.64] ;  /* 0x0600000016d0efae */ /* 0x0009e4000b901d50 */
[----:B--2---:R-:W-:Y:S01]  /*1400*/  IMAD.U32 R26, RZ, RZ, UR26 ;  /* 0x0000001aff1a7e24 */ /* 0x004fe2000f8e00ff */
[----:B------:R-:W-:Y:S01]  /*1410*/  @!P2 LEA.HI.X R21, R6, c[0x0][0x16c], R5, 0x1, P5 ;  /* 0x00005b000615aa11 */ /* 0x000fe200028f0c05 */
[----:B------:R4:W-:Y:S01]  /*1420*/  @!P6 LDGSTS.E.BYPASS.LTC128B.128 [R208+0x8000], [R22.64+0x80] ;  /* 0x0800008016d0efae */ /* 0x0009e2000b901d50 */
[----:B------:R-:W-:Y:S01]  /*1430*/  ISETP.GE.AND P5, PT, R9, UR11, PT ;  /* 0x0000000b09007c0c */ /* 0x000fe2000bfa6270 */
[----:B------:R-:W-:Y:S01]  /*1440*/  IMAD.U32 R5, RZ, RZ, UR14 ;  /* 0x0000000eff057e24 */ /* 0x000fe2000f8e00ff */
[----:B------:R-:W-:Y:S01]  /*1450*/  @!P1 IADD3 R8, R13, UR19, RZ ;  /* 0x000000130d089c10 */ /* 0x000fe2000fffe0ff */
[----:B------:R-:W-:Y:S01]  /*1460*/  IMAD.IADD R213, R233, 0x1, R213 ;  /* 0x00000001e9d57824 */ /* 0x000fe200078e02d5 */
[----:B------:R-:W-:Y:S01]  /*1470*/  @!P1 LEA R18, P4, R12, c[0x0][0x168], 0x1 ;  /* 0x00005a000c129a11 */ /* 0x000fe200078808ff */
[----:B------:R4:W-:Y:S01]  /*1480*/  @!P6 LDGSTS.E.BYPASS.LTC128B.128 [R208+0xa000], [R22.64+0x100] ;  /* 0x0a00010016d0efae */ /* 0x0009e2000b901d50 */
[----:B------:R-:W-:Y:S01]  /*1490*/  IMAD.U32 R9, RZ, RZ, UR4 ;  /* 0x00000004ff097e24 */ /* 0x000fe2000f8e00ff */
[----:B------:R-:W-:Y:S01]  /*14a0*/  ISETP.GE.AND P6, PT, R10, UR11, PT ;  /* 0x0000000b0a007c0c */ /* 0x000fe2000bfc6270 */
[----:B------:R-:W-:Y:S01]  /*14b0*/  IMAD.U32 R6, RZ, RZ, UR4 ;  /* 0x00000004ff067e24 */ /* 0x000fe2000f8e00ff */
[----:B------:R-:W-:Y:S01]  /*14c0*/  @!P1 LEA.HI.X R19, R12, c[0x0][0x16c], R8, 0x1, P4 ;  /* 0x00005b000c139a11 */ /* 0x000fe200020f0c08 */
[----:B------:R2:W-:Y:S01]  /*14d0*/  @!P3 LDGSTS.E.BYPASS.LTC128B.128 [R208+0x6800], [R14.64] ;  /* 0x068000000ed0bfae */ /* 0x0005e2000b901d50 */
[----:B---3--:R-:W-:Y:S01]  /*14e0*/  LEA R16, P4, R26, R232, 0x6 ;  /* 0x000000e81a107211 */ /* 0x008fe200078830ff */
[----:B------:R-:W-:-:S02]  /*14f0*/  IMAD.SHL.U32 R8, R0, 0x40, RZ ;  /* 0x0000004000087824 */ /* 0x000fc400078e00ff */
[----:B------:R2:W-:Y:S01]  /*1500*/  @!P3 LDGSTS.E.BYPASS.LTC128B.128 [R208+0x8800], [R14.64+0x80] ;  /* 0x088000800ed0bfae */ /* 0x0005e2000b901d50 */
[----:B------:R-:W-:Y:S01]  /*1510*/  LEA.HI.X R17, R26, R213, R5, 0x6, P4 ;  /* 0x000000d51a117211 */ /* 0x000fe200020f3405 */
[----:B------:R-:W-:Y:S01]  /*1520*/  IMAD.U32 R5, RZ, RZ, UR5 ;  /* 0x00000005ff057e24 */ /* 0x000fe2000f8e00ff */
[----:B------:R-:W-:Y:S01]  /*1530*/  @!P5 LEA R9, P0, R9, R16, 0x4 ;  /* 0x000000100909d211 */ /* 0x000fe200078020ff */
[----:B------:R2:W-:Y:S01]  /*1540*/  @!P3 LDGSTS.E.BYPASS.LTC128B.128 [R208+0xa800], [R14.64+0x100] ;  /* 0x0a8001000ed0bfae */ /* 0x0005e2000b901d50 */
[----:B------:R-:W-:Y:S01]  /*1550*/  ISETP.GE.AND P4, PT, R2, UR11, PT ;  /* 0x0000000b02007c0c */ /* 0x000fe2000bf86270 */
[----:B------:R-:W-:Y:S01]  /*1560*/  IMAD.U32 R27, RZ, RZ, UR27 ;  /* 0x0000001bff1b7e24 */ /* 0x000fe2000f8e00ff */
[----:B------:R-:W-:Y:S01]  /*1570*/  @!P5 LEA.HI.X R6, R6, R17, R5, 0x4, P0 ;  /* 0x000000110606d211 */ /* 0x000fe200000f2405 */
[----:B------:R4:W-:Y:S01]  /*1580*/  @!P2 LDGSTS.E.BYPASS.LTC128B.128 [R208+0x7000], [R20.64] ;  /* 0x0700000014d0afae */ /* 0x0009e2000b901d50 */
[----:B------:R-:W-:Y:S01]  /*1590*/  LEA.HI R5, R7, R4, RZ, 0x4 ;  /* 0x0000000407057211 */ /* 0x000fe200078f20ff */
[----:B------:R-:W-:Y:S01]  /*15a0*/  IMAD.MOV.U32 R7, RZ, RZ, 0x10 ;  /* 0x00000010ff077424 */ /* 0x000fe200078e00ff */
[----:B------:R-:W-:Y:S01]  /*15b0*/  LOP3.LUT R8, R8, 0x1c0, RZ, 0xc0, !PT ;  /* 0x000001c008087812 */ /* 0x000fe200078ec0ff */
[----:B------:R4:W-:Y:S01]  /*15c0*/  @!P2 LDGSTS.E.BYPASS.LTC128B.128 [R208+0x9000], [R20.64+0x80] ;  /* 0x0900008014d0afae */ /* 0x0009e2000b901d50 */
[----:B------:R-:W-:-:S02]  /*15d0*/  LOP3.LUT R13, R5, 0xfffffff0, RZ, 0xc0, !PT ;  /* 0xfffffff0050d7812 */ /* 0x000fc400078ec0ff */
[----:B------:R-:W-:Y:S01]  /*15e0*/  SHF.R.S32.HI R12, RZ, 0x4, R5 ;  /* 0x00000004ff0c7819 */ /* 0x000fe20000011405 */
[----:B------:R4:W-:Y:S01]  /*15f0*/  @!P2 LDGSTS.E.BYPASS.LTC128B.128 [R208+0xb000], [R20.64+0x100] ;  /* 0x0b00010014d0afae */ /* 0x0009e2000b901d50 */
[----:B------:R-:W-:Y:S01]  /*1600*/  ISETP.GE.AND P3, PT, R207, UR11, PT ;  /* 0x0000000bcf007c0c */ /* 0x000fe2000bf66270 */
[----:B------:R-:W-:Y:S01]  /*1610*/  IMAD.IADD R13, R4, 0x1, -R13 ;  /* 0x00000001040d7824 */ /* 0x000fe200078e0a0d */
[----:B------:R-:W-:Y:S01]  /*1620*/  LEA.HI R5, R5, R12, RZ, 0x1 ;  /* 0x0000000c05057211 */ /* 0x000fe200078f08ff */
[----:B------:R3:W-:Y:S01]  /*1630*/  @!P1 LDGSTS.E.BYPASS.LTC128B.128 [R208+0x7800], [R18.64] ;  /* 0x0780000012d09fae */ /* 0x0007e2000b901d50 */
[----:B------:R-:W-:Y:S01]  /*1640*/  LOP3.LUT R11, R8, 0x8, R11, 0xf8, !PT ;  /* 0x00000008080b7812 */ /* 0x000fe200078ef80b */
[----:B------:R-:W-:Y:S01]  /*1650*/  USHF.L.U32 UR11, UR5, 0x5, URZ ;  /* 0x00000005050b7899 */ /* 0x000fe2000800063f */
[----:B------:R-:W-:Y:S01]  /*1660*/  SHF.R.S32.HI R2, RZ, 0x1f, R13 ;  /* 0x0000001fff027819 */ /* 0x000fe2000001140d */
[----:B------:R3:W-:Y:S01]  /*1670*/  @!P1 LDGSTS.E.BYPASS.LTC128B.128 [R208+0x9800], [R18.64+0x80] ;  /* 0x0980008012d09fae */ /* 0x0007e2000b901d50 */
[----:B------:R-:W-:-:S02]  /*1680*/  SHF.R.U32.HI R8, RZ, 0x3, R8 ;  /* 0x00000003ff087819 */ /* 0x000fc40000011608 */
[----:B------:R-:W-:Y:S01]  /*1690*/  LEA.HI R2, R2, R13, RZ, 0x3 ;  /* 0x0000000d02027211 */ /* 0x000fe200078f18ff */
[----:B------:R3:W-:Y:S01]  /*16a0*/  @!P1 LDGSTS.E.BYPASS.LTC128B.128 [R208+0xb800], [R18.64+0x100] ;  /* 0x0b80010012d09fae */ /* 0x0007e2000b901d50 */
[----:B------:R-:W-:Y:S01]  /*16b0*/  LOP3.LUT R5, R5, 0xfffffffe, RZ, 0xc0, !PT ;  /* 0xfffffffe05057812 */ /* 0x000fe200078ec0ff */
[----:B------:R-:W-:Y:S01]  /*16c0*/  VOTEU.ALL UP0, P3 ;  /* 0x00000000003f7886 */ /* 0x000fe20001800000 */
[----:B--2---:R-:W-:Y:S01]  /*16d0*/  @!P5 LEA R14, P0, R9, c[0x0][0x170], 0x1 ;  /* 0x00005c00090eda11 */ /* 0x004fe200078008ff */
[----:B------:R-:W0:Y:S01]  /*16e0*/  LDGDEPBAR ;  /* 0x00000000000079af */ /* 0x000e220000000000 */
[----:B------:R-:W-:Y:S01]  /*16f0*/  LOP3.LUT R10, R2, 0xfffffff8, RZ, 0xc0, !PT ;  /* 0xfffffff8020a7812 */ /* 0x000fe200078ec0ff */
[----:B------:R-:W-:Y:S01]  /*1700*/  IMAD.IADD R5, R12, 0x1, -R5 ;  /* 0x000000010c057824 */ /* 0x000fe200078e0a05 */
[----:B------:R-:W-:Y:S01]  /*1710*/  LOP3.LUT R8, R11, R8, RZ, 0x3c, !PT ;  /* 0x000000080b087212 */ /* 0x000fe200078e3cff */
[----:B------:R-:W-:Y:S01]  /*1720*/  IMAD.U32 R11, RZ, RZ, UR11 ;  /* 0x0000000bff0b7e24 */ /* 0x000fe2000f8e00ff */
[----:B------:R-:W-:Y:S01]  /*1730*/  @!P5 LEA.HI.X R15, R9, c[0x0][0x174], R6, 0x1, P0 ;  /* 0x00005d00090fda11 */ /* 0x000fe200000f0c06 */
[----:B------:R-:W-:Y:S01]  /*1740*/  IMAD.IADD R10, R13, 0x1, -R10 ;  /* 0x000000010d0a7824 */ /* 0x000fe200078e0a0a */
[C---:B------:R-:W-:Y:S01]  /*1750*/  @!P4 IADD3 R6, P0, R16.reuse, UR22, RZ ;  /* 0x000000161006cc10 */ /* 0x040fe2000ff1e0ff */
[----:B------:R-:W-:Y:S01]  /*1760*/  IMAD R205, R5, 0x200, R8 ;  /* 0x0000020005cd7824 */ /* 0x000fe200078e0208 */
[----:B------:R-:W-:Y:S01]  /*1770*/  @!P6 LEA R12, P1, R16, c[0x0][0x170], 0x1 ;  /* 0x00005c00100cea11 */ /* 0x000fe200078208ff */
[----:B------:R-:W-:Y:S01]  /*1780*/  IMAD.SHL.U32 R8, R10, 0x40, RZ ;  /* 0x000000400a087824 */ /* 0x000fe200078e00ff */
[----:B------:R-:W-:Y:S01]  /*1790*/  @!P4 IADD3.X R11, R17, UR23, R11, P0, !PT ;  /* 0x00000017110bcc10 */ /* 0x000fe200087fe40b */
[----:B------:R-:W-:Y:S01]  /*17a0*/  IMAD.U32 R9, RZ, RZ, UR4 ;  /* 0x00000004ff097e24 */ /* 0x000fe2000f8e00ff */
[--C-:B------:R-:W-:Y:S01]  /*17b0*/  @!P6 LEA.HI.X R13, R16, c[0x0][0x174], R17.reuse, 0x1, P1 ;  /* 0x00005d00100dea11 */ /* 0x100fe200008f0c11 */
[----:B------:R-:W-:Y:S01]  /*17c0*/  IMAD.SHL.U32 R5, R5, 0x8, RZ ;  /* 0x0000000805057824 */ /* 0x000fe200078e00ff */
[----:B------:R-:W-:Y:S01]  /*17d0*/  LOP3.LUT R8, R8, 0x1c0, RZ, 0xc0, !PT ;  /* 0x000001c008087812 */ /* 0x000fe200078ec0ff */
[----:B------:R-:W-:Y:S01]  /*17e0*/  @!UP0 UIMAD UR11, UR5, 0x30, URZ ;  /* 0x00000030050b88a4 */ /* 0x000fe2000f8e023f */
[----:B------:R-:W-:Y:S01]  /*17f0*/  @!P3 IMAD.WIDE.U32 R16, R9, 0x30, R16 ;  /* 0x000000300910b825 */ /* 0x000fe200078e0010 */
[----:B------:R-:W-:Y:S01]  /*1800*/  UISETP.GE.AND UP0, UPT, UR8, 0x2, UPT ;  /* 0x000000020800788c */ /* 0x000fe2000bf06270 */
[----:B------:R-:W-:-:S02]  /*1810*/  SHF.R.U32.HI R9, RZ, 0x3, R8 ;  /* 0x00000003ff097819 */ /* 0x000fc40000011608 */
[----:B------:R-:W-:Y:S01]  /*1820*/  IMAD.SHL.U32 R101, R2, 0x40, RZ ;  /* 0x0000004002657824 */ /* 0x000fe200078e00ff */
[----:B---3--:R-:W-:Y:S01]  /*1830*/  @!P4 LEA R18, P0, R6, c[0x0][0x170], 0x1 ;  /* 0x00005c000612ca11 */ /* 0x008fe200078008ff */
[----:B------:R-:W-:-:S04]  /*1840*/  DEPBAR.LE SB0, 0x0 ;  /* 0x000080000000791a */ /* 0x000fc80000000000 */
[----:B------:R-:W-:Y:S01]  /*1850*/  BAR.SYNC.DEFER_BLOCKING 0x0 ;  /* 0x0000000000007b1d */ /* 0x000fe20000010000 */
[----:B------:R-:W-:Y:S01]  /*1860*/  @!P4 LEA.HI.X R19, R6, c[0x0][0x174], R11, 0x1, P0 ;  /* 0x00005d000613ca11 */ /* 0x000fe200000f0c0b */
[----:B------:R-:W-:Y:S01]  /*1870*/  IMAD.SHL.U32 R205, R205, 0x2, RZ ;  /* 0x00000002cdcd7824 */ /* 0x000fe200078e00ff */
[----:B------:R-:W-:Y:S02]  /*1880*/  LOP3.LUT R6, R8, 0x8, R5, 0xf8, !PT ;  /* 0x0000000808067812 */ /* 0x000fe400078ef805 */
[----:B------:R-:W-:Y:S02]  /*1890*/  @!P3 IADD3 R5, R17, UR11, RZ ;  /* 0x0000000b1105bc10 */ /* 0x000fe4000fffe0ff */
[----:B------:R-:W-:Y:S02]  /*18a0*/  LOP3.LUT R2, R6, R9, RZ, 0x3c, !PT ;  /* 0x0000000906027212 */ /* 0x000fe400078e3cff */
[----:B------:R-:W-:Y:S02]  /*18b0*/  R2P PR, R10, 0x6 ;  /* 0x000000060a007804 */ /* 0x000fe40000000000 */
[----:B------:R-:W-:-:S02]  /*18c0*/  @!P3 LEA R8, P0, R16, c[0x0][0x170], 0x1 ;  /* 0x00005c001008ba11 */ /* 0x000fc400078008ff */
[----:B------:R-:W-:Y:S02]  /*18d0*/  SHF.R.S32.HI R6, RZ, 0x5, R100 ;  /* 0x00000005ff067819 */ /* 0x000fe40000011464 */
[----:B------:R-:W-:Y:S02]  /*18e0*/  LOP3.LUT R101, R101, 0xfffffe00, RZ, 0xc0, !PT ;  /* 0xfffffe0065657812 */ /* 0x000fe400078ec0ff */
[----:B------:R-:W-:Y:S02]  /*18f0*/  @!P3 LEA.HI.X R9, R16, c[0x0][0x174], R5, 0x1, P0 ;  /* 0x00005d001009ba11 */ /* 0x000fe400000f0c05 */
[----:B------:R-:W-:Y:S01]  /*1900*/  SEL R7, R7, 0xfffffff0, !P1 ;  /* 0xfffffff007077807 */ /* 0x000fe20004800000 */
[----:B------:R-:W-:Y:S01]  /*1910*/  IMAD R5, R6, 0x400, R101 ;  /* 0x0000040006057824 */ /* 0x000fe200078e0265 */
[----:B------:R-:W-:Y:S01]  /*1920*/  IADD3 R203, R205, 0x6020, RZ ;  /* 0x00006020cdcb7810 */ /* 0x000fe20007ffe0ff */
[----:B------:R-:W-:Y:S02]  /*1930*/  @P6 STS.128 [R208+0xc000], RZ ;  /* 0x00c000ffd0006388 */ /* 0x000fe40000000c00 */
[----:B------:R-:W-:-:S02]  /*1940*/  IMAD.IADD R206, R2, 0x1, R5 ;  /* 0x0000000102ce7824 */ /* 0x000fc400078e0205 */
[----:B------:R-:W-:Y:S01]  /*1950*/  IMAD.MOV.U32 R5, RZ, RZ, 0x20 ;  /* 0x00000020ff057424 */ /* 0x000fe200078e00ff */
[----:B------:R-:W-:Y:S01]  /*1960*/  @P6 STS.128 [R208+0xe000], RZ ;  /* 0x00e000ffd0006388 */ /* 0x000fe20000000c00 */
[----:B------:R-:W-:-:S03]  /*1970*/  IMAD.SHL.U32 R206, R206, 0x2, RZ ;  /* 0x00000002cece7824 */ /* 0x000fc600078e00ff */
[----:B------:R-:W-:Y:S01]  /*1980*/  @P6 STS.128 [R208+0x10000], RZ ;  /* 0x010000ffd0006388 */ /* 0x000fe20000000c00 */
[----:B------:R-:W-:Y:S01]  /*1990*/  SEL R5, R5, 0xffffffe0, !P2 ;  /* 0xffffffe005057807 */ /* 0x000fe20005000000 */
[--C-:B------:R-:W-:Y:S01]  /*19a0*/  IMAD R204, R7, 0x2, R206.reuse ;  /* 0x0000000207cc7824 */ /* 0x100fe200078e02ce */
[----:B------:R-:W-:Y:S01]  /*19b0*/  R2P PR, R0, 0x6 ;  /* 0x0000000600007804 */ /* 0x000fe20000000000 */
[----:B------:R-:W-:Y:S01]  /*19c0*/  @!PT LDS RZ, [RZ] ;  /* 0x00000000fffff984 */ /* 0x000fe20000000800 */
[----:B------:R-:W-:Y:S01]  /*19d0*/  @!PT LDS RZ, [RZ] ;  /* 0x00000000fffff984 */ /* 0x000fe20000000800 */
[----:B------:R-:W-:Y:S01]  /*19e0*/  @!PT LDS RZ, [RZ] ;  /* 0x00000000fffff984 */ /* 0x000fe20000000800 */
[----:B------:R2:W-:Y:S01]  /*19f0*/  @!P6 LDGSTS.E.BYPASS.LTC128B.128 [R208+0xc000], [R12.64] ;  /* 0x0c0000000cd0efae */ /* 0x0005e2000b901d50 */
[----:B------:R-:W-:Y:S01]  /*1a00*/  IADD3 R0, R205, 0x6000, RZ ;  /* 0x00006000cd007810 */ /* 0x000fe20007ffe0ff */
[C---:B------:R-:W-:Y:S02]  /*1a10*/  IMAD R202, R5.reuse, 0x2, R206 ;  /* 0x0000000205ca7824 */ /* 0x040fe400078e02ce */
[----:B------:R2:W-:Y:S01]  /*1a20*/  @!P6 LDGSTS.E.BYPASS.LTC128B.128 [R208+0xe000], [R12.64+0x80] ;  /* 0x0e0000800cd0efae */ /* 0x0005e2000b901d50 */
[----:B------:R-:W-:-:S03]  /*1a30*/  IMAD R201, R5, 0x2, R204 ;  /* 0x0000000205c97824 */ /* 0x000fc600078e02cc */
[----:B------:R2:W-:Y:S04]  /*1a40*/  @!P6 LDGSTS.E.BYPASS.LTC128B.128 [R208+0x10000], [R12.64+0x100] ;  /* 0x100001000cd0efae */ /* 0x0005e8000b901d50 */
[----:B------:R-:W-:Y:S01]  /*1a50*/  @P5 STS.128 [R208+0xc800], RZ ;  /* 0x00c800ffd0005388 */ /* 0x000fe20000000c00 */
[----:B------:R-:W-:Y:S01]  /*1a60*/  @P1 IADD3 R203, R0, -0x20, RZ ;  /* 0xffffffe000cb1810 */ /* 0x000fe20007ffe0ff */
[----:B------:R-:W-:Y:S02]  /*1a70*/  IMAD.MOV.U32 R0, RZ, RZ, 0x40 ;  /* 0x00000040ff007424 */ /* 0x000fe400078e00ff */
[----:B------:R-:W-:Y:S01]  /*1a80*/  @P5 STS.128 [R208+0xe800], RZ ;  /* 0x00e800ffd0005388 */ /* 0x000fe20000000c00 */
[C---:B------:R-:W-:Y:S02]  /*1a90*/  IADD3 R195, R203.reuse, 0x800, RZ ;  /* 0x00000800cbc37810 */ /* 0x040fe40007ffe0ff */
[----:B------:R-:W-:Y:S01]  /*1aa0*/  SEL R0, R0, 0xffffffc0, !P2 ;  /* 0xffffffc000007807 */ /* 0x000fe20005000000 */
[----:B------:R-:W-:Y:S01]  /*1ab0*/  @P5 STS.128 [R208+0x10800], RZ ;  /* 0x010800ffd0005388 */ /* 0x000fe20000000c00 */
[----:B------:R-:W-:-:S02]  /*1ac0*/  IADD3 R194, R203, 0x1000, RZ ;  /* 0x00001000cbc27810 */ /* 0x000fc40007ffe0ff */
[----:B------:R-:W-:Y:S01]  /*1ad0*/  IADD3 R193, R203, 0x1800, RZ ;  /* 0x00001800cbc17810 */ /* 0x000fe20007ffe0ff */
[----:B------:R-:W-:Y:S01]  /*1ae0*/  @!PT LDS RZ, [RZ] ;  /* 0x00000000fffff984 */ /* 0x000fe20000000800 */
[----:B------:R-:W-:Y:S01]  /*1af0*/  @!PT LDS RZ, [RZ] ;  /* 0x00000000fffff984 */ /* 0x000fe20000000800 */
[----:B------:R-:W-:Y:S01]  /*1b00*/  @!PT LDS RZ, [RZ] ;  /* 0x00000000fffff984 */ /* 0x000fe20000000800 */
[----:B------:R2:W-:Y:S01]  /*1b10*/  @!P5 LDGSTS.E.BYPASS.LTC128B.128 [R208+0xc800], [R14.64] ;  /* 0x0c8000000ed0dfae */ /* 0x0005e2000b901d50 */
[----:B------:R-:W-:Y:S01]  /*1b20*/  IMAD.IADD R199, R205, 0x1, R0 ;  /* 0x00000001cdc77824 */ /* 0x000fe200078e0200 */
[C---:B------:R-:W-:Y:S01]  /*1b30*/  IADD3 R191, R203.reuse, 0x2000, RZ ;  /* 0x00002000cbbf7810 */ /* 0x040fe20007ffe0ff */
[----:B------:R-:W-:Y:S01]  /*1b40*/  IMAD.IADD R192, R0, 0x1, R203 ;  /* 0x0000000100c07824 */ /* 0x000fe200078e02cb */
[----:B------:R2:W-:Y:S01]  /*1b50*/  @!P5 LDGSTS.E.BYPASS.LTC128B.128 [R208+0xe800], [R14.64+0x80] ;  /* 0x0e8000800ed0dfae */ /* 0x0005e2000b901d50 */
[C---:B------:R-:W-:Y:S02]  /*1b60*/  IADD3 R190, R203.reuse, 0x2800, RZ ;  /* 0x00002800cbbe7810 */ /* 0x040fe40007ffe0ff */
[C---:B------:R-:W-:Y:S01]  /*1b70*/  IADD3 R189, R203.reuse, 0x3000, RZ ;  /* 0x00003000cbbd7810 */ /* 0x040fe20007ffe0ff */
[----:B------:R2:W-:Y:S01]  /*1b80*/  @!P5 LDGSTS.E.BYPASS.LTC128B.128 [R208+0x10800], [R14.64+0x100] ;  /* 0x108001000ed0dfae */ /* 0x0005e2000b901d50 */
[----:B------:R-:W-:-:S02]  /*1b90*/  IADD3 R188, R203, 0x3800, RZ ;  /* 0x00003800cbbc7810 */ /* 0x000fc40007ffe0ff */
[C---:B------:R-:W-:Y:S01]  /*1ba0*/  IADD3 R187, R203.reuse, 0x4000, RZ ;  /* 0x00004000cbbb7810 */ /* 0x040fe20007ffe0ff */
[----:B------:R-:W-:Y:S01]  /*1bb0*/  @P4 STS.128 [R208+0xd000], RZ ;  /* 0x00d000ffd0004388 */ /* 0x000fe20000000c00 */
[C---:B------:R-:W-:Y:S02]  /*1bc0*/  IADD3 R186, R203.reuse, 0x4800, RZ ;  /* 0x00004800cbba7810 */ /* 0x040fe40007ffe0ff */
[C---:B------:R-:W-:Y:S01]  /*1bd0*/  IADD3 R185, R203.reuse, 0x5000, RZ ;  /* 0x00005000cbb97810 */ /* 0x040fe20007ffe0ff */
[----:B------:R-:W-:Y:S01]  /*1be0*/  @P4 STS.128 [R208+0xf000], RZ ;  /* 0x00f000ffd0004388 */ /* 0x000fe20000000c00 */
[----:B------:R-:W-:-:S03]  /*1bf0*/  IADD3 R184, R203, 0x5800, RZ ;  /* 0x00005800cbb87810 */ /* 0x000fc60007ffe0ff */
        /* <DEDUP_REMOVED lines=16> */
[----:B------:R-:W-:Y:S04]  /*1d00*/  LDSM.16.M88.4 R48, [R206] ;  /* 0x00000000ce30783b */ /* 0x000fe80000000200 */
[----:B-1----:R-:W3:Y:S04]  /*1d10*/  LDSM.16.M88.4 R24, [R205+0x6000] ;  /* 0x00600000cd18783b */ /* 0x002ee80000000200 */
[----:B------:R-:W-:Y:S04]  /*1d20*/  LDSM.16.M88.4 R36, [R204] ;  /* 0x00000000cc24783b */ /* 0x000fe80000000200 */
[----:B------:R-:W-:Y:S04]  /*1d30*/  LDSM.16.M88.4 R76, [R203] ;  /* 0x00000000cb4c783b */ /* 0x000fe80000000200 */
[----:B------:R-:W1:Y:S04]  /*1d40*/  LDSM.16.M88.4 R44, [R205+0x6800] ;  /* 0x00680000cd2c783b */ /* 0x000e680000000200 */
[----:B------:R-:W1:Y:S04]  /*1d50*/  LDSM.16.M88.4 R60, [R205+0x7000] ;  /* 0x00700000cd3c783b */ /* 0x000e680000000200 */
[----:B------:R-:W-:Y:S04]  /*1d60*/  LDSM.16.M88.4 R80, [R202] ;  /* 0x00000000ca50783b */ /* 0x000fe80000000200 */
[----:B------:R-:W1:Y:S04]  /*1d70*/  LDSM.16.M88.4 R72, [R199+0x6000] ;  /* 0x00600000c748783b */ /* 0x000e680000000200 */
[----:B------:R-:W1:Y:S04]  /*1d80*/  LDSM.16.M88.4 R68, [R205+0x7800] ;  /* 0x00780000cd44783b */ /* 0x000e680000000200 */
[----:B----4-:R-:W4:Y:S04]  /*1d90*/  LDSM.16.M88.4 R20, [R203+0x800] ;  /* 0x00080000cb14783b */ /* 0x010f280000000200 */
[----:B--2---:R-:W2:Y:S01]  /*1da0*/  LDSM.16.M88.4 R12, [R203+0x1000] ;  /* 0x00100000cb0c783b */ /* 0x004ea20000000200 */
[C---:B---3--:R-:W-:Y:S03]  /*1db0*/  HMMA.16816.F32.BF16 R16, R48.reuse, R24, RZ ;  /* 0x000000183010723c */ /* 0x048fe600000418ff */
[----:B------:R-:W-:Y:S04]  /*1dc0*/  LDSM.16.M88.4 R40, [R201] ;  /* 0x00000000c928783b */ /* 0x000fe80000000200 */
[----:B------:R-:W3:Y:S01]  /*1dd0*/  LDSM.16.M88.4 R88, [R192] ;  /* 0x00000000c058783b */ /* 0x000ee20000000200 */
[C---:B------:R-:W-:Y:S03]  /*1de0*/  HMMA.16816.F32.BF16 R24, R48.reuse, R26, RZ ;  /* 0x0000001a3018723c */ /* 0x040fe600000418ff */
[----:B------:R-:W2:Y:S04]  /*1df0*/  LDSM.16.M88.4 R52, [R203+0x1800] ;  /* 0x00180000cb34783b */ /* 0x000ea80000000200 */
[----:B-----5:R-:W5:Y:S01]  /*1e00*/  LDSM.16.M88.4 R8, [R199+0x6800] ;  /* 0x00680000c708783b */ /* 0x020f620000000200 */
[----:B-1----:R-:W-:Y:S03]  /*1e10*/  HMMA.16816.F32.BF16 R32, R48, R44, RZ ;  /* 0x0000002c3020723c */ /* 0x002fe600000418ff */
[----:B------:R-:W1:Y:S04]  /*1e20*/  LDSM.16.M88.4 R28, [R199+0x7000] ;  /* 0x00700000c71c783b */ /* 0x000e680000000200 */
[----:B------:R-:W-:Y:S01]  /*1e30*/  LDSM.16.M88.4 R84, [R199+0x7800] ;  /* 0x00780000c754783b */ /* 0x000fe20000000200 */
[----:B------:R-:W-:Y:S03]  /*1e40*/  HMMA.16816.F32.BF16 R16, R36, R76, R16 ;  /* 0x0000004c2410723c */ /* 0x000fe60000041810 */
[----:B------:R-:W-:Y:S04]  /*1e50*/  LDSM.16.M88.4 R96, [R205+0xa800] ;  /* 0x00a80000cd60783b */ /* 0x000fe80000000200 */
[----:B------:R-:W-:Y:S01]  /*1e60*/  LDSM.16.M88.4 R92, [R199+0xa000] ;  /* 0x00a00000c75c783b */ /* 0x000fe20000000200 */
[C---:B------:R-:W-:Y:S03]  /*1e70*/  HMMA.16816.F32.BF16 R64, R48.reuse, R60, RZ ;  /* 0x0000003c3040723c */ /* 0x040fe600000418ff */
[----:B------:R-:W0:Y:S05]  /*1e80*/  LDGDEPBAR ;  /* 0x00000000000079af */ /* 0x000e2a0000000000 */
[C---:B------:R-:W-:Y:S08]  /*1e90*/  HMMA.16816.F32.BF16 R44, R48.reuse, R46, RZ ;  /* 0x0000002e302c723c */ /* 0x040ff000000418ff */
[----:B------:R-:W-:Y:S08]  /*1ea0*/  HMMA.16816.F32.BF16 R60, R48, R62, RZ ;  /* 0x0000003e303c723c */ /* 0x000ff000000418ff */
[----:B------:R-:W-:Y:S01]  /*1eb0*/  HMMA.16816.F32.BF16 R24, R36, R78, R24 ;  /* 0x0000004e2418723c */ /* 0x000fe20000041818 */
[----:B------:R-:W-:Y:S07]  /*1ec0*/  LDSM.16.M88.4 R76, [R205+0x8000] ;  /* 0x00800000cd4c783b */ /* 0x000fee0000000200 */
[----:B------:R-:W-:Y:S08]  /*1ed0*/  HMMA.16816.F32.BF16 R16, R80, R72, R16 ;  /* 0x000000485010723c */ /* 0x000ff00000041810 */
[C---:B------:R-:W-:Y:S08]  /*1ee0*/  HMMA.16816.F32.BF16 R56, R48.reuse, R68, RZ ;  /* 0x000000443038723c */ /* 0x040ff000000418ff */
[----:B------:R-:W-:Y:S01]  /*1ef0*/  HMMA.16816.F32.BF16 R48, R48, R70, RZ ;  /* 0x000000463030723c */ /* 0x000fe200000418ff */
[----:B------:R-:W-:Y:S07]  /*1f00*/  LDSM.16.M88.4 R68, [R192+0x1000] ;  /* 0x00100000c044783b */ /* 0x000fee0000000200 */
[C---:B----4-:R-:W-:Y:S08]  /*1f10*/  HMMA.16816.F32.BF16 R32, R36.reuse, R20, R32 ;  /* 0x000000142420723c */ /* 0x050ff00000041820 */
[C---:B------:R-:W-:Y:S01]  /*1f20*/  HMMA.16816.F32.BF16 R44, R36.reuse, R22, R44 ;  /* 0x00000016242c723c */ /* 0x040fe2000004182c */
[----:B------:R-:W-:Y:S07]  /*1f30*/  LDSM.16.M88.4 R20, [R192+0x800] ;  /* 0x00080000c014783b */ /* 0x000fee0000000200 */
[C---:B--2---:R-:W-:Y:S08]  /*1f40*/  HMMA.16816.F32.BF16 R64, R36.reuse, R12, R64 ;  /* 0x0000000c2440723c */ /* 0x044ff00000041840 */
[----:B------:R-:W-:Y:S01]  /*1f50*/  HMMA.16816.F32.BF16 R60, R36, R14, R60 ;  /* 0x0000000e243c723c */ /* 0x000fe2000004183c */
[----:B------:R-:W2:Y:S07]  /*1f60*/  LDSM.16.M88.4 R12, [R206+0x2000] ;  /* 0x00200000ce0c783b */ /* 0x000eae0000000200 */
[----:B------:R-:W-:Y:S01]  /*1f70*/  HMMA.16816.F32.BF16 R24, R80, R74, R24 ;  /* 0x0000004a5018723c */ /* 0x000fe20000041818 */
[----:B------:R-:W-:Y:S07]  /*1f80*/  LDSM.16.M88.4 R72, [R192+0x1800] ;  /* 0x00180000c048783b */ /* 0x000fee0000000200 */
[----:B---3--:R-:W-:Y:S08]  /*1f90*/  HMMA.16816.F32.BF16 R16, R40, R88, R16 ;  /* 0x000000582810723c */ /* 0x008ff00000041810 */
[C---:B------:R-:W-:Y:S08]  /*1fa0*/  HMMA.16816.F32.BF16 R56, R36.reuse, R52, R56 ;  /* 0x000000342438723c */ /* 0x040ff00000041838 */
[----:B------:R-:W-:Y:S01]  /*1fb0*/  HMMA.16816.F32.BF16 R36, R36, R54, R48 ;  /* 0x000000362424723c */ /* 0x000fe20000041830 */
[----:B------:R-:W-:Y:S04]  /*1fc0*/  LDSM.16.M88.4 R52, [R203+0x2000] ;  /* 0x00200000cb34783b */ /* 0x000fe80000000200 */
[----:B------:R-:W-:Y:S03]  /*1fd0*/  LDSM.16.M88.4 R48, [R205+0x9000] ;  /* 0x00900000cd30783b */ /* 0x000fe60000000200 */
[C---:B-----5:R-:W-:Y:S08]  /*1fe0*/  HMMA.16816.F32.BF16 R32, R80.reuse, R8, R32 ;  /* 0x000000085020723c */ /* 0x060ff00000041820 */
[C---:B------:R-:W-:Y:S01]  /*1ff0*/  HMMA.16816.F32.BF16 R44, R80.reuse, R10, R44 ;  /* 0x0000000a502c723c */ /* 0x040fe2000004182c */
[----:B------:R-:W-:Y:S07]  /*2000*/  LDSM.16.M88.4 R8, [R205+0x8800] ;  /* 0x00880000cd08783b */ /* 0x000fee0000000200 */
[C---:B-1----:R-:W-:Y:S08]  /*2010*/  HMMA.16816.F32.BF16 R64, R80.reuse, R28, R64 ;  /* 0x0000001c5040723c */ /* 0x042ff00000041840 */
[----:B------:R-:W-:Y:S01]  /*2020*/  HMMA.16816.F32.BF16 R60, R80, R30, R60 ;  /* 0x0000001e503c723c */ /* 0x000fe2000004183c */
[----:B------:R-:W1:Y:S07]  /*2030*/  LDSM.16.M88.4 R28, [R204+0x2000] ;  /* 0x00200000cc1c783b */ /* 0x000e6e0000000200 */
[----:B------:R-:W-:Y:S01]  /*2040*/  HMMA.16816.F32.BF16 R24, R40, R90, R24 ;  /* 0x0000005a2818723c */ /* 0x000fe20000041818 */
[----:B------:R-:W-:Y:S07]  /*2050*/  LDSM.16.M88.4 R88, [R199+0x9800] ;  /* 0x00980000c758783b */ /* 0x000fee0000000200 */
        /* <DEDUP_REMOVED lines=8> */
[C---:B------:R-:W-:Y:S08]  /*20e0*/  HMMA.16816.F32.BF16 R64, R40.reuse, R68, R64 ;  /* 0x000000442840723c */ /* 0x040ff00000041840 */
[----:B------:R-:W-:Y:S01]  /*20f0*/  HMMA.16816.F32.BF16 R60, R40, R70, R60 ;  /* 0x00000046283c723c */ /* 0x000fe2000004183c */
[----:B------:R-:W2:Y:S07]  /*2100*/  LDSM.16.M88.4 R68, [R199+0x8000] ;  /* 0x00800000c744783b */ /* 0x000eae0000000200 */
[----:B------:R-:W-:Y:S01]  /*2110*/  HMMA.16816.F32.BF16 R24, R12, R78, R24 ;  /* 0x0000004e0c18723c */ /* 0x000fe20000041818 */
[----:B------:R-:W-:Y:S07]  /*2120*/  LDSM.16.M88.4 R76, [R201+0x2000] ;  /* 0x00200000c94c783b */ /* 0x000fee0000000200 */
        /* <DEDUP_REMOVED lines=10> */
[----:B------:R-:W1:Y:S07]  /*21d0*/  LDSM.16.M88.4 R48, [R192+0x2000] ;  /* 0x00200000c030783b */ /* 0x000e6e0000000200 */
[----:B------:R-:W-:Y:S01]  /*21e0*/  HMMA.16816.F32.BF16 R24, R28, R54, R24 ;  /* 0x000000361c18723c */ /* 0x000fe20000041818 */
[----:B------:R-:W-:Y:S07]  /*21f0*/  LDSM.16.M88.4 R52, [R206+0x4000] ;  /* 0x00400000ce34783b */ /* 0x000fee0000000200 */
[----:B--2---:R-:W-:Y:S08]  /*2200*/  HMMA.16816.F32.BF16 R16, R84, R68, R16 ;  /* 0x000000445410723c */ /* 0x004ff00000041810 */
[C---:B------:R-:W-:Y:S08]  /*2210*/  HMMA.16816.F32.BF16 R56, R12.reuse, R36, R56 ;  /* 0x000000240c38723c */ /* 0x040ff00000041838 */
[----:B------:R-:W-:Y:S01]  /*2220*/  HMMA.16816.F32.BF16 R80, R12, R38, R80 ;  /* 0x000000260c50723c */ /* 0x000fe20000041850 */
[----:B------:R-:W2:Y:S04]  /*2230*/  LDSM.16.M88.4 R36, [R199+0x8800] ;  /* 0x00880000c724783b */ /* 0x000ea80000000200 */
[----:B------:R-:W-:Y:S03]  /*2240*/  LDSM.16.M88.4 R12, [R199+0x9000] ;  /* 0x00900000c70c783b */ /* 0x000fe60000000200 */
[C---:B------:R-:W-:Y:S08]  /*2250*/  HMMA.16816.F32.BF16 R32, R28.reuse, R20, R32 ;  /* 0x000000141c20723c */ /* 0x040ff00000041820 */
[----:B------:R-:W-:Y:S01]  /*2260*/  HMMA.16816.F32.BF16 R44, R28, R22, R44 ;  /* 0x000000161c2c723c */ /* 0x000fe2000004182c */
[----:B------:R-:W3:Y:S07]  /*2270*/  LDSM.16.M88.4 R20, [R205+0xa000] ;  /* 0x00a00000cd14783b */ /* 0x000eee0000000200 */
[----:B------:R-:W-:Y:S01]  /*2280*/  HMMA.16816.F32.BF16 R24, R84, R70, R24 ;  /* 0x000000465418723c */ /* 0x000fe20000041818 */
[----:B------:R-:W-:Y:S07]  /*2290*/  LDSM.16.M88.4 R68, [R192+0x3800] ;  /* 0x00380000c044783b */ /* 0x000fee0000000200 */
[----:B-1----:R-:W-:Y:S08]  /*22a0*/  HMMA.16816.F32.BF16 R16, R76, R48, R16 ;  /* 0x000000304c10723c */ /* 0x002ff00000041810 */
[C---:B------:R-:W-:Y:S08]  /*22b0*/  HMMA.16816.F32.BF16 R64, R28.reuse, R8, R64 ;  /* 0x000000081c40723c */ /* 0x040ff00000041840 */
[C---:B------:R-:W-:Y:S01]  /*22c0*/  HMMA.16816.F32.BF16 R60, R28.reuse, R10, R60 ;  /* 0x0000000a1c3c723c */ /* 0x040fe2000004183c */
[----:B------:R-:W1:Y:S07]  /*22d0*/  LDSM.16.M88.4 R8, [R192+0x2800] ;  /* 0x00280000c008783b */ /* 0x000e6e0000000200 */
[C---:B------:R-:W-:Y:S08]  /*22e0*/  HMMA.16816.F32.BF16 R56, R28.reuse, R40, R56 ;  /* 0x000000281c38723c */ /* 0x040ff00000041838 */
[----:B------:R-:W-:Y:S01]  /*22f0*/  HMMA.16816.F32.BF16 R80, R28, R42, R80 ;  /* 0x0000002a1c50723c */ /* 0x000fe20000041850 */
[----:B------:R-:W-:Y:S04]  /*2300*/  LDSM.16.M88.4 R40, [R204+0x4000] ;  /* 0x00400000cc28783b */ /* 0x000fe80000000200 */
[----:B------:R-:W4:Y:S03]  /*2310*/  LDSM.16.M88.4 R28, [R203+0x4000] ;  /* 0x00400000cb1c783b */ /* 0x000f260000000200 */
[----:B------:R-:W-:Y:S01]  /*2320*/  HMMA.16816.F32.BF16 R24, R76, R50, R24 ;  /* 0x000000324c18723c */ /* 0x000fe20000041818 */
[----:B------:R-:W-:Y:S07]  /*2330*/  LDSM.16.M88.4 R48, [R205+0xb000] ;  /* 0x00b00000cd30783b */ /* 0x000fee0000000200 */
[C---:B--2---:R-:W-:Y:S08]  /*2340*/  HMMA.16816.F32.BF16 R32, R84.reuse, R36, R32 ;  /* 0x000000245420723c */ /* 0x044ff00000041820 */
[----:B------:R-:W-:Y:S01]  /*2350*/  HMMA.16816.F32.BF16 R44, R84, R38, R44 ;  /* 0x00000026542c723c */ /* 0x000fe2000004182c */
[----:B------:R-:W-:Y:S07]  /*2360*/  LDSM.16.M88.4 R36, [R203+0x4800] ;  /* 0x00480000cb24783b */ /* 0x000fee0000000200 */
[----:B---3--:R-:W-:Y:S08]  /*2370*/  HMMA.16816.F32.BF16 R16, R52, R20, R16 ;  /* 0x000000143410723c */ /* 0x008ff00000041810 */
[C---:B------:R-:W-:Y:S08]  /*2380*/  HMMA.16816.F32.BF16 R64, R84.reuse, R12, R64 ;  /* 0x0000000c5440723c */ /* 0x040ff00000041840 */
[----:B------:R-:W-:Y:S01]  /*2390*/  HMMA.16816.F32.BF16 R60, R84, R14, R60 ;  /* 0x0000000e543c723c */ /* 0x000fe2000004183c */
[----:B------:R-:W2:Y:S07]  /*23a0*/  LDSM.16.M88.4 R12, [R202+0x4000] ;  /* 0x00400000ca0c783b */ /* 0x000eae0000000200 */
[----:B------:R-:W-:Y:S01]  /*23b0*/  HMMA.16816.F32.BF16 R24, R52, R22, R24 ;  /* 0x000000163418723c */ /* 0x000fe20000041818 */
[----:B------:R-:W-:Y:S07]  /*23c0*/  LDSM.16.M88.4 R20, [R192+0x4000] ;  /* 0x00400000c014783b */ /* 0x000fee0000000200 */
[C---:B-1----:R-:W-:Y:S08]  /*23d0*/  HMMA.16816.F32.BF16 R32, R76.reuse, R8, R32 ;  /* 0x000000084c20723c */ /* 0x042ff00000041820 */
[----:B------:R-:W-:Y:S01]  /*23e0*/  HMMA.16816.F32.BF16 R44, R76, R10, R44 ;  /* 0x0000000a4c2c723c */ /* 0x000fe2000004182c */
[----:B------:R-:W1:Y:S07]  /*23f0*/  LDSM.16.M88.4 R8, [R201+0x4000] ;  /* 0x00400000c908783b */ /* 0x000e6e0000000200 */
[C---:B----4-:R-:W-:Y:S08]  /*2400*/  HMMA.16816.F32.BF16 R16, R40.reuse, R28, R16 ;  /* 0x0000001c2810723c */ /* 0x050ff00000041810 */
[----:B------:R-:W-:Y:S01]  /*2410*/  HMMA.16816.F32.BF16 R24, R40, R30, R24 ;  /* 0x0000001e2818723c */ /* 0x000fe20000041818 */
[----:B------:R-:W3:Y:S07]  /*2420*/  LDSM.16.M88.4 R28, [R199+0xa800] ;  /* 0x00a80000c71c783b */ /* 0x000eee0000000200 */
[----:B------:R-:W-:Y:S08]  /*2430*/  HMMA.16816.F32.BF16 R32, R52, R96, R32 ;  /* 0x000000603420723c */ /* 0x000ff00000041820 */
[----:B------:R-:W-:Y:S08]  /*2440*/  HMMA.16816.F32.BF16 R64, R76, R72, R64 ;  /* 0x000000484c40723c */ /* 0x000ff00000041840 */
[----:B------:R-:W-:Y:S08]  /*2450*/  HMMA.16816.F32.BF16 R44, R52, R98, R44 ;  /* 0x00000062342c723c */ /* 0x000ff0000004182c */
[----:B--2---:R-:W-:Y:S08]  /*2460*/  HMMA.16816.F32.BF16 R16, R12, R92, R16 ;  /* 0x0000005c0c10723c */ /* 0x004ff00000041810 */
[----:B------:R-:W-:Y:S01]  /*2470*/  HMMA.16816.F32.BF16 R60, R76, R74, R60 ;  /* 0x0000004a4c3c723c */ /* 0x000fe2000004183c */
[----:B------:R-:W2:Y:S07]  /*2480*/  LDSM.16.M88.4 R72, [R203+0x5000] ;  /* 0x00500000cb48783b */ /* 0x000eae0000000200 */
[----:B------:R-:W-:Y:S08]  /*2490*/  HMMA.16816.F32.BF16 R24, R12, R94, R24 ;  /* 0x0000005e0c18723c */ /* 0x000ff00000041818 */
[----:B------:R-:W-:Y:S08]  /*24a0*/  HMMA.16816.F32.BF16 R32, R40, R36, R32 ;  /* 0x000000242820723c */ /* 0x000ff00000041820 */
[----:B------:R-:W-:Y:S08]  /*24b0*/  HMMA.16816.F32.BF16 R64, R52, R48, R64 ;  /* 0x000000303440723c */ /* 0x000ff00000041840 */
[----:B------:R-:W-:Y:S01]  /*24c0*/  HMMA.16816.F32.BF16 R44, R40, R38, R44 ;  /* 0x00000026282c723c */ /* 0x000fe2000004182c */
[----:B------:R-:W4:Y:S07]  /*24d0*/  LDSM.16.M88.4 R36, [R199+0xb000] ;  /* 0x00b00000c724783b */ /* 0x000f2e0000000200 */
[----:B-1----:R-:W-:Y:S08]  /*24e0*/  HMMA.16816.F32.BF16 R16, R8, R20, R16 ;  /* 0x000000140810723c */ /* 0x002ff00000041810 */
[----:B------:R-:W-:Y:S08]  /*24f0*/  HMMA.16816.F32.BF16 R56, R84, R88, R56 ;  /* 0x000000585438723c */ /* 0x000ff00000041838 */
[----:B------:R-:W-:Y:S01]  /*2500*/  HMMA.16816.F32.BF16 R24, R8, R22, R24 ;  /* 0x000000160818723c */ /* 0x000fe20000041818 */
[----:B------:R-:W1:Y:S07]  /*2510*/  LDSM.16.M88.4 R20, [R192+0x5000] ;  /* 0x00500000c014783b */ /* 0x000e6e0000000200 */
[----:B---3--:R-:W-:Y:S01]  /*2520*/  HMMA.16816.F32.BF16 R32, R12, R28, R32 ;  /* 0x0000001c0c20723c */ /* 0x008fe20000041820 */
[----:B------:R-:W-:-:S06]  /*2530*/  FMUL.FTZ R48, R17, c[0x0][0x2ec] ;  /* 0x0000bb0011307a20 */ /* 0x000fcc0000410000 */
[----:B------:R-:W-:Y:S01]  /*2540*/  FMUL.FTZ R28, R16, c[0x0][0x2ec] ;  /* 0x0000bb00101c7a20 */ /* 0x000fe20000410000 */
[----:B--2---:R-:W-:Y:S01]  /*2550*/  HMMA.16816.F32.BF16 R64, R40, R72, R64 ;  /* 0x000000482840723c */ /* 0x004fe20000041840 */
[----:B------:R-:W-:Y:S01]  /*2560*/  FMUL.FTZ R29, R18, c[0x0][0x2ec] ;  /* 0x0000bb00121d7a20 */ /* 0x000fe20000410000 */
[----:B------:R-:W2:Y:S06]  /*2570*/  MUFU.TANH R48, R48 ;  /* 0x0000003000307308 */ /* 0x000eac0000002400 */
[----:B------:R-:W-:Y:S01]  /*2580*/  HMMA.16816.F32.BF16 R44, R12, R30, R44 ;  /* 0x0000001e0c2c723c */ /* 0x000fe2000004182c */
[----:B------:R-:W-:Y:S01]  /*2590*/  FMUL.FTZ R24, R24, c[0x0][0x2ec] ;  /* 0x0000bb0018187a20 */ /* 0x000fe20000410000 */
[----:B------:R-:W-:Y:S01]  /*25a0*/  MUFU.TANH R28, R28 ;  /* 0x0000001c001c7308 */ /* 0x000fe20000002400 */
[----:B------:R-:W-:-:S04]  /*25b0*/  FMUL.FTZ R49, R25, c[0x0][0x2ec] ;  /* 0x0000bb0019317a20 */ /* 0x000fc80000410000 */
[----:B------:R-:W-:Y:S01]  /*25c0*/  FMUL.FTZ R30, R19, c[0x0][0x2ec] ;  /* 0x0000bb00131e7a20 */ /* 0x000fe20000410000 */
[----:B------:R-:W-:Y:S01]  /*25d0*/  HMMA.16816.F32.BF16 R80, R84, R90, R80 ;  /* 0x0000005a5450723c */ /* 0x000fe20000041850 */
[----:B------:R-:W3:Y:S01]  /*25e0*/  LDSM.16.M88.4 R16, [R205+0xb800] ;  /* 0x00b80000cd10783b */ /* 0x000ee20000000200 */
[----:B------:R5:W-:Y:S06]  /*25f0*/  MUFU.TANH R31, R24 ;  /* 0x00000018001f7308 */ /* 0x000bec0000002400 */
[----:B------:R-:W-:Y:S01]  /*2600*/  HMMA.16816.F32.BF16 R84, R76, R68, R56 ;  /* 0x000000444c54723c */ /* 0x000fe20000041838 */
[----:B------:R-:W-:Y:S01]  /*2610*/  LDSM.16.M88.4 R56, [R192+0x4800] ;  /* 0x00480000c038783b */ /* 0x000fe20000000200 */
[----:B------:R-:W1:Y:S06]  /*2620*/  MUFU.TANH R30, R30 ;  /* 0x0000001e001e7308 */ /* 0x000e6c0000002400 */
[----:B----4-:R-:W-:Y:S02]  /*2630*/  HMMA.16816.F32.BF16 R64, R12, R36, R64 ;  /* 0x000000240c40723c */ /* 0x010fe40000041840 */
[----:B------:R-:W-:Y:S05]  /*2640*/  MUFU.TANH R49, R49 ;  /* 0x0000003100317308 */ /* 0x000fea0000002400 */
[----:B------:R-:W-:Y:S01]  /*2650*/  FMUL.FTZ R36, R26, c[0x0][0x2ec] ;  /* 0x0000bb001a247a20 */ /* 0x000fe20000410000 */
[----:B------:R-:W-:Y:S01]  /*2660*/  HMMA.16816.F32.BF16 R80, R76, R70, R80 ;  /* 0x000000464c50723c */ /* 0x000fe20000041850 */
[----:B------:R-:W-:Y:S01]  /*2670*/  FMUL.FTZ R37, R27, c[0x0][0x2ec] ;  /* 0x0000bb001b257a20 */ /* 0x000fe20000410000 */
[----:B------:R-:W-:Y:S01]  /*2680*/  MUFU.TANH R29, R29 ;  /* 0x0000001d001d7308 */ /* 0x000fe20000002400 */
[----:B-----5:R-:W4:Y:S05]  /*2690*/  LDSM.16.M88.4 R24, [R203+0x5800] ;  /* 0x00580000cb18783b */ /* 0x020f2a0000000200 */
[----:B------:R-:W-:Y:S02]  /*26a0*/  HMMA.16816.F32.BF16 R60, R52, R50, R60 ;  /* 0x00000032343c723c */ /* 0x000fe4000004183c */
[----:B------:R-:W5:Y:S06]  /*26b0*/  MUFU.TANH R36, R36 ;  /* 0x0000002400247308 */ /* 0x000f6c0000002400 */
[----:B-1----:R-:W-:Y:S02]  /*26c0*/  HMMA.16816.F32.BF16 R64, R8, R20, R64 ;  /* 0x000000140840723c */ /* 0x002fe40000041840 */
[----:B------:R-:W1:Y:S06]  /*26d0*/  MUFU.TANH R37, R37 ;  /* 0x0000002500257308 */ /* 0x000e6c0000002400 */
[C---:B---3--:R-:W-:Y:S08]  /*26e0*/  HMMA.16816.F32.BF16 R84, R52.reuse, R16, R84 ;  /* 0x000000103454723c */ /* 0x048ff00000041854 */
[----:B------:R-:W-:Y:S01]  /*26f0*/  HMMA.16816.F32.BF16 R80, R52, R18, R80 ;  /* 0x000000123450723c */ /* 0x000fe20000041850 */
[----:B------:R-:W3:Y:S07]  /*2700*/  LDSM.16.M88.4 R16, [R199+0xb800] ;  /* 0x00b80000c710783b */ /* 0x000eee0000000200 */
[----:B------:R-:W-:Y:S01]  /*2710*/  HMMA.16816.F32.BF16 R60, R40, R74, R60 ;  /* 0x0000004a283c723c */ /* 0x000fe2000004183c */
[----:B------:R-:W-:-:S02]  /*2720*/  FMUL.FTZ R64, R64, c[0x0][0x2ec] ;  /* 0x0000bb0040407a20 */ /* 0x000fc40000410000 */
[----:B------:R-:W-:Y:S02]  /*2730*/  FMUL.FTZ R66, R66, c[0x0][0x2ec] ;  /* 0x0000bb0042427a20 */ /* 0x000fe40000410000 */
[----:B------:R-:W-:Y:S01]  /*2740*/  MUFU.TANH R167, R64 ;  /* 0x0000004000a77308 */ /* 0x000fe20000002400 */
[----:B------:R-:W-:Y:S02]  /*2750*/  FMUL.FTZ R65, R65, c[0x0][0x2ec] ;  /* 0x0000bb0041417a20 */ /* 0x000fe40000410000 */
[----:B----4-:R-:W-:Y:S01]  /*2760*/  HMMA.16816.F32.BF16 R84, R40, R24, R84 ;  /* 0x000000182854723c */ /* 0x010fe20000041854 */
[----:B------:R-:W-:-:S04]  /*2770*/  FMUL.FTZ R67, R67, c[0x0][0x2ec] ;  /* 0x0000bb0043437a20 */ /* 0x000fc80000410000 */
[----:B------:R-:W-:Y:S03]  /*2780*/  MUFU.TANH R164, R66 ;  /* 0x0000004200a47308 */ /* 0x000fe60000002400 */
[----:B------:R-:W-:Y:S01]  /*2790*/  HMMA.16816.F32.BF16 R80, R40, R26, R80 ;  /* 0x0000001a2850723c */ /* 0x000fe20000041850 */
[----:B------:R-:W4:Y:S01]  /*27a0*/  LDSM.16.M88.4 R24, [R192+0x5800] ;  /* 0x00580000c018783b */ /* 0x000f220000000200 */
[----:B------:R-:W-:-:S04]  /*27b0*/  DEPBAR.LE SB0, 0x0 ;  /* 0x000080000000791a */ /* 0x000fc80000000000 */
[----:B------:R-:W-:Y:S01]  /*27c0*/  MUFU.TANH R161, R65 ;  /* 0x0000004100a17308 */ /* 0x000fe20000002400 */
[----:B------:R-:W-:Y:S01]  /*27d0*/  LEA R40, R6, UR12, 0x4 ;  /* 0x0000000c06287c11 */ /* 0x000fe2000f8e20ff */
[----:B------:R-:W-:Y:S06]  /*27e0*/  HMMA.16816.F32.BF16 R60, R12, R38, R60 ;  /* 0x000000260c3c723c */ /* 0x000fec000004183c */
[----:B------:R-:W-:Y:S01]  /*27f0*/  MUFU.TANH R174, R67 ;  /* 0x0000004300ae7308 */ /* 0x000fe20000002400 */
[----:B------:R-:W-:Y:S01]  /*2800*/  LOP3.LUT R39, R100, 0xffffffe0, RZ, 0xc0, !PT ;  /* 0xffffffe064277812 */ /* 0x000fe200078ec0ff */
[----:B------:R-:W-:Y:S04]  /*2810*/  HMMA.16816.F32.BF16 R32, R8, R56, R32 ;  /* 0x000000380820723c */ /* 0x000fe80000041820 */
[----:B------:R-:W-:-:S04]  /*2820*/  IMAD.IADD R0, R4, 0x1, -R39 ;  /* 0x0000000104007824 */ /* 0x000fc800078e0a27 */
[----:B---3--:R-:W-:Y:S01]  /*2830*/  HMMA.16816.F32.BF16 R84, R12, R16, R84 ;  /* 0x000000100c54723c */ /* 0x008fe20000041854 */
[----:B------:R-:W-:-:S04]  /*2840*/  SHF.R.S32.HI R209, RZ, 0x1f, R0 ;  /* 0x0000001fffd17819 */ /* 0x000fc80000011400 */
[----:B------:R-:W-:Y:S01]  /*2850*/  LEA.HI R209, R209, R0, RZ, 0x2 ;  /* 0x00000000d1d17211 */ /* 0x000fe200078f10ff */
[----:B------:R-:W-:Y:S02]  /*2860*/  IMAD.U32 R0, RZ, RZ, UR13 ;  /* 0x0000000dff007e24 */ /* 0x000fe4000f8e00ff */
[----:B------:R-:W-:Y:S01]  /*2870*/  HMMA.16816.F32.BF16 R44, R8, R58, R44 ;  /* 0x0000003a082c723c */ /* 0x000fe2000004182c */
[----:B------:R-:W-:-:S04]  /*2880*/  SHF.R.S32.HI R209, RZ, 0x2, R209 ;  /* 0x00000002ffd17819 */ /* 0x000fc800000114d1 */
[----:B------:R-:W-:-:S03]  /*2890*/  IADD3 R39, R40, 0x1, R209 ;  /* 0x0000000128277810 */ /* 0x000fc60007ffe0d1 */
[----:B------:R-:W-:Y:S01]  /*28a0*/  HMMA.16816.F32.BF16 R80, R12, R18, R80 ;  /* 0x000000120c50723c */ /* 0x000fe20000041850 */
[----:B------:R-:W-:Y:S01]  /*28b0*/  IADD3 R4, R0, -UR15, R39 ;  /* 0x8000000f00047c10 */ /* 0x000fe2000fffe027 */
[----:B------:R-:W-:Y:S02]  /*28c0*/  IMAD.IADD R0, R101, 0x1, R2 ;  /* 0x0000000165007824 */ /* 0x000fe400078e0202 */
[----:B------:R-:W-:Y:S01]  /*28d0*/  FMUL.FTZ R32, R32, c[0x0][0x2ec] ;  /* 0x0000bb0020207a20 */ /* 0x000fe20000410000 */
[----:B------:R-:W-:Y:S01]  /*28e0*/  IADD3 R4, R4, c[0x0][0x2e8], RZ ;  /* 0x0000ba0004047a10 */ /* 0x000fe20007ffe0ff */
[----:B------:R-:W-:Y:S02]  /*28f0*/  FMUL.FTZ R34, R34, c[0x0][0x2ec] ;  /* 0x0000bb0022227a20 */ /* 0x000fe40000410000 */
[----:B------:R-:W-:Y:S01]  /*2900*/  HMMA.16816.F32.BF16 R60, R8, R22, R60 ;  /* 0x00000016083c723c */ /* 0x000fe2000004183c */
[C---:B------:R-:W-:Y:S01]  /*2910*/  IADD3 R2, R4.reuse, 0x8, RZ ;  /* 0x0000000804027810 */ /* 0x040fe20007ffe0ff */
[----:B------:R-:W3:Y:S01]  /*2920*/  MUFU.TANH R32, R32 ;  /* 0x0000002000207308 */ /* 0x000ee20000002400 */
[----:B------:R-:W-:Y:S01]  /*2930*/  IMNMX R133, R4, UR13, PT ;  /* 0x0000000d04857c17 */ /* 0x000fe2000b800200 */
[----:B------:R-:W-:Y:S01]  /*2940*/  FMUL.FTZ R33, R33, c[0x0][0x2ec] ;  /* 0x0000bb0021217a20 */ /* 0x000fe20000410000 */
[----:B------:R-:W-:Y:S01]  /*2950*/  IMNMX R2, R2, UR13, PT ;  /* 0x0000000d02027c17 */ /* 0x000fe2000b800200 */
[----:B------:R-:W-:-:S02]  /*2960*/  FMUL.FTZ R35, R35, c[0x0][0x2ec] ;  /* 0x0000bb0023237a20 */ /* 0x000fc40000410000 */
[----:B------:R-:W-:Y:S01]  /*2970*/  IMAD.U32 R23, RZ, RZ, UR18 ;  /* 0x00000012ff177e24 */ /* 0x000fe2000f8e00ff */
[C---:B----4-:R-:W-:Y:S01]  /*2980*/  HMMA.16816.F32.BF16 R84, R8.reuse, R24, R84 ;  /* 0x000000180854723c */ /* 0x050fe20000041854 */
[----:B------:R-:W-:Y:S01]  /*2990*/  FMUL.FTZ R21, R45, c[0x0][0x2ec] ;  /* 0x0000bb002d157a20 */ /* 0x000fe20000410000 */
[----:B------:R-:W4:Y:S01]  /*29a0*/  MUFU.TANH R34, R34 ;  /* 0x0000002200227308 */ /* 0x000f220000002400 */
[----:B------:R-:W-:Y:S02]  /*29b0*/  IMAD R22, R23, 0x40, R134 ;  /* 0x0000004017167824 */ /* 0x000fe400078e0286 */
[----:B------:R-:W-:Y:S02]  /*29c0*/  FMUL.FTZ R38, R46, c[0x0][0x2ec] ;  /* 0x0000bb002e267a20 */ /* 0x000fe40000410000 */
[----:B------:R-:W-:Y:S01]  /*29d0*/  FMUL.FTZ R47, R47, c[0x0][0x2ec] ;  /* 0x0000bb002f2f7a20 */ /* 0x000fe20000410000 */
[C---:B------:R-:W-:Y:S01]  /*29e0*/  IADD3 R16, R22.reuse, 0x1, RZ ;  /* 0x0000000116107810 */ /* 0x040fe20007ffe0ff */
[----:B------:R-:W-:Y:S01]  /*29f0*/  HMMA.16816.F32.BF16 R24, R8, R26, R80 ;  /* 0x0000001a0818723c */ /* 0x000fe20000041850 */
[----:B------:R-:W-:Y:S01]  /*2a00*/  IADD3 R4, R22, 0x8, RZ ;  /* 0x0000000816047810 */ /* 0x000fe20007ffe0ff */
[----:B------:R-:W-:Y:S01]  /*2a10*/  MUFU.TANH R21, R21 ;  /* 0x0000001500157308 */ /* 0x000fe20000002400 */
[-C--:B------:R-:W-:Y:S01]  /*2a20*/  ISETP.GE.AND P6, PT, R16, R133.reuse, PT ;  /* 0x000000851000720c */ /* 0x080fe20003fc6270 */
[----:B------:R-:W-:Y:S01]  /*2a30*/  FMUL.FTZ R20, R44, c[0x0][0x2ec] ;  /* 0x0000bb002c147a20 */ /* 0x000fe20000410000 */
[-C--:B------:R-:W-:Y:S01]  /*2a40*/  ISETP.GE.AND P4, PT, R4, R133.reuse, PT ;  /* 0x000000850400720c */ /* 0x080fe20003f86270 */
[----:B------:R-:W-:Y:S01]  /*2a50*/  FMUL.FTZ R60, R60, c[0x0][0x2ec] ;  /* 0x0000bb003c3c7a20 */ /* 0x000fe20000410000 */
[-C--:B------:R-:W-:Y:S01]  /*2a60*/  ISETP.GE.AND P1, PT, R4, R2.reuse, PT ;  /* 0x000000020400720c */ /* 0x080fe20003f26270 */
[----:B------:R-:W-:Y:S01]  /*2a70*/  FMUL.FTZ R63, R63, c[0x0][0x2ec] ;  /* 0x0000bb003f3f7a20 */ /* 0x000fe20000410000 */
[----:B------:R-:W-:Y:S01]  /*2a80*/  IADD3 R4, R22, 0x10, RZ ;  /* 0x0000001016047810 */ /* 0x000fe20007ffe0ff */
[----:B------:R-:W1:Y:S01]  /*2a90*/  MUFU.TANH R38, R38 ;  /* 0x0000002600267308 */ /* 0x000e620000002400 */
[----:B--2---:R-:W-:Y:S01]  /*2aa0*/  FSEL R23, R48, -INF , !P6 ;  /* 0xff80000030177808 */ /* 0x004fe20007000000 */
[----:B------:R-:W-:Y:S01]  /*2ab0*/  FMUL.FTZ R61, R61, c[0x0][0x2ec] ;  /* 0x0000bb003d3d7a20 */ /* 0x000fe20000410000 */
[-C--:B------:R-:W-:Y:S01]  /*2ac0*/  ISETP.GE.AND P3, PT, R16, R2.reuse, PT ;  /* 0x000000021000720c */ /* 0x080fe20003f66270 */
[----:B------:R-:W-:Y:S01]  /*2ad0*/  FMUL.FTZ R62, R62, c[0x0][0x2ec] ;  /* 0x0000bb003e3e7a20 */ /* 0x000fe20000410000 */
[CC--:B------:R-:W-:Y:S01]  /*2ae0*/  ISETP.GE.AND P2, PT, R4.reuse, R133.reuse, PT ;  /* 0x000000850400720c */ /* 0x0c0fe20003f46270 */
[----:B------:R-:W-:Y:S01]  /*2af0*/  FMUL.FTZ R87, R87, c[0x0][0x2ec] ;  /* 0x0000bb0057577a20 */ /* 0x000fe20000410000 */
[-C--:B------:R-:W-:Y:S01]  /*2b00*/  ISETP.GE.AND P6, PT, R4, R2.reuse, PT ;  /* 0x000000020400720c */ /* 0x080fe20003fc6270 */
[----:B------:R-:W2:Y:S01]  /*2b10*/  MUFU.TANH R6, R47 ;  /* 0x0000002f00067308 */ /* 0x000ea20000002400 */
[----:B------:R-:W-:Y:S01]  /*2b20*/  IADD3 R16, R22, 0x9, RZ ;  /* 0x0000000916107810 */ /* 0x000fe20007ffe0ff */
[----:B------:R-:W-:Y:S01]  /*2b30*/  FMUL.FTZ R84, R84, c[0x0][0x2ec] ;  /* 0x0000bb0054547a20 */ /* 0x000fe20000410000 */
[----:B------:R-:W-:Y:S01]  /*2b40*/  IADD3 R4, R22, 0x11, RZ ;  /* 0x0000001116047810 */ /* 0x000fe20007ffe0ff */
[----:B------:R-:W-:Y:S01]  /*2b50*/  FMUL.FTZ R85, R85, c[0x0][0x2ec] ;  /* 0x0000bb0055557a20 */ /* 0x000fe20000410000 */
[----:B------:R-:W-:Y:S01]  /*2b60*/  FSEL R30, R30, -INF , !P3 ;  /* 0xff8000001e1e7808 */ /* 0x000fe20005800000 */
[----:B------:R-:W-:Y:S01]  /*2b70*/  FMUL.FTZ R86, R86, c[0x0][0x2ec] ;  /* 0x0000bb0056567a20 */ /* 0x000fe20000410000 */
[----:B------:R-:W-:Y:S01]  /*2b80*/  FSEL R31, R31, -INF , !P4 ;  /* 0xff8000001f1f7808 */ /* 0x000fe20006000000 */
[----:B------:R-:W1:Y:S01]  /*2b90*/  MUFU.TANH R159, R60 ;  /* 0x0000003c009f7308 */ /* 0x000e620000002400 */
[-C--:B------:R-:W-:Y:S01]  /*2ba0*/  ISETP.GE.AND P0, PT, R16, R133.reuse, PT ;  /* 0x000000851000720c */ /* 0x080fe20003f06270 */
[----:B------:R-:W-:Y:S01]  /*2bb0*/  FMUL.FTZ R24, R24, c[0x0][0x2ec] ;  /* 0x0000bb0018187a20 */ /* 0x000fe20000410000 */
[C---:B------:R-:W-:Y:S01]  /*2bc0*/  ISETP.GE.AND P3, PT, R4.reuse, R133, PT ;  /* 0x000000850400720c */ /* 0x040fe20003f66270 */
[----:B------:R-:W-:Y:S01]  /*2bd0*/  FMUL.FTZ R25, R25, c[0x0][0x2ec] ;  /* 0x0000bb0019197a20 */ /* 0x000fe20000410000 */
[-C--:B------:R-:W-:Y:S01]  /*2be0*/  ISETP.GE.AND P4, PT, R4, R2.reuse, PT ;  /* 0x000000020400720c */ /* 0x080fe20003f86270 */
[----:B------:R-:W-:Y:S01]  /*2bf0*/  FMUL.FTZ R26, R26, c[0x0][0x2ec] ;  /* 0x0000bb001a1a7a20 */ /* 0x000fe20000410000 */
[----:B------:R-:W-:Y:S01]  /*2c00*/  IADD3 R4, R22, 0x18, RZ ;  /* 0x0000001816047810 */ /* 0x000fe20007ffe0ff */
[----:B------:R-:W2:Y:S01]  /*2c10*/  MUFU.TANH R33, R33 ;  /* 0x0000002100217308 */ /* 0x000ea20000002400 */
[----:B------:R-:W-:Y:S01]  /*2c20*/  ISETP.GE.AND P5, PT, R16, R2, PT ;  /* 0x000000021000720c */ /* 0x000fe20003fa6270 */
[----:B------:R-:W-:Y:S01]  /*2c30*/  FMUL.FTZ R27, R27, c[0x0][0x2ec] ;  /* 0x0000bb001b1b7a20 */ /* 0x000fe20000410000 */
[----:B------:R-:W-:-:S02]  /*2c40*/  IADD3 R12, R22, 0x19, RZ ;  /* 0x00000019160c7810 */ /* 0x000fc40007ffe0ff */
[----:B-----5:R-:W-:Y:S02]  /*2c50*/  FSEL R36, R36, -INF , !P1 ;  /* 0xff80000024247808 */ /* 0x020fe40004800000 */
[----:B------:R-:W-:Y:S01]  /*2c60*/  FSEL R49, R49, -INF , !P0 ;  /* 0xff80000031317808 */ /* 0x000fe20004000000 */
[----:B------:R-:W5:Y:S01]  /*2c70*/  MUFU.TANH R35, R35 ;  /* 0x0000002300237308 */ /* 0x000f620000002400 */
[CC--:B------:R-:W-:Y:S02]  /*2c80*/  ISETP.GE.AND P1, PT, R4.reuse, R133.reuse, PT ;  /* 0x000000850400720c */ /* 0x0c0fe40003f26270 */
[----:B------:R-:W-:Y:S02]  /*2c90*/  ISETP.GE.AND P0, PT, R4, R2, PT ;  /* 0x000000020400720c */ /* 0x000fe40003f06270 */
[----:B-1----:R-:W-:Y:S02]  /*2ca0*/  FSEL R4, R37, -INF , !P5 ;  /* 0xff80000025047808 */ /* 0x002fe40006800000 */
[----:B---3--:R-:W-:Y:S01]  /*2cb0*/  FSEL R17, R32, -INF , !P2 ;  /* 0xff80000020117808 */ /* 0x008fe20005000000 */
[----:B------:R-:W1:Y:S01]  /*2cc0*/  MUFU.TANH R142, R87 ;  /* 0x00000057008e7308 */ /* 0x000e620000002400 */
[----:B------:R-:W-:-:S02]  /*2cd0*/  ISETP.GE.AND P5, PT, R12, R133, PT ;  /* 0x000000850c00720c */ /* 0x000fc40003fa6270 */
[----:B------:R-:W-:Y:S02]  /*2ce0*/  ISETP.GE.AND P2, PT, R12, R2, PT ;  /* 0x000000020c00720c */ /* 0x000fe40003f46270 */
[----:B------:R-:W-:Y:S02]  /*2cf0*/  IADD3 R12, R22, 0x20, RZ ;  /* 0x00000020160c7810 */ /* 0x000fe40007ffe0ff */
[----:B----4-:R-:W-:Y:S01]  /*2d00*/  FSEL R14, R34, -INF , !P6 ;  /* 0xff800000220e7808 */ /* 0x010fe20007000000 */
[----:B------:R-:W3:Y:S01]  /*2d10*/  MUFU.TANH R20, R20 ;  /* 0x0000001400147308 */ /* 0x000ee20000002400 */
[----:B------:R-:W-:Y:S02]  /*2d20*/  IADD3 R8, R22, 0x28, RZ ;  /* 0x0000002816087810 */ /* 0x000fe40007ffe0ff */
[----:B------:R-:W-:Y:S02]  /*2d30*/  ISETP.GE.AND P6, PT, R12, R133, PT ;  /* 0x000000850c00720c */ /* 0x000fe40003fc6270 */
[----:B------:R-:W-:-:S02]  /*2d40*/  IADD3 R11, R22, 0x29, RZ ;  /* 0x00000029160b7810 */ /* 0x000fc40007ffe0ff */
[----:B------:R-:W-:Y:S01]  /*2d50*/  FSEL R10, R38, -INF , !P0 ;  /* 0xff800000260a7808 */ /* 0x000fe20004000000 */
[----:B------:R-:W4:Y:S01]  /*2d60*/  MUFU.TANH R172, R63 ;  /* 0x0000003f00ac7308 */ /* 0x000f220000002400 */
[----:B------:R-:W-:Y:S02]  /*2d70*/  FSEL R9, R21, -INF , !P5 ;  /* 0xff80000015097808 */ /* 0x000fe40006800000 */
[C---:B------:R-:W-:Y:S02]  /*2d80*/  ISETP.GE.AND P0, PT, R8.reuse, R133, PT ;  /* 0x000000850800720c */ /* 0x040fe40003f06270 */
[----:B------:R-:W-:Y:S02]  /*2d90*/  ISETP.GE.AND P5, PT, R8, R2, PT ;  /* 0x000000020800720c */ /* 0x000fe40003fa6270 */
[----:B--2---:R-:W-:Y:S01]  /*2da0*/  FSEL R8, R6, -INF , !P2 ;  /* 0xff80000006087808 */ /* 0x004fe20005000000 */
[----:B------:R-:W2:Y:S01]  /*2db0*/  MUFU.TANH R171, R84 ;  /* 0x0000005400ab7308 */ /* 0x000ea20000002400 */
[----:B------:R-:W-:-:S02]  /*2dc0*/  FSEL R167, R167, -INF , !P6 ;  /* 0xff800000a7a77808 */ /* 0x000fc40007000000 */
[C---:B------:R-:W-:Y:S02]  /*2dd0*/  ISETP.GE.AND P2, PT, R11.reuse, R133, PT ;  /* 0x000000850b00720c */ /* 0x040fe40003f46270 */
[-C--:B------:R-:W-:Y:S02]  /*2de0*/  ISETP.GE.AND P6, PT, R11, R2.reuse, PT ;  /* 0x000000020b00720c */ /* 0x080fe40003fc6270 */
[----:B------:R-:W-:Y:S01]  /*2df0*/  IADD3 R11, R22, 0x31, RZ ;  /* 0x00000031160b7810 */ /* 0x000fe20007ffe0ff */
[----:B------:R-:W-:Y:S01]  /*2e00*/  MUFU.TANH R165, R61 ;  /* 0x0000003d00a57308 */ /* 0x000fe20000002400 */
[----:B------:R-:W-:Y:S02]  /*2e10*/  FSEL R159, R159, -INF , !P0 ;  /* 0xff8000009f9f7808 */ /* 0x000fe40004000000 */
[----:B------:R-:W-:Y:S02]  /*2e20*/  FSEL R15, R33, -INF , !P3 ;  /* 0xff800000210f7808 */ /* 0x000fe40005800000 */
[----:B------:R-:W-:-:S02]  /*2e30*/  ISETP.GE.AND P0, PT, R11, R2, PT ;  /* 0x000000020b00720c */ /* 0x000fc40003f06270 */
[----:B------:R-:W-:Y:S01]  /*2e40*/  IADD3 R16, R22, 0x21, RZ ;  /* 0x0000002116107810 */ /* 0x000fe20007ffe0ff */
[----:B------:R-:W2:Y:S01]  /*2e50*/  MUFU.TANH R166, R62 ;  /* 0x0000003e00a67308 */ /* 0x000ea20000002400 */
[----:B------:R-:W-:Y:S02]  /*2e60*/  ISETP.GE.AND P3, PT, R12, R2, PT ;  /* 0x000000020c00720c */ /* 0x000fe40003f66270 */
[----:B------:R-:W-:Y:S02]  /*2e70*/  IADD3 R6, R22, 0x30, RZ ;  /* 0x0000003016067810 */ /* 0x000fe40007ffe0ff */
[----:B-----5:R-:W-:Y:S02]  /*2e80*/  FSEL R12, R35, -INF , !P4 ;  /* 0xff800000230c7808 */ /* 0x020fe40006000000 */
[----:B-1----:R-:W-:Y:S01]  /*2e90*/  FSEL R142, R142, -INF , !P0 ;  /* 0xff8000008e8e7808 */ /* 0x002fe20004000000 */
[----:B------:R-:W-:Y:S01]  /*2ea0*/  MUFU.TANH R169, R85 ;  /* 0x0000005500a97308 */ /* 0x000fe20000002400 */
[----:B------:R-:W-:-:S02]  /*2eb0*/  ISETP.GE.AND P4, PT, R16, R133, PT ;  /* 0x000000851000720c */ /* 0x000fc40003f86270 */
[----:B---3--:R-:W-:Y:S02]  /*2ec0*/  FSEL R13, R20, -INF , !P1 ;  /* 0xff800000140d7808 */ /* 0x008fe40004800000 */
[----:B------:R-:W-:Y:S02]  /*2ed0*/  FSEL R164, R164, -INF , !P3 ;  /* 0xff800000a4a47808 */ /* 0x000fe40005800000 */
[----:B------:R-:W-:Y:S01]  /*2ee0*/  PLOP3.LUT P0, PT, PT, PT, UP0, 0x80, 0x0 ;  /* 0x000000000000781c */ /* 0x000fe20003f0f008 */
[----:B------:R-:W1:Y:S01]  /*2ef0*/  MUFU.TANH R168, R86 ;  /* 0x0000005600a87308 */ /* 0x000e620000002400 */
[----:B------:R-:W-:Y:S02]  /*2f00*/  ISETP.GE.AND P1, PT, R16, R2, PT ;  /* 0x000000021000720c */ /* 0x000fe40003f26270 */
[----:B------:R-:W-:Y:S02]  /*2f10*/  ISETP.GE.AND P3, PT, R6, R133, PT ;  /* 0x000000850600720c */ /* 0x000fe40003f66270 */
[----:B------:R-:W-:-:S02]  /*2f20*/  FSEL R161, R161, -INF , !P4 ;  /* 0xff800000a1a17808 */ /* 0x000fc40006000000 */
[----:B------:R-:W-:Y:S01]  /*2f30*/  ISETP.GE.AND P4, PT, R6, R2, PT ;  /* 0x000000020600720c */ /* 0x000fe20003f86270 */
[----:B------:R-:W3:Y:S01]  /*2f40*/  MUFU.TANH R143, R24 ;  /* 0x00000018008f7308 */ /* 0x000ee20000002400 */
[----:B------:R-:W-:Y:S02]  /*2f50*/  FSEL R174, R174, -INF , !P1 ;  /* 0xff800000aeae7808 */ /* 0x000fe40004800000 */
[----:B----4-:R-:W-:Y:S02]  /*2f60*/  FSEL R172, R172, -INF , !P6 ;  /* 0xff800000acac7808 */ /* 0x010fe40007000000 */
[----:B--2---:R-:W-:Y:S02]  /*2f70*/  FSEL R171, R171, -INF , !P3 ;  /* 0xff800000abab7808 */ /* 0x004fe40005800000 */
[----:B------:R-:W-:Y:S01]  /*2f80*/  IADD3 R6, R22, 0x38, RZ ;  /* 0x0000003816067810 */ /* 0x000fe20007ffe0ff */
[----:B------:R-:W-:Y:S01]  /*2f90*/  MUFU.TANH R141, R25 ;  /* 0x00000019008d7308 */ /* 0x000fe20000002400 */
[----:B------:R-:W-:-:S02]  /*2fa0*/  ISETP.GE.AND P1, PT, R11, R133, PT ;  /* 0x000000850b00720c */ /* 0x000fc40003f26270 */
[C---:B------:R-:W-:Y:S02]  /*2fb0*/  ISETP.GE.AND P6, PT, R22.reuse, R133, PT ;  /* 0x000000851600720c */ /* 0x040fe40003fc6270 */
[C---:B------:R-:W-:Y:S02]  /*2fc0*/  ISETP.GE.AND P3, PT, R22.reuse, R2, PT ;  /* 0x000000021600720c */ /* 0x040fe40003f66270 */
[----:B------:R-:W-:Y:S01]  /*2fd0*/  IADD3 R22, R22, 0x39, RZ ;  /* 0x0000003916167810 */ /* 0x000fe20007ffe0ff */
[----:B------:R-:W2:Y:S01]  /*2fe0*/  MUFU.TANH R140, R26 ;  /* 0x0000001a008c7308 */ /* 0x000ea20000002400 */
[----:B------:R-:W-:Y:S02]  /*2ff0*/  FSEL R166, R166, -INF , !P5 ;  /* 0xff800000a6a67808 */ /* 0x000fe40006800000 */
[----:B------:R-:W-:Y:S02]  /*3000*/  FSEL R165, R165, -INF , !P2 ;  /* 0xff800000a5a57808 */ /* 0x000fe40005000000 */
[----:B-1----:R-:W-:-:S02]  /*3010*/  FSEL R168, R168, -INF , !P4 ;  /* 0xff800000a8a87808 */ /* 0x002fc40006000000 */
[----:B------:R-:W-:Y:S01]  /*3020*/  FSEL R169, R169, -INF , !P1 ;  /* 0xff800000a9a97808 */ /* 0x000fe20004800000 */
[----:B------:R-:W1:Y:S01]  /*3030*/  MUFU.TANH R162, R27 ;  /* 0x0000001b00a27308 */ /* 0x000e620000002400 */
[----:B------:R-:W-:Y:S01]  /*3040*/  BAR.SYNC.DEFER_BLOCKING 0x0 ;  /* 0x0000000000007b1d */ /* 0x000fe20000010000 */
[CC--:B------:R-:W-:Y:S02]  /*3050*/  ISETP.GE.AND P5, PT, R6.reuse, R133.reuse, PT ;  /* 0x000000850600720c */ /* 0x0c0fe40003fa6270 */
[-C--:B------:R-:W-:Y:S02]  /*3060*/  ISETP.GE.AND P2, PT, R6, R2.reuse, PT ;  /* 0x000000020600720c */ /* 0x080fe40003f46270 */
[C---:B------:R-:W-:Y:S02]  /*3070*/  ISETP.GE.AND P4, PT, R22.reuse, R133, PT ;  /* 0x000000851600720c */ /* 0x040fe40003f86270 */
[----:B------:R-:W-:Y:S02]  /*3080*/  ISETP.GE.AND P1, PT, R22, R2, PT ;  /* 0x000000021600720c */ /* 0x000fe40003f26270 */
[----:B---3--:R-:W-:-:S02]  /*3090*/  FSEL R143, R143, -INF , !P5 ;  /* 0xff8000008f8f7808 */ /* 0x008fc40006800000 */
[----:B--2---:R-:W-:Y:S02]  /*30a0*/  FSEL R140, R140, -INF , !P2 ;  /* 0xff8000008c8c7808 */ /* 0x004fe40005000000 */
[----:B------:R-:W-:Y:S02]  /*30b0*/  FSEL R28, R28, -INF , !P6 ;  /* 0xff8000001c1c7808 */ /* 0x000fe40007000000 */
[----:B------:R-:W-:Y:S02]  /*30c0*/  FSEL R29, R29, -INF , !P3 ;  /* 0xff8000001d1d7808 */ /* 0x000fe40005800000 */
[----:B------:R-:W-:Y:S02]  /*30d0*/  FSEL R141, R141, -INF , !P4 ;  /* 0xff8000008d8d7808 */ /* 0x000fe40006000000 */
[----:B-1----:R-:W-:Y:S01]  /*30e0*/  FSEL R162, R162, -INF , !P1 ;  /* 0xff800000a2a27808 */ /* 0x002fe20004800000 */
[----:B------:R-:W-:Y:S05]  /*30f0*/  @!P0 BRA `(.L_x_367) ;  /* 0x0000020000008947 */ /* 0x000fea0003800000 */
[----:B------:R-:W-:-:S04]  /*3100*/  UIADD3 UR12, UR8, -0x2, URZ ;  /* 0xfffffffe080c7890 */ /* 0x000fc8000fffe03f */
[----:B------:R-:W-:Y:S02]  /*3110*/  USHF.R.S32.HI UR11, URZ, 0x1f, UR12 ;  /* 0x0000001f3f0b7899 */ /* 0x000fe4000801140c */
[----:B------:R-:W-:Y:S01]  /*3120*/  UIMAD UR20, UR20, UR12, URZ ;  /* 0x0000000c141472a4 */ /* 0x000fe2000f8e023f */
[----:B------:R-:W-:Y:S01]  /*3130*/  IMAD.WIDE.U32 R18, R3, UR12, R214 ;  /* 0x0000000c03127c25 */ /* 0x000fe2000f8e00d6 */
[----:B------:R-:W-:Y:S02]  /*3140*/  USHF.L.U32 UR12, UR6, 0x5, URZ ;  /* 0x00000005060c7899 */ /* 0x000fe4000800063f */
[----:B------:R-:W-:Y:S02]  /*3150*/  UIMAD UR11, UR11, UR21, UR20 ;  /* 0x000000150b0b72a4 */ /* 0x000fe4000f8e0214 */
[----:B------:R-:W-:Y:S01]  /*3160*/  LEA R24, P2, R18, c[0x0][0x168], 0x1 ;  /* 0x00005a0012187a11 */ /* 0x000fe200078408ff */
[----:B------:R-:W-:-:S03]  /*3170*/  USHF.L.U64.HI UR6, UR6, 0x5, UR7 ;  /* 0x0000000506067899 */ /* 0x000fc60008010207 */
[----:B------:R-:W-:Y:S02]  /*3180*/  IADD3 R3, R19, UR11, RZ ;  /* 0x0000000b13037c10 */ /* 0x000fe4000fffe0ff */
        /* <DEDUP_REMOVED lines=8> */
[----:B------:R-:W-:-:S02]  /*3210*/  IADD3 R18, P1, R26, UR12, RZ ;  /* 0x0000000c1a127c10 */ /* 0x000fc4000ff3e0ff */
        /* <DEDUP_REMOVED lines=14> */
.L_x_367:
[----:B------:R-:W-:Y:S02]  /*3300*/  FMNMX.FTZ R16, R28, R23, !PT ;  /* 0x000000171c107209 */ /* 0x000fe40007810000 */
[----:B-1----:R-:W-:-:S02]  /*3310*/  FMNMX.FTZ R19, R29, R30, !PT ;  /* 0x0000001e1d137209 */ /* 0x002fc40007810000 */
        /* <DEDUP_REMOVED lines=72> */
[----:B------:R-:W4:Y:S01]  /*37a0*/  LDSM.16.MT88.4 R4, [R196+0x10000] ;  /* 0x01000000c404783b */ /* 0x000f220000004200 */
[--C-:B------:R-:W-:Y:S02]  /*37b0*/  FFMA.FTZ R135, R9, c[0x0][0x23c], -R170.reuse ;  /* 0x00008f0009877a23 */ /* 0x100fe400000108aa */
[--C-:B------:R-:W-:Y:S01]  /*37c0*/  FFMA.FTZ R145, R10, c[0x0][0x23c], -R163.reuse ;  /* 0x00008f000a917a23 */ /* 0x100fe200000108a3 */
[----:B------:R-:W-:Y:S01]  /*37d0*/  LDSM.16.MT88.4 R16, [R197+0xe800] ;  /* 0x00e80000c510783b */ /* 0x000fe20000004200 */
[----:B------:R-:W-:Y:S01]  /*37e0*/  FFMA.FTZ R0, R8, c[0x0][0x23c], -R163 ;  /* 0x00008f0008007a23 */ /* 0x000fe200000108a3 */
[----:B------:R-:W-:Y:S01]  /*37f0*/  MUFU.EX2 R151, R151 ;  /* 0x0000009700977308 */ /* 0x000fe20000000800 */
[--C-:B------:R-:W-:Y:S01]  /*3800*/  FFMA.FTZ R147, R15, c[0x0][0x23c], -R170.reuse ;  /* 0x00008f000f937a23 */ /* 0x100fe200000108aa */
[----:B------:R-:W5:Y:S01]  /*3810*/  LDSM.16.MT88.4 R8, [R200+0xe800] ;  /* 0x00e80000c808783b */ /* 0x000f620000004200 */
[----:B------:R-:W-:-:S02]  /*3820*/  FFMA.FTZ R146, R13, c[0x0][0x23c], -R170 ;  /* 0x00008f000d927a23 */ /* 0x000fc400000108aa */
[--C-:B------:R-:W-:Y:S01]  /*3830*/  FFMA.FTZ R149, R14, c[0x0][0x23c], -R163.reuse ;  /* 0x00008f000e957a23 */ /* 0x100fe200000108a3 */
[----:B------:R-:W-:Y:S01]  /*3840*/  LDSM.16.MT88.4 R28, [R196+0xc800] ;  /* 0x00c80000c41c783b */ /* 0x000fe20000004200 */
[----:B------:R-:W-:Y:S01]  /*3850*/  FFMA.FTZ R144, R12, c[0x0][0x23c], -R163 ;  /* 0x00008f000c907a23 */ /* 0x000fe200000108a3 */
[----:B------:R-:W3:Y:S01]  /*3860*/  MUFU.EX2 R148, R148 ;  /* 0x0000009400947308 */ /* 0x000ee20000000800 */
[----:B--2---:R-:W-:Y:S01]  /*3870*/  F2FP.BF16.PACK_AB R96, R153, R154 ;  /* 0x0000009a9960723e */ /* 0x004fe200000010ff */
[----:B------:R-:W2:Y:S01]  /*3880*/  LDSM.16.MT88.4 R12, [R196+0xe800] ;  /* 0x00e80000c40c783b */ /* 0x000ea20000004200 */
        /* <DEDUP_REMOVED lines=8> */
[----:B------:R-:W1:Y:S01]  /*3910*/  MUFU.EX2 R156, R156 ;  /* 0x0000009c009c7308 */ /* 0x000e620000000800 */
        /* <DEDUP_REMOVED lines=30> */
[----:B------:R-:W3:Y:S06]  /*3b00*/  MUFU.EX2 R144, R144 ;  /* 0x0000009000907308 */ /* 0x000eec0000000800 */
        /* <DEDUP_REMOVED lines=35> */
[----:B------:R-:W2:Y:S06]  /*3d40*/  MUFU.EX2 R221, R221 ;  /* 0x000000dd00dd7308 */ /* 0x000eac0000000800 */
[C---:B----4-:R-:W-:Y:S07]  /*3d50*/  HMMA.16816.F32.BF16 R92, R96.reuse, R4, RZ ;  /* 0x00000004605c723c */ /* 0x050fee00000418ff */
[----:B-1----:R-:W-:Y:S01]  /*3d60*/  F2FP.BF16.PACK_AB R4, R147, R152 ;  /* 0x000000989304723e */ /* 0x002fe200000010ff */
[----:B------:R-:W-:Y:S01]  /*3d70*/  HMMA.16816.F32.BF16 R96, R96, R6, RZ ;  /* 0x000000066060723c */ /* 0x000fe200000418ff */
[----:B---3--:R-:W-:Y:S01]  /*3d80*/  F2FP.BF16.PACK_AB R5, R144, R149 ;  /* 0x000000959005723e */ /* 0x008fe200000010ff */
        /* <DEDUP_REMOVED lines=9> */
[----:B-----5:R-:W-:Y:S01]  /*3e20*/  HMMA.16816.F32.BF16 R36, R4, R8, R36 ;  /* 0x000000080424723c */ /* 0x020fe20000041824 */
        /* <DEDUP_REMOVED lines=131> */
[----:B------:R-:W-:-:S02]  /*4660*/  USHF.L.U32 UR11, UR4, 0x5, URZ ;  /* 0x00000005040b7899 */ /* 0x000fc4000800063f */
[----:B------:R-:W-:Y:S01]  /*4670*/  UIADD3 UR6, UR21, UR6, URZ ;  /* 0x0000000615067290 */ /* 0x000fe2000fffe03f */
[----:B------:R-:W-:Y:S01]  /*4680*/  IMAD.U32 R6, RZ, RZ, UR20 ;  /* 0x00000014ff067e24 */ /* 0x000fe2000f8e00ff */
[----:B------:R-:W-:Y:S01]  /*4690*/  UISETP.NE.AND UP0, UPT, UR8, 0x2, UPT ;  /* 0x000000020800788c */ /* 0x000fe2000bf05270 */
[----:B------:R-:W-:-:S03]  /*46a0*/  IMAD.U32 R7, RZ, RZ, UR21 ;  /* 0x00000015ff077e24 */ /* 0x000fc6000f8e00ff */
[----:B------:R-:W-:Y:S01]  /*46b0*/  IMAD.U32 R5, RZ, RZ, UR6 ;  /* 0x00000006ff057e24 */ /* 0x000fe2000f8e00ff */
[----:B------:R-:W-:Y:S01]  /*46c0*/  BAR.SYNC.DEFER_BLOCKING 0x0 ;  /* 0x0000000000007b1d */ /* 0x000fe20000010000 */
[----:B------:R-:W-:Y:S01]  /*46d0*/  LEA R0, P0, R6, R232, 0x6 ;  /* 0x000000e806007211 */ /* 0x000fe200078030ff */
[----:B------:R-:W-:-:S03]  /*46e0*/  USHF.L.U64.HI UR6, UR4, 0x5, UR5 ;  /* 0x0000000504067899 */ /* 0x000fc60008010205 */
[----:B------:R-:W-:Y:S02]  /*46f0*/  LEA R4, P1, R0, c[0x0][0x170], 0x1 ;  /* 0x00005c0000047a11 */ /* 0x000fe400078208ff */
[----:B------:R-:W-:Y:S02]  /*4700*/  LEA.HI.X R5, R6, R213, R5, 0x6, P0 ;  /* 0x000000d506057211 */ /* 0x000fe400000f3405 */
[----:B------:R-:W-:Y:S02]  /*4710*/  IADD3 R6, P0, R4, UR11, RZ ;  /* 0x0000000b04067c10 */ /* 0x000fe4000ff1e0ff */
[----:B------:R-:W-:Y:S02]  /*4720*/  LEA.HI.X R5, R0, c[0x0][0x174], R5, 0x1, P1 ;  /* 0x00005d0000057a11 */ /* 0x000fe400008f0c05 */
[----:B------:R-:W-:Y:S02]  /*4730*/  IADD3 R10, P1, R6, UR11, RZ ;  /* 0x0000000b060a7c10 */ /* 0x000fe4000ff3e0ff */
[----:B------:R-:W-:-:S02]  /*4740*/  IADD3.X R7, R5, UR6, RZ, P0, !PT ;  /* 0x0000000605077c10 */ /* 0x000fc400087fe4ff */
[----:B------:R-:W-:Y:S02]  /*4750*/  IADD3 R8, P0, R10, UR11, RZ ;  /* 0x0000000b0a087c10 */ /* 0x000fe4000ff1e0ff */
[----:B------:R-:W-:-:S04]  /*4760*/  IADD3.X R11, R7, UR6, RZ, P1, !PT ;  /* 0x00000006070b7c10 */ /* 0x000fc80008ffe4ff */
[----:B------:R-:W-:Y:S01]  /*4770*/  IADD3.X R9, R11, UR6, RZ, P0, !PT ;  /* 0x000000060b097c10 */ /* 0x000fe200087fe4ff */
        /* <DEDUP_REMOVED lines=16> */
[----:B------:R-:W1:Y:S04]  /*4880*/  LDSM.16.M88.4 R16, [R205+0x6000] ;  /* 0x00600000cd10783b */ /* 0x000e680000000200 */
[----:B------:R-:W-:Y:S04]  /*4890*/  LDSM.16.M88.4 R32, [R204] ;  /* 0x00000000cc20783b */ /* 0x000fe80000000200 */
[----:B------:R-:W-:Y:S04]  /*48a0*/  LDSM.16.M88.4 R12, [R203] ;  /* 0x00000000cb0c783b */ /* 0x000fe80000000200 */
[----:B------:R-:W3:Y:S04]  /*48b0*/  LDSM.16.M88.4 R140, [R205+0x6800] ;  /* 0x00680000cd8c783b */ /* 0x000ee80000000200 */
[----:B------:R-:W4:Y:S04]  /*48c0*/  LDSM.16.M88.4 R152, [R205+0x7000] ;  /* 0x00700000cd98783b */ /* 0x000f280000000200 */
[----:B------:R-:W5:Y:S04]  /*48d0*/  LDSM.16.M88.4 R24, [R205+0x7800] ;  /* 0x00780000cd18783b */ /* 0x000f680000000200 */
[----:B--2---:R-:W-:Y:S04]  /*48e0*/  LDSM.16.M88.4 R8, [R202] ;  /* 0x00000000ca08783b */ /* 0x004fe80000000200 */
[----:B------:R-:W2:Y:S04]  /*48f0*/  LDSM.16.M88.4 R20, [R199+0x6000] ;  /* 0x00600000c714783b */ /* 0x000ea80000000200 */
[----:B------:R-:W2:Y:S04]  /*4900*/  LDSM.16.M88.4 R148, [R195] ;  /* 0x00000000c394783b */ /* 0x000ea80000000200 */
[----:B------:R-:W2:Y:S01]  /*4910*/  LDSM.16.M88.4 R144, [R194] ;  /* 0x00000000c290783b */ /* 0x000ea20000000200 */
[C---:B-1----:R-:W-:Y:S03]  /*4920*/  HMMA.16816.F32.BF16 R4, R168.reuse, R16, RZ ;  /* 0x00000010a804723c */ /* 0x042fe600000418ff */
[----:B------:R-:W1:Y:S04]  /*4930*/  LDSM.16.M88.4 R136, [R193] ;  /* 0x00000000c188783b */ /* 0x000e680000000200 */
[----:B------:R-:W-:Y:S01]  /*4940*/  LDSM.16.M88.4 R160, [R199+0x7800] ;  /* 0x00780000c7a0783b */ /* 0x000fe20000000200 */
[C---:B------:R-:W-:Y:S03]  /*4950*/  HMMA.16816.F32.BF16 R16, R168.reuse, R18, RZ ;  /* 0x00000012a810723c */ /* 0x040fe600000418ff */
[----:B------:R-:W-:Y:S04]  /*4960*/  LDSM.16.M88.4 R176, [R199+0x6800] ;  /* 0x00680000c7b0783b */ /* 0x000fe80000000200 */
[----:B------:R-:W-:Y:S01]  /*4970*/  LDSM.16.M88.4 R164, [R199+0x7000] ;  /* 0x00700000c7a4783b */ /* 0x000fe20000000200 */
[----:B---3--:R-:W-:Y:S03]  /*4980*/  HMMA.16816.F32.BF16 R28, R168, R140, RZ ;  /* 0x0000008ca81c723c */ /* 0x008fe600000418ff */
[----:B------:R-:W-:Y:S04]  /*4990*/  LDSM.16.M88.4 R180, [R202+0x2000] ;  /* 0x00200000cab4783b */ /* 0x000fe80000000200 */
[----:B------:R-:W-:Y:S01]  /*49a0*/  LDSM.16.M88.4 R228, [R205+0xa800] ;  /* 0x00a80000cde4783b */ /* 0x000fe20000000200 */
[----:B------:R-:W-:Y:S03]  /*49b0*/  HMMA.16816.F32.BF16 R4, R32, R12, R4 ;  /* 0x0000000c2004723c */ /* 0x000fe60000041804 */
[----:B------:R-:W-:Y:S04]  /*49c0*/  LDSM.16.M88.4 R224, [R199+0xa000] ;  /* 0x00a00000c7e0783b */ /* 0x000fe80000000200 */
[----:B------:R-:W0:Y:S01]  /*49d0*/  LDGDEPBAR ;  /* 0x00000000000079af */ /* 0x000e220000000000 */
[C---:B----4-:R-:W-:Y:S08]  /*49e0*/  HMMA.16816.F32.BF16 R156, R168.reuse, R152, RZ ;  /* 0x00000098a89c723c */ /* 0x050ff000000418ff */
[C---:B------:R-:W-:Y:S08]  /*49f0*/  HMMA.16816.F32.BF16 R140, R168.reuse, R142, RZ ;  /* 0x0000008ea88c723c */ /* 0x040ff000000418ff */
[C---:B------:R-:W-:Y:S08]  /*4a00*/  HMMA.16816.F32.BF16 R152, R168.reuse, R154, RZ ;  /* 0x0000009aa898723c */ /* 0x040ff000000418ff */
[C---:B-----5:R-:W-:Y:S08]  /*4a10*/  HMMA.16816.F32.BF16 R172, R168.reuse, R24, RZ ;  /* 0x00000018a8ac723c */ /* 0x060ff000000418ff */
[----:B------:R-:W-:Y:S01]  /*4a20*/  HMMA.16816.F32.BF16 R168, R168, R26, RZ ;  /* 0x0000001aa8a8723c */ /* 0x000fe200000418ff */
[----:B------:R-:W-:Y:S07]  /*4a30*/  LDSM.16.M88.4 R24, [R201] ;  /* 0x00000000c918783b */ /* 0x000fee0000000200 */
[----:B------:R-:W-:Y:S01]  /*4a40*/  HMMA.16816.F32.BF16 R16, R32, R14, R16 ;  /* 0x0000000e2010723c */ /* 0x000fe20000041810 */
[----:B------:R-:W3:Y:S07]  /*4a50*/  LDSM.16.M88.4 R12, [R192] ;  /* 0x00000000c00c783b */ /* 0x000eee0000000200 */
[----:B--2---:R-:W-:Y:S08]  /*4a60*/  HMMA.16816.F32.BF16 R4, R8, R20, R4 ;  /* 0x000000140804723c */ /* 0x004ff00000041804 */
        /* <DEDUP_REMOVED lines=8> */
[----:B------:R-:W-:Y:S04]  /*4af0*/  LDSM.16.M88.4 R32, [R206+0x2000] ;  /* 0x00200000ce20783b */ /* 0x000fe80000000200 */
[----:B------:R-:W-:Y:S03]  /*4b00*/  LDSM.16.M88.4 R136, [R192+0x1800] ;  /* 0x00180000c088783b */ /* 0x000fe60000000200 */
[----:B------:R-:W-:Y:S01]  /*4b10*/  HMMA.16816.F32.BF16 R16, R8, R22, R16 ;  /* 0x000000160810723c */ /* 0x000fe20000041810 */
[----:B------:R-:W1:Y:S07]  /*4b20*/  LDSM.16.M88.4 R20, [R205+0x8000] ;  /* 0x00800000cd14783b */ /* 0x000e6e0000000200 */
[----:B---3--:R-:W-:Y:S08]  /*4b30*/  HMMA.16816.F32.BF16 R4, R24, R12, R4 ;  /* 0x0000000c1804723c */ /* 0x008ff00000041804 */
[C---:B------:R-:W-:Y:S08]  /*4b40*/  HMMA.16816.F32.BF16 R172, R8.reuse, R160, R172 ;  /* 0x000000a008ac723c */ /* 0x040ff000000418ac */
[----:B------:R-:W-:Y:S01]  /*4b50*/  HMMA.16816.F32.BF16 R168, R8, R162, R168 ;  /* 0x000000a208a8723c */ /* 0x000fe200000418a8 */
[----:B------:R-:W-:Y:S07]  /*4b60*/  LDSM.16.M88.4 R160, [R191] ;  /* 0x00000000bfa0783b */ /* 0x000fee0000000200 */
[----:B------:R-:W-:Y:S01]  /*4b70*/  HMMA.16816.F32.BF16 R16, R24, R14, R16 ;  /* 0x0000000e1810723c */ /* 0x000fe20000041810 */
[----:B------:R-:W2:Y:S07]  /*4b80*/  LDSM.16.M88.4 R12, [R204+0x2000] ;  /* 0x00200000cc0c783b */ /* 0x000eae0000000200 */
        /* <DEDUP_REMOVED lines=16> */
[----:B--2---:R-:W-:Y:S08]  /*4c90*/  HMMA.16816.F32.BF16 R4, R12, R160, R4 ;  /* 0x000000a00c04723c */ /* 0x004ff00000041804 */
[C---:B------:R-:W-:Y:S08]  /*4ca0*/  HMMA.16816.F32.BF16 R172, R24.reuse, R136, R172 ;  /* 0x0000008818ac723c */ /* 0x040ff000000418ac */
[----:B------:R-:W-:Y:S01]  /*4cb0*/  HMMA.16816.F32.BF16 R168, R24, R138, R168 ;  /* 0x0000008a18a8723c */ /* 0x000fe200000418a8 */
[----:B------:R-:W2:Y:S04]  /*4cc0*/  LDSM.16.M88.4 R136, [R190] ;  /* 0x00000000be88783b */ /* 0x000ea80000000200 */
[----:B------:R-:W2:Y:S03]  /*4cd0*/  LDSM.16.M88.4 R24, [R192+0x2000] ;  /* 0x00200000c018783b */ /* 0x000ea60000000200 */
[C---:B---3--:R-:W-:Y:S08]  /*4ce0*/  HMMA.16816.F32.BF16 R28, R32.reuse, R8, R28 ;  /* 0x00000008201c723c */ /* 0x048ff0000004181c */
[----:B------:R-:W-:Y:S01]  /*4cf0*/  HMMA.16816.F32.BF16 R140, R32, R10, R140 ;  /* 0x0000000a208c723c */ /* 0x000fe2000004188c */
[----:B------:R-:W3:Y:S07]  /*4d00*/  LDSM.16.M88.4 R8, [R189] ;  /* 0x00000000bd08783b */ /* 0x000eee0000000200 */
[----:B------:R-:W-:Y:S01]  /*4d10*/  HMMA.16816.F32.BF16 R16, R12, R162, R16 ;  /* 0x000000a20c10723c */ /* 0x000fe20000041810 */
[----:B------:R-:W-:Y:S07]  /*4d20*/  LDSM.16.M88.4 R160, [R188] ;  /* 0x00000000bca0783b */ /* 0x000fee0000000200 */
[----:B-1----:R-:W-:Y:S08]  /*4d30*/  HMMA.16816.F32.BF16 R4, R180, R20, R4 ;  /* 0x00000014b404723c */ /* 0x002ff00000041804 */
        /* <DEDUP_REMOVED lines=10> */
[----:B------:R-:W-:Y:S01]  /*4de0*/  HMMA.16816.F32.BF16 R16, R180, R22, R16 ;  /* 0x00000016b410723c */ /* 0x000fe20000041810 */
[----:B------:R-:W-:Y:S07]  /*4df0*/  LDSM.16.M88.4 R20, [R199+0x9000] ;  /* 0x00900000c714783b */ /* 0x000fee0000000200 */
[----:B------:R-:W-:Y:S08]  /*4e00*/  HMMA.16816.F32.BF16 R4, R164, R24, R4 ;  /* 0x00000018a404723c */ /* 0x000ff00000041804 */
[C---:B---3--:R-:W-:Y:S08]  /*4e10*/  HMMA.16816.F32.BF16 R156, R12.reuse, R8, R156 ;  /* 0x000000080c9c723c */ /* 0x048ff0000004189c */
[----:B------:R-:W-:Y:S01]  /*4e20*/  HMMA.16816.F32.BF16 R152, R12, R10, R152 ;  /* 0x0000000a0c98723c */ /* 0x000fe20000041898 */
[----:B------:R-:W2:Y:S07]  /*4e30*/  LDSM.16.M88.4 R8, [R192+0x2800] ;  /* 0x00280000c008783b */ /* 0x000eae0000000200 */
[----:B------:R-:W-:Y:S08]  /*4e40*/  HMMA.16816.F32.BF16 R28, R180, R176, R28 ;  /* 0x000000b0b41c723c */ /* 0x000ff0000004181c */
[----:B------:R-:W-:Y:S01]  /*4e50*/  HMMA.16816.F32.BF16 R16, R164, R26, R16 ;  /* 0x0000001aa410723c */ /* 0x000fe20000041810 */
[----:B------:R-:W3:Y:S07]  /*4e60*/  LDSM.16.M88.4 R24, [R202+0x4000] ;  /* 0x00400000ca18783b */ /* 0x000eee0000000200 */
[----:B-1----:R-:W-:Y:S08]  /*4e70*/  HMMA.16816.F32.BF16 R4, R148, R32, R4 ;  /* 0x000000209404723c */ /* 0x002ff00000041804 */
[----:B------:R-:W-:Y:S01]  /*4e80*/  HMMA.16816.F32.BF16 R140, R180, R178, R140 ;  /* 0x000000b2b48c723c */ /* 0x000fe2000004188c */
[----:B------:R-:W-:Y:S07]  /*4e90*/  LDSM.16.M88.4 R176, [R199+0x9800] ;  /* 0x00980000c7b0783b */ /* 0x000fee0000000200 */
[----:B------:R-:W-:Y:S01]  /*4ea0*/  HMMA.16816.F32.BF16 R16, R148, R34, R16 ;  /* 0x000000229410723c */ /* 0x000fe20000041810 */
[----:B------:R-:W-:Y:S07]  /*4eb0*/  LDSM.16.M88.4 R32, [R186] ;  /* 0x00000000ba20783b */ /* 0x000fee0000000200 */
[----:B--2---:R-:W-:Y:S08]  /*4ec0*/  HMMA.16816.F32.BF16 R28, R164, R8, R28 ;  /* 0x00000008a41c723c */ /* 0x004ff0000004181c */
[----:B------:R-:W-:Y:S08]  /*4ed0*/  HMMA.16816.F32.BF16 R4, R136, R144, R4 ;  /* 0x000000908804723c */ /* 0x000ff00000041804 */
[----:B------:R-:W-:Y:S01]  /*4ee0*/  HMMA.16816.F32.BF16 R140, R164, R10, R140 ;  /* 0x0000000aa48c723c */ /* 0x000fe2000004188c */
[----:B------:R-:W-:Y:S07]  /*4ef0*/  LDSM.16.M88.4 R8, [R192+0x4000] ;  /* 0x00400000c008783b */ /* 0x000fee0000000200 */
[C---:B------:R-:W-:Y:S08]  /*4f00*/  HMMA.16816.F32.BF16 R172, R12.reuse, R160, R172 ;  /* 0x000000a00cac723c */ /* 0x040ff000000418ac */
[----:B------:R-:W-:Y:S01]  /*4f10*/  HMMA.16816.F32.BF16 R168, R12, R162, R168 ;  /* 0x000000a20ca8723c */ /* 0x000fe200000418a8 */
[----:B------:R-:W1:Y:S04]  /*4f20*/  LDSM.16.M88.4 R160, [R192+0x3000] ;  /* 0x00300000c0a0783b */ /* 0x000e680000000200 */
[----:B------:R-:W2:Y:S03]  /*4f30*/  LDSM.16.M88.4 R12, [R201+0x4000] ;  /* 0x00400000c90c783b */ /* 0x000ea60000000200 */
[----:B------:R-:W-:Y:S08]  /*4f40*/  HMMA.16816.F32.BF16 R156, R180, R20, R156 ;  /* 0x00000014b49c723c */ /* 0x000ff0000004189c */
[----:B------:R-:W-:Y:S08]  /*4f50*/  HMMA.16816.F32.BF16 R28, R148, R228, R28 ;  /* 0x000000e4941c723c */ /* 0x000ff0000004181c */
[----:B------:R-:W-:Y:S01]  /*4f60*/  HMMA.16816.F32.BF16 R16, R136, R146, R16 ;  /* 0x000000928810723c */ /* 0x000fe20000041810 */
[----:B------:R-:W4:Y:S07]  /*4f70*/  LDSM.16.M88.4 R144, [R205+0xb000] ;  /* 0x00b00000cd90783b */ /* 0x000f2e0000000200 */
[----:B---3--:R-:W-:Y:S08]  /*4f80*/  HMMA.16816.F32.BF16 R4, R24, R224, R4 ;  /* 0x000000e01804723c */ /* 0x008ff00000041804 */
[----:B------:R-:W-:Y:S08]  /*4f90*/  HMMA.16816.F32.BF16 R140, R148, R230, R140 ;  /* 0x000000e6948c723c */ /* 0x000ff0000004188c */
[----:B------:R-:W-:Y:S01]  /*4fa0*/  HMMA.16816.F32.BF16 R152, R180, R22, R152 ;  /* 0x00000016b498723c */ /* 0x000fe20000041898 */
[----:B------:R-:W3:Y:S07]  /*4fb0*/  LDSM.16.M88.4 R20, [R199+0xa800] ;  /* 0x00a80000c714783b */ /* 0x000eee0000000200 */
[----:B-1----:R-:W-:Y:S08]  /*4fc0*/  HMMA.16816.F32.BF16 R156, R164, R160, R156 ;  /* 0x000000a0a49c723c */ /* 0x002ff0000004189c */
[----:B------:R-:W-:Y:S08]  /*4fd0*/  HMMA.16816.F32.BF16 R28, R136, R32, R28 ;  /* 0x00000020881c723c */ /* 0x000ff0000004181c */
[----:B------:R-:W-:Y:S01]  /*4fe0*/  HMMA.16816.F32.BF16 R16, R24, R226, R16 ;  /* 0x000000e21810723c */ /* 0x000fe20000041810 */
[----:B------:R-:W-:Y:S07]  /*4ff0*/  LDSM.16.M88.4 R224, [R185] ;  /* 0x00000000b9e0783b */ /* 0x000fee0000000200 */
[----:B--2---:R-:W-:Y:S08]  /*5000*/  HMMA.16816.F32.BF16 R4, R12, R8, R4 ;  /* 0x000000080c04723c */ /* 0x004ff00000041804 */
[----:B------:R-:W-:Y:S01]  /*5010*/  HMMA.16816.F32.BF16 R140, R136, R34, R140 ;  /* 0x00000022888c723c */ /* 0x000fe2000004188c */
[----:B------:R-:W1:Y:S07]  /*5020*/  LDSM.16.M88.4 R32, [R192+0x3800] ;  /* 0x00380000c020783b */ /* 0x000e6e0000000200 */
[C---:B------:R-:W-:Y:S08]  /*5030*/  HMMA.16816.F32.BF16 R172, R180.reuse, R176, R172 ;  /* 0x000000b0b4ac723c */ /* 0x040ff000000418ac */
[----:B------:R-:W-:Y:S01]  /*5040*/  HMMA.16816.F32.BF16 R176, R180, R178, R168 ;  /* 0x000000b2b4b0723c */ /* 0x000fe200000418a8 */
[----:B------:R-:W2:Y:S01]  /*5050*/  LDSM.16.M88.4 R168, [R192+0x4800] ;  /* 0x00480000c0a8783b */ /* 0x000ea20000000200 */
[----:B------:R-:W-:-:S02]  /*5060*/  FMUL.FTZ R0, R4, c[0x0][0x2ec] ;  /* 0x0000bb0004007a20 */ /* 0x000fc40000410000 */
[----:B------:R-:W-:-:S04]  /*5070*/  FMUL.FTZ R135, R6, c[0x0][0x2ec] ;  /* 0x0000bb0006877a20 */ /* 0x000fc80000410000 */
[----:B----4-:R-:W-:Y:S01]  /*5080*/  HMMA.16816.F32.BF16 R156, R148, R144, R156 ;  /* 0x00000090949c723c */ /* 0x010fe2000004189c */
[----:B------:R-:W-:Y:S06]  /*5090*/  MUFU.TANH R0, R0 ;  /* 0x0000000000007308 */ /* 0x000fec0000002400 */
[----:B------:R-:W-:Y:S01]  /*50a0*/  FMUL.FTZ R144, R5, c[0x0][0x2ec] ;  /* 0x0000bb0005907a20 */ /* 0x000fe20000410000 */
[----:B------:R-:W-:Y:S01]  /*50b0*/  HMMA.16816.F32.BF16 R152, R164, R162, R152 ;  /* 0x000000a2a498723c */ /* 0x000fe20000041898 */
[----:B------:R-:W-:Y:S01]  /*50c0*/  FMUL.FTZ R145, R7, c[0x0][0x2ec] ;  /* 0x0000bb0007917a20 */ /* 0x000fe20000410000 */
[----:B------:R-:W-:Y:S01]  /*50d0*/  MUFU.TANH R135, R135 ;  /* 0x0000008700877308 */ /* 0x000fe20000002400 */
[----:B------:R-:W4:Y:S05]  /*50e0*/  LDSM.16.M88.4 R4, [R205+0xb800] ;  /* 0x00b80000cd04783b */ /* 0x000f2a0000000200 */
[----:B---3--:R-:W-:Y:S02]  /*50f0*/  HMMA.16816.F32.BF16 R28, R24, R20, R28 ;  /* 0x00000014181c723c */ /* 0x008fe4000004181c */
[----:B------:R-:W3:Y:S06]  /*5100*/  MUFU.TANH R144, R144 ;  /* 0x0000009000907308 */ /* 0x000eec0000002400 */
[----:B------:R-:W-:Y:S01]  /*5110*/  HMMA.16816.F32.BF16 R16, R12, R10, R16 ;  /* 0x0000000a0c10723c */ /* 0x000fe20000041810 */
[----:B------:R-:W-:Y:S01]  /*5120*/  LDSM.16.M88.4 R8, [R199+0xb000] ;  /* 0x00b00000c708783b */ /* 0x000fe20000000200 */
[----:B------:R-:W-:Y:S06]  /*5130*/  MUFU.TANH R145, R145 ;  /* 0x0000009100917308 */ /* 0x000fec0000002400 */
[----:B-1----:R-:W-:Y:S08]  /*5140*/  HMMA.16816.F32.BF16 R172, R164, R32, R172 ;  /* 0x00000020a4ac723c */ /* 0x002ff000000418ac */
[----:B------:R-:W-:Y:S08]  /*5150*/  HMMA.16816.F32.BF16 R152, R148, R146, R152 ;  /* 0x000000929498723c */ /* 0x000ff00000041898 */
[----:B--2---:R-:W-:Y:S01]  /*5160*/  HMMA.16816.F32.BF16 R28, R12, R168, R28 ;  /* 0x000000a80c1c723c */ /* 0x004fe2000004181c */
[----:B------:R-:W-:-:S02]  /*5170*/  FMUL.FTZ R160, R16, c[0x0][0x2ec] ;  /* 0x0000bb0010a07a20 */ /* 0x000fc40000410000 */
[----:B------:R-:W-:Y:S02]  /*5180*/  FMUL.FTZ R146, R17, c[0x0][0x2ec] ;  /* 0x0000bb0011927a20 */ /* 0x000fe40000410000 */
[----:B------:R-:W-:Y:S02]  /*5190*/  FMUL.FTZ R32, R18, c[0x0][0x2ec] ;  /* 0x0000bb0012207a20 */ /* 0x000fe40000410000 */
[----:B------:R-:W-:Y:S01]  /*51a0*/  FMUL.FTZ R33, R19, c[0x0][0x2ec] ;  /* 0x0000bb0013217a20 */ /* 0x000fe20000410000 */
[----:B------:R-:W-:Y:S01]  /*51b0*/  HMMA.16816.F32.BF16 R176, R164, R34, R176 ;  /* 0x00000022a4b0723c */ /* 0x000fe200000418b0 */
[----:B------:R-:W1:Y:S01]  /*51c0*/  LDSM.16.M88.4 R16, [R184] ;  /* 0x00000000b810783b */ /* 0x000e620000000200 */
[----:B------:R-:W2:Y:S06]  /*51d0*/  MUFU.TANH R160, R160 ;  /* 0x000000a000a07308 */ /* 0x000eac0000002400 */
[----:B----4-:R-:W-:Y:S02]  /*51e0*/  HMMA.16816.F32.BF16 R172, R148, R4, R172 ;  /* 0x0000000494ac723c */ /* 0x010fe400000418ac */
[----:B------:R-:W-:Y:S06]  /*51f0*/  MUFU.TANH R32, R32 ;  /* 0x0000002000207308 */ /* 0x000fec0000002400 */
[----:B------:R-:W-:Y:S01]  /*5200*/  HMMA.16816.F32.BF16 R156, R136, R224, R156 ;  /* 0x000000e0889c723c */ /* 0x000fe2000004189c */
[----:B------:R-:W-:Y:S01]  /*5210*/  FMUL.FTZ R147, R28, c[0x0][0x2ec] ;  /* 0x0000bb001c937a20 */ /* 0x000fe20000410000 */
[----:B------:R-:W-:Y:S01]  /*5220*/  MUFU.TANH R33, R33 ;  /* 0x0000002100217308 */ /* 0x000fe20000002400 */
[----:B------:R-:W-:-:S02]  /*5230*/  FMUL.FTZ R161, R29, c[0x0][0x2ec] ;  /* 0x0000bb001da17a20 */ /* 0x000fc40000410000 */
[----:B------:R-:W-:Y:S02]  /*5240*/  FMUL.FTZ R4, R30, c[0x0][0x2ec] ;  /* 0x0000bb001e047a20 */ /* 0x000fe40000410000 */
[----:B------:R-:W-:Y:S01]  /*5250*/  FMUL.FTZ R5, R31, c[0x0][0x2ec] ;  /* 0x0000bb001f057a20 */ /* 0x000fe20000410000 */
[----:B------:R-:W-:Y:S01]  /*5260*/  HMMA.16816.F32.BF16 R152, R136, R226, R152 ;  /* 0x000000e28898723c */ /* 0x000fe20000041898 */
[----:B------:R-:W4:Y:S01]  /*5270*/  LDSM.16.M88.4 R28, [R199+0xb800] ;  /* 0x00b80000c71c783b */ /* 0x000f220000000200 */
[----:B------:R-:W-:Y:S06]  /*5280*/  MUFU.TANH R146, R146 ;  /* 0x0000009200927308 */ /* 0x000fec0000002400 */
[----:B------:R-:W-:Y:S02]  /*5290*/  HMMA.16816.F32.BF16 R176, R148, R6, R176 ;  /* 0x0000000694b0723c */ /* 0x000fe400000418b0 */
[----:B------:R-:W5:Y:S05]  /*52a0*/  MUFU.TANH R147, R147 ;  /* 0x0000009300937308 */ /* 0x000f6a0000002400 */
[----:B------:R-:W-:Y:S01]  /*52b0*/  IMAD.U32 R7, RZ, RZ, UR18 ;  /* 0x00000012ff077e24 */ /* 0x000fe2000f8e00ff */
[----:B------:R-:W-:Y:S01]  /*52c0*/  HMMA.16816.F32.BF16 R140, R24, R22, R140 ;  /* 0x00000016188c723c */ /* 0x000fe2000004188c */
[----:B------:R-:W5:Y:S01]  /*52d0*/  LDSM.16.M88.4 R20, [R192+0x5000] ;  /* 0x00500000c014783b */ /* 0x000f620000000200 */
[----:B------:R-:W2:Y:S01]  /*52e0*/  MUFU.TANH R4, R4 ;  /* 0x0000000400047308 */ /* 0x000ea20000002400 */
[----:B------:R-:W-:-:S05]  /*52f0*/  IMAD R134, R7, 0x40, R134 ;  /* 0x0000004007867824 */ /* 0x000fca00078e0286 */
[----:B-1----:R-:W-:Y:S01]  /*5300*/  HMMA.16816.F32.BF16 R172, R136, R16, R172 ;  /* 0x0000001088ac723c */ /* 0x002fe200000418ac */
[C---:B------:R-:W-:Y:S01]  /*5310*/  IADD3 R7, R134.reuse, 0x1, RZ ;  /* 0x0000000186077810 */ /* 0x040fe20007ffe0ff */
[----:B------:R-:W1:Y:S03]  /*5320*/  MUFU.TANH R5, R5 ;  /* 0x0000000500057308 */ /* 0x000e660000002400 */
[C---:B------:R-:W-:Y:S02]  /*5330*/  ISETP.GE.AND P5, PT, R7.reuse, R133, PT ;  /* 0x000000850700720c */ /* 0x040fe40003fa6270 */
[----:B------:R-:W-:Y:S01]  /*5340*/  ISETP.GE.AND P2, PT, R7, R2, PT ;  /* 0x000000020700720c */ /* 0x000fe20003f46270 */
[----:B------:R-:W-:Y:S01]  /*5350*/  HMMA.16816.F32.BF16 R156, R24, R8, R156 ;  /* 0x00000008189c723c */ /* 0x000fe2000004189c */
[----:B------:R-:W-:Y:S01]  /*5360*/  IADD3 R7, R134, 0x8, RZ ;  /* 0x0000000886077810 */ /* 0x000fe20007ffe0ff */
[----:B------:R-:W-:Y:S01]  /*5370*/  MUFU.TANH R161, R161 ;  /* 0x000000a100a17308 */ /* 0x000fe20000002400 */
[----:B---3--:R-:W-:-:S02]  /*5380*/  FSEL R144, R144, -INF , !P5 ;  /* 0xff80000090907808 */ /* 0x008fc40006800000 */
[C---:B------:R-:W-:Y:S02]  /*5390*/  ISETP.GE.AND P4, PT, R7.reuse, R133, PT ;  /* 0x000000850700720c */ /* 0x040fe40003f86270 */
[----:B------:R-:W-:Y:S01]  /*53a0*/  ISETP.GE.AND P1, PT, R7, R2, PT ;  /* 0x000000020700720c */ /* 0x000fe20003f26270 */
[----:B------:R-:W-:Y:S01]  /*53b0*/  HMMA.16816.F32.BF16 R152, R24, R10, R152 ;  /* 0x0000000a1898723c */ /* 0x000fe20000041898 */
[----:B------:R-:W3:Y:S01]  /*53c0*/  LDSM.16.M88.4 R8, [R192+0x5800] ;  /* 0x00580000c008783b */ /* 0x000ee20000000200 */
[----:B------:R-:W-:Y:S01]  /*53d0*/  IADD3 R7, R134, 0x10, RZ ;  /* 0x0000001086077810 */ /* 0x000fe20007ffe0ff */
[----:B------:R-:W-:-:S04]  /*53e0*/  DEPBAR.LE SB0, 0x0 ;  /* 0x000080000000791a */ /* 0x000fc80000000000 */
[C---:B------:R-:W-:Y:S01]  /*53f0*/  ISETP.GE.AND P3, PT, R7.reuse, R133, PT ;  /* 0x000000850700720c */ /* 0x040fe20003f66270 */
[----:B------:R-:W-:Y:S01]  /*5400*/  HMMA.16816.F32.BF16 R176, R136, R18, R176 ;  /* 0x0000001288b0723c */ /* 0x000fe200000418b0 */
[----:B------:R-:W-:Y:S02]  /*5410*/  ISETP.GE.AND P5, PT, R7, R2, PT ;  /* 0x000000020700720c */ /* 0x000fe40003fa6270 */
[----:B--2---:R-:W-:Y:S02]  /*5420*/  FSEL R160, R160, -INF , !P4 ;  /* 0xff800000a0a07808 */ /* 0x004fe40006000000 */
[C---:B------:R-:W-:Y:S02]  /*5430*/  IADD3 R17, R134.reuse, 0x19, RZ ;  /* 0x0000001986117810 */ /* 0x040fe40007ffe0ff */
[----:B------:R-:W-:Y:S01]  /*5440*/  IADD3 R18, R134, 0x18, RZ ;  /* 0x0000001886127810 */ /* 0x000fe20007ffe0ff */
[----:B----4-:R-:W-:Y:S01]  /*5450*/  HMMA.16816.F32.BF16 R172, R24, R28, R172 ;  /* 0x0000001c18ac723c */ /* 0x010fe200000418ac */
[----:B------:R-:W-:-:S07]  /*5460*/  FSEL R7, R145, -INF , !P2 ;  /* 0xff80000091077808 */ /* 0x000fce0005000000 */
[C---:B------:R-:W-:Y:S08]  /*5470*/  HMMA.16816.F32.BF16 R140, R12.reuse, R170, R140 ;  /* 0x000000aa0c8c723c */ /* 0x040ff0000004188c */
[----:B-----5:R-:W-:Y:S08]  /*5480*/  HMMA.16816.F32.BF16 R156, R12, R20, R156 ;  /* 0x000000140c9c723c */ /* 0x020ff0000004189c */
[----:B------:R-:W-:Y:S07]  /*5490*/  HMMA.16816.F32.BF16 R176, R24, R30, R176 ;  /* 0x0000001e18b0723c */ /* 0x000fee00000418b0 */
[----:B------:R-:W-:Y:S01]  /*54a0*/  FSEL R24, R147, -INF , !P3 ;  /* 0xff80000093187808 */ /* 0x000fe20005800000 */
[C---:B------:R-:W-:Y:S01]  /*54b0*/  HMMA.16816.F32.BF16 R152, R12.reuse, R22, R152 ;  /* 0x000000160c98723c */ /* 0x040fe20000041898 */
[----:B------:R-:W-:Y:S01]  /*54c0*/  FMUL.FTZ R20, R140, c[0x0][0x2ec] ;  /* 0x0000bb008c147a20 */ /* 0x000fe20000410000 */
[----:B------:R-:W-:Y:S01]  /*54d0*/  FSEL R27, R4, -INF , !P5 ;  /* 0xff800000041b7808 */ /* 0x000fe20006800000 */
[----:B------:R-:W-:Y:S01]  /*54e0*/  FMUL.FTZ R21, R141, c[0x0][0x2ec] ;  /* 0x0000bb008d157a20 */ /* 0x000fe20000410000 */
[----:B------:R-:W-:Y:S01]  /*54f0*/  ISETP.GE.AND P3, PT, R17, R2, PT ;  /* 0x000000021100720c */ /* 0x000fe20003f66270 */
[----:B------:R-:W-:Y:S01]  /*5500*/  FMUL.FTZ R16, R142, c[0x0][0x2ec] ;  /* 0x0000bb008e107a20 */ /* 0x000fe20000410000 */
[----:B------:R-:W-:Y:S01]  /*5510*/  IADD3 R4, R134, 0x29, RZ ;  /* 0x0000002986047810 */ /* 0x000fe20007ffe0ff */
[----:B------:R-:W-:Y:S01]  /*5520*/  FMUL.FTZ R143, R143, c[0x0][0x2ec] ;  /* 0x0000bb008f8f7a20 */ /* 0x000fe20000410000 */
[----:B---3--:R-:W-:Y:S01]  /*5530*/  HMMA.16816.F32.BF16 R172, R12, R8, R172 ;  /* 0x000000080cac723c */ /* 0x008fe200000418ac */
[----:B------:R-:W-:Y:S01]  /*5540*/  FMUL.FTZ R156, R156, c[0x0][0x2ec] ;  /* 0x0000bb009c9c7a20 */ /* 0x000fe20000410000 */
[----:B------:R-:W2:Y:S01]  /*5550*/  MUFU.TANH R20, R20 ;  /* 0x0000001400147308 */ /* 0x000ea20000002400 */
[----:B------:R-:W-:-:S02]  /*5560*/  FMUL.FTZ R159, R159, c[0x0][0x2ec] ;  /* 0x0000bb009f9f7a20 */ /* 0x000fc40000410000 */
[----:B------:R-:W-:Y:S02]  /*5570*/  FMUL.FTZ R157, R157, c[0x0][0x2ec] ;  /* 0x0000bb009d9d7a20 */ /* 0x000fe40000410000 */
[----:B------:R-:W-:Y:S01]  /*5580*/  IADD3 R8, R134, 0x9, RZ ;  /* 0x0000000986087810 */ /* 0x000fe20007ffe0ff */
[----:B------:R-:W-:Y:S01]  /*5590*/  HMMA.16816.F32.BF16 R176, R12, R10, R176 ;  /* 0x0000000a0cb0723c */ /* 0x000fe200000418b0 */
[----:B------:R-:W-:Y:S01]  /*55a0*/  FSEL R9, R32, -INF , !P1 ;  /* 0xff80000020097808 */ /* 0x000fe20004800000 */
[----:B------:R-:W3:Y:S01]  /*55b0*/  MUFU.TANH R21, R21 ;  /* 0x0000001500157308 */ /* 0x000ee20000002400 */
[-C--:B------:R-:W-:Y:S01]  /*55c0*/  ISETP.GE.AND P0, PT, R8, R133.reuse, PT ;  /* 0x000000850800720c */ /* 0x080fe20003f06270 */
[----:B------:R-:W-:Y:S01]  /*55d0*/  FMUL.FTZ R158, R158, c[0x0][0x2ec] ;  /* 0x0000bb009e9e7a20 */ /* 0x000fe20000410000 */
[-C--:B------:R-:W-:Y:S02]  /*55e0*/  ISETP.GE.AND P6, PT, R8, R2.reuse, PT ;  /* 0x000000020800720c */ /* 0x080fe40003fc6270 */
[----:B------:R-:W-:Y:S01]  /*55f0*/  IADD3 R8, R134, 0x11, RZ ;  /* 0x0000001186087810 */ /* 0x000fe20007ffe0ff */
[----:B------:R-:W-:Y:S01]  /*5600*/  FMUL.FTZ R152, R152, c[0x0][0x2ec] ;  /* 0x0000bb0098987a20 */ /* 0x000fe20000410000 */
[----:B------:R-:W-:Y:S01]  /*5610*/  IADD3 R11, R134, 0x20, RZ ;  /* 0x00000020860b7810 */ /* 0x000fe20007ffe0ff */
[----:B------:R-:W4:Y:S01]  /*5620*/  MUFU.TANH R16, R16 ;  /* 0x0000001000107308 */ /* 0x000f220000002400 */
[-C--:B------:R-:W-:Y:S01]  /*5630*/  ISETP.GE.AND P4, PT, R8, R2.reuse, PT ;  /* 0x000000020800720c */ /* 0x080fe20003f86270 */
[----:B------:R-:W-:Y:S01]  /*5640*/  FMUL.FTZ R154, R154, c[0x0][0x2ec] ;  /* 0x0000bb009a9a7a20 */ /* 0x000fe20000410000 */
[-C--:B------:R-:W-:Y:S01]  /*5650*/  ISETP.GE.AND P2, PT, R8, R133.reuse, PT ;  /* 0x000000850800720c */ /* 0x080fe20003f46270 */
[----:B------:R-:W-:Y:S01]  /*5660*/  FMUL.FTZ R153, R153, c[0x0][0x2ec] ;  /* 0x0000bb0099997a20 */ /* 0x000fe20000410000 */
[-C--:B------:R-:W-:Y:S01]  /*5670*/  ISETP.GE.AND P1, PT, R18, R133.reuse, PT ;  /* 0x000000851200720c */ /* 0x080fe20003f26270 */
[----:B------:R-:W-:Y:S01]  /*5680*/  FMUL.FTZ R139, R175, c[0x0][0x2ec] ;  /* 0x0000bb00af8b7a20 */ /* 0x000fe20000410000 */
[----:B------:R-:W-:Y:S01]  /*5690*/  FSEL R33, R33, -INF , !P6 ;  /* 0xff80000021217808 */ /* 0x000fe20007000000 */
[----:B------:R-:W5:Y:S01]  /*56a0*/  MUFU.TANH R6, R143 ;  /* 0x0000008f00067308 */ /* 0x000f620000002400 */
[----:B------:R-:W-:Y:S01]  /*56b0*/  FSEL R8, R146, -INF , !P0 ;  /* 0xff80000092087808 */ /* 0x000fe20004000000 */
[----:B------:R-:W-:Y:S01]  /*56c0*/  FMUL.FTZ R151, R174, c[0x0][0x2ec] ;  /* 0x0000bb00ae977a20 */ /* 0x000fe20000410000 */
[-C--:B------:R-:W-:Y:S01]  /*56d0*/  ISETP.GE.AND P6, PT, R17, R133.reuse, PT ;  /* 0x000000851100720c */ /* 0x080fe20003fc6270 */
[----:B------:R-:W-:Y:S01]  /*56e0*/  FMUL.FTZ R155, R155, c[0x0][0x2ec] ;  /* 0x0000bb009b9b7a20 */ /* 0x000fe20000410000 */
[----:B------:R-:W-:Y:S01]  /*56f0*/  ISETP.GE.AND P0, PT, R18, R2, PT ;  /* 0x000000021200720c */ /* 0x000fe20003f06270 */
[----:B------:R-:W-:Y:S01]  /*5700*/  FMUL.FTZ R138, R176, c[0x0][0x2ec] ;  /* 0x0000bb00b08a7a20 */ /* 0x000fe20000410000 */
[----:B------:R-:W-:Y:S01]  /*5710*/  ISETP.GE.AND P5, PT, R11, R133, PT ;  /* 0x000000850b00720c */ /* 0x000fe20003fa6270 */
[----:B------:R-:W5:Y:S01]  /*5720*/  MUFU.TANH R168, R156 ;  /* 0x0000009c00a87308 */ /* 0x000f620000002400 */
[----:B-1----:R-:W-:Y:S01]  /*5730*/  FSEL R25, R5, -INF , !P4 ;  /* 0xff80000005197808 */ /* 0x002fe20006000000 */
[----:B------:R-:W-:Y:S01]  /*5740*/  FMUL.FTZ R136, R177, c[0x0][0x2ec] ;  /* 0x0000bb00b1887a20 */ /* 0x000fe20000410000 */
[----:B------:R-:W-:Y:S01]  /*5750*/  IADD3 R5, R134, 0x28, RZ ;  /* 0x0000002886057810 */ /* 0x000fe20007ffe0ff */
[----:B------:R-:W-:Y:S01]  /*5760*/  FMUL.FTZ R137, R178, c[0x0][0x2ec] ;  /* 0x0000bb00b2897a20 */ /* 0x000fe20000410000 */
[----:B--2---:R-:W-:Y:S01]  /*5770*/  FSEL R22, R20, -INF , !P1 ;  /* 0xff80000014167808 */ /* 0x004fe20004800000 */
[----:B------:R-:W-:Y:S01]  /*5780*/  FMUL.FTZ R149, R179, c[0x0][0x2ec] ;  /* 0x0000bb00b3957a20 */ /* 0x000fe20000410000 */
[----:B---3--:R-:W-:Y:S01]  /*5790*/  FSEL R20, R21, -INF , !P6 ;  /* 0xff80000015147808 */ /* 0x008fe20007000000 */
[----:B------:R1:W2:Y:S01]  /*57a0*/  MUFU.TANH R166, R152 ;  /* 0x0000009800a67308 */ /* 0x0002a20000002400 */
[----:B----4-:R-:W-:-:S02]  /*57b0*/  FSEL R23, R16, -INF , !P0 ;  /* 0xff80000010177808 */ /* 0x010fc40004000000 */
[----:B-----5:R-:W-:Y:S02]  /*57c0*/  FSEL R21, R6, -INF , !P3 ;  /* 0xff80000006157808 */ /* 0x020fe40005800000 */
[-C--:B------:R-:W-:Y:S02]  /*57d0*/  ISETP.GE.AND P0, PT, R5, R133.reuse, PT ;  /* 0x000000850500720c */ /* 0x080fe40003f06270 */
[----:B------:R-:W-:Y:S01]  /*57e0*/  ISETP.GE.AND P3, PT, R4, R133, PT ;  /* 0x000000850400720c */ /* 0x000fe20003f66270 */
[----:B------:R-:W3:Y:S01]  /*57f0*/  MUFU.TANH R139, R139 ;  /* 0x0000008b008b7308 */ /* 0x000ee20000002400 */
[----:B------:R-:W-:Y:S02]  /*5800*/  FSEL R168, R168, -INF , !P5 ;  /* 0xff800000a8a87808 */ /* 0x000fe40006800000 */
[----:B------:R-:W-:Y:S02]  /*5810*/  ISETP.GE.AND P5, PT, R4, R2, PT ;  /* 0x000000020400720c */ /* 0x000fe40003fa6270 */
[----:B------:R-:W-:-:S02]  /*5820*/  IADD3 R4, R134, 0x31, RZ ;  /* 0x0000003186047810 */ /* 0x000fc40007ffe0ff */
[----:B------:R-:W-:Y:S01]  /*5830*/  IADD3 R10, R134, 0x21, RZ ;  /* 0x00000021860a7810 */ /* 0x000fe20007ffe0ff */
[----:B------:R4:W-:Y:S01]  /*5840*/  MUFU.TANH R165, R154 ;  /* 0x0000009a00a57308 */ /* 0x0009e20000002400 */
[----:B-1----:R-:W-:Y:S01]  /*5850*/  FMUL.FTZ R152, R173, c[0x0][0x2ec] ;  /* 0x0000bb00ad987a20 */ /* 0x002fe20000410000 */
[----:B--2---:R-:W-:Y:S02]  /*5860*/  FSEL R166, R166, -INF , !P0 ;  /* 0xff800000a6a67808 */ /* 0x004fe40004000000 */
[----:B------:R-:W-:Y:S02]  /*5870*/  ISETP.GE.AND P0, PT, R4, R2, PT ;  /* 0x000000020400720c */ /* 0x000fe40003f06270 */
[----:B------:R-:W-:Y:S02]  /*5880*/  FSEL R26, R161, -INF , !P2 ;  /* 0xff800000a11a7808 */ /* 0x000fe40005000000 */
[----:B------:R-:W1:Y:S01]  /*5890*/  MUFU.TANH R167, R159 ;  /* 0x0000009f00a77308 */ /* 0x000e620000002400 */
[----:B---3--:R-:W-:-:S02]  /*58a0*/  FSEL R139, R139, -INF , !P0 ;  /* 0xff8000008b8b7808 */ /* 0x008fc40004000000 */
[-C--:B------:R-:W-:Y:S02]  /*58b0*/  ISETP.GE.AND P1, PT, R10, R2.reuse, PT ;  /* 0x000000020a00720c */ /* 0x080fe40003f26270 */
[----:B------:R-:W-:Y:S02]  /*58c0*/  PLOP3.LUT P0, PT, PT, PT, UP0, 0x80, 0x0 ;  /* 0x000000000000781c */ /* 0x000fe40003f0f008 */
[-C--:B------:R-:W-:Y:S01]  /*58d0*/  ISETP.GE.AND P2, PT, R11, R2.reuse, PT ;  /* 0x000000020b00720c */ /* 0x080fe20003f46270 */
[----:B----4-:R-:W-:Y:S01]  /*58e0*/  FMUL.FTZ R154, R172, c[0x0][0x2ec] ;  /* 0x0000bb00ac9a7a20 */ /* 0x010fe20000410000 */
[----:B------:R-:W2:Y:S01]  /*58f0*/  MUFU.TANH R170, R157 ;  /* 0x0000009d00aa7308 */ /* 0x000ea20000002400 */
[----:B------:R-:W-:Y:S02]  /*5900*/  ISETP.GE.AND P4, PT, R10, R133, PT ;  /* 0x000000850a00720c */ /* 0x000fe40003f86270 */
[----:B------:R-:W-:Y:S02]  /*5910*/  ISETP.GE.AND P6, PT, R5, R2, PT ;  /* 0x000000020500720c */ /* 0x000fe40003fc6270 */
[----:B------:R-:W-:-:S02]  /*5920*/  IADD3 R5, R134, 0x30, RZ ;  /* 0x0000003086057810 */ /* 0x000fc40007ffe0ff */
[----:B-1----:R-:W-:Y:S01]  /*5930*/  FSEL R167, R167, -INF , !P1 ;  /* 0xff800000a7a77808 */ /* 0x002fe20004800000 */
[----:B------:R-:W1:Y:S01]  /*5940*/  MUFU.TANH R169, R158 ;  /* 0x0000009e00a97308 */ /* 0x000e620000002400 */
[-C--:B------:R-:W-:Y:S02]  /*5950*/  ISETP.GE.AND P1, PT, R4, R133.reuse, PT ;  /* 0x000000850400720c */ /* 0x080fe40003f26270 */
[----:B------:R-:W-:Y:S02]  /*5960*/  FSEL R165, R165, -INF , !P6 ;  /* 0xff800000a5a57808 */ /* 0x000fe40007000000 */
[C---:B------:R-:W-:Y:S02]  /*5970*/  ISETP.GE.AND P6, PT, R134.reuse, R133, PT ;  /* 0x000000858600720c */ /* 0x040fe40003fc6270 */
[----:B------:R-:W-:Y:S01]  /*5980*/  IADD3 R4, R134, 0x38, RZ ;  /* 0x0000003886047810 */ /* 0x000fe20007ffe0ff */
[----:B------:R-:W3:Y:S01]  /*5990*/  MUFU.TANH R164, R153 ;  /* 0x0000009900a47308 */ /* 0x000ee20000002400 */
[----:B--2---:R-:W-:-:S02]  /*59a0*/  FSEL R170, R170, -INF , !P4 ;  /* 0xff800000aaaa7808 */ /* 0x004fc40006000000 */
[----:B------:R-:W-:Y:S02]  /*59b0*/  ISETP.GE.AND P4, PT, R5, R2, PT ;  /* 0x000000020500720c */ /* 0x000fe40003f86270 */
[----:B------:R-:W-:-:S03]  /*59c0*/  FSEL R0, R0, -INF , !P6 ;  /* 0xff80000000007808 */ /* 0x000fc60007000000 */
[----:B------:R-:W2:Y:S01]  /*59d0*/  MUFU.TANH R163, R155 ;  /* 0x0000009b00a37308 */ /* 0x000ea20000002400 */
[----:B-1----:R-:W-:Y:S02]  /*59e0*/  FSEL R169, R169, -INF , !P2 ;  /* 0xff800000a9a97808 */ /* 0x002fe40005000000 */
[----:B------:R-:W-:-:S05]  /*59f0*/  ISETP.GE.AND P2, PT, R5, R133, PT ;  /* 0x000000850500720c */ /* 0x000fca0003f46270 */
[----:B------:R-:W1:Y:S01]  /*5a00*/  MUFU.TANH R154, R154 ;  /* 0x0000009a009a7308 */ /* 0x000e620000002400 */
[----:B---3--:R-:W-:Y:S02]  /*5a10*/  FSEL R164, R164, -INF , !P3 ;  /* 0xff800000a4a47808 */ /* 0x008fe40005800000 */
[C---:B------:R-:W-:Y:S02]  /*5a20*/  ISETP.GE.AND P3, PT, R134.reuse, R2, PT ;  /* 0x000000028600720c */ /* 0x040fe40003f66270 */
[----:B------:R-:W-:Y:S02]  /*5a30*/  IADD3 R134, R134, 0x39, RZ ;  /* 0x0000003986867810 */ /* 0x000fe40007ffe0ff */
[----:B------:R-:W-:Y:S01]  /*5a40*/  FSEL R135, R135, -INF , !P3 ;  /* 0xff80000087877808 */ /* 0x000fe20005800000 */
[----:B------:R-:W3:Y:S01]  /*5a50*/  MUFU.TANH R152, R152 ;  /* 0x0000009800987308 */ /* 0x000ee20000002400 */
[----:B--2---:R-:W-:Y:S02]  /*5a60*/  FSEL R163, R163, -INF , !P5 ;  /* 0xff800000a3a37808 */ /* 0x004fe40006800000 */
[----:B------:R-:W-:-:S05]  /*5a70*/  ISETP.GE.AND P5, PT, R4, R133, PT ;  /* 0x000000850400720c */ /* 0x000fca0003fa6270 */
[----:B------:R-:W2:Y:S01]  /*5a80*/  MUFU.TANH R151, R151 ;  /* 0x0000009700977308 */ /* 0x000ea20000002400 */
[----:B-1----:R-:W-:Y:S01]  /*5a90*/  FSEL R154, R154, -INF , !P2 ;  /* 0xff8000009a9a7808 */ /* 0x002fe20005000000 */
[----:B------:R-:W-:Y:S01]  /*5aa0*/  BAR.SYNC.DEFER_BLOCKING 0x0 ;  /* 0x0000000000007b1d */ /* 0x000fe20000010000 */
[----:B------:R-:W-:-:S05]  /*5ab0*/  ISETP.GE.AND P2, PT, R4, R2, PT ;  /* 0x000000020400720c */ /* 0x000fca0003f46270 */
[----:B------:R-:W1:Y:S01]  /*5ac0*/  MUFU.TANH R138, R138 ;  /* 0x0000008a008a7308 */ /* 0x000e620000002400 */
[----:B---3--:R-:W-:Y:S02]  /*5ad0*/  FSEL R152, R152, -INF , !P1 ;  /* 0xff80000098987808 */ /* 0x008fe40004800000 */
[----:B------:R-:W-:-:S05]  /*5ae0*/  ISETP.GE.AND P1, PT, R134, R2, PT ;  /* 0x000000028600720c */ /* 0x000fca0003f26270 */
[----:B------:R-:W3:Y:S01]  /*5af0*/  MUFU.TANH R136, R136 ;  /* 0x0000008800887308 */ /* 0x000ee20000002400 */
[----:B--2---:R-:W-:Y:S02]  /*5b00*/  FSEL R151, R151, -INF , !P4 ;  /* 0xff80000097977808 */ /* 0x004fe40006000000 */
[----:B------:R-:W-:-:S05]  /*5b10*/  ISETP.GE.AND P4, PT, R134, R133, PT ;  /* 0x000000858600720c */ /* 0x000fca0003f86270 */
[----:B------:R-:W2:Y:S01]  /*5b20*/  MUFU.TANH R137, R137 ;  /* 0x0000008900897308 */ /* 0x000ea20000002400 */
[----:B-1----:R-:W-:-:S07]  /*5b30*/  FSEL R138, R138, -INF , !P5 ;  /* 0xff8000008a8a7808 */ /* 0x002fce0006800000 */
[----:B------:R-:W1:Y:S01]  /*5b40*/  MUFU.TANH R149, R149 ;  /* 0x0000009500957308 */ /* 0x000e620000002400 */
[----:B---3--:R-:W-:Y:S02]  /*5b50*/  FSEL R136, R136, -INF , !P4 ;  /* 0xff80000088887808 */ /* 0x008fe40006000000 */
[----:B--2---:R-:W-:Y:S02]  /*5b60*/  FSEL R137, R137, -INF , !P2 ;  /* 0xff80000089897808 */ /* 0x004fe40005000000 */
[----:B-1----:R-:W-:Y:S01]  /*5b70*/  FSEL R149, R149, -INF , !P1 ;  /* 0xff80000095957808 */ /* 0x002fe20004800000 */
[----:B------:R-:W-:Y:S05]  /*5b80*/  @!P0 BRA `(.L_x_369) ;  /* 0x0000026000008947 */ /* 0x000fea0003800000 */
[----:B------:R-:W-:Y:S02]  /*5b90*/  UIADD3 UR11, UR8, -0x3, URZ ;  /* 0xfffffffd080b7890 */ /* 0x000fe4000fffe03f */
[----:B------:R-:W-:Y:S02]  /*5ba0*/  ULDC.64 UR12, c[0x0][0x198] ;  /* 0x00006600000c7ab9 */ /* 0x000fe40000000a00 */
[----:B------:R-:W-:-:S02]  /*5bb0*/  USHF.R.S32.HI UR6, URZ, 0x1f, UR11 ;  /* 0x0000001f3f067899 */ /* 0x000fc4000801140b */
        /* <DEDUP_REMOVED lines=35> */
.L_x_369:
[----:B-1----:R-:W-:Y:S01]  /*5df0*/  FMNMX.FTZ R5, R132, R0, !PT ;  /* 0x0000000084057209 */ /* 0x002fe20007810000 */
        /* <DEDUP_REMOVED lines=9> */
[----:B------:R-:W-:Y:S02]  /*5e90*/  FMNMX.FTZ R5, R8, R5, !PT ;  /* 0x0000000508057209 */ /* 0x000fe40007810000 */
        /* <DEDUP_REMOVED lines=40> */
[----:B------:R-:W-:Y:S01]  /*6120*/  FFMA.FTZ R144, R160, c[0x0][0x23c], -R153 ;  /* 0x00008f00a0907a23 */ /* 0x000fe20000010899 */
[C---:B------:R-:W-:Y:S01]  /*6130*/  FSETP.NEU.FTZ.AND P0, PT, R0.reuse, -INF , PT ;  /* 0xff8000000000780b */ /* 0x040fe20003f1d000 */
[----:B------:R-:W-:Y:S01]  /*6140*/  FMUL.FTZ R150, R0, c[0x0][0x23c] ;  /* 0x00008f0000967a20 */ /* 0x000fe20000410000 */
[----:B------:R-:W-:Y:S01]  /*6150*/  MUFU.EX2 R146, R146 ;  /* 0x0000009200927308 */ /* 0x000fe20000000800 */
[----:B------:R-:W-:Y:S01]  /*6160*/  FADD.FTZ R4, R132, -R5 ;  /* 0x8000000584047221 */ /* 0x000fe20000010000 */
[----:B------:R-:W-:Y:S01]  /*6170*/  FSEL R6, R0, RZ, P0 ;  /* 0x000000ff00067208 */ /* 0x000fe20000000000 */
[----:B------:R-:W-:Y:S01]  /*6180*/  FFMA.FTZ R143, R8, c[0x0][0x23c], -R153 ;  /* 0x00008f00088f7a23 */ /* 0x000fe20000010899 */
[----:B------:R-:W-:Y:S01]  /*6190*/  FSEL R150, R150, RZ, P0 ;  /* 0x000000ff96967208 */ /* 0x000fe20000000000 */
[----:B------:R-:W-:Y:S01]  /*61a0*/  FMUL.FTZ R148, R4, c[0x0][0x23c] ;  /* 0x00008f0004947a20 */ /* 0x000fe20000410000 */
[----:B------:R-:W-:Y:S01]  /*61b0*/  PLOP3.LUT P0, PT, PT, PT, UP0, 0x80, 0x0 ;  /* 0x000000000000781c */ /* 0x000fe20003f0f008 */
[----:B------:R-:W-:Y:S01]  /*61c0*/  FADD.FTZ R6, R3, -R6 ;  /* 0x8000000603067221 */ /* 0x000fe20000010000 */
[----:B------:R-:W1:Y:S01]  /*61d0*/  MUFU.EX2 R145, R145 ;  /* 0x0000009100917308 */ /* 0x000e620000000800 */
[----:B------:R-:W-:-:S02]  /*61e0*/  FFMA.FTZ R142, R135, c[0x0][0x23c], -R150 ;  /* 0x00008f00878e7a23 */ /* 0x000fc40000010896 */
[--C-:B------:R-:W-:Y:S01]  /*61f0*/  FFMA.FTZ R141, R7, c[0x0][0x23c], -R150.reuse ;  /* 0x00008f00078d7a23 */ /* 0x100fe20000010896 */
[----:B------:R-:W-:Y:S01]  /*6200*/  LDSM.16.MT88.4 R132, [R198+0xc800] ;  /* 0x00c80000c684783b */ /* 0x000fe20000004200 */
[--C-:B------:R-:W-:Y:S02]  /*6210*/  FFMA.FTZ R140, R9, c[0x0][0x23c], -R150.reuse ;  /* 0x00008f00098c7a23 */ /* 0x100fe40000010896 */
[----:B------:R-:W-:Y:S01]  /*6220*/  FFMA.FTZ R147, R33, c[0x0][0x23c], -R150 ;  /* 0x00008f0021937a23 */ /* 0x000fe20000010896 */
[----:B------:R-:W-:Y:S01]  /*6230*/  MUFU.EX2 R144, R144 ;  /* 0x0000009000907308 */ /* 0x000fe20000000800 */
[----:B------:R-:W-:Y:S01]  /*6240*/  FMUL.FTZ R3, R6, c[0x0][0x23c] ;  /* 0x00008f0006037a20 */ /* 0x000fe20000410000 */
[----:B------:R-:W2:Y:S01]  /*6250*/  LDSM.16.MT88.4 R8, [R197+0xc000] ;  /* 0x00c00000c508783b */ /* 0x000ea20000004200 */
[--C-:B------:R-:W-:Y:S02]  /*6260*/  FFMA.FTZ R155, R24, c[0x0][0x23c], -R153.reuse ;  /* 0x00008f00189b7a23 */ /* 0x100fe40000010899 */
[--C-:B------:R-:W-:Y:S01]  /*6270*/  FFMA.FTZ R156, R26, c[0x0][0x23c], -R153.reuse ;  /* 0x00008f001a9c7a23 */ /* 0x100fe20000010899 */
[----:B------:R-:W-:Y:S01]  /*6280*/  LDSM.16.MT88.4 R32, [R197+0xc800] ;  /* 0x00c80000c520783b */ /* 0x000fe20000004200 */
[--C-:B------:R-:W-:Y:S01]  /*6290*/  FFMA.FTZ R157, R22, c[0x0][0x23c], -R153.reuse ;  /* 0x00008f00169d7a23 */ /* 0x100fe20000010899 */
[----:B------:R-:W3:Y:S01]  /*62a0*/  MUFU.EX2 R143, R143 ;  /* 0x0000008f008f7308 */ /* 0x000ee20000000800 */
[----:B-1----:R-:W-:Y:S01]  /*62b0*/  F2FP.BF16.PACK_AB R4, R145, R146 ;  /* 0x000000929104723e */ /* 0x002fe200000010ff */
[----:B------:R-:W-:-:S02]  /*62c0*/  FFMA.FTZ R158, R20, c[0x0][0x23c], -R153 ;  /* 0x00008f00149e7a23 */ /* 0x000fc40000010899 */
[--C-:B------:R-:W-:Y:S02]  /*62d0*/  FFMA.FTZ R159, R27, c[0x0][0x23c], -R150.reuse ;  /* 0x00008f001b9f7a23 */ /* 0x100fe40000010896 */
[--C-:B------:R-:W-:Y:S02]  /*62e0*/  FFMA.FTZ R160, R25, c[0x0][0x23c], -R150.reuse ;  /* 0x00008f0019a07a23 */ /* 0x100fe40000010896 */
[----:B------:R-:W-:Y:S01]  /*62f0*/  MUFU.EX2 R142, R142 ;  /* 0x0000008e008e7308 */ /* 0x000fe20000000800 */
[--C-:B------:R-:W-:Y:S01]  /*6300*/  FFMA.FTZ R161, R23, c[0x0][0x23c], -R150.reuse ;  /* 0x00008f0017a17a23 */ /* 0x100fe20000010896 */
[----:B------:R-:W-:Y:S01]  /*6310*/  LDSM.16.MT88.4 R24, [R200+0xe800] ;  /* 0x00e80000c818783b */ /* 0x000fe20000004200 */
[----:B------:R-:W-:Y:S02]  /*6320*/  FFMA.FTZ R162, R21, c[0x0][0x23c], -R150 ;  /* 0x00008f0015a27a23 */ /* 0x000fe40000010896 */
        /* <DEDUP_REMOVED lines=182> */
[----:B------:R-:W-:Y:S02]  /*6e90*/  FADD.FTZ R145, R145, R146 ;  /* 0x0000009291917221 */ /* 0x000fe40000010000 */
[----:B------:R-:W-:-:S03]  /*6ea0*/  FADD.FTZ R141, R141, R142 ;  /* 0x0000008e8d8d7221 */ /* 0x000fc60000010000 */
[----:B------:R-:W-:Y:S01]  /*6eb0*/  HMMA.16816.F32.BF16 R96, R4, R10, R96 ;  /* 0x0000000a0460723c */ /* 0x000fe20000041860 */
[----:B------:R-:W-:Y:S01]  /*6ec0*/  LDSM.16.MT88.4 R8, [R196+0xe800] ;  /* 0x00e80000c408783b */ /* 0x000fe20000004200 */
[----:B------:R-:W-:-:S04]  /*6ed0*/  FADD.FTZ R140, R140, R141 ;  /* 0x0000008d8c8c7221 */ /* 0x000fc80000010000 */
[----:B------:R-:W-:Y:S01]  /*6ee0*/  FADD.FTZ R140, R147, R140 ;  /* 0x0000008c938c7221 */ /* 0x000fe20000010000 */
[----:B-1----:R-:W-:Y:S02]  /*6ef0*/  F2FP.BF16.PACK_AB R4, R156, R155 ;  /* 0x0000009b9c04723e */ /* 0x002fe400000010ff */
[----:B-----5:R-:W-:Y:S01]  /*6f00*/  F2FP.BF16.PACK_AB R5, R160, R159 ;  /* 0x0000009fa005723e */ /* 0x020fe200000010ff */
[----:B------:R-:W-:Y:S01]  /*6f10*/  FADD.FTZ R159, R159, R140 ;  /* 0x0000008c9f9f7221 */ /* 0x000fe20000010000 */
[----:B------:R-:W-:Y:S02]  /*6f20*/  F2FP.BF16.PACK_AB R6, R158, R157 ;  /* 0x0000009d9e06723e */ /* 0x000fe400000010ff */
[----:B------:R-:W-:Y:S01]  /*6f30*/  F2FP.BF16.PACK_AB R7, R162, R161 ;  /* 0x000000a1a207723e */ /* 0x000fe200000010ff */
[----:B------:R-:W-:-:S04]  /*6f40*/  FADD.FTZ R160, R160, R159 ;  /* 0x0000009fa0a07221 */ /* 0x000fc80000010000 */
[----:B------:R-:W-:Y:S02]  /*6f50*/  FADD.FTZ R161, R161, R160 ;  /* 0x000000a0a1a17221 */ /* 0x000fe40000010000 */
[----:B---3--:R-:W-:Y:S02]  /*6f60*/  HMMA.16816.F32.BF16 R128, R4, R12, R128 ;  /* 0x0000000c0480723c */ /* 0x008fe40000041880 */
[----:B------:R-:W-:-:S06]  /*6f70*/  FADD.FTZ R161, R162, R161 ;  /* 0x000000a1a2a17221 */ /* 0x000fcc0000010000 */
        /* <DEDUP_REMOVED lines=36> */
[----:B------:R-:W-:Y:S01]  /*71c0*/  F2FP.BF16.PACK_AB R5, R167, R164 ;  /* 0x000000a4a705723e */ /* 0x000fe200000010ff */
[----:B------:R-:W-:Y:S01]  /*71d0*/  FADD.FTZ R164, R164, R161 ;  /* 0x000000a1a4a47221 */ /* 0x000fe20000010000 */
[----:B------:R-:W-:Y:S02]  /*71e0*/  F2FP.BF16.PACK_AB R6, R173, R166 ;  /* 0x000000a6ad06723e */ /* 0x000fe400000010ff */
[----:B------:R-:W-:Y:S01]  /*71f0*/  F2FP.BF16.PACK_AB R7, R170, R165 ;  /* 0x000000a5aa07723e */ /* 0x000fe200000010ff */
[----:B------:R-:W-:-:S04]  /*7200*/  FADD.FTZ R164, R167, R164 ;  /* 0x000000a4a7a47221 */ /* 0x000fc80000010000 */
[----:B------:R-:W-:Y:S02]  /*7210*/  FADD.FTZ R165, R165, R164 ;  /* 0x000000a4a5a57221 */ /* 0x000fe40000010000 */
[----:B-1----:R-:W-:Y:S02]  /*7220*/  HMMA.16816.F32.BF16 R128, R4, R12, R128 ;  /* 0x0000000c0480723c */ /* 0x002fe40000041880 */
[----:B------:R-:W-:-:S06]  /*7230*/  FADD.FTZ R170, R170, R165 ;  /* 0x000000a5aaaa7221 */ /* 0x000fcc0000010000 */
        /* <DEDUP_REMOVED lines=36> */
[----:B------:R-:W-:Y:S01]  /*7480*/  F2FP.BF16.PACK_AB R5, R172, R151 ;  /* 0x00000097ac05723e */ /* 0x000fe200000010ff */
[----:B------:R-:W-:Y:S01]  /*7490*/  FADD.FTZ R151, R151, R170 ;  /* 0x000000aa97977221 */ /* 0x000fe20000010000 */
[----:B------:R-:W-:Y:S02]  /*74a0*/  F2FP.BF16.PACK_AB R6, R153, R152 ;  /* 0x000000989906723e */ /* 0x000fe400000010ff */
[----:B------:R-:W-:Y:S01]  /*74b0*/  F2FP.BF16.PACK_AB R7, R150, R169 ;  /* 0x000000a99607723e */ /* 0x000fe200000010ff */
[----:B------:R-:W-:-:S04]  /*74c0*/  FADD.FTZ R172, R172, R151 ;  /* 0x00000097acac7221 */ /* 0x000fc80000010000 */
[----:B------:R-:W-:Y:S02]  /*74d0*/  FADD.FTZ R169, R169, R172 ;  /* 0x000000aca9a97221 */ /* 0x000fe40000010000 */
[----:B----4-:R-:W-:Y:S02]  /*74e0*/  HMMA.16816.F32.BF16 R128, R4, R8, R128 ;  /* 0x000000080480723c */ /* 0x010fe40000041880 */
[----:B------:R-:W-:-:S06]  /*74f0*/  FADD.FTZ R221, R150, R169 ;  /* 0x000000a996dd7221 */ /* 0x000fcc0000010000 */
        /* <DEDUP_REMOVED lines=18> */
[-C--:B------:R-:W-:Y:S02]  /*7620*/  MOV R132, R2.reuse ;  /* 0x0000000200847202 */ /* 0x080fe40000000f00 */
[----:B------:R-:W-:Y:S01]  /*7630*/  FADD.FTZ R3, R158, R3 ;  /* 0x000000039e037221 */ /* 0x000fe20000010000 */
[----:B------:R-:W-:-:S03]  /*7640*/  @P0 MOV R132, R2 ;  /* 0x0000000200840202 */ /* 0x000fc60000000f00 */
[----:B------:R-:W-:Y:S01]  /*7650*/  FADD.FTZ R168, R168, R3 ;  /* 0x00000003a8a87221 */ /* 0x000fe20000010000 */
[----:B------:R-:W-:Y:S01]  /*7660*/  HMMA.16816.F32.BF16 R104, R4, R32, R104 ;  /* 0x000000200468723c */ /* 0x000fe20000041868 */
[-C--:B------:R-:W-:Y:S02]  /*7670*/  MOV R3, R0.reuse ;  /* 0x0000000000037202 */ /* 0x080fe40000000f00 */
[----:B------:R-:W-:Y:S01]  /*7680*/  FADD.FTZ R171, R171, R168 ;  /* 0x000000a8abab7221 */ /* 0x000fe20000010000 */
[----:B------:R-:W-:-:S03]  /*7690*/  @P0 MOV R3, R0 ;  /* 0x0000000000030202 */ /* 0x000fc60000000f00 */
[----:B------:R-:W-:Y:S01]  /*76a0*/  FADD.FTZ R166, R166, R171 ;  /* 0x000000aba6a67221 */ /* 0x000fe20000010000 */
[----:B------:R-:W-:Y:S03]  /*76b0*/  HMMA.16816.F32.BF16 R100, R4, R34, R100 ;  /* 0x000000220464723c */ /* 0x000fe60000041864 */
[----:B------:R-:W-:-:S04]  /*76c0*/  FADD.FTZ R173, R173, R166 ;  /* 0x000000a6adad7221 */ /* 0x000fc80000010000 */
        /* <DEDUP_REMOVED lines=15> */
[----:B------:R-:W-:Y:S11]  /*77c0*/  @P0 BRA `(.L_x_370) ;  /* 0x0000001000000947 */ /* 0x000ff60003800000 */
.L_x_368:
[----:B------:R-:W-:-:S12]  /*77d0*/  UIADD3 UR11, UR18, -0x1, URZ ;  /* 0xffffffff120b7890 */ /* 0x000fd8000fffe03f */
.L_x_370:
[----:B------:R-:W-:-:S13]  /*77e0*/  ISETP.LE.AND P0, PT, RZ, UR11, PT ;  /* 0x0000000bff007c0c */ /* 0x000fda000bf03270 */
[----:B------:R-:W-:Y:S05]  /*77f0*/  @!P0 BRA `(.L_x_371) ;  /* 0x00002c8000008947 */ /* 0x000fea0003800000 */
[----:B------:R-:W-:Y:S01]  /*7800*/  USHF.L.U64.HI UR8, UR4, 0x5, UR5 ;  /* 0x0000000504087899 */ /* 0x000fe20008010205 */
[----:B------:R-:W-:Y:S01]  /*7810*/  MOV R0, R3 ;  /* 0x0000000300007202 */ /* 0x000fe20000000f00 */
[----:B------:R-:W-:Y:S01]  /*7820*/  USHF.L.U32 UR6, UR4, 0x5, URZ ;  /* 0x0000000504067899 */ /* 0x000fe2000800063f */
[----:B------:R-:W-:Y:S01]  /*7830*/  MOV R135, R132 ;  /* 0x0000008400877202 */ /* 0x000fe20000000f00 */
[----:B------:R-:W-:Y:S01]  /*7840*/  USHF.L.U64.HI UR12, UR4, 0x6, UR5 ;  /* 0x00000006040c7899 */ /* 0x000fe20008010205 */
[----:B------:R-:W-:Y:S01]  /*7850*/  MOV R212, R232 ;  /* 0x000000e800d47202 */ /* 0x000fe20000000f00 */
[----:B------:R-:W-:-:S03]  /*7860*/  USHF.L.U32 UR13, UR4, 0x6, URZ ;  /* 0x00000006040d7899 */ /* 0x000fc6000800063f */
[----:B------:R-:W-:Y:S02]  /*7870*/  ULDC UR4, c[0x0][0x198] ;  /* 0x0000660000047ab9 */ /* 0x000fe40000000800 */
[----:B------:R-:W-:Y:S02]  /*7880*/  USHF.L.U64.HI UR14, UR4, 0x5, UR7 ;  /* 0x00000005040e7899 */ /* 0x000fe40008010207 */
[----:B------:R-:W-:Y:S01]  /*7890*/  USHF.L.U32 UR7, UR4, 0x5, URZ ;  /* 0x0000000504077899 */ /* 0x000fe2000800063f */
[----:B------:R-:W-:Y:S05]  /*78a0*/  BRA `(.L_x_372) ;  /* 0x0000025000007947 */ /* 0x000fea0003800000 */
.L_x_374:
        /* <DEDUP_REMOVED lines=11> */
[----:B------:R-:W-:Y:S04]  /*7960*/  LEA R4, P2, R2, c[0x0][0x168], 0x1 ;  /* 0x00005a0002047a11 */ /* 0x000fe800078408ff */
        /* <DEDUP_REMOVED lines=25> */
.L_x_372:
[----:B------:R-:W-:Y:S04]  /*7b00*/  DEPBAR.LE SB0, 0x0 ;  /* 0x000080000000791a */ /* 0x000fe80000000000 */
[----:B------:R-:W-:Y:S01]  /*7b10*/  BAR.SYNC.DEFER_BLOCKING 0x0 ;  /* 0x0000000000007b1d */ /* 0x000fe20000010000 */
[----:B------:R-:W-:Y:S01]  /*7b20*/  MOV R3, UR11 ;  /* 0x0000000b00037c02 */ /* 0x000fe20008000f00 */
[----:B------:R-:W-:Y:S02]  /*7b30*/  USHF.R.S32.HI UR5, URZ, 0x1f, UR11 ;  /* 0x0000001f3f057899 */ /* 0x000fe4000801140b */
[----:B------:R-:W-:Y:S02]  /*7b40*/  UIMAD UR4, UR12, UR11, URZ ;  /* 0x0000000b0c0472a4 */ /* 0x000fe4000f8e023f */
[----:B------:R-:W-:Y:S02]  /*7b50*/  IMAD.WIDE.U32 R224, R3, UR13, R212 ;  /* 0x0000000d03e07c25 */ /* 0x000fe4000f8e00d4 */
[----:B------:R-:W-:Y:S03]  /*7b60*/  UIMAD UR4, UR5, UR13, UR4 ;  /* 0x0000000d050472a4 */ /* 0x000fe6000f8e0204 */
[C---:B------:R-:W-:Y:S03]  /*7b70*/  LEA R132, P0, R224.reuse, c[0x0][0x170], 0x1 ;  /* 0x00005c00e0847a11 */ /* 0x040fe600078008ff */
[----:B------:R-:W-:Y:S04]  /*7b80*/  IADD3 R2, R225, UR4, RZ ;  /* 0x00000004e1027c10 */ /* 0x000fe8000fffe0ff */
[----:B------:R-:W-:Y:S02]  /*7b90*/  LEA.HI.X R133, R224, c[0x0][0x174], R2, 0x1, P0 ;  /* 0x00005d00e0857a11 */ /* 0x000fe400000f0c02 */
[----:B------:R-:W-:Y:S03]  /*7ba0*/  IADD3 R226, P0, R132, UR6, RZ ;  /* 0x0000000684e27c10 */ /* 0x000fe6000ff1e0ff */
[----:B------:R-:W-:Y:S01]  /*7bb0*/  @!PT LDS RZ, [RZ] ;  /* 0x00000000fffff984 */ /* 0x000fe20000000800 */
[----:B------:R-:W-:Y:S01]  /*7bc0*/  @!PT LDS RZ, [RZ] ;  /* 0x00000000fffff984 */ /* 0x000fe20000000800 */
[----:B------:R-:W-:Y:S01]  /*7bd0*/  @!PT LDS RZ, [RZ] ;  /* 0x00000000fffff984 */ /* 0x000fe20000000800 */
[----:B------:R1:W-:Y:S01]  /*7be0*/  LDGSTS.E.BYPASS.LTC128B.128 [R208+0xc000], [R132.64] ;  /* 0x0c00000084d07fae */ /* 0x0003e2000b901d50 */
[----:B------:R-:W-:Y:S02]  /*7bf0*/  IADD3.X R227, R133, UR8, RZ, P0, !PT ;  /* 0x0000000885e37c10 */ /* 0x000fe400087fe4ff */
[----:B------:R-:W-:Y:S03]  /*7c00*/  IADD3 R224, P0, R226, UR6, RZ ;  /* 0x00000006e2e07c10 */ /* 0x000fe6000ff1e0ff */
[----:B------:R1:W-:Y:S01]  /*7c10*/  LDGSTS.E.BYPASS.LTC128B.128 [R208+0xe000], [R132.64+0x80] ;  /* 0x0e00008084d07fae */ /* 0x0003e2000b901d50 */
[----:B------:R-:W-:Y:S02]  /*7c20*/  IADD3.X R225, R227, UR8, RZ, P0, !PT ;  /* 0x00000008e3e17c10 */ /* 0x000fe400087fe4ff */
[----:B------:R-:W-:Y:S03]  /*7c30*/  IADD3 R2, P0, R224, UR6, RZ ;  /* 0x00000006e0027c10 */ /* 0x000fe6000ff1e0ff */
[----:B------:R1:W-:Y:S01]  /*7c40*/  LDGSTS.E.BYPASS.LTC128B.128 [R208+0x10000], [R132.64+0x100] ;  /* 0x1000010084d07fae */ /* 0x0003e2000b901d50 */
[----:B------:R-:W-:Y:S02]  /*7c50*/  IADD3.X R3, R225, UR8, RZ, P0, !PT ;  /* 0x00000008e1037c10 */ /* 0x000fe400087fe4ff */
[----:B------:R-:W-:Y:S03]  /*7c60*/  ISETP.LT.AND P0, PT, RZ, UR11, PT ;  /* 0x0000000bff007c0c */ /* 0x000fe6000bf01270 */
[----:B------:R2:W-:Y:S06]  /*7c70*/  LDGSTS.E.BYPASS.LTC128B.128 [R208+0xc800], [R226.64] ;  /* 0x0c800000e2d07fae */ /* 0x0005ec000b901d50 */
[----:B------:R2:W-:Y:S06]  /*7c80*/  LDGSTS.E.BYPASS.LTC128B.128 [R208+0xe800], [R226.64+0x80] ;  /* 0x0e800080e2d07fae */ /* 0x0005ec000b901d50 */
[----:B------:R2:W-:Y:S06]  /*7c90*/  LDGSTS.E.BYPASS.LTC128B.128 [R208+0x10800], [R226.64+0x100] ;  /* 0x10800100e2d07fae */ /* 0x0005ec000b901d50 */
[----:B------:R3:W-:Y:S06]  /*7ca0*/  LDGSTS.E.BYPASS.LTC128B.128 [R208+0xd000], [R224.64] ;  /* 0x0d000000e0d07fae */ /* 0x0007ec000b901d50 */
[----:B------:R3:W-:Y:S06]  /*7cb0*/  LDGSTS.E.BYPASS.LTC128B.128 [R208+0xf000], [R224.64+0x80] ;  /* 0x0f000080e0d07fae */ /* 0x0007ec000b901d50 */
[----:B------:R3:W-:Y:S06]  /*7cc0*/  LDGSTS.E.BYPASS.LTC128B.128 [R208+0x11000], [R224.64+0x100] ;  /* 0x11000100e0d07fae */ /* 0x0007ec000b901d50 */
[----:B------:R4:W-:Y:S06]  /*7cd0*/  LDGSTS.E.BYPASS.LTC128B.128 [R208+0xd800], [R2.64] ;  /* 0x0d80000002d07fae */ /* 0x0009ec000b901d50 */
[----:B------:R4:W-:Y:S06]  /*7ce0*/  LDGSTS.E.BYPASS.LTC128B.128 [R208+0xf800], [R2.64+0x80] ;  /* 0x0f80008002d07fae */ /* 0x0009ec000b901d50 */
[----:B------:R4:W-:Y:S06]  /*7cf0*/  LDGSTS.E.BYPASS.LTC128B.128 [R208+0x11800], [R2.64+0x100] ;  /* 0x1180010002d07fae */ /* 0x0009ec000b901d50 */
[----:B------:R-:W-:Y:S06]  /*7d00*/  LDSM.16.M88.4 R136, [R206] ;  /* 0x00000000ce88783b */ /* 0x000fec0000000200 */
[----:B------:R-:W5:Y:S06]  /*7d10*/  LDSM.16.M88.4 R140, [R205+0x6000] ;  /* 0x00600000cd8c783b */ /* 0x000f6c0000000200 */
[----:B------:R-:W1:Y:S06]  /*7d20*/  LDSM.16.M88.4 R144, [R205+0x6800] ;  /* 0x00680000cd90783b */ /* 0x000e6c0000000200 */
[----:B------:R-:W1:Y:S06]  /*7d30*/  LDSM.16.M88.4 R148, [R205+0x7000] ;  /* 0x00700000cd94783b */ /* 0x000e6c0000000200 */
[----:B------:R-:W0:Y:S06]  /*7d40*/  LDGDEPBAR ;  /* 0x00000000000079af */ /* 0x000e2c0000000000 */
[----:B------:R-:W2:Y:S06]  /*7d50*/  LDSM.16.M88.4 R152, [R205+0x7800] ;  /* 0x00780000cd98783b */ /* 0x000eac0000000200 */
[----:B------:R-:W-:Y:S06]  /*7d60*/  LDSM.16.M88.4 R156, [R204] ;  /* 0x00000000cc9c783b */ /* 0x000fec0000000200 */
[----:B------:R-:W2:Y:S01]  /*7d70*/  LDSM.16.M88.4 R160, [R203] ;  /* 0x00000000cba0783b */ /* 0x000ea20000000200 */
[C---:B-----5:R-:W-:Y:S05]  /*7d80*/  HMMA.16816.F32.BF16 R4, R136.reuse, R140, RZ ;  /* 0x0000008c8804723c */ /* 0x060fea00000418ff */
[----:B------:R-:W5:Y:S03]  /*7d90*/  LDSM.16.M88.4 R164, [R195] ;  /* 0x00000000c3a4783b */ /* 0x000f660000000200 */
[C---:B------:R-:W-:Y:S03]  /*7da0*/  HMMA.16816.F32.BF16 R8, R136.reuse, R142, RZ ;  /* 0x0000008e8808723c */ /* 0x040fe600000418ff */
[----:B------:R-:W3:Y:S06]  /*7db0*/  LDSM.16.M88.4 R168, [R194] ;  /* 0x00000000c2a8783b */ /* 0x000eec0000000200 */
[----:B------:R-:W3:Y:S01]  /*7dc0*/  LDSM.16.M88.4 R172, [R193] ;  /* 0x00000000c1ac783b */ /* 0x000ee20000000200 */
[C---:B-1----:R-:W-:Y:S05]  /*7dd0*/  HMMA.16816.F32.BF16 R12, R136.reuse, R144, RZ ;  /* 0x00000090880c723c */ /* 0x042fea00000418ff */
[----:B------:R-:W-:Y:S03]  /*7de0*/  LDSM.16.M88.4 R176, [R202] ;  /* 0x00000000cab0783b */ /* 0x000fe60000000200 */
[C---:B------:R-:W-:Y:S03]  /*7df0*/  HMMA.16816.F32.BF16 R16, R136.reuse, R146, RZ ;  /* 0x000000928810723c */ /* 0x040fe600000418ff */
[----:B------:R-:W1:Y:S05]  /*7e00*/  LDSM.16.M88.4 R180, [R199+0x6000] ;  /* 0x00600000c7b4783b */ /* 0x000e6a0000000200 */
[C---:B------:R-:W-:Y:S01]  /*7e10*/  HMMA.16816.F32.BF16 R20, R136.reuse, R148, RZ ;  /* 0x000000948814723c */ /* 0x040fe200000418ff */
[----:B------:R-:W-:Y:S06]  /*7e20*/  LDSM.16.M88.4 R140, [R199+0x7000] ;  /* 0x00700000c78c783b */ /* 0x000fec0000000200 */
[----:B------:R-:W-:Y:S01]  /*7e30*/  LDSM.16.M88.4 R144, [R199+0x7800] ;  /* 0x00780000c790783b */ /* 0x000fe20000000200 */
[C---:B------:R-:W-:Y:S05]  /*7e40*/  HMMA.16816.F32.BF16 R24, R136.reuse, R150, RZ ;  /* 0x000000968818723c */ /* 0x040fea00000418ff */
[----:B------:R-:W-:Y:S03]  /*7e50*/  LDSM.16.M88.4 R148, [R201] ;  /* 0x00000000c994783b */ /* 0x000fe60000000200 */
[C---:B--2---:R-:W-:Y:S08]  /*7e60*/  HMMA.16816.F32.BF16 R28, R136.reuse, R152, RZ ;  /* 0x00000098881c723c */ /* 0x044ff000000418ff */
[----:B------:R-:W-:Y:S01]  /*7e70*/  HMMA.16816.F32.BF16 R32, R136, R154, RZ ;  /* 0x0000009a8820723c */ /* 0x000fe200000418ff */
[----:B------:R-:W2:Y:S06]  /*7e80*/  LDSM.16.M88.4 R136, [R199+0x6800] ;  /* 0x00680000c788783b */ /* 0x000eac0000000200 */
[----:B------:R-:W1:Y:S01]  /*7e90*/  LDSM.16.M88.4 R152, [R192] ;  /* 0x00000000c098783b */ /* 0x000e620000000200 */
[C---:B------:R-:W-:Y:S08]  /*7ea0*/  HMMA.16816.F32.BF16 R4, R156.reuse, R160, R4 ;  /* 0x000000a09c04723c */ /* 0x040ff00000041804 */
[C---:B------:R-:W-:Y:S01]  /*7eb0*/  HMMA.16816.F32.BF16 R8, R156.reuse, R162, R8 ;  /* 0x000000a29c08723c */ /* 0x040fe20000041808 */
[----:B------:R-:W-:Y:S07]  /*7ec0*/  LDSM.16.M88.4 R160, [R192+0x1000] ;  /* 0x00100000c0a0783b */ /* 0x000fee0000000200 */
[C---:B-----5:R-:W-:Y:S08]  /*7ed0*/  HMMA.16816.F32.BF16 R12, R156.reuse, R164, R12 ;  /* 0x000000a49c0c723c */ /* 0x060ff0000004180c */
[C---:B------:R-:W-:Y:S01]  /*7ee0*/  HMMA.16816.F32.BF16 R16, R156.reuse, R166, R16 ;  /* 0x000000a69c10723c */ /* 0x040fe20000041810 */
[----:B------:R-:W-:Y:S07]  /*7ef0*/  LDSM.16.M88.4 R164, [R192+0x1800] ;  /* 0x00180000c0a4783b */ /* 0x000fee0000000200 */
[C---:B---3--:R-:W-:Y:S08]  /*7f00*/  HMMA.16816.F32.BF16 R20, R156.reuse, R168, R20 ;  /* 0x000000a89c14723c */ /* 0x048ff00000041814 */
[C---:B------:R-:W-:Y:S01]  /*7f10*/  HMMA.16816.F32.BF16 R24, R156.reuse, R170, R24 ;  /* 0x000000aa9c18723c */ /* 0x040fe20000041818 */
[----:B------:R-:W-:Y:S07]  /*7f20*/  LDSM.16.M88.4 R168, [R206+0x2000] ;  /* 0x00200000cea8783b */ /* 0x000fee0000000200 */
[C---:B------:R-:W-:Y:S08]  /*7f30*/  HMMA.16816.F32.BF16 R28, R156.reuse, R172, R28 ;  /* 0x000000ac9c1c723c */ /* 0x040ff0000004181c */
[----:B------:R-:W-:Y:S01]  /*7f40*/  HMMA.16816.F32.BF16 R32, R156, R174, R32 ;  /* 0x000000ae9c20723c */ /* 0x000fe20000041820 */
[----:B------:R-:W3:Y:S06]  /*7f50*/  LDSM.16.M88.4 R156, [R192+0x800] ;  /* 0x00080000c09c783b */ /* 0x000eec0000000200 */
[----:B------:R-:W5:Y:S01]  /*7f60*/  LDSM.16.M88.4 R172, [R205+0x8000] ;  /* 0x00800000cdac783b */ /* 0x000f620000000200 */
[C---:B-1----:R-:W-:Y:S08]  /*7f70*/  HMMA.16816.F32.BF16 R4, R176.reuse, R180, R4 ;  /* 0x000000b4b004723c */ /* 0x042ff00000041804 */
[C---:B------:R-:W-:Y:S01]  /*7f80*/  HMMA.16816.F32.BF16 R8, R176.reuse, R182, R8 ;  /* 0x000000b6b008723c */ /* 0x040fe20000041808 */
[----:B------:R-:W-:Y:S07]  /*7f90*/  LDSM.16.M88.4 R180, [R191] ;  /* 0x00000000bfb4783b */ /* 0x000fee0000000200 */
        /* <DEDUP_REMOVED lines=8> */
[----:B------:R-:W1:Y:S06]  /*8020*/  LDSM.16.M88.4 R144, [R205+0x9800] ;  /* 0x00980000cd90783b */ /* 0x000e6c0000000200 */
[----:B------:R-:W1:Y:S01]  /*8030*/  LDSM.16.M88.4 R176, [R204+0x2000] ;  /* 0x00200000ccb0783b */ /* 0x000e620000000200 */
[C---:B------:R-:W-:Y:S08]  /*8040*/  HMMA.16816.F32.BF16 R4, R148.reuse, R152, R4 ;  /* 0x000000989404723c */ /* 0x040ff00000041804 */
[C---:B------:R-:W-:Y:S01]  /*8050*/  HMMA.16816.F32.BF16 R8, R148.reuse, R154, R8 ;  /* 0x0000009a9408723c */ /* 0x040fe20000041808 */
[----:B------:R-:W-:Y:S07]  /*8060*/  LDSM.16.M88.4 R152, [R189] ;  /* 0x00000000bd98783b */ /* 0x000fee0000000200 */
[C---:B---3--:R-:W-:Y:S08]  /*8070*/  HMMA.16816.F32.BF16 R12, R148.reuse, R156, R12 ;  /* 0x0000009c940c723c */ /* 0x048ff0000004180c */
[C---:B------:R-:W-:Y:S01]  /*8080*/  HMMA.16816.F32.BF16 R16, R148.reuse, R158, R16 ;  /* 0x0000009e9410723c */ /* 0x040fe20000041810 */
[----:B------:R-:W-:Y:S07]  /*8090*/  LDSM.16.M88.4 R156, [R188] ;  /* 0x00000000bc9c783b */ /* 0x000fee0000000200 */
[C---:B------:R-:W-:Y:S08]  /*80a0*/  HMMA.16816.F32.BF16 R20, R148.reuse, R160, R20 ;  /* 0x000000a09414723c */ /* 0x040ff00000041814 */
[C---:B------:R-:W-:Y:S01]  /*80b0*/  HMMA.16816.F32.BF16 R24, R148.reuse, R162, R24 ;  /* 0x000000a29418723c */ /* 0x040fe20000041818 */
[----:B------:R-:W-:Y:S07]  /*80c0*/  LDSM.16.M88.4 R160, [R202+0x2000] ;  /* 0x00200000caa0783b */ /* 0x000fee0000000200 */
[C---:B------:R-:W-:Y:S08]  /*80d0*/  HMMA.16816.F32.BF16 R28, R148.reuse, R164, R28 ;  /* 0x000000a4941c723c */ /* 0x040ff0000004181c */
[----:B------:R-:W-:Y:S01]  /*80e0*/  HMMA.16816.F32.BF16 R32, R148, R166, R32 ;  /* 0x000000a69420723c */ /* 0x000fe20000041820 */
[----:B------:R-:W3:Y:S06]  /*80f0*/  LDSM.16.M88.4 R148, [R190] ;  /* 0x00000000be94783b */ /* 0x000eec0000000200 */
[----:B------:R-:W3:Y:S01]  /*8100*/  LDSM.16.M88.4 R164, [R199+0x8000] ;  /* 0x00800000c7a4783b */ /* 0x000ee20000000200 */
[C---:B-----5:R-:W-:Y:S08]  /*8110*/  HMMA.16816.F32.BF16 R4, R168.reuse, R172, R4 ;  /* 0x000000aca804723c */ /* 0x060ff00000041804 */
[C---:B------:R-:W-:Y:S01]  /*8120*/  HMMA.16816.F32.BF16 R8, R168.reuse, R174, R8 ;  /* 0x000000aea808723c */ /* 0x040fe20000041808 */
[----:B------:R-:W-:Y:S07]  /*8130*/  LDSM.16.M88.4 R172, [R192+0x2000] ;  /* 0x00200000c0ac783b */ /* 0x000fee0000000200 */
[C---:B-1----:R-:W-:Y:S08]  /*8140*/  HMMA.16816.F32.BF16 R12, R168.reuse, R136, R12 ;  /* 0x00000088a80c723c */ /* 0x042ff0000004180c */
[C---:B------:R-:W-:Y:S01]  /*8150*/  HMMA.16816.F32.BF16 R16, R168.reuse, R138, R16 ;  /* 0x0000008aa810723c */ /* 0x040fe20000041810 */
[----:B------:R-:W1:Y:S07]  /*8160*/  LDSM.16.M88.4 R136, [R199+0x8800] ;  /* 0x00880000c788783b */ /* 0x000e6e0000000200 */
[C---:B--2---:R-:W-:Y:S08]  /*8170*/  HMMA.16816.F32.BF16 R20, R168.reuse, R140, R20 ;  /* 0x0000008ca814723c */ /* 0x044ff00000041814 */
[C---:B------:R-:W-:Y:S01]  /*8180*/  HMMA.16816.F32.BF16 R24, R168.reuse, R142, R24 ;  /* 0x0000008ea818723c */ /* 0x040fe20000041818 */
[----:B------:R-:W2:Y:S07]  /*8190*/  LDSM.16.M88.4 R140, [R199+0x9000] ;  /* 0x00900000c78c783b */ /* 0x000eae0000000200 */
[C---:B------:R-:W-:Y:S08]  /*81a0*/  HMMA.16816.F32.BF16 R28, R168.reuse, R144, R28 ;  /* 0x00000090a81c723c */ /* 0x040ff0000004181c */
[----:B------:R-:W-:Y:S01]  /*81b0*/  HMMA.16816.F32.BF16 R32, R168, R146, R32 ;  /* 0x00000092a820723c */ /* 0x000fe20000041820 */
[----:B------:R-:W5:Y:S06]  /*81c0*/  LDSM.16.M88.4 R144, [R199+0x9800] ;  /* 0x00980000c790783b */ /* 0x000f6c0000000200 */
[----:B------:R-:W1:Y:S01]  /*81d0*/  LDSM.16.M88.4 R168, [R201+0x2000] ;  /* 0x00200000c9a8783b */ /* 0x000e620000000200 */
[C---:B------:R-:W-:Y:S08]  /*81e0*/  HMMA.16816.F32.BF16 R4, R176.reuse, R180, R4 ;  /* 0x000000b4b004723c */ /* 0x040ff00000041804 */
[C---:B------:R-:W-:Y:S01]  /*81f0*/  HMMA.16816.F32.BF16 R8, R176.reuse, R182, R8 ;  /* 0x000000b6b008723c */ /* 0x040fe20000041808 */
[----:B------:R-:W-:Y:S07]  /*8200*/  LDSM.16.M88.4 R180, [R205+0xa000] ;  /* 0x00a00000cdb4783b */ /* 0x000fee0000000200 */
[C---:B---3--:R-:W-:Y:S08]  /*8210*/  HMMA.16816.F32.BF16 R12, R176.reuse, R148, R12 ;  /* 0x00000094b00c723c */ /* 0x048ff0000004180c */
[C---:B------:R-:W-:Y:S01]  /*8220*/  HMMA.16816.F32.BF16 R16, R176.reuse, R150, R16 ;  /* 0x00000096b010723c */ /* 0x040fe20000041810 */
[----:B------:R-:W3:Y:S07]  /*8230*/  LDSM.16.M88.4 R148, [R192+0x2800] ;  /* 0x00280000c094783b */ /* 0x000eee0000000200 */
[C---:B------:R-:W-:Y:S08]  /*8240*/  HMMA.16816.F32.BF16 R20, R176.reuse, R152, R20 ;  /* 0x00000098b014723c */ /* 0x040ff00000041814 */
[C---:B------:R-:W-:Y:S01]  /*8250*/  HMMA.16816.F32.BF16 R24, R176.reuse, R154, R24 ;  /* 0x0000009ab018723c */ /* 0x040fe20000041818 */
[----:B------:R-:W2:Y:S07]  /*8260*/  LDSM.16.M88.4 R152, [R192+0x3000] ;  /* 0x00300000c098783b */ /* 0x000eae0000000200 */
[C---:B------:R-:W-:Y:S08]  /*8270*/  HMMA.16816.F32.BF16 R28, R176.reuse, R156, R28 ;  /* 0x0000009cb01c723c */ /* 0x040ff0000004181c */
[----:B------:R-:W-:Y:S01]  /*8280*/  HMMA.16816.F32.BF16 R32, R176, R158, R32 ;  /* 0x0000009eb020723c */ /* 0x000fe20000041820 */
[----:B------:R-:W3:Y:S06]  /*8290*/  LDSM.16.M88.4 R156, [R192+0x3800] ;  /* 0x00380000c09c783b */ /* 0x000eec0000000200 */
[----:B------:R-:W3:Y:S01]  /*82a0*/  LDSM.16.M88.4 R176, [R206+0x4000] ;  /* 0x00400000ceb0783b */ /* 0x000ee20000000200 */
[C---:B------:R-:W-:Y:S08]  /*82b0*/  HMMA.16816.F32.BF16 R4, R160.reuse, R164, R4 ;  /* 0x000000a4a004723c */ /* 0x040ff00000041804 */
[C---:B------:R-:W-:Y:S01]  /*82c0*/  HMMA.16816.F32.BF16 R8, R160.reuse, R166, R8 ;  /* 0x000000a6a008723c */ /* 0x040fe20000041808 */
[----:B------:R-:W-:Y:S07]  /*82d0*/  LDSM.16.M88.4 R164, [R187] ;  /* 0x00000000bba4783b */ /* 0x000fee0000000200 */
[C---:B-1----:R-:W-:Y:S08]  /*82e0*/  HMMA.16816.F32.BF16 R12, R160.reuse, R136, R12 ;  /* 0x00000088a00c723c */ /* 0x042ff0000004180c */
[C---:B------:R-:W-:Y:S01]  /*82f0*/  HMMA.16816.F32.BF16 R16, R160.reuse, R138, R16 ;  /* 0x0000008aa010723c */ /* 0x040fe20000041810 */
[----:B------:R-:W1:Y:S07]  /*8300*/  LDSM.16.M88.4 R136, [R205+0xa800] ;  /* 0x00a80000cd88783b */ /* 0x000e6e0000000200 */
[C---:B--2---:R-:W-:Y:S08]  /*8310*/  HMMA.16816.F32.BF16 R20, R160.reuse, R140, R20 ;  /* 0x0000008ca014723c */ /* 0x044ff00000041814 */
[C---:B------:R-:W-:Y:S01]  /*8320*/  HMMA.16816.F32.BF16 R24, R160.reuse, R142, R24 ;  /* 0x0000008ea018723c */ /* 0x040fe20000041818 */
[----:B------:R-:W2:Y:S07]  /*8330*/  LDSM.16.M88.4 R140, [R205+0xb000] ;  /* 0x00b00000cd8c783b */ /* 0x000eae0000000200 */
[C---:B-----5:R-:W-:Y:S08]  /*8340*/  HMMA.16816.F32.BF16 R28, R160.reuse, R144, R28 ;  /* 0x00000090a01c723c */ /* 0x060ff0000004181c */
        /* <DEDUP_REMOVED lines=8> */
[----:B------:R-:W3:Y:S07]  /*83d0*/  LDSM.16.M88.4 R148, [R186] ;  /* 0x00000000ba94783b */ /* 0x000eee0000000200 */
[C---:B------:R-:W-:Y:S08]  /*83e0*/  HMMA.16816.F32.BF16 R20, R168.reuse, R152, R20 ;  /* 0x00000098a814723c */ /* 0x040ff00000041814 */
[C---:B------:R-:W-:Y:S01]  /*83f0*/  HMMA.16816.F32.BF16 R24, R168.reuse, R154, R24 ;  /* 0x0000009aa818723c */ /* 0x040fe20000041818 */
[----:B------:R-:W2:Y:S07]  /*8400*/  LDSM.16.M88.4 R152, [R185] ;  /* 0x00000000b998783b */ /* 0x000eae0000000200 */
[C---:B------:R-:W-:Y:S08]  /*8410*/  HMMA.16816.F32.BF16 R28, R168.reuse, R156, R28 ;  /* 0x0000009ca81c723c */ /* 0x040ff0000004181c */
[----:B------:R-:W-:Y:S01]  /*8420*/  HMMA.16816.F32.BF16 R32, R168, R158, R32 ;  /* 0x0000009ea820723c */ /* 0x000fe20000041820 */
[----:B------:R-:W3:Y:S06]  /*8430*/  LDSM.16.M88.4 R156, [R184] ;  /* 0x00000000b89c783b */ /* 0x000eec0000000200 */
[----:B------:R-:W3:Y:S01]  /*8440*/  LDSM.16.M88.4 R168, [R202+0x4000] ;  /* 0x00400000caa8783b */ /* 0x000ee20000000200 */
        /* <DEDUP_REMOVED lines=14> */
[C---:B------:R-:W-:Y:S08]  /*8530*/  HMMA.16816.F32.BF16 R8, R160.reuse, R166, R8 ;  /* 0x000000a6a008723c */ /* 0x040ff00000041808 */
[C---:B---3--:R-:W-:Y:S08]  /*8540*/  HMMA.16816.F32.BF16 R12, R160.reuse, R148, R12 ;  /* 0x00000094a00c723c */ /* 0x048ff0000004180c */
        /* <DEDUP_REMOVED lines=10> */
[C---:B--2---:R-:W-:Y:S08]  /*85f0*/  HMMA.16816.F32.BF16 R20, R168.reuse, R140, R20 ;  /* 0x0000008ca814723c */ /* 0x044ff00000041814 */
[C---:B------:R-:W-:Y:S01]  /*8600*/  HMMA.16816.F32.BF16 R24, R168.reuse, R142, R24 ;  /* 0x0000008ea818723c */ /* 0x040fe20000041818 */
[----:B------:R-:W2:Y:S07]  /*8610*/  LDSM.16.M88.4 R140, [R192+0x5000] ;  /* 0x00500000c08c783b */ /* 0x000eae0000000200 */
[C---:B-----5:R-:W-:Y:S08]  /*8620*/  HMMA.16816.F32.BF16 R28, R168.reuse, R144, R28 ;  /* 0x00000090a81c723c */ /* 0x060ff0000004181c */
        /* <DEDUP_REMOVED lines=32> */
[----:B------:R-:W-:Y:S02]  /*8830*/  FMUL.FTZ R237, R19, c[0x0][0x2ec] ;  /* 0x0000bb0013ed7a20 */ /* 0x000fe40000410000 */
[----:B------:R-:W-:Y:S03]  /*8840*/  FMUL.FTZ R232, R20, c[0x0][0x2ec] ;  /* 0x0000bb0014e87a20 */ /* 0x000fe60000410000 */
[----:B------:R-:W-:Y:S02]  /*8850*/  FMUL.FTZ R234, R21, c[0x0][0x2ec] ;  /* 0x0000bb0015ea7a20 */ /* 0x000fe40000410000 */
        /* <DEDUP_REMOVED lines=42> */
.L_x_373:
[----:B------:R-:W-:Y:S01]  /*8b00*/  FMNMX.FTZ R11, R248, R135, !PT ;  /* 0x00000087f80b7209 */ /* 0x000fe20007810000 */
[----:B------:R-:W-:Y:S01]  /*8b10*/  LDSM.16.MT88.4 R12, [R200+0xc000] ;  /* 0x00c00000c80c783b */ /* 0x000fe20000004200 */
[----:B-1----:R-:W-:Y:S01]  /*8b20*/  FMNMX.FTZ R2, R247, R0, !PT ;  /* 0x00000000f7027209 */ /* 0x002fe20007810000 */
        /* <DEDUP_REMOVED lines=37> */
[----:B------:R-:W-:Y:S03]  /*8d80*/  FMNMX.FTZ R7, R133, R2, !PT ;  /* 0x0000000285077209 */ /* 0x000fe60007810000 */
[----:B------:R-:W1:Y:S08]  /*8d90*/  SHFL.BFLY PT, R6, R5, 0x2, 0x1f ;  /* 0x0c401f0005067f89 */ /* 0x000e7000000e0000 */
        /* <DEDUP_REMOVED lines=139> */
[--C-:B------:R-:W-:Y:S02]  /*9650*/  FFMA.FTZ R175, R241, c[0x0][0x23c], -R144.reuse ;  /* 0x00008f00f1af7a23 */ /* 0x100fe40000010890 */
[--C-:B------:R-:W-:Y:S02]  /*9660*/  FFMA.FTZ R177, R238, c[0x0][0x23c], -R145.reuse ;  /* 0x00008f00eeb17a23 */ /* 0x100fe40000010891 */
[C---:B---3--:R-:W-:Y:S02]  /*9670*/  HMMA.16816.F32.BF16 R36, R128.reuse, R112, R36 ;  /* 0x000000708024723c */ /* 0x048fe40000041824 */
[----:B------:R-:W2:Y:S02]  /*9680*/  MUFU.EX2 R175, R175 ;  /* 0x000000af00af7308 */ /* 0x000ea40000000800 */
[--C-:B------:R-:W-:Y:S02]  /*9690*/  FFMA.FTZ R176, R236, c[0x0][0x23c], -R145.reuse ;  /* 0x00008f00ecb07a23 */ /* 0x100fe40000010891 */
[--C-:B------:R-:W-:Y:S02]  /*96a0*/  FFMA.FTZ R178, R239, c[0x0][0x23c], -R144.reuse ;  /* 0x00008f00efb27a23 */ /* 0x100fe40000010890 */
[C---:B------:R-:W-:Y:S01]  /*96b0*/  HMMA.16816.F32.BF16 R40, R128.reuse, R114, R40 ;  /* 0x000000728028723c */ /* 0x040fe20000041828 */
[----:B------:R-:W-:Y:S03]  /*96c0*/  LDSM.16.MT88.4 R112, [R200+0xc800] ;  /* 0x00c80000c870783b */ /* 0x000fe60000004200 */
[--C-:B------:R-:W-:Y:S01]  /*96d0*/  FFMA.FTZ R179, R237, c[0x0][0x23c], -R144.reuse ;  /* 0x00008f00edb37a23 */ /* 0x100fe20000010890 */
[----:B------:R-:W-:Y:S01]  /*96e0*/  MUFU.EX2 R177, R177 ;  /* 0x000000b100b17308 */ /* 0x000fe20000000800 */
[C---:B------:R-:W-:Y:S02]  /*96f0*/  FMUL.FTZ R88, R2.reuse, R88 ;  /* 0x0000005802587220 */ /* 0x040fe40000410000 */
[----:B------:R-:W-:Y:S01]  /*9700*/  FMUL.FTZ R89, R2, R89 ;  /* 0x0000005902597220 */ /* 0x000fe20000410000 */
[C---:B----4-:R-:W-:Y:S03]  /*9710*/  HMMA.16816.F32.BF16 R44, R128.reuse, R104, R44 ;  /* 0x00000068802c723c */ /* 0x050fe6000004182c */
[C---:B------:R-:W-:Y:S03]  /*9720*/  FMUL.FTZ R90, R0.reuse, R90 ;  /* 0x0000005a005a7220 */ /* 0x040fe60000410000 */
[----:B------:R-:W3:Y:S01]  /*9730*/  MUFU.EX2 R176, R176 ;  /* 0x000000b000b07308 */ /* 0x000ee20000000800 */
[----:B------:R-:W-:Y:S02]  /*9740*/  FMUL.FTZ R91, R0, R91 ;  /* 0x0000005b005b7220 */ /* 0x000fe40000410000 */
[C---:B------:R-:W-:Y:S01]  /*9750*/  FMUL.FTZ R92, R2.reuse, R92 ;  /* 0x0000005c025c7220 */ /* 0x040fe20000410000 */
[C---:B------:R-:W-:Y:S01]  /*9760*/  HMMA.16816.F32.BF16 R48, R128.reuse, R106, R48 ;  /* 0x0000006a8030723c */ /* 0x040fe20000041830 */
[----:B------:R-:W4:Y:S02]  /*9770*/  LDSM.16.MT88.4 R104, [R200+0x10000] ;  /* 0x01000000c868783b */ /* 0x000f240000004200 */
[----:B------:R-:W-:Y:S02]  /*9780*/  FMUL.FTZ R93, R2, R93 ;  /* 0x0000005d025d7220 */ /* 0x000fe40000410000 */
[C---:B------:R-:W-:Y:S01]  /*9790*/  FMUL.FTZ R94, R0.reuse, R94 ;  /* 0x0000005e005e7220 */ /* 0x040fe20000410000 */
[----:B------:R-:W-:Y:S02]  /*97a0*/  MUFU.EX2 R178, R178 ;  /* 0x000000b200b27308 */ /* 0x000fe40000000800 */
[C---:B------:R-:W-:Y:S04]  /*97b0*/  HMMA.16816.F32.BF16 R52, R128.reuse, R100, R52 ;  /* 0x000000648034723c */ /* 0x040fe80000041834 */
[----:B------:R-:W-:Y:S02]  /*97c0*/  FMUL.FTZ R95, R0, R95 ;  /* 0x0000005f005f7220 */ /* 0x000fe40000410000 */
[C---:B------:R-:W-:Y:S02]  /*97d0*/  FMUL.FTZ R96, R2.reuse, R96 ;  /* 0x0000006002607220 */ /* 0x040fe40000410000 */
[C---:B------:R-:W-:Y:S01]  /*97e0*/  HMMA.16816.F32.BF16 R56, R128.reuse, R102, R56 ;  /* 0x000000668038723c */ /* 0x040fe20000041838 */
[----:B------:R-:W5:Y:S01]  /*97f0*/  LDSM.16.MT88.4 R100, [R198+0x10000] ;  /* 0x01000000c664783b */ /* 0x000f620000004200 */
[----:B------:R-:W1:Y:S02]  /*9800*/  MUFU.EX2 R179, R179 ;  /* 0x000000b300b37308 */ /* 0x000e640000000800 */
[----:B------:R-:W-:Y:S02]  /*9810*/  FMUL.FTZ R97, R2, R97 ;  /* 0x0000006102617220 */ /* 0x000fe40000410000 */
[C---:B------:R-:W-:Y:S02]  /*9820*/  FMUL.FTZ R98, R0.reuse, R98 ;  /* 0x0000006200627220 */ /* 0x040fe40000410000 */
[C---:B------:R-:W-:Y:S04]  /*9830*/  HMMA.16816.F32.BF16 R60, R128.reuse, R108, R60 ;  /* 0x0000006c803c723c */ /* 0x040fe8000004183c */
[----:B------:R-:W-:Y:S02]  /*9840*/  FMUL.FTZ R99, R0, R99 ;  /* 0x0000006300637220 */ /* 0x000fe40000410000 */
[--C-:B------:R-:W-:Y:S02]  /*9850*/  FFMA.FTZ R180, R232, c[0x0][0x23c], -R145.reuse ;  /* 0x00008f00e8b47a23 */ /* 0x100fe40000010891 */
[C---:B------:R-:W-:Y:S01]  /*9860*/  HMMA.16816.F32.BF16 R64, R128.reuse, R110, R64 ;  /* 0x0000006e8040723c */ /* 0x040fe20000041840 */
[----:B------:R-:W1:Y:S03]  /*9870*/  LDSM.16.MT88.4 R108, [R197+0x10000] ;  /* 0x01000000c56c783b */ /* 0x000e660000004200 */
[--C-:B------:R-:W-:Y:S01]  /*9880*/  FFMA.FTZ R181, R234, c[0x0][0x23c], -R145.reuse ;  /* 0x00008f00eab57a23 */ /* 0x100fe20000010891 */
[----:B------:R-:W-:Y:S01]  /*9890*/  MUFU.EX2 R180, R180 ;  /* 0x000000b400b47308 */ /* 0x000fe20000000800 */
[--C-:B------:R-:W-:Y:S02]  /*98a0*/  FFMA.FTZ R182, R235, c[0x0][0x23c], -R144.reuse ;  /* 0x00008f00ebb67a23 */ /* 0x100fe40000010890 */
[--C-:B------:R-:W-:Y:S01]  /*98b0*/  FFMA.FTZ R183, R233, c[0x0][0x23c], -R144.reuse ;  /* 0x00008f00e9b77a23 */ /* 0x100fe20000010890 */
[C---:B----4-:R-:W-:Y:S03]  /*98c0*/  HMMA.16816.F32.BF16 R68, R128.reuse, R104, R68 ;  /* 0x000000688044723c */ /* 0x050fe60000041844 */
[--C-:B------:R-:W-:Y:S02]  /*98d0*/  FFMA.FTZ R230, R230, c[0x0][0x23c], -R145.reuse ;  /* 0x00008f00e6e67a23 */ /* 0x100fe40000010891 */
[--C-:B------:R-:W-:Y:S01]  /*98e0*/  FFMA.FTZ R233, R228, c[0x0][0x23c], -R145.reuse ;  /* 0x00008f00e4e97a23 */ /* 0x100fe20000010891 */
[----:B------:R-:W-:Y:S01]  /*98f0*/  MUFU.EX2 R181, R181 ;  /* 0x000000b500b57308 */ /* 0x000fe20000000800 */
[--C-:B------:R-:W-:Y:S01]  /*9900*/  FFMA.FTZ R228, R231, c[0x0][0x23c], -R144.reuse ;  /* 0x00008f00e7e47a23 */ /* 0x100fe20000010890 */
[C---:B------:R-:W-:Y:S01]  /*9910*/  HMMA.16816.F32.BF16 R72, R128.reuse, R106, R72 ;  /* 0x0000006a8048723c */ /* 0x040fe20000041848 */
[----:B------:R-:W4:Y:S03]  /*9920*/  LDSM.16.MT88.4 R104, [R196+0x10000] ;  /* 0x01000000c468783b */ /* 0x000f260000004200 */
[C---:B------:R-:W-:Y:S02]  /*9930*/  FMUL.FTZ R76, R2.reuse, R76 ;  /* 0x0000004c024c7220 */ /* 0x040fe40000410000 */
[----:B------:R-:W-:Y:S02]  /*9940*/  FMUL.FTZ R77, R2, R77 ;  /* 0x0000004d024d7220 */ /* 0x000fe40000410000 */
[C---:B------:R-:W-:Y:S01]  /*9950*/  FMUL.FTZ R78, R0.reuse, R78 ;  /* 0x0000004e004e7220 */ /* 0x040fe20000410000 */
[----:B------:R-:W-:Y:S03]  /*9960*/  MUFU.EX2 R182, R182 ;  /* 0x000000b600b67308 */ /* 0x000fe60000000800 */
[----:B------:R-:W-:Y:S02]  /*9970*/  FMUL.FTZ R79, R0, R79 ;  /* 0x0000004f004f7220 */ /* 0x000fe40000410000 */
[--C-:B------:R-:W-:Y:S02]  /*9980*/  FFMA.FTZ R229, R229, c[0x0][0x23c], -R144.reuse ;  /* 0x00008f00e5e57a23 */ /* 0x100fe40000010890 */
[--C-:B------:R-:W-:Y:S02]  /*9990*/  FFMA.FTZ R224, R224, c[0x0][0x23c], -R145.reuse ;  /* 0x00008f00e0e07a23 */ /* 0x100fe40000010891 */
[--C-:B------:R-:W-:Y:S01]  /*99a0*/  FFMA.FTZ R231, R226, c[0x0][0x23c], -R145.reuse ;  /* 0x00008f00e2e77a23 */ /* 0x100fe20000010891 */
[C---:B-----5:R-:W-:Y:S01]  /*99b0*/  HMMA.16816.F32.BF16 R76, R128.reuse, R100, R76 ;  /* 0x00000064804c723c */ /* 0x060fe2000004184c */
[----:B------:R-:W-:Y:S02]  /*99c0*/  MUFU.EX2 R183, R183 ;  /* 0x000000b700b77308 */ /* 0x000fe40000000800 */
[C---:B------:R-:W-:Y:S02]  /*99d0*/  FMUL.FTZ R80, R2.reuse, R80 ;  /* 0x0000005002507220 */ /* 0x040fe40000410000 */
[----:B------:R-:W-:Y:S02]  /*99e0*/  FMUL.FTZ R81, R2, R81 ;  /* 0x0000005102517220 */ /* 0x000fe40000410000 */
[C---:B------:R-:W-:Y:S01]  /*99f0*/  FMUL.FTZ R82, R0.reuse, R82 ;  /* 0x0000005200527220 */ /* 0x040fe20000410000 */
[----:B-1----:R-:W-:Y:S01]  /*9a00*/  F2FP.BF16.PACK_AB R100, R173, R172 ;  /* 0x000000acad64723e */ /* 0x002fe200000010ff */
[----:B------:R-:W-:Y:S02]  /*9a10*/  FMUL.FTZ R83, R0, R83 ;  /* 0x0000005300537220 */ /* 0x000fe40000410000 */
[----:B------:R-:W-:Y:S01]  /*9a20*/  MUFU.EX2 R230, R230 ;  /* 0x000000e600e67308 */ /* 0x000fe20000000800 */
[----:B--2---:R-:W-:Y:S01]  /*9a30*/  F2FP.BF16.PACK_AB R101, R175, R174 ;  /* 0x000000aeaf65723e */ /* 0x004fe200000010ff */
[--C-:B------:R-:W-:Y:S02]  /*9a40*/  FFMA.FTZ R226, R227, c[0x0][0x23c], -R144.reuse ;  /* 0x00008f00e3e27a23 */ /* 0x100fe40000010890 */
[--C-:B------:R-:W-:Y:S01]  /*9a50*/  FFMA.FTZ R225, R225, c[0x0][0x23c], -R144.reuse ;  /* 0x00008f00e1e17a23 */ /* 0x100fe20000010890 */
[C---:B------:R-:W-:Y:S03]  /*9a60*/  HMMA.16816.F32.BF16 R80, R128.reuse, R102, R80 ;  /* 0x000000668050723c */ /* 0x040fe60000041850 */
[--C-:B------:R-:W-:Y:S02]  /*9a70*/  FFMA.FTZ R222, R222, c[0x0][0x23c], -R145.reuse ;  /* 0x00008f00dede7a23 */ /* 0x100fe40000010891 */
[----:B------:R-:W-:Y:S01]  /*9a80*/  FFMA.FTZ R145, R220, c[0x0][0x23c], -R145 ;  /* 0x00008f00dc917a23 */ /* 0x000fe20000010891 */
[----:B------:R-:W-:Y:S01]  /*9a90*/  MUFU.EX2 R233, R233 ;  /* 0x000000e900e97308 */ /* 0x000fe20000000800 */
[----:B---3--:R-:W-:Y:S01]  /*9aa0*/  F2FP.BF16.PACK_AB R102, R176, R177 ;  /* 0x000000b1b066723e */ /* 0x008fe200000010ff */
[C---:B------:R-:W-:Y:S04]  /*9ab0*/  HMMA.16816.F32.BF16 R84, R128.reuse, R108, R84 ;  /* 0x0000006c8054723c */ /* 0x040fe80000041854 */
[----:B------:R-:W-:Y:S01]  /*9ac0*/  F2FP.BF16.PACK_AB R103, R179, R178 ;  /* 0x000000b2b367723e */ /* 0x000fe200000010ff */
[--C-:B------:R-:W-:Y:S02]  /*9ad0*/  FFMA.FTZ R134, R134, c[0x0][0x23c], -R144.reuse ;  /* 0x00008f0086867a23 */ /* 0x100fe40000010890 */
[----:B------:R-:W-:Y:S01]  /*9ae0*/  FFMA.FTZ R144, R133, c[0x0][0x23c], -R144 ;  /* 0x00008f0085907a23 */ /* 0x000fe20000010890 */
[C---:B------:R-:W-:Y:S01]  /*9af0*/  HMMA.16816.F32.BF16 R88, R128.reuse, R110, R88 ;  /* 0x0000006e8058723c */ /* 0x040fe20000041858 */
[----:B------:R-:W1:Y:S01]  /*9b00*/  LDSM.16.MT88.4 R108, [R198+0xc800] ;  /* 0x00c80000c66c783b */ /* 0x000e620000004200 */
[----:B------:R-:W-:Y:S02]  /*9b10*/  MUFU.EX2 R227, R145 ;  /* 0x0000009100e37308 */ /* 0x000fe40000000800 */
[----:B------:R-:W-:Y:S02]  /*9b20*/  FFMA.FTZ R171, R2, R223, R171 ;  /* 0x000000df02ab7223 */ /* 0x000fe400000100ab */
[----:B------:R-:W-:Y:S02]  /*9b30*/  FFMA.FTZ R167, R0, R221, R167 ;  /* 0x000000dd00a77223 */ /* 0x000fe400000100a7 */
[C---:B----4-:R-:W-:Y:S04]  /*9b40*/  HMMA.16816.F32.BF16 R92, R128.reuse, R104, R92 ;  /* 0x00000068805c723c */ /* 0x050fe8000004185c */
[----:B------:R2:W-:Y:S01]  /*9b50*/  MUFU.EX2 R133, R144 ;  /* 0x0000009000857308 */ /* 0x0005e20000000800 */
[----:B------:R-:W-:Y:S02]  /*9b60*/  FADD.FTZ R170, R170, R171 ;  /* 0x000000abaaaa7221 */ /* 0x000fe40000010000 */
[----:B------:R-:W-:Y:S01]  /*9b70*/  FADD.FTZ R166, R166, R167 ;  /* 0x000000a7a6a67221 */ /* 0x000fe20000010000 */
[----:B------:R-:W-:Y:S01]  /*9b80*/  HMMA.16816.F32.BF16 R96, R128, R106, R96 ;  /* 0x0000006a8060723c */ /* 0x000fe20000041860 */
[----:B------:R-:W3:Y:S05]  /*9b90*/  LDSM.16.MT88.4 R104, [R196+0xe800] ;  /* 0x00e80000c468783b */ /* 0x000eea0000004200 */
[----:B------:R-:W-:Y:S02]  /*9ba0*/  MUFU.EX2 R228, R228 ;  /* 0x000000e400e47308 */ /* 0x000fe40000000800 */
[C---:B------:R-:W-:Y:S08]  /*9bb0*/  HMMA.16816.F32.BF16 R4, R100.reuse, R112, R4 ;  /* 0x000000706404723c */ /* 0x040ff00000041804 */
[C---:B------:R-:W-:Y:S01]  /*9bc0*/  HMMA.16816.F32.BF16 R8, R100.reuse, R114, R8 ;  /* 0x000000726408723c */ /* 0x040fe20000041808 */
[----:B------:R-:W-:Y:S01]  /*9bd0*/  LDSM.16.MT88.4 R112, [R198+0x10800] ;  /* 0x01080000c670783b */ /* 0x000fe20000004200 */
[----:B------:R-:W-:Y:S06]  /*9be0*/  MUFU.EX2 R229, R229 ;  /* 0x000000e500e57308 */ /* 0x000fec0000000800 */
[C---:B-1----:R-:W-:Y:S01]  /*9bf0*/  HMMA.16816.F32.BF16 R12, R100.reuse, R108, R12 ;  /* 0x0000006c640c723c */ /* 0x042fe2000004180c */
[----:B--2---:R-:W-:Y:S03]  /*9c00*/  LDSM.16.MT88.4 R144, [R200+0xf800] ;  /* 0x00f80000c890783b */ /* 0x004fe60000004200 */
[----:B------:R-:W-:Y:S04]  /*9c10*/  MUFU.EX2 R224, R224 ;  /* 0x000000e000e07308 */ /* 0x000fe80000000800 */
[C---:B------:R-:W-:Y:S01]  /*9c20*/  HMMA.16816.F32.BF16 R16, R100.reuse, R110, R16 ;  /* 0x0000006e6410723c */ /* 0x040fe20000041810 */
[----:B------:R-:W1:Y:S05]  /*9c30*/  LDSM.16.MT88.4 R108, [R200+0x10800] ;  /* 0x01080000c86c783b */ /* 0x000e6a0000004200 */
[----:B------:R-:W2:Y:S02]  /*9c40*/  MUFU.EX2 R231, R231 ;  /* 0x000000e700e77308 */ /* 0x000ea40000000800 */
[C---:B------:R-:W-:Y:S08]  /*9c50*/  HMMA.16816.F32.BF16 R20, R100.reuse, R116, R20 ;  /* 0x000000746414723c */ /* 0x040ff00000041814 */
[----:B------:R-:W-:Y:S01]  /*9c60*/  MUFU.EX2 R226, R226 ;  /* 0x000000e200e27308 */ /* 0x000fe20000000800 */
[C---:B------:R-:W-:Y:S01]  /*9c70*/  HMMA.16816.F32.BF16 R24, R100.reuse, R118, R24 ;  /* 0x000000766418723c */ /* 0x040fe20000041818 */
[----:B------:R-:W-:Y:S07]  /*9c80*/  LDSM.16.MT88.4 R116, [R196+0x10800] ;  /* 0x01080000c474783b */ /* 0x000fee0000004200 */
[C---:B------:R-:W-:Y:S01]  /*9c90*/  HMMA.16816.F32.BF16 R28, R100.reuse, R120, R28 ;  /* 0x00000078641c723c */ /* 0x040fe2000004181c */
[----:B------:R-:W4:Y:S07]  /*9ca0*/  MUFU.EX2 R225, R225 ;  /* 0x000000e100e17308 */ /* 0x000f2e0000000800 */
[C---:B------:R-:W-:Y:S01]  /*9cb0*/  HMMA.16816.F32.BF16 R32, R100.reuse, R122, R32 ;  /* 0x0000007a6420723c */ /* 0x040fe20000041820 */
[----:B------:R-:W-:Y:S02]  /*9cc0*/  LDSM.16.MT88.4 R120, [R198+0xd000] ;  /* 0x00d00000c678783b */ /* 0x000fe40000004200 */
[----:B------:R-:W5:Y:S05]  /*9cd0*/  MUFU.EX2 R222, R222 ;  /* 0x000000de00de7308 */ /* 0x000f6a0000000800 */
[C---:B------:R-:W-:Y:S05]  /*9ce0*/  HMMA.16816.F32.BF16 R36, R100.reuse, R124, R36 ;  /* 0x0000007c6424723c */ /* 0x040fea0000041824 */
[----:B------:R-:W1:Y:S03]  /*9cf0*/  MUFU.EX2 R134, R134 ;  /* 0x0000008600867308 */ /* 0x000e660000000800 */
[C---:B------:R-:W-:Y:S01]  /*9d00*/  HMMA.16816.F32.BF16 R40, R100.reuse, R126, R40 ;  /* 0x0000007e6428723c */ /* 0x040fe20000041828 */
[----:B------:R-:W-:Y:S07]  /*9d10*/  LDSM.16.MT88.4 R124, [R196+0xd000] ;  /* 0x00d00000c47c783b */ /* 0x000fee0000004200 */
[C---:B------:R-:W-:Y:S07]  /*9d20*/  HMMA.16816.F32.BF16 R44, R100.reuse, R136, R44 ;  /* 0x00000088642c723c */ /* 0x040fee000004182c */
[----:B--2---:R-:W-:Y:S01]  /*9d30*/  F2FP.BF16.PACK_AB R136, R231, R224 ;  /* 0x000000e0e788723e */ /* 0x004fe200000010ff */
[C---:B------:R-:W-:Y:S04]  /*9d40*/  HMMA.16816.F32.BF16 R48, R100.reuse, R138, R48 ;  /* 0x0000008a6430723c */ /* 0x040fe80000041830 */
[----:B----4-:R-:W-:Y:S03]  /*9d50*/  F2FP.BF16.PACK_AB R137, R225, R226 ;  /* 0x000000e2e189723e */ /* 0x010fe600000010ff */
[----:B-----5:R-:W-:Y:S01]  /*9d60*/  F2FP.BF16.PACK_AB R138, R227, R222 ;  /* 0x000000dee38a723e */ /* 0x020fe200000010ff */
[C---:B------:R-:W-:Y:S04]  /*9d70*/  HMMA.16816.F32.BF16 R52, R100.reuse, R140, R52 ;  /* 0x0000008c6434723c */ /* 0x040fe80000041834 */
[----:B-1----:R-:W-:Y:S04]  /*9d80*/  F2FP.BF16.PACK_AB R139, R133, R134 ;  /* 0x00000086858b723e */ /* 0x002fe800000010ff */
[C---:B------:R-:W-:Y:S01]  /*9d90*/  HMMA.16816.F32.BF16 R56, R100.reuse, R142, R56 ;  /* 0x0000008e6438723c */ /* 0x040fe20000041838 */
[----:B------:R-:W-:Y:S07]  /*9da0*/  LDSM.16.MT88.4 R140, [R196+0xd800] ;  /* 0x00d80000c48c783b */ /* 0x000fee0000004200 */
        /* <DEDUP_REMOVED lines=9> */
[C---:B-1----:R-:W-:Y:S08]  /*9e40*/  HMMA.16816.F32.BF16 R84, R100.reuse, R104, R84 ;  /* 0x000000686454723c */ /* 0x042ff00000041854 */
[C---:B------:R-:W-:Y:S01]  /*9e50*/  HMMA.16816.F32.BF16 R88, R100.reuse, R106, R88 ;  /* 0x0000006a6458723c */ /* 0x040fe20000041858 */
[----:B------:R-:W1:Y:S07]  /*9e60*/  LDSM.16.MT88.4 R104, [R200+0xf000] ;  /* 0x00f00000c868783b */ /* 0x000e6e0000004200 */
[C---:B------:R-:W-:Y:S08]  /*9e70*/  HMMA.16816.F32.BF16 R92, R100.reuse, R116, R92 ;  /* 0x00000074645c723c */ /* 0x040ff0000004185c */
[----:B------:R-:W-:Y:S01]  /*9e80*/  HMMA.16816.F32.BF16 R96, R100, R118, R96 ;  /* 0x000000766460723c */ /* 0x000fe20000041860 */
[----:B------:R-:W4:Y:S06]  /*9e90*/  LDSM.16.MT88.4 R116, [R198+0xf000] ;  /* 0x00f00000c674783b */ /* 0x000f2c0000004200 */
[----:B------:R-:W-:Y:S02]  /*9ea0*/  F2FP.BF16.PACK_AB R100, R181, R180 ;  /* 0x000000b4b564723e */ /* 0x000fe400000010ff */
[----:B------:R-:W-:Y:S03]  /*9eb0*/  F2FP.BF16.PACK_AB R101, R183, R182 ;  /* 0x000000b6b765723e */ /* 0x000fe600000010ff */
[----:B------:R-:W-:Y:S02]  /*9ec0*/  F2FP.BF16.PACK_AB R102, R233, R230 ;  /* 0x000000e6e966723e */ /* 0x000fe400000010ff */
[----:B------:R-:W-:Y:S07]  /*9ed0*/  F2FP.BF16.PACK_AB R103, R229, R228 ;  /* 0x000000e4e567723e */ /* 0x000fee00000010ff */
[C---:B--2---:R-:W-:Y:S08]  /*9ee0*/  HMMA.16816.F32.BF16 R4, R100.reuse, R108, R4 ;  /* 0x0000006c6404723c */ /* 0x044ff00000041804 */
[C---:B------:R-:W-:Y:S01]  /*9ef0*/  HMMA.16816.F32.BF16 R8, R100.reuse, R110, R8 ;  /* 0x0000006e6408723c */ /* 0x040fe20000041808 */
[----:B------:R-:W2:Y:S07]  /*9f00*/  LDSM.16.MT88.4 R108, [R197+0xf000] ;  /* 0x00f00000c56c783b */ /* 0x000eae0000004200 */
[C---:B------:R-:W-:Y:S08]  /*9f10*/  HMMA.16816.F32.BF16 R12, R100.reuse, R120, R12 ;  /* 0x00000078640c723c */ /* 0x040ff0000004180c */
[C---:B------:R-:W-:Y:S08]  /*9f20*/  HMMA.16816.F32.BF16 R16, R100.reuse, R122, R16 ;  /* 0x0000007a6410723c */ /* 0x040ff00000041810 */
[C---:B---3--:R-:W-:Y:S08]  /*9f30*/  HMMA.16816.F32.BF16 R20, R100.reuse, R112, R20 ;  /* 0x000000706414723c */ /* 0x048ff00000041814 */
[C---:B------:R-:W-:Y:S01]  /*9f40*/  HMMA.16816.F32.BF16 R24, R100.reuse, R114, R24 ;  /* 0x000000726418723c */ /* 0x040fe20000041818 */
[----:B------:R-:W3:Y:S07]  /*9f50*/  LDSM.16.MT88.4 R112, [R196+0xf000] ;  /* 0x00f00000c470783b */ /* 0x000eee0000004200 */
[C---:B------:R-:W-:Y:S08]  /*9f60*/  HMMA.16816.F32.BF16 R28, R100.reuse, R124, R28 ;  /* 0x0000007c641c723c */ /* 0x040ff0000004181c */
[C---:B------:R-:W-:Y:S01]  /*9f70*/  HMMA.16816.F32.BF16 R32, R100.reuse, R126, R32 ;  /* 0x0000007e6420723c */ /* 0x040fe20000041820 */
[----:B------:R-:W-:Y:S07]  /*9f80*/  LDSM.16.MT88.4 R124, [R200+0xd800] ;  /* 0x00d80000c87c783b */ /* 0x000fee0000004200 */
[C---:B-1----:R-:W-:Y:S08]  /*9f90*/  HMMA.16816.F32.BF16 R36, R100.reuse, R104, R36 ;  /* 0x000000686424723c */ /* 0x042ff00000041824 */
[C---:B------:R-:W-:Y:S01]  /*9fa0*/  HMMA.16816.F32.BF16 R40, R100.reuse, R106, R40 ;  /* 0x0000006a6428723c */ /* 0x040fe20000041828 */
[----:B------:R-:W1:Y:S07]  /*9fb0*/  LDSM.16.MT88.4 R104, [R200+0x11000] ;  /* 0x01100000c868783b */ /* 0x000e6e0000004200 */
[C---:B----4-:R-:W-:Y:S08]  /*9fc0*/  HMMA.16816.F32.BF16 R44, R100.reuse, R116, R44 ;  /* 0x00000074642c723c */ /* 0x050ff0000004182c */
        /* <DEDUP_REMOVED lines=10> */
[----:B------:R-:W-:Y:S07]  /*a070*/  LDSM.16.MT88.4 R104, [R197+0xd800] ;  /* 0x00d80000c568783b */ /* 0x000fee0000004200 */
[C---:B----4-:R-:W-:Y:S08]  /*a080*/  HMMA.16816.F32.BF16 R76, R100.reuse, R116, R76 ;  /* 0x00000074644c723c */ /* 0x050ff0000004184c */
[C---:B------:R-:W-:Y:S01]  /*a090*/  HMMA.16816.F32.BF16 R80, R100.reuse, R118, R80 ;  /* 0x000000766450723c */ /* 0x040fe20000041850 */
[----:B------:R-:W1:Y:S07]  /*a0a0*/  LDSM.16.MT88.4 R116, [R198+0xd800] ;  /* 0x00d80000c674783b */ /* 0x000e6e0000004200 */
[C---:B--2---:R-:W-:Y:S08]  /*a0b0*/  HMMA.16816.F32.BF16 R84, R100.reuse, R108, R84 ;  /* 0x0000006c6454723c */ /* 0x044ff00000041854 */
[C---:B------:R-:W-:Y:S08]  /*a0c0*/  HMMA.16816.F32.BF16 R88, R100.reuse, R110, R88 ;  /* 0x0000006e6458723c */ /* 0x040ff00000041858 */
[C---:B---3--:R-:W-:Y:S08]  /*a0d0*/  HMMA.16816.F32.BF16 R92, R100.reuse, R112, R92 ;  /* 0x00000070645c723c */ /* 0x048ff0000004185c */
[----:B------:R-:W-:Y:S08]  /*a0e0*/  HMMA.16816.F32.BF16 R96, R100, R114, R96 ;  /* 0x000000726460723c */ /* 0x000ff00000041860 */
[C---:B------:R-:W-:Y:S01]  /*a0f0*/  HMMA.16816.F32.BF16 R128, R136.reuse, R124, R4 ;  /* 0x0000007c8880723c */ /* 0x040fe20000041804 */
[----:B------:R-:W2:Y:S07]  /*a100*/  LDSM.16.MT88.4 R4, [R198+0x11800] ;  /* 0x01180000c604783b */ /* 0x000eae0000004200 */
[C---:B------:R-:W-:Y:S01]  /*a110*/  HMMA.16816.F32.BF16 R124, R136.reuse, R126, R8 ;  /* 0x0000007e887c723c */ /* 0x040fe20000041808 */
[----:B------:R-:W3:Y:S07]  /*a120*/  LDSM.16.MT88.4 R8, [R197+0x11800] ;  /* 0x01180000c508783b */ /* 0x000eee0000004200 */
[C---:B-1----:R-:W-:Y:S01]  /*a130*/  HMMA.16816.F32.BF16 R120, R136.reuse, R116, R12 ;  /* 0x000000748878723c */ /* 0x042fe2000004180c */
[----:B------:R-:W1:Y:S07]  /*a140*/  LDSM.16.MT88.4 R12, [R196+0x11800] ;  /* 0x01180000c40c783b */ /* 0x000e6e0000004200 */
[C---:B------:R-:W-:Y:S07]  /*a150*/  HMMA.16816.F32.BF16 R116, R136.reuse, R118, R16 ;  /* 0x000000768874723c */ /* 0x040fee0000041810 */
[----:B------:R-:W-:Y:S01]  /*a160*/  FADD.FTZ R17, R165, R166 ;  /* 0x000000a6a5117221 */ /* 0x000fe20000010000 */
[C---:B------:R-:W-:Y:S04]  /*a170*/  HMMA.16816.F32.BF16 R112, R136.reuse, R104, R20 ;  /* 0x000000688870723c */ /* 0x040fe80000041814 */
[----:B------:R-:W-:Y:S04]  /*a180*/  FADD.FTZ R17, R164, R17 ;  /* 0x00000011a4117221 */ /* 0x000fe80000010000 */
        /* <DEDUP_REMOVED lines=24> */
[C---:B------:R-:W-:Y:S08]  /*a310*/  HMMA.16816.F32.BF16 R72, R136.reuse, R162, R72 ;  /* 0x000000a28848723c */ /* 0x040ff00000041848 */
[C---:B--2---:R-:W-:Y:S07]  /*a320*/  HMMA.16816.F32.BF16 R76, R136.reuse, R4, R76 ;  /* 0x00000004884c723c */ /* 0x044fee000004184c */
        /* <DEDUP_REMOVED lines=8> */
[----:B------:R-:W-:Y:S01]  /*a3b0*/  MOV R0, R3 ;  /* 0x0000000300007202 */ /* 0x000fe20000000f00 */
[C---:B-1----:R-:W-:Y:S03]  /*a3c0*/  HMMA.16816.F32.BF16 R92, R136.reuse, R12, R92 ;  /* 0x0000000c885c723c */ /* 0x042fe6000004185c */
        /* <DEDUP_REMOVED lines=11> */
.L_x_371:
[----:B------:R-:W1:Y:S01]  /*a480*/  SHFL.BFLY PT, R2, R223, 0x2, 0x1f ;  /* 0x0c401f00df027f89 */ /* 0x000e6200000e0000 */
[----:B------:R-:W-:Y:S01]  /*a490*/  MOV R4, 0x3f800000 ;  /* 0x3f80000000047802 */ /* 0x000fe20000000f00 */
[----:B------:R-:W2:Y:S01]  /*a4a0*/  S2UR UR6, SR_CTAID.Y ;  /* 0x00000000000679c3 */ /* 0x000ea20000002600 */
[----:B------:R-:W-:Y:S01]  /*a4b0*/  MOV R5, 0x3f800000 ;  /* 0x3f80000000057802 */ /* 0x000fe20000000f00 */
[----:B------:R-:W3:Y:S01]  /*a4c0*/  SHFL.BFLY PT, R0, R221, 0x2, 0x1f ;  /* 0x0c401f00dd007f89 */ /* 0x000ee200000e0000 */
[----:B------:R-:W-:Y:S01]  /*a4d0*/  UISETP.NE.AND UP0, UPT, UR9, -0x1, UPT ;  /* 0xffffffff0900788c */ /* 0x000fe2000bf05270 */
[----:B------:R-:W-:Y:S01]  /*a4e0*/  BSSY B0, `(.L_x_375) ;  /* 0x0000144000007945 */ /* 0x000fe20003800000 */
[----:B------:R-:W-:-:S02]  /*a4f0*/  ULDC.64 UR4, c[0x0][0x1e8] ;  /* 0x00007a0000047ab9 */ /* 0x000fc40000000a00 */
[----:B------:R-:W-:Y:S01]  /*a500*/  ULDC UR8, c[0x0][0x214] ;  /* 0x0000850000087ab9 */ /* 0x000fe20000000800 */
[----:B------:R-:W4:Y:S01]  /*a510*/  S2UR UR11, SR_CTAID.X ;  /* 0x00000000000b79c3 */ /* 0x000f220000002500 */
[----:B------:R-:W-:Y:S02]  /*a520*/  UMOV UR24, URZ ;  /* 0x0000003f00187c82 */ /* 0x000fe40008000000 */
[----:B------:R-:W-:-:S03]  /*a530*/  UMOV UR25, URZ ;  /* 0x0000003f00197c82 */ /* 0x000fc60008000000 */
[----:B------:R-:W-:Y:S02]  /*a540*/  @UP0 UIMAD.WIDE.U32 UR18, UR9, UR4, URZ ;  /* 0x00000004091202a5 */ /* 0x000fe4000f8e003f */
[----:B------:R-:W5:Y:S02]  /*a550*/  S2UR UR12, SR_CTAID.Z ;  /* 0x00000000000c79c3 */ /* 0x000f640000002700 */
[----:B------:R-:W-:-:S03]  /*a560*/  @UP0 UIMAD UR7, UR9, UR5, UR19 ;  /* 0x00000005090702a4 */ /* 0x000fc6000f8e0213 */
[----:B------:R-:W-:Y:S01]  /*a570*/  ULDC.64 UR4, c[0x0][0x1e0] ;  /* 0x0000780000047ab9 */ /* 0x000fe20000000a00 */
[----:B-1----:R-:W-:Y:S01]  /*a580*/  FADD.FTZ R9, R2, R223 ;  /* 0x000000df02097221 */ /* 0x002fe20000010000 */
[----:B--2---:R-:W-:Y:S01]  /*a590*/  @!UP0 USHF.R.S32.HI UR13, URZ, 0x1f, UR6 ;  /* 0x0000001f3f0d8899 */ /* 0x004fe20008011406 */
[----:B---3--:R-:W-:-:S03]  /*a5a0*/  FADD.FTZ R7, R0, R221 ;  /* 0x000000dd00077221 */ /* 0x008fc60000010000 */
[----:B------:R-:W1:Y:S01]  /*a5b0*/  SHFL.BFLY PT, R2, R9, 0x1, 0x1f ;  /* 0x0c201f0009027f89 */ /* 0x000e6200000e0000 */
[----:B------:R-:W-:Y:S02]  /*a5c0*/  @!UP0 UIMAD UR13, UR13, UR4, URZ ;  /* 0x000000040d0d82a4 */ /* 0x000fe4000f8e023f */
[----:B------:R-:W-:Y:S01]  /*a5d0*/  @!UP0 UIMAD.WIDE.U32 UR22, UR6, UR4, URZ ;  /* 0x00000004061682a5 */ /* 0x000fe2000f8e003f */
[----:B------:R-:W2:Y:S01]  /*a5e0*/  SHFL.BFLY PT, R0, R7, 0x1, 0x1f ;  /* 0x0c201f0007007f89 */ /* 0x000ea200000e0000 */
[----:B------:R-:W-:Y:S02]  /*a5f0*/  @!UP0 UIMAD UR13, UR6, UR5, UR13 ;  /* 0x00000005060d82a4 */ /* 0x000fe4000f8e020d */
[----:B------:R-:W-:Y:S02]  /*a600*/  ULDC.U8 UR4, c[0x0][0x329] ;  /* 0x0000ca4000047ab9 */ /* 0x000fe40000000000 */
[----:B------:R-:W-:Y:S02]  /*a610*/  UISETP.NE.AND UP1, UPT, UR4, URZ, UPT ;  /* 0x0000003f0400728c */ /* 0x000fe4000bf25270 */
[----:B------:R-:W-:-:S02]  /*a620*/  ULDC.U8 UR5, c[0x0][0x328] ;  /* 0x0000ca0000057ab9 */ /* 0x000fc40000000000 */
[----:B------:R-:W-:Y:S02]  /*a630*/  UISETP.NE.AND UP2, UPT, UR5, URZ, UPT ;  /* 0x0000003f0500728c */ /* 0x000fe4000bf45270 */
[----:B------:R-:W-:Y:S02]  /*a640*/  @!UP0 UIADD3 UR7, UR23, UR13, URZ ;  /* 0x0000000d17078290 */ /* 0x000fe4000fffe03f */
[----:B------:R-:W-:Y:S02]  /*a650*/  UISETP.NE.OR UP3, UPT, UR4, URZ, !UP2 ;  /* 0x0000003f0400728c */ /* 0x000fe4000d765670 */
[----:B------:R-:W-:Y:S02]  /*a660*/  ULDC UR5, c[0x0][0x234] ;  /* 0x00008d0000057ab9 */ /* 0x000fe40000000800 */
[----:B------:R-:W-:Y:S02]  /*a670*/  @UP1 ULDC UR14, c[0x0][0x210] ;  /* 0x00008400000e1ab9 */ /* 0x000fe40000000800 */
[----:B------:R-:W-:Y:S01]  /*a680*/  @UP1 UIMAD UR14, UR14, UR8, URZ ;  /* 0x000000080e0e12a4 */ /* 0x000fe2000f8e023f */
[----:B-1----:R-:W-:Y:S01]  /*a690*/  FADD.FTZ R2, R9, R2 ;  /* 0x0000000209027221 */ /* 0x002fe20000010000 */
[----:B------:R-:W-:-:S02]  /*a6a0*/  @!UP1 USEL UR14, UR8, UR5, !UP2 ;  /* 0x00000005080e9287 */ /* 0x000fc4000d000000 */
[----:B------:R-:W-:Y:S01]  /*a6b0*/  ULDC UR4, c[0x0][0x1c0] ;  /* 0x0000700000047ab9 */ /* 0x000fe20000000800 */
[----:B--2---:R-:W-:Y:S01]  /*a6c0*/  FADD.FTZ R0, R7, R0 ;  /* 0x0000000007007221 */ /* 0x004fe20000010000 */
[----:B------:R-:W-:Y:S01]  /*a6d0*/  FSETP.NE.FTZ.AND P4, PT, R2, RZ, PT ;  /* 0x000000ff0200720b */ /* 0x000fe20003f95000 */
[----:B------:R-:W-:Y:S02]  /*a6e0*/  @UP1 UMOV UR19, 0x1 ;  /* 0x0000000100131882 */ /* 0x000fe40000000000 */
[----:B------:R-:W-:Y:S01]  /*a6f0*/  @!UP1 UIMAD UR19, UR14, UR4, URZ ;  /* 0x000000040e1392a4 */ /* 0x000fe2000f8e023f */
[----:B------:R-:W-:Y:S01]  /*a700*/  FSETP.NE.FTZ.AND P3, PT, R0, RZ, PT ;  /* 0x000000ff0000720b */ /* 0x000fe20003f75000 */
[----:B------:R-:W-:Y:S02]  /*a710*/  @!UP3 UIMAD UR21, UR6, UR8, URZ ;  /* 0x000000080615b2a4 */ /* 0x000fe4000f8e023f */
[----:B------:R-:W-:Y:S02]  /*a720*/  @UP1 ULDC UR20, c[0x0][0x210] ;  /* 0x0000840000141ab9 */ /* 0x000fe40000000800 */
[----:B------:R-:W-:-:S02]  /*a730*/  UIMAD UR5, UR6, UR19, URZ ;  /* 0x00000013060572a4 */ /* 0x000fc4000f8e023f */
[----:B------:R-:W-:Y:S02]  /*a740*/  @!UP1 UMOV UR20, 0x1 ;  /* 0x0000000100149882 */ /* 0x000fe40000000000 */
[----:B------:R-:W1:Y:S01]  /*a750*/  @P4 MUFU.RCP R4, R2 ;  /* 0x0000000200044308 */ /* 0x000e620000001000 */
[----:B------:R-:W-:Y:S02]  /*a760*/  @!UP3 USEL UR21, UR21, UR9, !UP0 ;  /* 0x000000091515b287 */ /* 0x000fe4000c000000 */
[----:B----4-:R-:W-:Y:S02]  /*a770*/  UIMAD UR4, UR11, UR20, URZ ;  /* 0x000000140b0472a4 */ /* 0x010fe4000f8e023f */
[----:B------:R-:W-:Y:S02]  /*a780*/  USEL UR5, UR5, URZ, UP3 ;  /* 0x0000003f05057287 */ /* 0x000fe40009800000 */
[----:B------:R-:W-:Y:S01]  /*a790*/  USHF.L.U32 UR4, UR4, 0x6, URZ ;  /* 0x0000000604047899 */ /* 0x000fe2000800063f */
[----:B------:R-:W2:Y:S01]  /*a7a0*/  @P3 MUFU.RCP R5, R0 ;  /* 0x0000000000053308 */ /* 0x000ea20000001000 */
[----:B-----5:R-:W-:-:S02]  /*a7b0*/  UIMAD UR14, UR12, UR14, UR5 ;  /* 0x0000000e0c0e72a4 */ /* 0x020fc4000f8e0205 */
[----:B------:R-:W-:Y:S02]  /*a7c0*/  @!UP3 UMOV UR24, UR21 ;  /* 0x000000150018bc82 */ /* 0x000fe40008000000 */
[----:B------:R-:W-:Y:S02]  /*a7d0*/  USHF.R.S32.HI UR5, URZ, 0x1f, UR4 ;  /* 0x0000001f3f057899 */ /* 0x000fe40008011404 */
[----:B------:R-:W-:Y:S01]  /*a7e0*/  @!UP3 USHF.R.S32.HI UR25, URZ, 0x1f, UR21 ;  /* 0x0000001f3f19b899 */ /* 0x000fe20008011415 */
[C---:B-1----:R-:W-:Y:S01]  /*a7f0*/  FMUL.FTZ R128, R4.reuse, R128 ;  /* 0x0000008004807220 */ /* 0x042fe20000410000 */
[----:B------:R-:W-:Y:S01]  /*a800*/  @P4 MUFU.LG2 R2, R2 ;  /* 0x0000000200024308 */ /* 0x000fe20000000c00 */
[C---:B------:R-:W-:Y:S01]  /*a810*/  FMUL.FTZ R129, R4.reuse, R129 ;  /* 0x0000008104817220 */ /* 0x040fe20000410000 */
[----:B------:R-:W-:Y:S01]  /*a820*/  USHF.R.S32.HI UR6, URZ, 0x1f, UR14 ;  /* 0x0000001f3f067899 */ /* 0x000fe2000801140e */
[C---:B------:R-:W-:Y:S01]  /*a830*/  FMUL.FTZ R124, R4.reuse, R124 ;  /* 0x0000007c047c7220 */ /* 0x040fe20000410000 */
[----:B------:R-:W-:Y:S01]  /*a840*/  UIADD3 UR4, UP2, UP1, UR4, UR24, UR14 ;  /* 0x0000001804047290 */ /* 0x000fe2000f95e00e */
[C---:B------:R-:W-:Y:S01]  /*a850*/  FMUL.FTZ R125, R4.reuse, R125 ;  /* 0x0000007d047d7220 */ /* 0x040fe20000410000 */
[----:B------:R-:W-:Y:S01]  /*a860*/  F2FP.BF16.PACK_AB R128, R129, R128 ;  /* 0x000000808180723e */ /* 0x000fe200000010ff */
[C---:B------:R-:W-:Y:S01]  /*a870*/  FMUL.FTZ R120, R4.reuse, R120 ;  /* 0x0000007804787220 */ /* 0x040fe20000410000 */
[----:B------:R-:W1:Y:S01]  /*a880*/  @P3 MUFU.LG2 R0, R0 ;  /* 0x0000000000003308 */ /* 0x000e620000000c00 */
[C---:B------:R-:W-:Y:S01]  /*a890*/  FMUL.FTZ R121, R4.reuse, R121 ;  /* 0x0000007904797220 */ /* 0x040fe20000410000 */
[----:B------:R-:W-:Y:S01]  /*a8a0*/  F2FP.BF16.PACK_AB R124, R125, R124 ;  /* 0x0000007c7d7c723e */ /* 0x000fe200000010ff */
[C---:B------:R-:W-:Y:S01]  /*a8b0*/  FMUL.FTZ R116, R4.reuse, R116 ;  /* 0x0000007404747220 */ /* 0x040fe20000410000 */
[----:B------:R-:W-:Y:S01]  /*a8c0*/  UIADD3.X UR5, UR5, UR25, UR6, UP2, UP1 ;  /* 0x0000001905057290 */ /* 0x000fe200097e2406 */
[C---:B------:R-:W-:Y:S01]  /*a8d0*/  FMUL.FTZ R117, R4.reuse, R117 ;  /* 0x0000007504757220 */ /* 0x040fe20000410000 */
[----:B------:R-:W-:Y:S01]  /*a8e0*/  F2FP.BF16.PACK_AB R120, R121, R120 ;  /* 0x000000787978723e */ /* 0x000fe200000010ff */
[C---:B------:R-:W-:Y:S01]  /*a8f0*/  FMUL.FTZ R112, R4.reuse, R112 ;  /* 0x0000007004707220 */ /* 0x040fe20000410000 */
[----:B------:R-:W-:Y:S01]  /*a900*/  @!UP0 UMOV UR18, UR22 ;  /* 0x0000001600128c82 */ /* 0x000fe20008000000 */
        /* <DEDUP_REMOVED lines=57> */
[----:B------:R-:W-:Y:S01]  /*aca0*/  FMUL.FTZ R97, R4, R97 ;  /* 0x0000006104617220 */ /* 0x000fe20000410000 */
[----:B------:R-:W-:Y:S01]  /*acb0*/  F2FP.BF16.PACK_AB R92, R93, R92 ;  /* 0x0000005c5d5c723e */ /* 0x000fe200000010ff */
[----:B------:R-:W3:Y:S01]  /*acc0*/  S2R R4, SR_TID.X ;  /* 0x0000000000047919 */ /* 0x000ee20000002100 */
[C---:B--2---:R-:W-:Y:S02]  /*acd0*/  FMUL.FTZ R131, R5.reuse, R131 ;  /* 0x0000008305837220 */ /* 0x044fe40000410000 */
        /* <DEDUP_REMOVED lines=15> */
[C---:B------:R-:W-:Y:S01]  /*add0*/  FMUL.FTZ R110, R5.reuse, R110 ;  /* 0x0000006e056e7220 */ /* 0x040fe20000410000 */
[----:B---3--:R-:W-:Y:S01]  /*ade0*/  SHF.R.S32.HI R7, RZ, 0x1f, R4 ;  /* 0x0000001fff077819 */ /* 0x008fe20000011404 */
        /* <DEDUP_REMOVED lines=36> */
[C---:B------:R-:W-:Y:S01]  /*b030*/  FMUL.FTZ R67, R5.reuse, R67 ;  /* 0x0000004305437220 */ /* 0x040fe20000410000 */
[----:B------:R-:W-:Y:S01]  /*b040*/  MOV R8, 0x20 ;  /* 0x0000002000087802 */ /* 0x000fe20000000f00 */
[C---:B------:R-:W-:Y:S01]  /*b050*/  FMUL.FTZ R66, R5.reuse, R66 ;  /* 0x0000004205427220 */ /* 0x040fe20000410000 */
[----:B------:R-:W-:Y:S01]  /*b060*/  MOV R10, 0x40 ;  /* 0x00000040000a7802 */ /* 0x000fe20000000f00 */
[C---:B------:R-:W-:Y:S01]  /*b070*/  FMUL.FTZ R71, R5.reuse, R71 ;  /* 0x0000004705477220 */ /* 0x040fe20000410000 */
[----:B------:R-:W-:Y:S01]  /*b080*/  SEL R8, R8, 0xffffffe0, !P1 ;  /* 0xffffffe008087807 */ /* 0x000fe20004800000 */
[C---:B------:R-:W-:Y:S01]  /*b090*/  FMUL.FTZ R70, R5.reuse, R70 ;  /* 0x0000004605467220 */ /* 0x040fe20000410000 */
[----:B------:R-:W-:Y:S01]  /*b0a0*/  SEL R10, R10, 0xffffffc0, !P2 ;  /* 0xffffffc00a0a7807 */ /* 0x000fe20005000000 */
        /* <DEDUP_REMOVED lines=27> */
[----:B------:R-:W-:Y:S01]  /*b260*/  LOP3.LUT R5, R6, 0x3ffffffc, RZ, 0xc0, !PT ;  /* 0x3ffffffc06057812 */ /* 0x000fe200078ec0ff */
[----:B-1----:R-:W-:Y:S01]  /*b270*/  @P3 FMUL.FTZ R0, R0, 0.69314718246459960938 ;  /* 0x3f31721800003820 */ /* 0x002fe20000410000 */
[----:B------:R-:W-:-:S02]  /*b280*/  SHF.R.S32.HI R6, RZ, 0x5, R7 ;  /* 0x00000005ff067819 */ /* 0x000fc40000011407 */
[----:B------:R-:W-:Y:S02]  /*b290*/  IADD3 R5, -R5, R4, RZ ;  /* 0x0000000405057210 */ /* 0x000fe40007ffe1ff */
[----:B------:R-:W-:Y:S02]  /*b2a0*/  F2FP.BF16.PACK_AB R94, R95, R94 ;  /* 0x0000005e5f5e723e */ /* 0x000fe400000010ff */
[----:B------:R-:W-:Y:S02]  /*b2b0*/  LEA R5, R6, R5, 0x9 ;  /* 0x0000000506057211 */ /* 0x000fe400078e48ff */
[----:B------:R-:W-:Y:S02]  /*b2c0*/  F2FP.BF16.PACK_AB R98, R99, R98 ;  /* 0x000000626362723e */ /* 0x000fe400000010ff */
[----:B------:R-:W-:Y:S02]  /*b2d0*/  LEA R5, R5, R12, 0x1 ;  /* 0x0000000c05057211 */ /* 0x000fe400078e08ff */
[----:B------:R-:W-:-:S02]  /*b2e0*/  LOP3.LUT R7, R7, 0xffffffe0, RZ, 0xc0, !PT ;  /* 0xffffffe007077812 */ /* 0x000fc400078ec0ff */
[----:B------:R-:W-:Y:S02]  /*b2f0*/  SHF.L.U32 R5, R5, 0x1, RZ ;  /* 0x0000000105057819 */ /* 0x000fe400000006ff */
[----:B------:R-:W-:Y:S02]  /*b300*/  IADD3 R7, R4, -R7, RZ ;  /* 0x8000000704077210 */ /* 0x000fe40007ffe0ff */
[C---:B------:R-:W-:Y:S01]  /*b310*/  IADD3 R9, R5.reuse, -0x10, RZ ;  /* 0xfffffff005097810 */ /* 0x040fe20007ffe0ff */
[----:B------:R-:W-:Y:S01]  /*b320*/  STS [R5], R128 ;  /* 0x0000008005007388 */ /* 0x000fe20000000800 */
[C---:B------:R-:W-:Y:S02]  /*b330*/  @P0 IADD3 R9, R5.reuse, 0x10, RZ ;  /* 0x0000001005090810 */ /* 0x040fe40007ffe0ff */
[----:B------:R-:W-:Y:S01]  /*b340*/  IADD3 R11, R5, R8, RZ ;  /* 0x00000008050b7210 */ /* 0x000fe20007ffe0ff */
[----:B------:R-:W-:Y:S01]  /*b350*/  STS [R5+0x400], R130 ;  /* 0x0004008205007388 */ /* 0x000fe20000000800 */
[----:B------:R-:W-:-:S02]  /*b360*/  IADD3 R13, R8, R9, RZ ;  /* 0x00000009080d7210 */ /* 0x000fc40007ffe0ff */
[-C--:B------:R-:W-:Y:S01]  /*b370*/  IADD3 R15, R5, R10.reuse, RZ ;  /* 0x0000000a050f7210 */ /* 0x080fe20007ffe0ff */
[----:B------:R-:W-:Y:S01]  /*b380*/  STS [R9], R124 ;  /* 0x0000007c09007388 */ /* 0x000fe20000000800 */
[----:B------:R-:W-:Y:S02]  /*b390*/  IADD3 R17, R10, R9, RZ ;  /* 0x000000090a117210 */ /* 0x000fe40007ffe0ff */
[-C--:B------:R-:W-:Y:S01]  /*b3a0*/  IADD3 R19, R11, R10.reuse, RZ ;  /* 0x0000000a0b137210 */ /* 0x080fe20007ffe0ff */
[----:B------:R-:W-:Y:S01]  /*b3b0*/  STS [R9+0x400], R126 ;  /* 0x0004007e09007388 */ /* 0x000fe20000000800 */
[----:B------:R-:W-:Y:S02]  /*b3c0*/  IADD3 R21, R13, R10, RZ ;  /* 0x0000000a0d157210 */ /* 0x000fe40007ffe0ff */
[----:B------:R-:W-:Y:S01]  /*b3d0*/  LOP3.LUT P0, RZ, R7, 0x3, RZ, 0xc0, !PT ;  /* 0x0000000307ff7812 */ /* 0x000fe2000780c0ff */
[----:B------:R-:W-:Y:S01]  /*b3e0*/  STS [R11], R120 ;  /* 0x000000780b007388 */ /* 0x000fe20000000800 */
[----:B------:R-:W-:Y:S01]  /*b3f0*/  @P4 FMUL.FTZ R7, R2, 0.69314718246459960938 ;  /* 0x3f31721802074820 */ /* 0x000fe20000410000 */
[----:B------:R-:W-:-:S02]  /*b400*/  MOV R4, 0x7f800000 ;  /* 0x7f80000000047802 */ /* 0x000fc40000000f00 */
[----:B------:R-:W-:Y:S01]  /*b410*/  STS [R11+0x400], R122 ;  /* 0x0004007a0b007388 */ /* 0x000fe20000000800 */
[----:B------:R-:W-:-:S03]  /*b420*/  @P4 FFMA.FTZ R4, R132, c[0x0][0x238], R7 ;  /* 0x00008e0084044a23 */ /* 0x000fc60000010007 */
[----:B------:R-:W-:Y:S04]  /*b430*/  STS [R13], R116 ;  /* 0x000000740d007388 */ /* 0x000fe80000000800 */
[----:B------:R-:W-:Y:S04]  /*b440*/  STS [R13+0x400], R118 ;  /* 0x000400760d007388 */ /* 0x000fe80000000800 */
        /* <DEDUP_REMOVED lines=32> */
[----:B-1----:R-:W-:-:S03]  /*b650*/  SHF.R.S32.HI R5, RZ, 0x1f, R6 ;  /* 0x0000001fff057819 */ /* 0x002fc60000011406 */
[----:B------:R2:W-:Y:S01]  /*b660*/  STS [R15+0x4000], R84 ;  /* 0x004000540f007388 */ /* 0x0005e20000000800 */
[----:B------:R-:W-:-:S03]  /*b670*/  LEA.HI R5, R5, R6, RZ, 0x2 ;  /* 0x0000000605057211 */ /* 0x000fc600078f10ff */
[----:B------:R2:W-:Y:S01]  /*b680*/  STS [R15+0x4400], R86 ;  /* 0x004400560f007388 */ /* 0x0005e20000000800 */
[----:B------:R-:W-:-:S03]  /*b690*/  LOP3.LUT R5, R5, 0xffffffc, RZ, 0xc0, !PT ;  /* 0x0ffffffc05057812 */ /* 0x000fc600078ec0ff */
[----:B------:R2:W-:Y:S01]  /*b6a0*/  STS [R17+0x4000], R88 ;  /* 0x0040005811007388 */ /* 0x0005e20000000800 */
[----:B------:R-:W-:Y:S02]  /*b6b0*/  IADD3 R6, R6, -R5, RZ ;  /* 0x8000000506067210 */ /* 0x000fe40007ffe0ff */
[----:B------:R-:W-:Y:S01]  /*b6c0*/  MOV R5, 0x7f800000 ;  /* 0x7f80000000057802 */ /* 0x000fe20000000f00 */
[----:B------:R2:W-:Y:S01]  /*b6d0*/  STS [R17+0x4400], R90 ;  /* 0x0044005a11007388 */ /* 0x0005e20000000800 */
[----:B------:R-:W-:Y:S01]  /*b6e0*/  @P3 FFMA.FTZ R5, R3, c[0x0][0x238], R0 ;  /* 0x00008e0003053a23 */ /* 0x000fe20000010000 */
[----:B------:R-:W-:Y:S02]  /*b6f0*/  LEA R6, R6, R209, 0x4 ;  /* 0x000000d106067211 */ /* 0x000fe400078e20ff */
[----:B------:R2:W-:Y:S04]  /*b700*/  STS [R19+0x4000], R92 ;  /* 0x0040005c13007388 */ /* 0x0005e80000000800 */
[----:B------:R2:W-:Y:S04]  /*b710*/  STS [R19+0x4400], R94 ;  /* 0x0044005e13007388 */ /* 0x0005e80000000800 */
[----:B------:R2:W-:Y:S04]  /*b720*/  STS [R21+0x4000], R96 ;  /* 0x0040006015007388 */ /* 0x0005e80000000800 */
[----:B------:R2:W-:Y:S04]  /*b730*/  STS [R21+0x4400], R98 ;  /* 0x0044006215007388 */ /* 0x0005e80000000800 */
[----:B------:R-:W-:Y:S06]  /*b740*/  BAR.SYNC.DEFER_BLOCKING 0x0 ;  /* 0x0000000000007b1d */ /* 0x000fec0000010000 */
[----:B------:R2:W1:Y:S04]  /*b750*/  LDS.128 R48, [R208] ;  /* 0x00000000d0307984 */ /* 0x0004680000000c00 */
        /* <DEDUP_REMOVED lines=12> */
[----:B---3--:R-:W-:Y:S01]  /*b820*/  UIMAD UR6, UR11, -0x40, UR15 ;  /* 0xffffffc00b0678a4 */ /* 0x008fe2000f8e020f */
        /* <DEDUP_REMOVED lines=15> */
.L_x_376:
[----:B---3--:R-:W-:Y:S05]  /*b920*/  BSYNC B0 ;  /* 0x0000000000007941 */ /* 0x008fea0003800000 */
.L_x_375:
[----:B------:R-:W3:Y:S01]  /*b930*/  S2R R3, SR_TID.X ;  /* 0x0000000000037919 */ /* 0x000ee20000002100 */
[----:B------:R-:W-:Y:S01]  /*b940*/  IADD3 R4, P0, R216, UR18, RZ ;  /* 0x00000012d8047c10 */ /* 0x000fe2000ff1e0ff */
[----:B------:R-:W-:Y:S01]  /*b950*/  USHF.R.S32.HI UR6, URZ, 0x1f, UR12 ;  /* 0x0000001f3f067899 */ /* 0x000fe2000801140c */
[----:B------:R-:W-:Y:S01]  /*b960*/  BSSY B0, `(.L_x_377) ;  /* 0x0000017000007945 */ /* 0x000fe20003800000 */
[----:B------:R-:W5:Y:S01]  /*b970*/  S2R R0, SR_CTAID.Z ;  /* 0x0000000000007919 */ /* 0x000f620000002700 */
[----:B------:R-:W-:Y:S01]  /*b980*/  IADD3.X R5, R217, UR7, RZ, P0, !PT ;  /* 0x00000007d9057c10 */ /* 0x000fe200087fe4ff */
[----:B------:R-:W-:-:S02]  /*b990*/  ULDC.64 UR4, c[0x0][0x1f0] ;  /* 0x00007c0000047ab9 */ /* 0x000fc40000000a00 */
[----:B------:R-:W-:-:S04]  /*b9a0*/  UIMAD UR4, UR6, UR4, URZ ;  /* 0x00000004060472a4 */ /* 0x000fc8000f8e023f */
[----:B------:R-:W-:Y:S01]  /*b9b0*/  UIMAD UR4, UR12, UR5, UR4 ;  /* 0x000000050c0472a4 */ /* 0x000fe2000f8e0204 */
[----:B---3--:R-:W-:-:S04]  /*b9c0*/  SHF.R.S32.HI R2, RZ, 0x1f, R3 ;  /* 0x0000001fff027819 */ /* 0x008fc80000011403 */
[----:B------:R-:W-:Y:S01]  /*b9d0*/  LEA.HI R2, R2, R3, RZ, 0x3 ;  /* 0x0000000302027211 */ /* 0x000fe200078f18ff */
[----:B-----5:R-:W-:-:S03]  /*b9e0*/  IMAD.WIDE.U32 R4, R0, c[0x0][0x1f0], R4 ;  /* 0x00007c0000047a25 */ /* 0x020fc600078e0004 */
        /* <DEDUP_REMOVED lines=11> */
[----:B-1----:R1:W-:Y:S04]  /*baa0*/  STG.E.128 [R58.64], R48 ;  /* 0x000000303a007986 */ /* 0x0023e8000c101d10 */
[----:B------:R1:W-:Y:S04]  /*bab0*/  STG.E.128 [R58.64+0x80], R32 ;  /* 0x000080203a007986 */ /* 0x0003e8000c101d10 */
[----:B------:R1:W-:Y:S02]  /*bac0*/  STG.E.128 [R58.64+0x100], R16 ;  /* 0x000100103a007986 */ /* 0x0003e4000c101d10 */
.L_x_378:
[----:B------:R-:W-:Y:S05]  /*bad0*/  BSYNC B0 ;  /* 0x0000000000007941 */ /* 0x000fea0003800000 */
.L_x_377:
[----:B------:R-:W-:Y:S01]  /*bae0*/  IADD3 R0, R2, 0x10, RZ ;  /* 0x0000001002007810 */ /* 0x000fe20007ffe0ff */
[----:B------:R-:W-:Y:S03]  /*baf0*/  BSSY B0, `(.L_x_379) ;  /* 0x0000010000007945 */ /* 0x000fe60003800000 */
[----:B------:R-:W-:-:S13]  /*bb00*/  ISETP.GE.AND P0, PT, R0, UR10, PT ;  /* 0x0000000a00007c0c */ /* 0x000fda000bf06270 */
[----:B------:R-:W-:Y:S05]  /*bb10*/  @P0 BRA `(.L_x_380) ;  /* 0x000000d000000947 */ /* 0x000fea0003800000 */
[----:B------:R-:W-:Y:S01]  /*bb20*/  IADD3 R3, P0, R218, 0x10, RZ ;  /* 0x00000010da037810 */ /* 0x000fe20007f1e0ff */
[----:B-1----:R-:W-:Y:S01]  /*bb30*/  IMAD.MOV.U32 R16, RZ, RZ, R4 ;  /* 0x000000ffff107224 */ /* 0x002fe200078e0004 */
[----:B--2---:R-:W-:-:S03]  /*bb40*/  MOV R17, R7 ;  /* 0x0000000700117202 */ /* 0x004fc60000000f00 */
[----:B------:R-:W-:Y:S02]  /*bb50*/  IMAD.X R0, RZ, RZ, R219, P0 ;  /* 0x000000ffff007224 */ /* 0x000fe400000e06db */
[----:B------:R-:W-:-:S04]  /*bb60*/  IMAD.WIDE.U32 R16, R3, c[0x0][0x1e8], R16 ;  /* 0x00007a0003107a25 */ /* 0x000fc800078e0010 */
[----:B------:R-:W-:Y:S01]  /*bb70*/  IMAD R0, R0, c[0x0][0x1e8], RZ ;  /* 0x00007a0000007a24 */ /* 0x000fe200078e02ff */
[----:B------:R-:W-:-:S03]  /*bb80*/  LEA R18, P0, R16, c[0x0][0x1d0], 0x1 ;  /* 0x0000740010127a11 */ /* 0x000fc600078008ff */
[----:B------:R-:W-:-:S05]  /*bb90*/  IMAD R0, R3, c[0x0][0x1ec], R0 ;  /* 0x00007b0003007a24 */ /* 0x000fca00078e0200 */
[----:B------:R-:W-:-:S04]  /*bba0*/  IADD3 R0, R17, R0, RZ ;  /* 0x0000000011007210 */ /* 0x000fc80007ffe0ff */
[----:B------:R-:W-:-:S05]  /*bbb0*/  LEA.HI.X R19, R16, c[0x0][0x1d4], R0, 0x1, P0 ;  /* 0x0000750010137a11 */ /* 0x000fca00000f0c00 */
[----:B------:R1:W-:Y:S04]  /*bbc0*/  STG.E.128 [R18.64], R44 ;  /* 0x0000002c12007986 */ /* 0x0003e8000c101d10 */
[----:B------:R1:W-:Y:S04]  /*bbd0*/  STG.E.128 [R18.64+0x80], R28 ;  /* 0x0000801c12007986 */ /* 0x0003e8000c101d10 */
[----:B------:R1:W-:Y:S02]  /*bbe0*/  STG.E.128 [R18.64+0x100], R12 ;  /* 0x0001000c12007986 */ /* 0x0003e4000c101d10 */
.L_x_380:
[----:B------:R-:W-:Y:S05]  /*bbf0*/  BSYNC B0 ;  /* 0x0000000000007941 */ /* 0x000fea0003800000 */
.L_x_379:
        /* <DEDUP_REMOVED lines=17> */
.L_x_382:
[----:B------:R-:W-:Y:S05]  /*bd10*/  BSYNC B0 ;  /* 0x0000000000007941 */ /* 0x000fea0003800000 */
.L_x_381:
[----:B------:R-:W-:-:S13]  /*bd20*/  ISETP.GE.AND P0, PT, R207, UR10, PT ;  /* 0x0000000acf007c0c */ /* 0x000fda000bf06270 */
        /* <DEDUP_REMOVED lines=14> */
.L_x_364:
[----:B------:R-:W-:Y:S01]  /*be10*/  UISETP.NE.AND UP4, UPT, UR9, -0x1, UPT ;  /* 0xffffffff0900788c */ /* 0x000fe2000bf85270 */
[----:B------:R-:W-:Y:S01]  /*be20*/  SHF.R.S32.HI R3, RZ, 0x1f, R4 ;  /* 0x0000001fff037819 */ /* 0x000fe20000011404 */
[----:B------:R-:W-:Y:S01]  /*be30*/  ULDC.64 UR6, c[0x0][0x1e8] ;  /* 0x00007a0000067ab9 */ /* 0x000fe20000000a00 */
[----:B------:R-:W1:Y:S01]  /*be40*/  S2R R10, SR_CTAID.Z ;  /* 0x00000000000a7919 */ /* 0x000e620000002700 */
[----:B------:R-:W-:Y:S01]  /*be50*/  ULDC.64 UR4, c[0x0][0x1e0] ;  /* 0x0000780000047ab9 */ /* 0x000fe20000000a00 */
[----:B------:R-:W-:Y:S01]  /*be60*/  LEA.HI R8, R3, R4, RZ, 0x3 ;  /* 0x0000000403087211 */ /* 0x000fe200078f18ff */
[----:B------:R-:W-:Y:S01]  /*be70*/  ULDC.U8 UR20, c[0x0][0x328] ;  /* 0x0000ca0000147ab9 */ /* 0x000fe20000000000 */
[----:B------:R-:W2:Y:S01]  /*be80*/  S2R R15, SR_CTAID.X ;  /* 0x00000000000f7919 */ /* 0x000ea20000002500 */
[----:B------:R-:W-:Y:S01]  /*be90*/  USHF.R.S32.HI UR14, URZ, 0x1f, UR11 ;  /* 0x0000001f3f0e7899 */ /* 0x000fe2000801140b */
[----:B------:R-:W-:Y:S01]  /*bea0*/  LOP3.LUT R3, R8, 0x1ffffff8, RZ, 0xc0, !PT ;  /* 0x1ffffff808037812 */ /* 0x000fe200078ec0ff */
[----:B------:R-:W-:Y:S01]  /*beb0*/  UISETP.NE.AND UP3, UPT, UR20, URZ, UPT ;  /* 0x0000003f1400728c */ /* 0x000fe2000bf65270 */
[----:B------:R-:W-:Y:S01]  /*bec0*/  SHF.R.S32.HI R8, RZ, 0x3, R8 ;  /* 0x00000003ff087819 */ /* 0x000fe20000011408 */
[----:B------:R-:W-:Y:S01]  /*bed0*/  @UP4 UIMAD.WIDE.U32 UR18, UR9, UR6, URZ ;  /* 0x00000006091242a5 */ /* 0x000fe2000f8e003f */
[----:B------:R-:W-:Y:S01]  /*bee0*/  BSSY B0, `(.L_x_383) ;  /* 0x000003b000007945 */ /* 0x000fe20003800000 */
[----:B------:R-:W-:Y:S01]  /*bef0*/  @!UP4 USHF.R.S32.HI UR21, URZ, 0x1f, UR10 ;  /* 0x0000001f3f15c899 */ /* 0x000fe2000801140a */
[----:B------:R-:W-:Y:S01]  /*bf00*/  IMAD.IADD R0, R4, 0x1, -R3 ;  /* 0x0000000104007824 */ /* 0x000fe200078e0a03 */
[----:B------:R-:W-:Y:S01]  /*bf10*/  @UP4 UIMAD UR7, UR9, UR7, UR19 ;  /* 0x00000007090742a4 */ /* 0x000fe2000f8e0213 */
[----:B------:R-:W-:Y:S01]  /*bf20*/  SHF.R.S32.HI R9, RZ, 0x1f, R8 ;  /* 0x0000001fff097819 */ /* 0x000fe20000011408 */
[----:B------:R-:W-:Y:S01]  /*bf30*/  @!UP4 UIMAD UR21, UR21, UR4, URZ ;  /* 0x000000041515c2a4 */ /* 0x000fe2000f8e023f */
[----:B------:R-:W-:Y:S01]  /*bf40*/  IMAD.SHL.U32 R0, R0, 0x8, RZ ;  /* 0x0000000800007824 */ /* 0x000fe200078e00ff */
[----:B------:R-:W-:-:S02]  /*bf50*/  ULDC.U8 UR19, c[0x0][0x329] ;  /* 0x0000ca4000137ab9 */ /* 0x000fc40000000000 */
[----:B------:R-:W-:Y:S02]  /*bf60*/  UISETP.NE.AND UP1, UPT, UR19, URZ, UPT ;  /* 0x0000003f1300728c */ /* 0x000fe4000bf25270 */
[----:B------:R-:W-:Y:S02]  /*bf70*/  @!UP4 UIMAD.WIDE.U32 UR22, UR10, UR4, URZ ;  /* 0x000000040a16c2a5 */ /* 0x000fe4000f8e003f */
[----:B------:R-:W-:Y:S02]  /*bf80*/  @!UP4 UIMAD UR21, UR10, UR5, UR21 ;  /* 0x000000050a15c2a4 */ /* 0x000fe4000f8e0215 */
[----:B------:R-:W-:Y:S02]  /*bf90*/  UISETP.NE.OR UP2, UPT, UR19, URZ, !UP3 ;  /* 0x0000003f1300728c */ /* 0x000fe4000df45670 */
[----:B------:R-:W-:Y:S01]  /*bfa0*/  ULDC.64 UR4, c[0x0][0x1f0] ;  /* 0x00007c0000047ab9 */ /* 0x000fe20000000a00 */
[----:B--2---:R-:W-:Y:S01]  /*bfb0*/  IMAD.WIDE R14, R15, 0x40, R8 ;  /* 0x000000400f0e7825 */ /* 0x004fe200078e0208 */
[----:B------:R-:W-:-:S02]  /*bfc0*/  UIMAD UR4, UR14, UR4, URZ ;  /* 0x000000040e0472a4 */ /* 0x000fc4000f8e023f */
[----:B------:R-:W-:Y:S02]  /*bfd0*/  ULDC UR13, c[0x0][0x214] ;  /* 0x00008500000d7ab9 */ /* 0x000fe40000000800 */
[----:B------:R-:W-:Y:S02]  /*bfe0*/  @UP1 ULDC UR14, c[0x0][0x210] ;  /* 0x00008400000e1ab9 */ /* 0x000fe40000000800 */
[----:B------:R-:W-:Y:S02]  /*bff0*/  ULDC UR8, c[0x0][0x234] ;  /* 0x00008d0000087ab9 */ /* 0x000fe40000000800 */
[----:B------:R-:W-:Y:S02]  /*c000*/  @UP1 UIMAD UR14, UR14, UR13, URZ ;  /* 0x0000000d0e0e12a4 */ /* 0x000fe4000f8e023f */
[----:B------:R-:W-:Y:S02]  /*c010*/  UISETP.NE.OR UP0, UPT, UR9, -0x1, UP2 ;  /* 0xffffffff0900788c */ /* 0x000fe40009705670 */
[----:B------:R-:W-:-:S02]  /*c020*/  @!UP1 USEL UR14, UR13, UR8, !UP3 ;  /* 0x000000080d0e9287 */ /* 0x000fc4000d800000 */
[----:B------:R-:W-:Y:S02]  /*c030*/  ULDC UR6, c[0x0][0x1c0] ;  /* 0x0000700000067ab9 */ /* 0x000fe40000000800 */
[----:B------:R-:W-:Y:S02]  /*c040*/  @UP1 UMOV UR19, 0x1 ;  /* 0x0000000100131882 */ /* 0x000fe40000000000 */
[----:B------:R-:W-:Y:S02]  /*c050*/  @!UP1 UIMAD UR19, UR14, UR6, URZ ;  /* 0x000000060e1392a4 */ /* 0x000fe4000f8e023f */
[----:B------:R-:W-:Y:S02]  /*c060*/  @!UP4 UMOV UR18, UR22 ;  /* 0x000000160012cc82 */ /* 0x000fe40008000000 */
[----:B------:R-:W-:Y:S01]  /*c070*/  @!UP4 UIADD3 UR7, UR23, UR21, URZ ;  /* 0x000000151707c290 */ /* 0x000fe2000fffe03f */
[----:B------:R-:W-:Y:S01]  /*c080*/  IADD3 R2, P0, R0, UR18, RZ ;  /* 0x0000001200027c10 */ /* 0x000fe2000ff1e0ff */
[----:B------:R-:W-:-:S02]  /*c090*/  UIADD3 UR15, -UR12, UR15, URZ ;  /* 0x0000000f0c0f7290 */ /* 0x000fc4000fffe13f */
[----:B------:R-:W-:Y:S02]  /*c0a0*/  UIMAD UR19, UR10, UR19, URZ ;  /* 0x000000130a1372a4 */ /* 0x000fe4000f8e023f */
[----:B------:R-:W-:Y:S01]  /*c0b0*/  @!UP0 UIMAD UR9, UR10, UR13, URZ ;  /* 0x0000000d0a0982a4 */ /* 0x000fe2000f8e023f */
[----:B------:R-:W-:Y:S01]  /*c0c0*/  LEA.HI.X.SX32 R3, R0, UR7, 0x1, P0 ;  /* 0x0000000700037c11 */ /* 0x000fe200080f0eff */
[----:B------:R-:W-:Y:S01]  /*c0d0*/  @UP1 ULDC UR20, c[0x0][0x210] ;  /* 0x0000840000141ab9 */ /* 0x000fe20000000800 */
[----:B------:R-:W-:Y:S01]  /*c0e0*/  ISETP.GE.AND P0, PT, R8, UR15, PT ;  /* 0x0000000f08007c0c */ /* 0x000fe2000bf06270 */
[----:B------:R-:W-:Y:S02]  /*c0f0*/  USEL UR19, UR19, URZ, UP2 ;  /* 0x0000003f13137287 */ /* 0x000fe40009000000 */
[----:B------:R-:W-:Y:S01]  /*c100*/  @!UP1 UMOV UR20, 0x1 ;  /* 0x0000000100149882 */ /* 0x000fe20000000000 */
[----:B-1----:R-:W-:Y:S01]  /*c110*/  IMAD.WIDE.U32 R10, R10, c[0x0][0x1f0], R2 ;  /* 0x00007c000a0a7a25 */ /* 0x002fe200078e0002 */
[----:B------:R-:W-:-:S02]  /*c120*/  UIMAD UR12, UR12, UR20, URZ ;  /* 0x000000140c0c72a4 */ /* 0x000fc4000f8e023f */
[----:B------:R-:W-:Y:S02]  /*c130*/  UIMAD UR19, UR11, UR14, UR19 ;  /* 0x0000000e0b1372a4 */ /* 0x000fe4000f8e0213 */
[----:B------:R-:W-:Y:S02]  /*c140*/  UMOV UR24, URZ ;  /* 0x0000003f00187c82 */ /* 0x000fe40008000000 */
[----:B------:R-:W-:Y:S02]  /*c150*/  @!UP2 UMOV UR24, UR9 ;  /* 0x000000090018ac82 */ /* 0x000fe40008000000 */
[----:B------:R-:W-:Y:S02]  /*c160*/  UIMAD UR4, UR11, UR5, UR4 ;  /* 0x000000050b0472a4 */ /* 0x000fe4000f8e0204 */
[----:B------:R-:W-:Y:S02]  /*c170*/  UMOV UR25, URZ ;  /* 0x0000003f00197c82 */ /* 0x000fe40008000000 */
[----:B------:R-:W-:-:S02]  /*c180*/  USHF.R.S32.HI UR6, URZ, 0x1f, UR12 ;  /* 0x0000001f3f067899 */ /* 0x000fc4000801140c */
[----:B------:R-:W-:Y:S01]  /*c190*/  @!UP2 USHF.R.S32.HI UR25, URZ, 0x1f, UR9 ;  /* 0x0000001f3f19a899 */ /* 0x000fe20008011409 */
        /* <DEDUP_REMOVED lines=15> */
.L_x_384:
[----:B------:R-:W-:Y:S05]  /*c290*/  BSYNC B0 ;  /* 0x0000000000007941 */ /* 0x000fea0003800000 */
.L_x_383:
        /* <DEDUP_REMOVED lines=17> */
.L_x_386:
[----:B------:R-:W-:Y:S05]  /*c3b0*/  BSYNC B0 ;  /* 0x0000000000007941 */ /* 0x000fea0003800000 */
.L_x_385:
        /* <DEDUP_REMOVED lines=17> */
.L_x_388:
[----:B------:R-:W-:Y:S05]  /*c4d0*/  BSYNC B0 ;  /* 0x0000000000007941 */ /* 0x000fea0003800000 */
.L_x_387:
        /* <DEDUP_REMOVED lines=16> */
.L_x_390:
[----:B------:R-:W-:Y:S05]  /*c5e0*/  BSYNC B0 ;  /* 0x0000000000007941 */ /* 0x000fea0003800000 */
.L_x_389:
        /* <DEDUP_REMOVED lines=27> */
[----:B--2---:R-:W-:Y:S02]  /*c7a0*/  IMAD R0, R2, UR20, RZ ;  /* 0x0000001402007c24 */ /* 0x004fe4000f8e02ff */
[----:B------:R-:W-:-:S03]  /*c7b0*/  IMAD.MOV.U32 R5, RZ, RZ, 0x7f800000 ;  /* 0x7f800000ff057424 */ /* 0x000fc600078e00ff */
[----:B------:R-:W-:-:S04]  /*c7c0*/  IADD3 R3, P0, R0, UR12, RZ ;  /* 0x0000000c00037c10 */ /* 0x000fc8000ff1e0ff */
[----:B------:R-:W-:Y:S02]  /*c7d0*/  LEA.HI.X.SX32 R0, R0, UR6, 0x1, P0 ;  /* 0x0000000600007c11 */ /* 0x000fe400080f0eff */
[----:B------:R-:W-:-:S04]  /*c7e0*/  LEA R2, P0, R3, c[0x0][0x200], 0x2 ;  /* 0x0000800003027a11 */ /* 0x000fc800078010ff */
[----:B------:R-:W-:-:S05]  /*c7f0*/  LEA.HI.X R3, R3, c[0x0][0x204], R0, 0x2, P0 ;  /* 0x0000810003037a11 */ /* 0x000fca00000f1400 */
[----:B------:R-:W-:Y:S01]  /*c800*/  STG.E [R2.64], R5 ;  /* 0x0000000502007986 */ /* 0x000fe2000c101910 */
[----:B------:R-:W-:Y:S05]  /*c810*/  EXIT ;  /* 0x000000000000794d */ /* 0x000fea0003800000 */
.L_x_391:
        /* <DEDUP_REMOVED lines=14> */
.L_x_690:


//--------------------- .text._ZN5flash16flash_fwd_kernelI23Flash_fwd_kernel_traitsILi192ELi64ELi64ELi4ELb0ELb0EN7cutlass10bfloat16_tE19Flash_kernel_traitsILi192ELi64ELi64ELi4ES3_EELb1ELb1ELb0ELb1ELb0ELb0ELb0ELb0EEEvNS_16Flash_fwd_paramsE --------------------------
	.section	.text._ZN5flash16flash_fwd_kernelI23Flash_fwd_kernel_traitsILi192ELi64ELi64ELi4ELb0ELb0EN7cutlass10bfloat16_tE19Flash_kernel_traitsILi192ELi64ELi64ELi4ES3_EELb1ELb1ELb0ELb1ELb0ELb0ELb0ELb0EEEvNS_16Flash_fwd_paramsE,"ax",@progbits
	.sectioninfo	@"SHI_REGISTERS=254"
	.align	128
        .global         _ZN5flash16flash_fwd_kernelI23Flash_fwd_kernel_traitsILi192ELi64ELi64ELi4ELb0ELb0EN7cutlass10bfloat16_tE19Flash_kernel_traitsILi192ELi64ELi64ELi4ES3_EELb1ELb1ELb0ELb1ELb0ELb0ELb0ELb0EEEvNS_16Flash_fwd_paramsE
        .type           _ZN5flash16flash_fwd_kernelI23Flash_fwd_kernel_traitsILi192ELi64ELi64ELi4ELb0ELb0EN7cutlass10bfloat16_tE19Flash_kernel_traitsILi192ELi64ELi64ELi4ES3_EELb1ELb1ELb0ELb1ELb0ELb0ELb0ELb0EEEvNS_16Flash_fwd_paramsE,@function
        .size           _ZN5flash16flash_fwd_kernelI23Flash_fwd_kernel_traitsILi192ELi64ELi64ELi4ELb0ELb0EN7cutlass10bfloat16_tE19Flash_kernel_traitsILi192ELi64ELi64ELi4ES3_EELb1ELb1ELb0ELb1ELb0ELb0ELb0ELb0EEEvNS_16Flash_fwd_paramsE,(.L_x_691 - _ZN5flash16flash_fwd_kernelI23Flash_fwd_kernel_traitsILi192ELi64ELi64ELi4ELb0ELb0EN7cutlass10bfloat16_tE19Flash_kernel_traitsILi192ELi64ELi64ELi4ES3_EELb1ELb1ELb0ELb1ELb0ELb0ELb0ELb0EEEvNS_16Flash_fwd_paramsE)
        .other          _ZN5flash16flash_fwd_kernelI23Flash_fwd_kernel_traitsILi192ELi64ELi64ELi4ELb0ELb0EN7cutlass10bfloat16_tE19Flash_kernel_traitsILi192ELi64ELi64ELi4ES3_EELb1ELb1ELb0ELb1ELb0ELb0ELb0ELb0EEEvNS_16Flash_fwd_paramsE,@"STO_CUDA_ENTRY STV_DEFAULT"
_ZN5flash16flash_fwd_kernelI23Flash_fwd_kernel_traitsILi192ELi64ELi64ELi4ELb0ELb0EN7cutlass10bfloat16_tE19Flash_kernel_traitsILi192ELi64ELi64ELi4ES3_EELb1ELb1ELb0ELb1ELb0ELb0ELb0ELb0EEEvNS_16Flash_fwd_paramsE:
.text._ZN5flash16flash_fwd_kernelI23Flash_fwd_kernel_traitsILi192ELi64ELi64ELi4ELb0ELb0EN7cutlass10bfloat16_tE19Flash_kernel_traitsILi192ELi64ELi64ELi4ES3_EELb1ELb1ELb0ELb1ELb0ELb0ELb0ELb0EEEvNS_16Flash_fwd_paramsE:
        /* <DEDUP_REMOVED lines=92> */
.L_x_392:
[----:B------:R-:W-:Y:S02]  /*05c0*/  ULDC UR6, c[0x0][0x218] ;  /* 0x0000860000067ab9 */ /* 0x000fe40000000800 */
.L_x_393:
        /* <DEDUP_REMOVED lines=48> */
[----:B------:R-:W-:Y:S02]  /*08d0*/  @UP0 UIMAD.WIDE.U32 UR28, UR25, UR4, URZ ;  /* 0x00000004191c02a5 */ /* 0x000fe4000f8e003f */
[----:B------:R-:W-:Y:S02]  /*08e0*/  @!UP1 UIMAD.WIDE.U32 UR30, UR15, UR6, URZ ;  /* 0x000000060f1e92a5 */ /* 0x000fe4000f8e003f */
[----:B------:R-:W-:Y:S02]  /*08f0*/  @!UP1 UIMAD UR4, UR15, UR7, UR17 ;  /* 0x000000070f0492a4 */ /* 0x000fe4000f8e0211 */
[----:B------:R-:W-:Y:S02]  /*0900*/  @UP1 UMOV UR6, UR26 ;  /* 0x0000001a00061c82 */ /* 0x000fe40008000000 */
[----:B------:R-:W-:Y:S02]  /*0910*/  @UP0 UIMAD UR7, UR25, UR5, UR29 ;  /* 0x00000005190702a4 */ /* 0x000fe4000f8e021d */
[----:B------:R-:W-:-:S02]  /*0920*/  USHF.R.S32.HI UR17, URZ, 0x1f, UR16 ;  /* 0x0000001f3f117899 */ /* 0x000fc40008011410 */
[----:B------:R-:W-:Y:S02]  /*0930*/  @!UP1 UIADD3 UR22, UR31, UR4, URZ ;  /* 0x000000041f169290 */ /* 0x000fe4000fffe03f */
[----:B------:R-:W-:Y:S02]  /*0940*/  @!UP1 UMOV UR6, UR30 ;  /* 0x0000001e00069c82 */ /* 0x000fe40008000000 */
[----:B------:R-:W-:Y:S01]  /*0950*/  @UP0 UMOV UR26, UR28 ;  /* 0x0000001c001a0c82 */ /* 0x000fe20008000000 */
[----:B------:R-:W-:Y:S05]  /*0960*/  @P0 BRA `(.L_x_395) ;  /* 0x000000c000000947 */ /* 0x000fea0003800000 */
[----:B-1----:R-:W-:Y:S02]  /*0970*/  USHF.R.S32.HI UR25, URZ, 0x1f, UR23 ;  /* 0x0000001f3f197899 */ /* 0x002fe40008011417 */
[----:B------:R-:W-:Y:S02]  /*0980*/  ULDC.64 UR4, c[0x0][0x198] ;  /* 0x0000660000047ab9 */ /* 0x000fe40000000a00 */
[----:B------:R-:W-:Y:S02]  /*0990*/  UIMAD UR25, UR25, UR4, URZ ;  /* 0x00000004191972a4 */ /* 0x000fe4000f8e023f */
[----:B------:R-:W-:-:S02]  /*09a0*/  UIMAD.WIDE.U32 UR26, UR23, UR4, URZ ;  /* 0x00000004171a72a5 */ /* 0x000fc4000f8e003f */
[----:B------:R-:W-:Y:S02]  /*09b0*/  UIMAD UR25, UR23, UR5, UR25 ;  /* 0x00000005171972a4 */ /* 0x000fe4000f8e0219 */
[----:B------:R-:W-:Y:S02]  /*09c0*/  USHF.R.S32.HI UR7, URZ, 0x1f, UR15 ;  /* 0x0000001f3f077899 */ /* 0x000fe4000801140f */
[----:B------:R-:W-:Y:S02]  /*09d0*/  ULDC.64 UR4, c[0x0][0x180] ;  /* 0x0000600000047ab9 */ /* 0x000fe40000000a00 */
[----:B------:R-:W-:Y:S02]  /*09e0*/  UIADD3 UR27, UR27, UR25, URZ ;  /* 0x000000191b1b7290 */ /* 0x000fe4000fffe03f */
[----:B------:R-:W-:Y:S02]  /*09f0*/  UIMAD UR7, UR7, UR4, URZ ;  /* 0x00000004070772a4 */ /* 0x000fe4000f8e023f */
[----:B------:R-:W-:-:S02]  /*0a00*/  UIMAD.WIDE.U32 UR26, UR15, UR4, UR26 ;  /* 0x000000040f1a72a5 */ /* 0x000fc4000f8e001a */
[----:B------:R-:W-:-:S04]  /*0a10*/  UIMAD UR7, UR15, UR5, UR7 ;  /* 0x000000050f0772a4 */ /* 0x000fc8000f8e0207 */
[----:B------:R-:W-:Y:S02]  /*0a20*/  UIADD3 UR7, UR27, UR7, URZ ;  /* 0x000000071b077290 */ /* 0x000fe4000fffe03f */
.L_x_395:
        /* <DEDUP_REMOVED lines=44> */
.L_x_396:
        /* <DEDUP_REMOVED lines=17> */
[----:B------:R-:W-:Y:S01]  /*0e00*/  LOP3.LUT R0, R196, 0x38, R204, 0xf8, !PT ;  /* 0x00000038c4007812 */ /* 0x000fe200078ef8cc */
[----:B------:R-:W-:Y:S01]  /*0e10*/  IMAD.IADD R6, R8, 0x1, -R6 ;  /* 0x0000000108067824 */ /* 0x000fe200078e0a06 */
[----:B------:R-:W-:Y:S01]  /*0e20*/  SHF.R.U32.HI R196, RZ, 0x3, R196 ;  /* 0x00000003ffc47819 */ /* 0x000fe200000116c4 */
[----:B------:R-:W-:Y:S01]  /*0e30*/  IMAD.IADD R193, R4, 0x1, -R193 ;  /* 0x0000000104c17824 */ /* 0x000fe200078e0ac1 */
[----:B------:R-:W-:-:S02]  /*0e40*/  SHF.R.S32.HI R205, RZ, 0x1f, R204 ;  /* 0x0000001fffcd7819 */ /* 0x000fc400000114cc */
[----:B------:R-:W-:Y:S02]  /*0e50*/  LOP3.LUT R196, R0, R196, RZ, 0x3c, !PT ;  /* 0x000000c400c47212 */ /* 0x000fe400078e3cff */
[----:B------:R-:W-:Y:S01]  /*0e60*/  SHF.R.S32.HI R0, RZ, 0x1f, R6 ;  /* 0x0000001fff007819 */ /* 0x000fe20000011406 */
[----:B------:R-:W-:Y:S01]  /*0e70*/  IMAD.WIDE.U32 R18, R16, c[0x0][0x198], R204 ;  /* 0x0000660010127a25 */ /* 0x000fe200078e00cc */
[----:B------:R-:W-:Y:S01]  /*0e80*/  IADD3 R10, P0, R204, UR6, RZ ;  /* 0x00000006cc0a7c10 */ /* 0x000fe2000ff1e0ff */
[----:B------:R-:W-:Y:S01]  /*0e90*/  UIADD3 UR6, -UR12, UR14, URZ ;  /* 0x0000000e0c067290 */ /* 0x000fe2000fffe13f */
[----:B------:R-:W-:Y:S02]  /*0ea0*/  LEA.HI R0, R0, R6, RZ, 0x3 ;  /* 0x0000000600007211 */ /* 0x000fe400078f18ff */
[----:B------:R-:W-:Y:S02]  /*0eb0*/  IADD3.X R11, R205, UR22, RZ, P0, !PT ;  /* 0x00000016cd0b7c10 */ /* 0x000fe400087fe4ff */
[C---:B------:R-:W-:Y:S01]  /*0ec0*/  LOP3.LUT R4, R0.reuse, 0xfffffff8, RZ, 0xc0, !PT ;  /* 0xfffffff800047812 */ /* 0x040fe200078ec0ff */
[----:B------:R-:W-:Y:S01]  /*0ed0*/  IMAD.SHL.U32 R0, R0, 0x40, RZ ;  /* 0x0000004000007824 */ /* 0x000fe200078e00ff */
[----:B------:R-:W-:Y:S01]  /*0ee0*/  SHF.R.S32.HI R17, RZ, 0x1f, R16 ;  /* 0x0000001fff117819 */ /* 0x000fe20000011410 */
[----:B-1----:R-:W-:Y:S01]  /*0ef0*/  IMAD.WIDE.U32 R14, R14, c[0x0][0x1a8], R10 ;  /* 0x00006a000e0e7a25 */ /* 0x002fe200078e000a */
[----:B------:R-:W-:-:S02]  /*0f00*/  LOP3.LUT R196, R196, 0xfffffe00, R2, 0xf8, !PT ;  /* 0xfffffe00c4c47812 */ /* 0x000fc400078ef802 */
[----:B------:R-:W-:Y:S01]  /*0f10*/  SHF.R.S32.HI R218, RZ, 0x1f, R216 ;  /* 0x0000001fffda7819 */ /* 0x000fe200000114d8 */
[----:B------:R-:W-:Y:S01]  /*0f20*/  IMAD.IADD R4, R6, 0x1, -R4 ;  /* 0x0000000106047824 */ /* 0x000fe200078e0a04 */
[----:B------:R-:W-:Y:S01]  /*0f30*/  IADD3 R200, P1, R18, UR26, RZ ;  /* 0x0000001a12c87c10 */ /* 0x000fe2000ff3e0ff */
[----:B------:R-:W-:Y:S01]  /*0f40*/  IMAD R2, R17, c[0x0][0x1a0], RZ ;  /* 0x0000680011027a24 */ /* 0x000fe200078e02ff */
[----:B------:R-:W-:Y:S01]  /*0f50*/  SHF.R.S32.HI R194, RZ, 0x5, R194 ;  /* 0x00000005ffc27819 */ /* 0x000fe200000114c2 */
[----:B------:R-:W-:Y:S01]  /*0f60*/  IMAD.WIDE.U32 R10, R16, c[0x0][0x1a0], R204 ;  /* 0x00006800100a7a25 */ /* 0x000fe200078e00cc */
[C---:B------:R-:W-:Y:S02]  /*0f70*/  LOP3.LUT P3, RZ, R4.reuse, 0x4, RZ, 0xc0, !PT ;  /* 0x0000000404ff7812 */ /* 0x040fe4000786c0ff */
[C---:B------:R-:W-:Y:S01]  /*0f80*/  LOP3.LUT P2, RZ, R4.reuse, 0x2, RZ, 0xc0, !PT ;  /* 0x0000000204ff7812 */ /* 0x040fe2000784c0ff */
[----:B------:R-:W-:Y:S01]  /*0f90*/  IMAD.SHL.U32 R4, R4, 0x40, RZ ;  /* 0x0000004004047824 */ /* 0x000fe200078e00ff */
[----:B------:R-:W-:Y:S01]  /*0fa0*/  IADD3 R10, P0, R10, UR28, RZ ;  /* 0x0000001c0a0a7c10 */ /* 0x000fe2000ff1e0ff */
[----:B------:R-:W-:Y:S01]  /*0fb0*/  IMAD R2, R16, c[0x0][0x1a4], R2 ;  /* 0x0000690010027a24 */ /* 0x000fe200078e0202 */
[----:B------:R-:W-:Y:S01]  /*0fc0*/  IADD3 R198, R204, 0x40, RZ ;  /* 0x00000040ccc67810 */ /* 0x000fe20007ffe0ff */
[----:B------:R-:W-:Y:S01]  /*0fd0*/  IMAD.SHL.U32 R6, R193, 0x8, RZ ;  /* 0x00000008c1067824 */ /* 0x000fe200078e00ff */
[----:B------:R-:W-:Y:S01]  /*0fe0*/  LOP3.LUT R4, R4, 0x1c0, RZ, 0xc0, !PT ;  /* 0x000001c004047812 */ /* 0x000fe200078ec0ff */
[----:B------:R-:W-:Y:S01]  /*0ff0*/  IMAD R9, R17, c[0x0][0x198], RZ ;  /* 0x0000660011097a24 */ /* 0x000fe200078e02ff */
[----:B------:R-:W-:Y:S01]  /*1000*/  IADD3.X R11, R11, UR5, R2, P0, !PT ;  /* 0x000000050b0b7c10 */ /* 0x000fe200087fe402 */
[----:B------:R-:W-:Y:S01]  /*1010*/  ULDC.64 UR4, c[0x0][0x1a8] ;  /* 0x00006a0000047ab9 */ /* 0x000fe20000000a00 */
[----:B------:R-:W-:Y:S01]  /*1020*/  LOP3.LUT R2, R4, 0x8, R6, 0xf8, !PT ;  /* 0x0000000804027812 */ /* 0x000fe200078ef806 */
[C---:B------:R-:W-:Y:S01]  /*1030*/  IMAD R9, R16.reuse, c[0x0][0x19c], R9 ;  /* 0x0000670010097a24 */ /* 0x040fe200078e0209 */
[----:B------:R-:W-:Y:S01]  /*1040*/  ISETP.GE.AND P0, PT, R16, UR6, PT ;  /* 0x0000000610007c0c */ /* 0x000fe2000bf06270 */
[----:B------:R-:W-:Y:S01]  /*1050*/  UIMAD UR4, UR17, UR4, URZ ;  /* 0x00000004110472a4 */ /* 0x000fe2000f8e023f */
[----:B------:R-:W-:Y:S01]  /*1060*/  SHF.R.U32.HI R4, RZ, 0x3, R4 ;  /* 0x00000003ff047819 */ /* 0x000fe20000011604 */
[C---:B------:R-:W-:Y:S01]  /*1070*/  IMAD R202, R218.reuse, c[0x0][0x1b0], RZ ;  /* 0x00006c00daca7a24 */ /* 0x040fe200078e02ff */
[----:B------:R-:W-:Y:S01]  /*1080*/  IADD3.X R201, R19, UR7, R9, P1, !PT ;  /* 0x0000000713c97c10 */ /* 0x000fe20008ffe409 */
[----:B------:R-:W-:Y:S01]  /*1090*/  IMAD R218, R218, c[0x0][0x1b8], RZ ;  /* 0x00006e00dada7a24 */ /* 0x000fe200078e02ff */
[----:B------:R-:W-:Y:S01]  /*10a0*/  LOP3.LUT R4, R2, R4, RZ, 0x3c, !PT ;  /* 0x0000000402047212 */ /* 0x000fe200078e3cff */
[----:B------:R-:W-:Y:S01]  /*10b0*/  UIMAD UR4, UR16, UR5, UR4 ;  /* 0x00000005100472a4 */ /* 0x000fe2000f8e0204 */
[----:B------:R-:W-:Y:S01]  /*10c0*/  IMAD R202, R216, c[0x0][0x1b4], R202 ;  /* 0x00006d00d8ca7a24 */ /* 0x000fe200078e02ca */
[----:B------:R-:W-:Y:S01]  /*10d0*/  IADD3 R197, R204, 0x80, RZ ;  /* 0x00000080ccc57810 */ /* 0x000fe20007ffe0ff */
[----:B------:R-:W-:Y:S01]  /*10e0*/  IMAD R218, R216, c[0x0][0x1bc], R218 ;  /* 0x00006f00d8da7a24 */ /* 0x000fe200078e02da */
[----:B------:R-:W-:Y:S01]  /*10f0*/  LOP3.LUT R4, R4, 0xfffffe00, R0, 0xf8, !PT ;  /* 0xfffffe0004047812 */ /* 0x000fe200078ef800 */
[----:B------:R-:W-:Y:S01]  /*1100*/  IMAD.WIDE.U32 R200, R216, c[0x0][0x1b0], R200 ;  /* 0x00006c00d8c87a25 */ /* 0x000fe200078e00c8 */
[----:B------:R-:W-:-:S03]  /*1110*/  IADD3 R19, R15, UR4, RZ ;  /* 0x000000040f137c10 */ /* 0x000fc6000fffe0ff */
        /* <DEDUP_REMOVED lines=40> */
.L_x_398:
[----:B------:R-:W-:Y:S05]  /*13a0*/  BSYNC B0 ;  /* 0x0000000000007941 */ /* 0x000fea0003800000 */
.L_x_397:
        /* <DEDUP_REMOVED lines=37> */
.L_x_400:
[----:B------:R-:W-:Y:S05]  /*1600*/  BSYNC B0 ;  /* 0x0000000000007941 */ /* 0x000fea0003800000 */
.L_x_399:
        /* <DEDUP_REMOVED lines=37> */
.L_x_402:
[----:B------:R-:W-:Y:S05]  /*1860*/  BSYNC B0 ;  /* 0x0000000000007941 */ /* 0x000fea0003800000 */
.L_x_401:
        /* <DEDUP_REMOVED lines=40> */
.L_x_404:
[----:B------:R-:W-:Y:S05]  /*1af0*/  BSYNC B0 ;  /* 0x0000000000007941 */ /* 0x000fea0003800000 */
.L_x_403:
        /* <DEDUP_REMOVED lines=37> */
.L_x_406:
[----:B------:R-:W-:Y:S05]  /*1d50*/  BSYNC B0 ;  /* 0x0000000000007941 */ /* 0x000fea0003800000 */
.L_x_405:
        /* <DEDUP_REMOVED lines=33> */
.L_x_408:
[----:B------:R-:W-:Y:S05]  /*1f70*/  BSYNC B0 ;  /* 0x0000000000007941 */ /* 0x000fea0003800000 */
.L_x_407:
        /* <DEDUP_REMOVED lines=32> */
.L_x_410:
[----:B------:R-:W-:Y:S05]  /*2180*/  BSYNC B0 ;  /* 0x0000000000007941 */ /* 0x000fea0003800000 */
.L_x_409:
[----:B------:R-:W-:Y:S01]  /*2190*/  ISETP.GE.AND P0, PT, R11, UR22, PT ;  /* 0x000000160b007c0c */ /* 0x000fe2000bf06270 */
[----:B------:R-:W-:-:S12]  /*21a0*/  BSSY B0, `(.L_x_411) ;  /* 0x0000021000007945 */ /* 0x000fd80003800000 */
        /* <DEDUP_REMOVED lines=32> */
.L_x_412:
[----:B------:R-:W-:Y:S05]  /*23b0*/  BSYNC B0 ;  /* 0x0000000000007941 */ /* 0x000fea0003800000 */
.L_x_411:
[----:B------:R-:W-:Y:S01]  /*23c0*/  ULDC.64 UR4, c[0x0][0x318] ;  /* 0x0000c60000047ab9 */ /* 0x000fe20000000a00 */
[----:B------:R-:W0:Y:S01]  /*23d0*/  LDGDEPBAR ;  /* 0x00000000000079af */ /* 0x000e220000000000 */
[----:B------:R-:W-:-:S04]  /*23e0*/  UISETP.NE.U32.AND UP1, UPT, URZ, UR4, UPT ;  /* 0x000000043f00728c */ /* 0x000fc8000bf25070 */
[----:B------:R-:W-:-:S03]  /*23f0*/  UISETP.NE.AND.EX UP1, UPT, URZ, UR5, UPT, UP1 ;  /* 0x000000053f00728c */ /* 0x000fc6000bf25310 */
[----:B------:R-:W-:-:S03]  /*2400*/  ULDC.64 UR4, c[0x0][0x320] ;  /* 0x0000c80000047ab9 */ /* 0x000fc60000000a00 */
[----:B------:R-:W-:-:S05]  /*2410*/  PLOP3.LUT P0, PT, PT, PT, UP1, 0x80, 0x0 ;  /* 0x000000000000781c */ /* 0x000fca0003f0f018 */
[----:B------:R-:W-:Y:S02]  /*2420*/  @UP1 USHF.R.S32.HI UR6, URZ, 0x1f, UR15 ;  /* 0x0000001f3f061899 */ /* 0x000fe4000801140f */
[----:B------:R-:W-:Y:S02]  /*2430*/  @UP1 UIMAD.WIDE.U32 UR16, UR15, UR4, UR16 ;  /* 0x000000040f1012a5 */ /* 0x000fe4000f8e0010 */
[----:B------:R-:W-:-:S03]  /*2440*/  @UP1 UIMAD UR6, UR6, UR4, URZ ;  /* 0x00000004060612a4 */ /* 0x000fc6000f8e023f */
[----:B------:R-:W-:Y:S01]  /*2450*/  ULDC UR4, c[0x0][0x318] ;  /* 0x0000c60000047ab9 */ /* 0x000fe20000000800 */
[----:B------:R-:W-:-:S04]  /*2460*/  DEPBAR.LE SB0, 0x0 ;  /* 0x000080000000791a */ /* 0x000fc80000000000 */
[----:B------:R-:W-:Y:S02]  /*2470*/  @UP1 UIMAD UR5, UR15, UR5, UR6 ;  /* 0x000000050f0512a4 */ /* 0x000fe4000f8e0206 */
[----:B------:R-:W-:Y:S02]  /*2480*/  @UP1 ULEA UR6, UP0, UR16, UR4, 0x2 ;  /* 0x0000000410061291 */ /* 0x000fe4000f80103f */
[----:B------:R-:W-:Y:S02]  /*2490*/  @UP1 UIADD3 UR5, UR17, UR5, URZ ;  /* 0x0000000511051290 */ /* 0x000fe4000fffe03f */
[----:B------:R-:W-:Y:S02]  /*24a0*/  ULDC UR4, c[0x0][0x31c] ;  /* 0x0000c70000047ab9 */ /* 0x000fe40000000800 */
[----:B------:R-:W-:Y:S01]  /*24b0*/  @UP1 ULEA.HI.X UR7, UR16, UR4, UR5, 0x2, UP0 ;  /* 0x0000000410071291 */ /* 0x000fe200080f1405 */
[----:B--23--:R-:W-:-:S05]  /*24c0*/  IMAD.U32 R14, RZ, RZ, UR6 ;  /* 0x00000006ff0e7e24 */ /* 0x00cfca000f8e00ff */
[----:B------:R-:W-:Y:S01]  /*24d0*/  IMAD.U32 R15, RZ, RZ, UR7 ;  /* 0x00000007ff0f7e24 */ /* 0x000fe2000f8e00ff */
[----:B------:R-:W2:Y:S01]  /*24e0*/  @P0 MUFU.RCP R13, c[0x0][0x238] ;  /* 0x00008e00000d0b08 */ /* 0x000ea20000001000 */
[----:B------:R-:W-:Y:S01]  /*24f0*/  ISETP.GE.AND P1, PT, R16, UR22, PT ;  /* 0x0000001610007c0c */ /* 0x000fe2000bf26270 */
[----:B------:R-:W-:Y:S02]  /*2500*/  ULDC.64 UR6, c[0x0][0x1a0] ;  /* 0x0000680000067ab9 */ /* 0x000fe40000000a00 */
[----:B------:R-:W2:Y:S01]  /*2510*/  @P0 LDG.E R14, [R14.64] ;  /* 0x000000120e0e0981 */ /* 0x000ea2000c1e1900 */
[----:B------:R-:W-:Y:S01]  /*2520*/  USHF.L.U64.HI UR24, UR6, UR24, UR7 ;  /* 0x0000001806187299 */ /* 0x000fe20008010207 */
[----:B------:R-:W-:Y:S01]  /*2530*/  IMAD.MOV.U32 R218, RZ, RZ, R216 ;  /* 0x000000ffffda7224 */ /* 0x000fe200078e00d8 */
[----:B------:R-:W-:Y:S01]  /*2540*/  USHF.L.U32 UR5, UR6, 0x6, URZ ;  /* 0x0000000606057899 */ /* 0x000fe2000800063f */
[----:B------:R-:W-:Y:S01]  /*2550*/  BAR.SYNC.DEFER_BLOCKING 0x0 ;  /* 0x0000000000007b1d */ /* 0x000fe20000010000 */
[----:B------:R-:W-:Y:S01]  /*2560*/  UIMAD UR4, UR24, UR23, URZ ;  /* 0x00000017180472a4 */ /* 0x000fe2000f8e023f */
[----:B------:R-:W-:Y:S01]  /*2570*/  IMAD.U32 R213, RZ, RZ, UR11 ;  /* 0x0000000bffd57e24 */ /* 0x000fe2000f8e00ff */
[----:B------:R-:W-:-:S02]  /*2580*/  SHF.L.U32 R195, R8, 0x1, RZ ;  /* 0x0000000108c37819 */ /* 0x000fc400000006ff */
[----:B------:R-:W-:Y:S01]  /*2590*/  UIMAD UR28, UR28, UR5, UR4 ;  /* 0x000000051c1c72a4 */ /* 0x000fe2000f8e0204 */
[----:B------:R-:W-:Y:S01]  /*25a0*/  BSSY B0, `(.L_x_413) ;  /* 0x000002a000007945 */ /* 0x000fe20003800000 */
[----:B------:R-:W-:Y:S01]  /*25b0*/  LOP3.LUT R195, R195, 0x6, RZ, 0xc0, !PT ;  /* 0x00000006c3c37812 */ /* 0x000fe200078ec0ff */
[----:B------:R-:W-:Y:S01]  /*25c0*/  UMOV UR4, URZ ;  /* 0x0000003f00047c82 */ /* 0x000fe20008000000 */
[----:B------:R-:W-:Y:S01]  /*25d0*/  LEA R213, R213, R194, 0x2 ;  /* 0x000000c2d5d57211 */ /* 0x000fe200078e10ff */
[----:B------:R3:W-:Y:S04]  /*25e0*/  @P1 STS.128 [R196+0xc000], RZ ;  /* 0x00c000ffc4001388 */ /* 0x0007e80000000c00 */
[----:B------:R3:W-:Y:S04]  /*25f0*/  @P1 STS.128 [R196+0xe000], RZ ;  /* 0x00e000ffc4001388 */ /* 0x0007e80000000c00 */
[----:B------:R3:W-:Y:S01]  /*2600*/  @P1 STS.128 [R196+0x10000], RZ ;  /* 0x010000ffc4001388 */ /* 0x0007e20000000c00 */
[----:B--2---:R-:W-:Y:S01]  /*2610*/  @P0 FMUL.FTZ R13, R14, R13 ;  /* 0x0000000d0e0d0220 */ /* 0x004fe20000410000 */
[----:B------:R-:W-:-:S03]  /*2620*/  SHF.R.S32.HI R14, RZ, 0x1f, R12 ;  /* 0x0000001fff0e7819 */ /* 0x000fc6000001140c */
[----:B------:R2:W4:Y:S01]  /*2630*/  @P0 R2UR UR15, R13 ;  /* 0x000000000d0f03c2 */ /* 0x00052200000e0000 */
[----:B------:R-:W-:Y:S01]  /*2640*/  LEA.HI R14, R14, R12, RZ, 0x2 ;  /* 0x0000000c0e0e7211 */ /* 0x000fe200078f10ff */
[----:B------:R-:W-:-:S03]  /*2650*/  IMAD.U32 R12, RZ, RZ, UR23 ;  /* 0x00000017ff0c7e24 */ /* 0x000fc6000f8e00ff */
[----:B------:R-:W-:Y:S01]  /*2660*/  SHF.R.S32.HI R8, RZ, 0x2, R14 ;  /* 0x00000002ff087819 */ /* 0x000fe2000001140e */
[----:B--2---:R-:W-:Y:S01]  /*2670*/  IMAD.WIDE.U32 R12, R12, UR5, R218 ;  /* 0x000000050c0c7c25 */ /* 0x004fe2000f8e00da */
[----:B----4-:R-:W-:-:S04]  /*2680*/  @UP1 UMOV UR4, UR15 ;  /* 0x0000000f00041c82 */ /* 0x010fc80008000000 */
[----:B------:R-:W-:Y:S01]  /*2690*/  IADD3 R15, R13, UR28, RZ ;  /* 0x0000001c0d0f7c10 */ /* 0x000fe2000fffe0ff */
[----:B------:R-:W-:Y:S05]  /*26a0*/  @P1 BRA `(.L_x_414) ;  /* 0x0000019000001947 */ /* 0x000fea0003800000 */
[----:B---3--:R-:W-:Y:S02]  /*26b0*/  ISETP.GE.AND P3, PT, R204, c[0x0][0x220], PT ;  /* 0x00008800cc007a0c */ /* 0x008fe40003f66270 */
        /* <DEDUP_REMOVED lines=24> */
.L_x_414:
[----:B---3--:R-:W-:Y:S05]  /*2840*/  BSYNC B0 ;  /* 0x0000000000007941 */ /* 0x008fea0003800000 */
.L_x_413:
        /* <DEDUP_REMOVED lines=41> */
.L_x_416:
[----:B------:R-:W-:Y:S05]  /*2ae0*/  BSYNC B0 ;  /* 0x0000000000007941 */ /* 0x000fea0003800000 */
.L_x_415:
        /* <DEDUP_REMOVED lines=14> */
[C---:B--2---:R-:W-:Y:S02]  /*2bd0*/  @!P3 LEA R20, P4, R9.reuse, c[0x0][0x170], 0x1 ;  /* 0x00005c000914ba11 */ /* 0x044fe400078808ff */
        /* <DEDUP_REMOVED lines=20> */
.L_x_418:
[----:B------:R-:W-:Y:S05]  /*2d20*/  BSYNC B0 ;  /* 0x0000000000007941 */ /* 0x000fea0003800000 */
.L_x_417:
[----:B------:R-:W-:Y:S01]  /*2d30*/  ISETP.GE.AND P0, PT, R11, UR22, PT ;  /* 0x000000160b007c0c */ /* 0x000fe2000bf06270 */
[----:B------:R-:W-:-:S12]  /*2d40*/  BSSY B0, `(.L_x_419) ;  /* 0x0000024000007945 */ /* 0x000fd80003800000 */
[----:B------:R1:W-:Y:S04]  /*2d50*/  @P0 STS.128 [R196+0xd800], RZ ;  /* 0x00d800ffc4000388 */ /* 0x0003e80000000c00 */
[----:B------:R1:W-:Y:S04]  /*2d60*/  @P0 STS.128 [R196+0xf800], RZ ;  /* 0x00f800ffc4000388 */ /* 0x0003e80000000c00 */
[----:B------:R1:W-:Y:S01]  /*2d70*/  @P0 STS.128 [R196+0x11800], RZ ;  /* 0x011800ffc4000388 */ /* 0x0003e20000000c00 */
[----:B------:R-:W-:Y:S05]  /*2d80*/  @P0 BRA `(.L_x_420) ;  /* 0x000001f000000947 */ /* 0x000fea0003800000 */
[----:B------:R-:W-:Y:S01]  /*2d90*/  ISETP.GE.AND P3, PT, R204, c[0x0][0x220], PT ;  /* 0x00008800cc007a0c */ /* 0x000fe20003f66270 */
[----:B--2---:R-:W-:Y:S01]  /*2da0*/  IMAD.MOV.U32 R8, RZ, RZ, c[0x0][0x1a0] ;  /* 0x00006800ff087624 */ /* 0x004fe200078e00ff */
        /* <DEDUP_REMOVED lines=29> */
.L_x_420:
[----:B------:R-:W-:Y:S05]  /*2f80*/  BSYNC B0 ;  /* 0x0000000000007941 */ /* 0x000fea0003800000 */
.L_x_419:
[C---:B--2---:R-:W-:Y:S01]  /*2f90*/  IMAD.SHL.U32 R8, R3.reuse, 0x40, RZ ;  /* 0x0000004003087824 */ /* 0x044fe200078e00ff */
[----:B------:R-:W-:Y:S01]  /*2fa0*/  R2P PR, R3, 0x6 ;  /* 0x0000000603007804 */ /* 0x000fe20000000000 */
[----:B------:R-:W-:Y:S01]  /*2fb0*/  IMAD.SHL.U32 R16, R16, 0x8, RZ ;  /* 0x0000000810107824 */ /* 0x000fe200078e00ff */
[----:B------:R-:W-:Y:S01]  /*2fc0*/  IMNMX R134, R88, UR13, PT ;  /* 0x0000000d58867c17 */ /* 0x000fe2000b800200 */
[----:B------:R-:W-:Y:S01]  /*2fd0*/  IMAD R194, R194, 0x400, R4 ;  /* 0x00000400c2c27824 */ /* 0x000fe200078e0204 */
[----:B------:R-:W-:Y:S01]  /*2fe0*/  LOP3.LUT R8, R8, 0x1c0, RZ, 0xc0, !PT ;  /* 0x000001c008087812 */ /* 0x000fe200078ec0ff */
[----:B------:R-:W0:Y:S01]  /*2ff0*/  LDGDEPBAR ;  /* 0x00000000000079af */ /* 0x000e220000000000 */
[----:B------:R-:W-:Y:S01]  /*3000*/  IADD3 R133, R88, 0x8, RZ ;  /* 0x0000000858857810 */ /* 0x000fe20007ffe0ff */
[----:B------:R-:W-:Y:S01]  /*3010*/  IMAD.SHL.U32 R194, R194, 0x2, RZ ;  /* 0x00000002c2c27824 */ /* 0x000fe200078e00ff */
[----:B------:R-:W-:Y:S01]  /*3020*/  LOP3.LUT R16, R8, 0x8, R16, 0xf8, !PT ;  /* 0x0000000808107812 */ /* 0x000fe200078ef810 */
[----:B------:R-:W-:Y:S01]  /*3030*/  UISETP.GE.AND UP0, UPT, UR8, 0x2, UPT ;  /* 0x000000020800788c */ /* 0x000fe2000bf06270 */
[----:B------:R-:W-:Y:S01]  /*3040*/  SHF.R.U32.HI R8, RZ, 0x3, R8 ;  /* 0x00000003ff087819 */ /* 0x000fe20000011608 */
[--C-:B------:R-:W-:Y:S01]  /*3050*/  IMAD R192, R2, 0x2, R194.reuse ;  /* 0x0000000202c07824 */ /* 0x100fe200078e02c2 */
[----:B------:R-:W-:Y:S01]  /*3060*/  IMNMX R133, R133, UR13, PT ;  /* 0x0000000d85857c17 */ /* 0x000fe2000b800200 */
[----:B------:R-:W-:Y:S01]  /*3070*/  IMAD R190, R0, 0x2, R194 ;  /* 0x0000000200be7824 */ /* 0x000fe200078e02c2 */
[----:B------:R-:W-:Y:S01]  /*3080*/  LOP3.LUT R8, R16, R8, RZ, 0x3c, !PT ;  /* 0x0000000810087212 */ /* 0x000fe200078e3cff */
[----:B------:R-:W-:Y:S01]  /*3090*/  IMAD R189, R0, 0x2, R192 ;  /* 0x0000000200bd7824 */ /* 0x000fe200078e02c0 */
[----:B-1----:R-:W-:Y:S01]  /*30a0*/  LDSM.16.M88.4 R20, [R192] ;  /* 0x00000000c014783b */ /* 0x002fe20000000200 */
[----:B------:R-:W-:-:S02]  /*30b0*/  UIADD3 UR6, UR21, 0x646e171e, URZ ;  /* 0x646e171e15067890 */ /* 0x000fc4000fffe03f */
[----:B------:R-:W-:Y:S01]  /*30c0*/  IMAD R193, R193, 0x200, R8 ;  /* 0x00000200c1c17824 */ /* 0x000fe200078e0208 */
[----:B------:R-:W-:Y:S03]  /*30d0*/  LDSM.16.M88.4 R40, [R190] ;  /* 0x00000000be28783b */ /* 0x000fe60000000200 */
[----:B------:R-:W-:Y:S01]  /*30e0*/  IMAD.SHL.U32 R193, R193, 0x2, RZ ;  /* 0x00000002c1c17824 */ /* 0x000fe200078e00ff */
[----:B------:R-:W-:Y:S04]  /*30f0*/  LDSM.16.M88.4 R8, [R194] ;  /* 0x00000000c208783b */ /* 0x000fe80000000200 */
[----:B------:R-:W1:Y:S01]  /*3100*/  LDSM.16.M88.4 R64, [R193+0x6000] ;  /* 0x00600000c140783b */ /* 0x000e620000000200 */
[----:B------:R-:W-:-:S02]  /*3110*/  IADD3 R3, R193, 0x6000, RZ ;  /* 0x00006000c1037810 */ /* 0x000fc40007ffe0ff */
[----:B------:R-:W-:Y:S01]  /*3120*/  IADD3 R191, R193, 0x6020, RZ ;  /* 0x00006020c1bf7810 */ /* 0x000fe20007ffe0ff */
[----:B------:R-:W2:Y:S01]  /*3130*/  LDSM.16.M88.4 R56, [R193+0x6800] ;  /* 0x00680000c138783b */ /* 0x000ea20000000200 */
[----:B------:R-:W-:Y:S01]  /*3140*/  @P1 IADD3 R191, R3, -0x20, RZ ;  /* 0xffffffe003bf1810 */ /* 0x000fe20007ffe0ff */
[----:B------:R-:W-:Y:S02]  /*3150*/  IMAD.MOV.U32 R3, RZ, RZ, 0x40 ;  /* 0x00000040ff037424 */ /* 0x000fe400078e00ff */
[----:B------:R-:W5:Y:S01]  /*3160*/  LDSM.16.M88.4 R48, [R193+0x7000] ;  /* 0x00700000c130783b */ /* 0x000f620000000200 */
[----:B------:R-:W-:Y:S02]  /*3170*/  IADD3 R183, R191, 0x800, RZ ;  /* 0x00000800bfb77810 */ /* 0x000fe40007ffe0ff */
[----:B------:R-:W-:Y:S01]  /*3180*/  SEL R3, R3, 0xffffffc0, !P2 ;  /* 0xffffffc003037807 */ /* 0x000fe20005000000 */
[----:B------:R-:W3:Y:S01]  /*3190*/  LDSM.16.M88.4 R12, [R193+0x7800] ;  /* 0x00780000c10c783b */ /* 0x000ee20000000200 */
[----:B------:R-:W-:-:S02]  /*31a0*/  IADD3 R182, R191, 0x1000, RZ ;  /* 0x00001000bfb67810 */ /* 0x000fc40007ffe0ff */
[----:B------:R-:W-:Y:S01]  /*31b0*/  IADD3 R181, R191, 0x1800, RZ ;  /* 0x00001800bfb57810 */ /* 0x000fe20007ffe0ff */
[----:B------:R-:W4:Y:S01]  /*31c0*/  LDSM.16.M88.4 R80, [R191] ;  /* 0x00000000bf50783b */ /* 0x000f220000000200 */
[----:B------:R-:W-:Y:S01]  /*31d0*/  IMAD.IADD R187, R193, 0x1, R3 ;  /* 0x00000001c1bb7824 */ /* 0x000fe200078e0203 */
[----:B------:R-:W-:Y:S01]  /*31e0*/  IADD3 R179, R191, 0x2000, RZ ;  /* 0x00002000bfb37810 */ /* 0x000fe20007ffe0ff */
[----:B------:R-:W-:Y:S01]  /*31f0*/  IMAD.IADD R180, R3, 0x1, R191 ;  /* 0x0000000103b47824 */ /* 0x000fe200078e02bf */
[----:B------:R-:W3:Y:S01]  /*3200*/  LDSM.16.M88.4 R76, [R191+0x800] ;  /* 0x00080000bf4c783b */ /* 0x000ee20000000200 */
[C---:B------:R-:W-:Y:S02]  /*3210*/  IADD3 R178, R191.reuse, 0x2800, RZ ;  /* 0x00002800bfb27810 */ /* 0x040fe40007ffe0ff */
[C---:B------:R-:W-:Y:S01]  /*3220*/  IADD3 R177, R191.reuse, 0x3000, RZ ;  /* 0x00003000bfb17810 */ /* 0x040fe20007ffe0ff */
[----:B------:R-:W3:Y:S01]  /*3230*/  LDSM.16.M88.4 R32, [R191+0x1000] ;  /* 0x00100000bf20783b */ /* 0x000ee20000000200 */
[----:B------:R-:W-:-:S02]  /*3240*/  IADD3 R176, R191, 0x3800, RZ ;  /* 0x00003800bfb07810 */ /* 0x000fc40007ffe0ff */
[C---:B------:R-:W-:Y:S01]  /*3250*/  IADD3 R175, R191.reuse, 0x4000, RZ ;  /* 0x00004000bfaf7810 */ /* 0x040fe20007ffe0ff */
[----:B------:R-:W3:Y:S01]  /*3260*/  LDSM.16.M88.4 R24, [R191+0x1800] ;  /* 0x00180000bf18783b */ /* 0x000ee20000000200 */
[C---:B------:R-:W-:Y:S02]  /*3270*/  IADD3 R174, R191.reuse, 0x4800, RZ ;  /* 0x00004800bfae7810 */ /* 0x040fe40007ffe0ff */
[C---:B------:R-:W-:Y:S01]  /*3280*/  IADD3 R173, R191.reuse, 0x5000, RZ ;  /* 0x00005000bfad7810 */ /* 0x040fe20007ffe0ff */
[----:B------:R-:W3:Y:S01]  /*3290*/  LDSM.16.M88.4 R72, [R187+0x6000] ;  /* 0x00600000bb48783b */ /* 0x000ee20000000200 */
[----:B------:R-:W-:-:S03]  /*32a0*/  IADD3 R172, R191, 0x5800, RZ ;  /* 0x00005800bfac7810 */ /* 0x000fc60007ffe0ff */
[----:B------:R-:W3:Y:S01]  /*32b0*/  LDSM.16.M88.4 R68, [R187+0x6800] ;  /* 0x00680000bb44783b */ /* 0x000ee20000000200 */
[C---:B-1----:R-:W-:Y:S03]  /*32c0*/  HMMA.16816.F32.BF16 R16, R8.reuse, R64, RZ ;  /* 0x000000400810723c */ /* 0x042fe600000418ff */
[----:B------:R-:W1:Y:S04]  /*32d0*/  LDSM.16.M88.4 R36, [R187+0x7000] ;  /* 0x00700000bb24783b */ /* 0x000e680000000200 */
[----:B------:R-:W1:Y:S01]  /*32e0*/  LDSM.16.M88.4 R28, [R187+0x7800] ;  /* 0x00780000bb1c783b */ /* 0x000e620000000200 */
[C---:B------:R-:W-:Y:S03]  /*32f0*/  HMMA.16816.F32.BF16 R64, R8.reuse, R66, RZ ;  /* 0x000000420840723c */ /* 0x040fe600000418ff */
[----:B------:R-:W-:Y:S05]  /*3300*/  LDSM.16.M88.4 R84, [R180] ;  /* 0x00000000b454783b */ /* 0x000fea0000000200 */
[C---:B--2---:R-:W-:Y:S08]  /*3310*/  HMMA.16816.F32.BF16 R60, R8.reuse, R56, RZ ;  /* 0x00000038083c723c */ /* 0x044ff000000418ff */
[C---:B-----5:R-:W-:Y:S08]  /*3320*/  HMMA.16816.F32.BF16 R52, R8.reuse, R48, RZ ;  /* 0x000000300834723c */ /* 0x060ff000000418ff */
[C---:B------:R-:W-:Y:S08]  /*3330*/  HMMA.16816.F32.BF16 R56, R8.reuse, R58, RZ ;  /* 0x0000003a0838723c */ /* 0x040ff000000418ff */
[C---:B------:R-:W-:Y:S08]  /*3340*/  HMMA.16816.F32.BF16 R48, R8.reuse, R50, RZ ;  /* 0x000000320830723c */ /* 0x040ff000000418ff */
[C---:B---3--:R-:W-:Y:S08]  /*3350*/  HMMA.16816.F32.BF16 R44, R8.reuse, R12, RZ ;  /* 0x0000000c082c723c */ /* 0x048ff000000418ff */
[----:B------:R-:W-:Y:S01]  /*3360*/  HMMA.16816.F32.BF16 R8, R8, R14, RZ ;  /* 0x0000000e0808723c */ /* 0x000fe200000418ff */
[----:B------:R-:W2:Y:S07]  /*3370*/  LDSM.16.M88.4 R12, [R189] ;  /* 0x00000000bd0c783b */ /* 0x000eae0000000200 */
[C---:B----4-:R-:W-:Y:S08]  /*3380*/  HMMA.16816.F32.BF16 R16, R20.reuse, R80, R16 ;  /* 0x000000501410723c */ /* 0x050ff00000041810 */
[C---:B------:R-:W-:Y:S01]  /*3390*/  HMMA.16816.F32.BF16 R64, R20.reuse, R82, R64 ;  /* 0x000000521440723c */ /* 0x040fe20000041840 */
[----:B------:R-:W3:Y:S07]  /*33a0*/  LDSM.16.M88.4 R80, [R180+0x800] ;  /* 0x00080000b450783b */ /* 0x000eee0000000200 */
        /* <DEDUP_REMOVED lines=8> */
[----:B------:R-:W4:Y:S04]  /*3430*/  LDSM.16.M88.4 R24, [R180+0x1000] ;  /* 0x00100000b418783b */ /* 0x000f280000000200 */
[----:B------:R-:W5:Y:S03]  /*3440*/  LDSM.16.M88.4 R20, [R180+0x1800] ;  /* 0x00180000b414783b */ /* 0x000f660000000200 */
[C---:B------:R-:W-:Y:S08]  /*3450*/  HMMA.16816.F32.BF16 R16, R40.reuse, R72, R16 ;  /* 0x000000482810723c */ /* 0x040ff00000041810 */
[C---:B------:R-:W-:Y:S01]  /*3460*/  HMMA.16816.F32.BF16 R64, R40.reuse, R74, R64 ;  /* 0x0000004a2840723c */ /* 0x040fe20000041840 */
[----:B------:R-:W2:Y:S07]  /*3470*/  LDSM.16.M88.4 R72, [R193+0x8800] ;  /* 0x00880000c148783b */ /* 0x000eae0000000200 */
[C---:B------:R-:W-:Y:S08]  /*3480*/  HMMA.16816.F32.BF16 R60, R40.reuse, R68, R60 ;  /* 0x00000044283c723c */ /* 0x040ff0000004183c */
[C---:B------:R-:W-:Y:S01]  /*3490*/  HMMA.16816.F32.BF16 R56, R40.reuse, R70, R56 ;  /* 0x000000462838723c */ /* 0x040fe20000041838 */
[----:B------:R-:W3:Y:S07]  /*34a0*/  LDSM.16.M88.4 R68, [R193+0x9000] ;  /* 0x00900000c144783b */ /* 0x000eee0000000200 */
[C---:B-1----:R-:W-:Y:S08]  /*34b0*/  HMMA.16816.F32.BF16 R52, R40.reuse, R36, R52 ;  /* 0x000000242834723c */ /* 0x042ff00000041834 */
[C---:B------:R-:W-:Y:S01]  /*34c0*/  HMMA.16816.F32.BF16 R48, R40.reuse, R38, R48 ;  /* 0x000000262830723c */ /* 0x040fe20000041830 */
[----:B------:R-:W1:Y:S07]  /*34d0*/  LDSM.16.M88.4 R36, [R193+0x9800] ;  /* 0x00980000c124783b */ /* 0x000e6e0000000200 */
[C---:B------:R-:W-:Y:S08]  /*34e0*/  HMMA.16816.F32.BF16 R44, R40.reuse, R28, R44 ;  /* 0x0000001c282c723c */ /* 0x040ff0000004182c */
[----:B------:R-:W-:Y:S01]  /*34f0*/  HMMA.16816.F32.BF16 R40, R40, R30, R8 ;  /* 0x0000001e2828723c */ /* 0x000fe20000041808 */
[----:B------:R-:W-:Y:S04]  /*3500*/  LDSM.16.M88.4 R8, [R192+0x2000] ;  /* 0x00200000c008783b */ /* 0x000fe80000000200 */
        /* <DEDUP_REMOVED lines=14> */
[C---:B------:R-:W-:Y:S08]  /*35f0*/  HMMA.16816.F32.BF16 R16, R32.reuse, R76, R16 ;  /* 0x0000004c2010723c */ /* 0x040ff00000041810 */
[C---:B------:R-:W-:Y:S01]  /*3600*/  HMMA.16816.F32.BF16 R64, R32.reuse, R78, R64 ;  /* 0x0000004e2040723c */ /* 0x040fe20000041840 */
[----:B------:R-:W5:Y:S07]  /*3610*/  LDSM.16.M88.4 R76, [R187+0x8800] ;  /* 0x00880000bb4c783b */ /* 0x000f6e0000000200 */
[C---:B------:R-:W-:Y:S08]  /*3620*/  HMMA.16816.F32.BF16 R60, R32.reuse, R72, R60 ;  /* 0x00000048203c723c */ /* 0x040ff0000004183c */
[C---:B------:R-:W-:Y:S01]  /*3630*/  HMMA.16816.F32.BF16 R56, R32.reuse, R74, R56 ;  /* 0x0000004a2038723c */ /* 0x040fe20000041838 */
[----:B------:R-:W2:Y:S07]  /*3640*/  LDSM.16.M88.4 R72, [R187+0x9000] ;  /* 0x00900000bb48783b */ /* 0x000eae0000000200 */
[C---:B------:R-:W-:Y:S08]  /*3650*/  HMMA.16816.F32.BF16 R52, R32.reuse, R68, R52 ;  /* 0x000000442034723c */ /* 0x040ff00000041834 */
[C---:B------:R-:W-:Y:S01]  /*3660*/  HMMA.16816.F32.BF16 R48, R32.reuse, R70, R48 ;  /* 0x000000462030723c */ /* 0x040fe20000041830 */
[----:B------:R-:W3:Y:S07]  /*3670*/  LDSM.16.M88.4 R68, [R187+0x9800] ;  /* 0x00980000bb44783b */ /* 0x000eee0000000200 */
[----:B-1----:R-:W-:Y:S08]  /*3680*/  HMMA.16816.F32.BF16 R44, R32, R36, R44 ;  /* 0x00000024202c723c */ /* 0x002ff0000004182c */
[C---:B------:R-:W-:Y:S08]  /*3690*/  HMMA.16816.F32.BF16 R16, R8.reuse, R28, R16 ;  /* 0x0000001c0810723c */ /* 0x040ff00000041810 */
[----:B------:R-:W-:Y:S01]  /*36a0*/  HMMA.16816.F32.BF16 R64, R8, R30, R64 ;  /* 0x0000001e0840723c */ /* 0x000fe20000041840 */
[----:B------:R-:W-:Y:S07]  /*36b0*/  LDSM.16.M88.4 R28, [R180+0x2800] ;  /* 0x00280000b41c783b */ /* 0x000fee0000000200 */
[----:B------:R-:W-:Y:S01]  /*36c0*/  HMMA.16816.F32.BF16 R40, R32, R38, R40 ;  /* 0x000000262028723c */ /* 0x000fe20000041828 */
[----:B------:R-:W-:Y:S04]  /*36d0*/  LDSM.16.M88.4 R36, [R189+0x2000] ;  /* 0x00200000bd24783b */ /* 0x000fe80000000200 */
[----:B------:R-:W1:Y:S03]  /*36e0*/  LDSM.16.M88.4 R32, [R180+0x2000] ;  /* 0x00200000b420783b */ /* 0x000e660000000200 */
[C---:B--2---:R-:W-:Y:S08]  /*36f0*/  HMMA.16816.F32.BF16 R60, R8.reuse, R24, R60 ;  /* 0x00000018083c723c */ /* 0x044ff0000004183c */
[C---:B------:R-:W-:Y:S01]  /*3700*/  HMMA.16816.F32.BF16 R56, R8.reuse, R26, R56 ;  /* 0x0000001a0838723c */ /* 0x040fe20000041838 */
[----:B------:R-:W2:Y:S07]  /*3710*/  LDSM.16.M88.4 R24, [R180+0x3000] ;  /* 0x00300000b418783b */ /* 0x000eae0000000200 */
[C---:B---3--:R-:W-:Y:S08]  /*3720*/  HMMA.16816.F32.BF16 R52, R8.reuse, R20, R52 ;  /* 0x000000140834723c */ /* 0x048ff00000041834 */
[C---:B------:R-:W-:Y:S01]  /*3730*/  HMMA.16816.F32.BF16 R48, R8.reuse, R22, R48 ;  /* 0x000000160830723c */ /* 0x040fe20000041830 */
[----:B------:R-:W3:Y:S07]  /*3740*/  LDSM.16.M88.4 R20, [R180+0x3800] ;  /* 0x00380000b414783b */ /* 0x000eee0000000200 */
[----:B----4-:R-:W-:Y:S08]  /*3750*/  HMMA.16816.F32.BF16 R44, R8, R12, R44 ;  /* 0x0000000c082c723c */ /* 0x010ff0000004182c */
[C---:B------:R-:W-:Y:S08]  /*3760*/  HMMA.16816.F32.BF16 R16, R80.reuse, R84, R16 ;  /* 0x000000545010723c */ /* 0x040ff00000041810 */
[----:B------:R-:W-:Y:S08]  /*3770*/  HMMA.16816.F32.BF16 R64, R80, R86, R64 ;  /* 0x000000565040723c */ /* 0x000ff00000041840 */
[----:B------:R-:W-:Y:S01]  /*3780*/  HMMA.16816.F32.BF16 R40, R8, R14, R40 ;  /* 0x0000000e0828723c */ /* 0x000fe20000041828 */
[----:B------:R-:W-:Y:S04]  /*3790*/  LDSM.16.M88.4 R12, [R194+0x4000] ;  /* 0x00400000c20c783b */ /* 0x000fe80000000200 */
[----:B------:R-:W4:Y:S03]  /*37a0*/  LDSM.16.M88.4 R8, [R193+0xa000] ;  /* 0x00a00000c108783b */ /* 0x000f260000000200 */
[C---:B-----5:R-:W-:Y:S08]  /*37b0*/  HMMA.16816.F32.BF16 R60, R80.reuse, R76, R60 ;  /* 0x0000004c503c723c */ /* 0x060ff0000004183c */
[C---:B------:R-:W-:Y:S08]  /*37c0*/  HMMA.16816.F32.BF16 R56, R80.reuse, R78, R56 ;  /* 0x0000004e5038723c */ /* 0x040ff00000041838 */
[C---:B------:R-:W-:Y:S08]  /*37d0*/  HMMA.16816.F32.BF16 R52, R80.reuse, R72, R52 ;  /* 0x000000485034723c */ /* 0x040ff00000041834 */
[C---:B------:R-:W-:Y:S01]  /*37e0*/  HMMA.16816.F32.BF16 R48, R80.reuse, R74, R48 ;  /* 0x0000004a5030723c */ /* 0x040fe20000041830 */
[----:B------:R-:W5:Y:S07]  /*37f0*/  LDSM.16.M88.4 R72, [R193+0xa800] ;  /* 0x00a80000c148783b */ /* 0x000f6e0000000200 */
[----:B------:R-:W-:Y:S08]  /*3800*/  HMMA.16816.F32.BF16 R44, R80, R68, R44 ;  /* 0x00000044502c723c */ /* 0x000ff0000004182c */
[C---:B-1----:R-:W-:Y:S08]  /*3810*/  HMMA.16816.F32.BF16 R16, R36.reuse, R32, R16 ;  /* 0x000000202410723c */ /* 0x042ff00000041810 */
[----:B------:R-:W-:Y:S01]  /*3820*/  HMMA.16816.F32.BF16 R64, R36, R34, R64 ;  /* 0x000000222440723c */ /* 0x000fe20000041840 */
[----:B------:R-:W1:Y:S07]  /*3830*/  LDSM.16.M88.4 R32, [R193+0xb800] ;  /* 0x00b80000c120783b */ /* 0x000e6e0000000200 */
[----:B------:R-:W-:Y:S01]  /*3840*/  HMMA.16816.F32.BF16 R40, R80, R70, R40 ;  /* 0x000000465028723c */ /* 0x000fe20000041828 */
[----:B------:R-:W-:Y:S07]  /*3850*/  LDSM.16.M88.4 R68, [R193+0xb000] ;  /* 0x00b00000c144783b */ /* 0x000fee0000000200 */
[C---:B------:R-:W-:Y:S08]  /*3860*/  HMMA.16816.F32.BF16 R60, R36.reuse, R28, R60 ;  /* 0x0000001c243c723c */ /* 0x040ff0000004183c */
[C---:B------:R-:W-:Y:S01]  /*3870*/  HMMA.16816.F32.BF16 R56, R36.reuse, R30, R56 ;  /* 0x0000001e2438723c */ /* 0x040fe20000041838 */
[----:B------:R-:W-:Y:S07]  /*3880*/  LDSM.16.M88.4 R28, [R192+0x4000] ;  /* 0x00400000c01c783b */ /* 0x000fee0000000200 */
[C---:B--2---:R-:W-:Y:S08]  /*3890*/  HMMA.16816.F32.BF16 R52, R36.reuse, R24, R52 ;  /* 0x000000182434723c */ /* 0x044ff00000041834 */
[C---:B------:R-:W-:Y:S01]  /*38a0*/  HMMA.16816.F32.BF16 R48, R36.reuse, R26, R48 ;  /* 0x0000001a2430723c */ /* 0x040fe20000041830 */
[----:B------:R-:W2:Y:S07]  /*38b0*/  LDSM.16.M88.4 R24, [R191+0x4000] ;  /* 0x00400000bf18783b */ /* 0x000eae0000000200 */
[C---:B---3--:R-:W-:Y:S08]  /*38c0*/  HMMA.16816.F32.BF16 R44, R36.reuse, R20, R44 ;  /* 0x00000014242c723c */ /* 0x048ff0000004182c */
[----:B------:R-:W-:Y:S01]  /*38d0*/  HMMA.16816.F32.BF16 R40, R36, R22, R40 ;  /* 0x000000162428723c */ /* 0x000fe20000041828 */
[----:B------:R-:W3:Y:S04]  /*38e0*/  LDSM.16.M88.4 R20, [R191+0x4800] ;  /* 0x00480000bf14783b */ /* 0x000ee80000000200 */
[----:B------:R-:W-:Y:S03]  /*38f0*/  LDSM.16.M88.4 R36, [R191+0x5800] ;  /* 0x00580000bf24783b */ /* 0x000fe60000000200 */
[C---:B----4-:R-:W-:Y:S08]  /*3900*/  HMMA.16816.F32.BF16 R16, R12.reuse, R8, R16 ;  /* 0x000000080c10723c */ /* 0x050ff00000041810 */
[C---:B------:R-:W-:Y:S01]  /*3910*/  HMMA.16816.F32.BF16 R64, R12.reuse, R10, R64 ;  /* 0x0000000a0c40723c */ /* 0x040fe20000041840 */
[----:B------:R-:W-:Y:S07]  /*3920*/  LDSM.16.M88.4 R8, [R191+0x5000] ;  /* 0x00500000bf08783b */ /* 0x000fee0000000200 */
[C---:B-----5:R-:W-:Y:S08]  /*3930*/  HMMA.16816.F32.BF16 R60, R12.reuse, R72, R60 ;  /* 0x000000480c3c723c */ /* 0x060ff0000004183c */
[C---:B------:R-:W-:Y:S01]  /*3940*/  HMMA.16816.F32.BF16 R56, R12.reuse, R74, R56 ;  /* 0x0000004a0c38723c */ /* 0x040fe20000041838 */
[----:B------:R-:W-:Y:S07]  /*3950*/  LDSM.16.M88.4 R72, [R187+0xa000] ;  /* 0x00a00000bb48783b */ /* 0x000fee0000000200 */
[----:B-1----:R-:W-:Y:S01]  /*3960*/  HMMA.16816.F32.BF16 R76, R12, R32, R44 ;  /* 0x000000200c4c723c */ /* 0x002fe2000004182c */
[----:B------:R-:W1:Y:S07]  /*3970*/  LDSM.16.M88.4 R44, [R190+0x4000] ;  /* 0x00400000be2c783b */ /* 0x000e6e0000000200 */
[----:B--2---:R-:W-:Y:S08]  /*3980*/  HMMA.16816.F32.BF16 R16, R28, R24, R16 ;  /* 0x000000181c10723c */ /* 0x004ff00000041810 */
[C---:B------:R-:W-:Y:S08]  /*3990*/  HMMA.16816.F32.BF16 R52, R12.reuse, R68, R52 ;  /* 0x000000440c34723c */ /* 0x040ff00000041834 */
[C---:B------:R-:W-:Y:S01]  /*39a0*/  HMMA.16816.F32.BF16 R48, R12.reuse, R70, R48 ;  /* 0x000000460c30723c */ /* 0x040fe20000041830 */
[----:B------:R-:W2:Y:S07]  /*39b0*/  LDSM.16.M88.4 R68, [R187+0xa800] ;  /* 0x00a80000bb44783b */ /* 0x000eae0000000200 */
[----:B------:R-:W-:Y:S01]  /*39c0*/  HMMA.16816.F32.BF16 R40, R12, R34, R40 ;  /* 0x000000220c28723c */ /* 0x000fe20000041828 */
[----:B------:R-:W-:Y:S04]  /*39d0*/  LDSM.16.M88.4 R32, [R180+0x4000] ;  /* 0x00400000b420783b */ /* 0x000fe80000000200 */
[----:B------:R-:W-:Y:S03]  /*39e0*/  LDSM.16.M88.4 R12, [R187+0xb000] ;  /* 0x00b00000bb0c783b */ /* 0x000fe60000000200 */
[C---:B------:R-:W-:Y:S01]  /*39f0*/  HMMA.16816.F32.BF16 R64, R28.reuse, R26, R64 ;  /* 0x0000001a1c40723c */ /* 0x040fe20000041840 */
[----:B------:R-:W4:Y:S07]  /*3a00*/  LDSM.16.M88.4 R24, [R189+0x4000] ;  /* 0x00400000bd18783b */ /* 0x000f2e0000000200 */
[C---:B---3--:R-:W-:Y:S08]  /*3a10*/  HMMA.16816.F32.BF16 R60, R28.reuse, R20, R60 ;  /* 0x000000141c3c723c */ /* 0x048ff0000004183c */
[----:B------:R-:W-:Y:S01]  /*3a20*/  HMMA.16816.F32.BF16 R56, R28, R22, R56 ;  /* 0x000000161c38723c */ /* 0x000fe20000041838 */
[----:B------:R-:W3:Y:S07]  /*3a30*/  LDSM.16.M88.4 R20, [R187+0xb800] ;  /* 0x00b80000bb14783b */ /* 0x000eee0000000200 */
[----:B-1----:R-:W-:Y:S08]  /*3a40*/  HMMA.16816.F32.BF16 R16, R44, R72, R16 ;  /* 0x000000482c10723c */ /* 0x002ff00000041810 */
[C---:B------:R-:W-:Y:S07]  /*3a50*/  HMMA.16816.F32.BF16 R76, R28.reuse, R36, R76 ;  /* 0x000000241c4c723c */ /* 0x040fee000004184c */
[----:B------:R-:W-:Y:S01]  /*3a60*/  IMAD.U32 R36, RZ, RZ, UR23 ;  /* 0x00000017ff247e24 */ /* 0x000fe2000f8e00ff */
[----:B------:R-:W-:Y:S03]  /*3a70*/  HMMA.16816.F32.BF16 R52, R28, R8, R52 ;  /* 0x000000081c34723c */ /* 0x000fe60000041834 */
[----:B------:R-:W-:-:S04]  /*3a80*/  IMAD R36, R36, 0x40, R195 ;  /* 0x0000004024247824 */ /* 0x000fc800078e02c3 */
[----:B------:R-:W-:Y:S01]  /*3a90*/  I2F R3, R36 ;  /* 0x0000002400037306 */ /* 0x000fe20000201400 */
[----:B------:R-:W-:Y:S01]  /*3aa0*/  HMMA.16816.F32.BF16 R48, R28, R10, R48 ;  /* 0x0000000a1c30723c */ /* 0x000fe20000041830 */
[----:B------:R-:W1:Y:S07]  /*3ab0*/  LDSM.16.M88.4 R8, [R180+0x4800] ;  /* 0x00480000b408783b */ /* 0x000e6e0000000200 */
[C---:B------:R-:W-:Y:S08]  /*3ac0*/  HMMA.16816.F32.BF16 R64, R44.reuse, R74, R64 ;  /* 0x0000004a2c40723c */ /* 0x040ff00000041840 */
[----:B--2---:R-:W-:Y:S08]  /*3ad0*/  HMMA.16816.F32.BF16 R60, R44, R68, R60 ;  /* 0x000000442c3c723c */ /* 0x004ff0000004183c */
[----:B----4-:R-:W-:Y:S08]  /*3ae0*/  HMMA.16816.F32.BF16 R16, R24, R32, R16 ;  /* 0x000000201810723c */ /* 0x010ff00000041810 */
[C---:B---3--:R-:W-:Y:S07]  /*3af0*/  HMMA.16816.F32.BF16 R76, R44.reuse, R20, R76 ;  /* 0x000000142c4c723c */ /* 0x048fee000004184c */
[----:B------:R-:W-:Y:S01]  /*3b00*/  IADD3 R20, R36, 0x1, RZ ;  /* 0x0000000124147810 */ /* 0x000fe20007ffe0ff */
[----:B------:R-:W-:Y:S03]  /*3b10*/  HMMA.16816.F32.BF16 R56, R44, R70, R56 ;  /* 0x000000462c38723c */ /* 0x000fe60000041838 */
[----:B------:R-:W2:Y:S01]  /*3b20*/  I2F R21, R20 ;  /* 0x0000001400157306 */ /* 0x000ea20000201400 */
[----:B------:R-:W-:-:S02]  /*3b30*/  ISETP.GE.AND P5, PT, R20, R134, PT ;  /* 0x000000861400720c */ /* 0x000fc40003fa6270 */
[----:B------:R-:W-:Y:S02]  /*3b40*/  ISETP.GE.AND P2, PT, R20, R133, PT ;  /* 0x000000851400720c */ /* 0x000fe40003f46270 */
[----:B------:R-:W-:Y:S07]  /*3b50*/  HMMA.16816.F32.BF16 R40, R28, R38, R40 ;  /* 0x000000261c28723c */ /* 0x000fee0000041828 */
[----:B------:R-:W-:Y:S01]  /*3b60*/  IADD3 R29, R36, 0x8, RZ ;  /* 0x00000008241d7810 */ /* 0x000fe20007ffe0ff */
[----:B------:R-:W-:Y:S01]  /*3b70*/  HMMA.16816.F32.BF16 R52, R44, R12, R52 ;  /* 0x0000000c2c34723c */ /* 0x000fe20000041834 */
[----:B--2---:R-:W-:-:S02]  /*3b80*/  FFMA.FTZ R31, R21, UR4, R17 ;  /* 0x00000004151f7c23 */ /* 0x004fc40008010011 */
[----:B------:R-:W2:Y:S01]  /*3b90*/  I2F R28, R29 ;  /* 0x0000001d001c7306 */ /* 0x000ea20000201400 */
[----:B------:R-:W-:Y:S01]  /*3ba0*/  FFMA.FTZ R21, R21, UR4, R19 ;  /* 0x0000000415157c23 */ /* 0x000fe20008010013 */
[----:B------:R-:W-:-:S03]  /*3bb0*/  ISETP.GE.AND P4, PT, R29, R134, PT ;  /* 0x000000861d00720c */ /* 0x000fc60003f86270 */
[----:B------:R-:W-:Y:S01]  /*3bc0*/  HMMA.16816.F32.BF16 R48, R44, R14, R48 ;  /* 0x0000000e2c30723c */ /* 0x000fe20000041830 */
[----:B------:R-:W3:Y:S01]  /*3bd0*/  LDSM.16.M88.4 R12, [R180+0x5000] ;  /* 0x00500000b40c783b */ /* 0x000ee20000000200 */
[----:B------:R-:W-:Y:S02]  /*3be0*/  FSEL R31, R31, -INF , !P5 ;  /* 0xff8000001f1f7808 */ /* 0x000fe40006800000 */
[----:B------:R-:W-:Y:S02]  /*3bf0*/  ISETP.GE.AND P1, PT, R29, R133, PT ;  /* 0x000000851d00720c */ /* 0x000fe40003f26270 */
[----:B------:R-:W-:Y:S02]  /*3c00*/  IADD3 R17, R36, 0x11, RZ ;  /* 0x0000001124117810 */ /* 0x000fe40007ffe0ff */
[----:B------:R-:W-:Y:S01]  /*3c10*/  HMMA.16816.F32.BF16 R64, R24, R34, R64 ;  /* 0x000000221840723c */ /* 0x000fe20000041840 */
[----:B------:R-:W-:Y:S02]  /*3c20*/  FSEL R21, R21, -INF , !P2 ;  /* 0xff80000015157808 */ /* 0x000fe40005000000 */
[----:B------:R-:W-:-:S04]  /*3c30*/  ISETP.GE.AND P2, PT, R17, R134, PT ;  /* 0x000000861100720c */ /* 0x000fc80003f46270 */
[C---:B------:R-:W-:Y:S01]  /*3c40*/  IADD3 R35, R36.reuse, 0x28, RZ ;  /* 0x0000002824237810 */ /* 0x040fe20007ffe0ff */
[C---:B-1----:R-:W-:Y:S03]  /*3c50*/  HMMA.16816.F32.BF16 R60, R24.reuse, R8, R60 ;  /* 0x00000008183c723c */ /* 0x042fe6000004183c */
[----:B------:R-:W-:Y:S04]  /*3c60*/  I2F R34, R35 ;  /* 0x0000002300227306 */ /* 0x000fe80000201400 */
[----:B------:R-:W-:Y:S01]  /*3c70*/  IADD3 R8, R36, 0x10, RZ ;  /* 0x0000001024087810 */ /* 0x000fe20007ffe0ff */
[----:B------:R-:W-:Y:S03]  /*3c80*/  HMMA.16816.F32.BF16 R56, R24, R10, R56 ;  /* 0x0000000a1838723c */ /* 0x000fe60000041838 */
[C---:B------:R-:W-:Y:S01]  /*3c90*/  ISETP.GE.AND P3, PT, R8.reuse, R134, PT ;  /* 0x000000860800720c */ /* 0x040fe20003f66270 */
[----:B------:R1:W4:Y:S01]  /*3ca0*/  I2F R19, R8 ;  /* 0x0000000800137306 */ /* 0x0003220000201400 */
[----:B------:R-:W-:-:S03]  /*3cb0*/  ISETP.GE.AND P5, PT, R8, R133, PT ;  /* 0x000000850800720c */ /* 0x000fc60003fa6270 */
[----:B------:R-:W-:Y:S01]  /*3cc0*/  HMMA.16816.F32.BF16 R40, R44, R22, R40 ;  /* 0x000000162c28723c */ /* 0x000fe20000041828 */
[C---:B--2---:R-:W-:Y:S02]  /*3cd0*/  FFMA.FTZ R29, R28.reuse, UR4, R64 ;  /* 0x000000041c1d7c23 */ /* 0x044fe40008010040 */
[----:B------:R-:W-:-:S03]  /*3ce0*/  FFMA.FTZ R30, R28, UR4, R66 ;  /* 0x000000041c1e7c23 */ /* 0x000fc60008010042 */
[----:B------:R-:W-:Y:S02]  /*3cf0*/  FSEL R29, R29, -INF , !P4 ;  /* 0xff8000001d1d7808 */ /* 0x000fe40006000000 */
[----:B------:R-:W-:Y:S01]  /*3d00*/  IADD3 R22, R36, 0x9, RZ ;  /* 0x0000000924167810 */ /* 0x000fe20007ffe0ff */
[C---:B---3--:R-:W-:Y:S01]  /*3d10*/  HMMA.16816.F32.BF16 R52, R24.reuse, R12, R52 ;  /* 0x0000000c1834723c */ /* 0x048fe20000041834 */
[----:B------:R-:W-:Y:S01]  /*3d20*/  ISETP.GE.AND P4, PT, R17, R133, PT ;  /* 0x000000851100720c */ /* 0x000fe20003f86270 */
[----:B-1----:R-:W1:Y:S01]  /*3d30*/  LDSM.16.M88.4 R8, [R180+0x5800] ;  /* 0x00580000b408783b */ /* 0x002e620000000200 */
[----:B------:R-:W2:Y:S01]  /*3d40*/  I2F R20, R22 ;  /* 0x0000001600147306 */ /* 0x000ea20000201400 */
[----:B------:R-:W-:Y:S01]  /*3d50*/  ISETP.GE.AND P0, PT, R22, R134, PT ;  /* 0x000000861600720c */ /* 0x000fe20003f06270 */
[----:B----4-:R-:W-:Y:S01]  /*3d60*/  FFMA.FTZ R62, R19, UR4, R62 ;  /* 0x00000004133e7c23 */ /* 0x010fe2000801003e */
[C---:B------:R-:W-:Y:S02]  /*3d70*/  IADD3 R23, R36.reuse, 0x18, RZ ;  /* 0x0000001824177810 */ /* 0x040fe40007ffe0ff */
[----:B------:R-:W-:Y:S01]  /*3d80*/  HMMA.16816.F32.BF16 R48, R24, R14, R48 ;  /* 0x0000000e1830723c */ /* 0x000fe20000041830 */
[----:B------:R-:W-:Y:S01]  /*3d90*/  IADD3 R12, R36, 0x19, RZ ;  /* 0x00000019240c7810 */ /* 0x000fe20007ffe0ff */
[----:B------:R-:W-:-:S04]  /*3da0*/  DEPBAR.LE SB0, 0x0 ;  /* 0x000080000000791a */ /* 0x000fc80000000000 */
[----:B------:R-:W3:Y:S01]  /*3db0*/  I2F R17, R17 ;  /* 0x0000001100117306 */ /* 0x000ee20000201400 */
[-C--:B------:R-:W-:Y:S02]  /*3dc0*/  ISETP.GE.AND P6, PT, R22, R133.reuse, PT ;  /* 0x000000851600720c */ /* 0x080fe40003fc6270 */
[----:B------:R-:W-:Y:S02]  /*3dd0*/  FSEL R30, R30, -INF , !P1 ;  /* 0xff8000001e1e7808 */ /* 0x000fe40004800000 */
[----:B------:R-:W-:Y:S01]  /*3de0*/  ISETP.GE.AND P1, PT, R23, R134, PT ;  /* 0x000000861700720c */ /* 0x000fe20003f26270 */
[----:B--2---:R-:W-:Y:S01]  /*3df0*/  FFMA.FTZ R32, R20, UR4, R65 ;  /* 0x0000000414207c23 */ /* 0x004fe20008010041 */
[----:B------:R-:W-:Y:S01]  /*3e00*/  IADD3 R13, R36, 0x20, RZ ;  /* 0x00000020240d7810 */ /* 0x000fe20007ffe0ff */
[----:B------:R-:W2:Y:S01]  /*3e10*/  I2F R22, R23 ;  /* 0x0000001700167306 */ /* 0x000ea20000201400 */
[----:B------:R-:W-:Y:S02]  /*3e20*/  FFMA.FTZ R28, R20, UR4, R67 ;  /* 0x00000004141c7c23 */ /* 0x000fe40008010043 */
[----:B------:R-:W-:Y:S01]  /*3e30*/  FSEL R32, R32, -INF , !P0 ;  /* 0xff80000020207808 */ /* 0x000fe20004000000 */
[----:B------:R-:W-:Y:S01]  /*3e40*/  FFMA.FTZ R20, R19, UR4, R60 ;  /* 0x0000000413147c23 */ /* 0x000fe2000801003c */
[----:B------:R-:W-:-:S02]  /*3e50*/  ISETP.GE.AND P0, PT, R23, R133, PT ;  /* 0x000000851700720c */ /* 0x000fc40003f06270 */
[----:B------:R-:W-:Y:S01]  /*3e60*/  FSEL R28, R28, -INF , !P6 ;  /* 0xff8000001c1c7808 */ /* 0x000fe20007000000 */
[----:B------:R4:W5:Y:S01]  /*3e70*/  I2F R23, R12 ;  /* 0x0000000c00177306 */ /* 0x0009620000201400 */
[C---:B---3--:R-:W-:Y:S01]  /*3e80*/  FFMA.FTZ R19, R17.reuse, UR4, R61 ;  /* 0x0000000411137c23 */ /* 0x048fe2000801003d */
[----:B------:R-:W-:Y:S01]  /*3e90*/  FSEL R20, R20, -INF , !P3 ;  /* 0xff80000014147808 */ /* 0x000fe20005800000 */
[----:B------:R-:W-:Y:S01]  /*3ea0*/  FFMA.FTZ R17, R17, UR4, R63 ;  /* 0x0000000411117c23 */ /* 0x000fe2000801003f */
[-C--:B------:R-:W-:Y:S01]  /*3eb0*/  ISETP.GE.AND P6, PT, R12, R134.reuse, PT ;  /* 0x000000860c00720c */ /* 0x080fe20003fc6270 */
[----:B------:R-:W-:Y:S01]  /*3ec0*/  FFMA.FTZ R50, R34, UR4, R50 ;  /* 0x0000000422327c23 */ /* 0x000fe20008010032 */
[-C--:B------:R-:W-:Y:S01]  /*3ed0*/  ISETP.GE.AND P3, PT, R12, R133.reuse, PT ;  /* 0x000000850c00720c */ /* 0x080fe20003f66270 */
[----:B------:R-:W-:Y:S01]  /*3ee0*/  FFMA.FTZ R48, R34, UR4, R48 ;  /* 0x0000000422307c23 */ /* 0x000fe20008010030 */
[----:B------:R-:W-:Y:S01]  /*3ef0*/  FSEL R19, R19, -INF , !P2 ;  /* 0xff80000013137808 */ /* 0x000fe20005000000 */
[----:B------:R3:W3:Y:S01]  /*3f00*/  I2F R33, R13 ;  /* 0x0000000d00217306 */ /* 0x0006e20000201400 */
[----:B------:R-:W-:Y:S01]  /*3f10*/  ISETP.GE.AND P2, PT, R13, R133, PT ;  /* 0x000000850d00720c */ /* 0x000fe20003f46270 */
[C---:B--2---:R-:W-:Y:S01]  /*3f20*/  FFMA.FTZ R15, R22.reuse, UR4, R56 ;  /* 0x00000004160f7c23 */ /* 0x044fe20008010038 */
[----:B------:R-:W-:Y:S01]  /*3f30*/  FSEL R17, R17, -INF , !P4 ;  /* 0xff80000011117808 */ /* 0x000fe20006000000 */
[----:B-1----:R-:W-:Y:S01]  /*3f40*/  HMMA.16816.F32.BF16 R76, R24, R8, R76 ;  /* 0x00000008184c723c */ /* 0x002fe2000004184c */
[----:B------:R-:W-:Y:S01]  /*3f50*/  FFMA.FTZ R58, R22, UR4, R58 ;  /* 0x00000004163a7c23 */ /* 0x000fe2000801003a */
[----:B----4-:R-:W-:Y:S01]  /*3f60*/  FSEL R12, R62, -INF , !P5 ;  /* 0xff8000003e0c7808 */ /* 0x010fe20006800000 */
[----:B-----5:R-:W-:Y:S01]  /*3f70*/  FFMA.FTZ R14, R23, UR4, R57 ;  /* 0x00000004170e7c23 */ /* 0x020fe20008010039 */
[----:B------:R-:W-:-:S03]  /*3f80*/  ISETP.GE.AND P5, PT, R13, R134, PT ;  /* 0x000000860d00720c */ /* 0x000fc60003fa6270 */
[----:B------:R-:W-:Y:S01]  /*3f90*/  IADD3 R9, R36, 0x29, RZ ;  /* 0x0000002924097810 */ /* 0x000fe20007ffe0ff */
[----:B------:R-:W-:Y:S01]  /*3fa0*/  FFMA.FTZ R8, R23, UR4, R59 ;  /* 0x0000000417087c23 */ /* 0x000fe2000801003b */
[----:B------:R-:W-:Y:S01]  /*3fb0*/  HMMA.16816.F32.BF16 R40, R24, R10, R40 ;  /* 0x0000000a1828723c */ /* 0x000fe20000041828 */
[----:B------:R-:W-:Y:S01]  /*3fc0*/  FSEL R14, R14, -INF , !P6 ;  /* 0xff8000000e0e7808 */ /* 0x000fe20007000000 */
[----:B------:R-:W1:Y:S01]  /*3fd0*/  I2F R23, R9 ;  /* 0x0000000900177306 */ /* 0x000e620000201400 */
[----:B---3--:R-:W-:Y:S01]  /*3fe0*/  IADD3 R13, R36, 0x21, RZ ;  /* 0x00000021240d7810 */ /* 0x008fe20007ffe0ff */
[C---:B------:R-:W-:Y:S01]  /*3ff0*/  FFMA.FTZ R52, R33.reuse, UR4, R52 ;  /* 0x0000000421347c23 */ /* 0x040fe20008010034 */
[----:B------:R-:W-:Y:S01]  /*4000*/  FSEL R8, R8, -INF , !P3 ;  /* 0xff80000008087808 */ /* 0x000fe20005800000 */
[----:B------:R-:W-:Y:S01]  /*4010*/  FFMA.FTZ R54, R33, UR4, R54 ;  /* 0x0000000421367c23 */ /* 0x000fe20008010036 */
[----:B------:R-:W-:Y:S02]  /*4020*/  IADD3 R11, R36, 0x31, RZ ;  /* 0x00000031240b7810 */ /* 0x000fe40007ffe0ff */
[----:B------:R-:W-:Y:S01]  /*4030*/  ISETP.GE.AND P6, PT, R35, R133, PT ;  /* 0x000000852300720c */ /* 0x000fe20003fc6270 */
[----:B------:R2:W3:Y:S01]  /*4040*/  I2F R22, R13 ;  /* 0x0000000d00167306 */ /* 0x0004e20000201400 */
[----:B------:R-:W-:-:S02]  /*4050*/  ISETP.GE.AND P3, PT, R9, R134, PT ;  /* 0x000000860900720c */ /* 0x000fc40003f66270 */
[----:B------:R-:W-:Y:S02]  /*4060*/  FSEL R15, R15, -INF , !P1 ;  /* 0xff8000000f0f7808 */ /* 0x000fe40004800000 */
[----:B------:R-:W-:Y:S02]  /*4070*/  IADD3 R33, R36, 0x30, RZ ;  /* 0x0000003024217810 */ /* 0x000fe40007ffe0ff */
[----:B------:R-:W-:Y:S01]  /*4080*/  ISETP.GE.AND P4, PT, R13, R134, PT ;  /* 0x000000860d00720c */ /* 0x000fe20003f86270 */
[----:B------:R-:W4:Y:S01]  /*4090*/  I2F R10, R11 ;  /* 0x0000000b000a7306 */ /* 0x000f220000201400 */
[----:B-1----:R-:W-:Y:S01]  /*40a0*/  FFMA.FTZ R49, R23, UR4, R49 ;  /* 0x0000000417317c23 */ /* 0x002fe20008010031 */
[-C--:B------:R-:W-:Y:S01]  /*40b0*/  ISETP.GE.AND P1, PT, R13, R133.reuse, PT ;  /* 0x000000850d00720c */ /* 0x080fe20003f26270 */
[----:B------:R-:W-:Y:S01]  /*40c0*/  FFMA.FTZ R51, R23, UR4, R51 ;  /* 0x0000000417337c23 */ /* 0x000fe20008010033 */
[----:B------:R-:W-:Y:S02]  /*40d0*/  FSEL R146, R52, -INF , !P5 ;  /* 0xff80000034927808 */ /* 0x000fe40006800000 */
[----:B------:R-:W-:-:S02]  /*40e0*/  ISETP.GE.AND P5, PT, R9, R133, PT ;  /* 0x000000850900720c */ /* 0x000fc40003fa6270 */
[----:B--2---:R-:W-:Y:S01]  /*40f0*/  FSEL R13, R58, -INF , !P0 ;  /* 0xff8000003a0d7808 */ /* 0x004fe20004000000 */
[----:B---3--:R-:W-:Y:S01]  /*4100*/  FFMA.FTZ R55, R22, UR4, R55 ;  /* 0x0000000416377c23 */ /* 0x008fe20008010037 */
[-C--:B------:R-:W-:Y:S01]  /*4110*/  ISETP.GE.AND P0, PT, R35, R134.reuse, PT ;  /* 0x000000862300720c */ /* 0x080fe20003f06270 */
[----:B------:R-:W1:Y:S01]  /*4120*/  I2F R9, R33 ;  /* 0x0000002100097306 */ /* 0x000e620000201400 */
[----:B------:R-:W-:Y:S01]  /*4130*/  FSEL R136, R50, -INF , !P6 ;  /* 0xff80000032887808 */ /* 0x000fe20007000000 */
[----:B------:R-:W-:Y:S01]  /*4140*/  FFMA.FTZ R53, R22, UR4, R53 ;  /* 0x0000000416357c23 */ /* 0x000fe20008010035 */
[----:B------:R-:W-:Y:S02]  /*4150*/  FSEL R139, R49, -INF , !P3 ;  /* 0xff800000318b7808 */ /* 0x000fe40005800000 */
[----:B------:R-:W-:Y:S01]  /*4160*/  IADD3 R24, R36, 0x38, RZ ;  /* 0x0000003824187810 */ /* 0x000fe20007ffe0ff */
[----:B----4-:R-:W-:Y:S01]  /*4170*/  FFMA.FTZ R79, R10, UR4, R79 ;  /* 0x000000040a4f7c23 */ /* 0x010fe2000801004f */
[----:B------:R-:W-:Y:S01]  /*4180*/  ISETP.GE.AND P6, PT, R36, R134, PT ;  /* 0x000000862400720c */ /* 0x000fe20003fc6270 */
[----:B------:R-:W-:Y:S01]  /*4190*/  FFMA.FTZ R77, R10, UR4, R77 ;  /* 0x000000040a4d7c23 */ /* 0x000fe2000801004d */
[C---:B------:R-:W-:Y:S01]  /*41a0*/  ISETP.GE.AND P3, PT, R36.reuse, R133, PT ;  /* 0x000000852400720c */ /* 0x040fe20003f66270 */
[----:B------:R-:W2:Y:S01]  /*41b0*/  I2F R22, R24 ;  /* 0x0000001800167306 */ /* 0x000ea20000201400 */
[----:B------:R-:W-:Y:S01]  /*41c0*/  IADD3 R36, R36, 0x39, RZ ;  /* 0x0000003924247810 */ /* 0x000fe20007ffe0ff */
[----:B------:R-:W-:Y:S01]  /*41d0*/  FFMA.FTZ R10, R3, UR4, R16 ;  /* 0x00000004030a7c23 */ /* 0x000fe20008010010 */
[----:B------:R-:W-:-:S02]  /*41e0*/  FSEL R137, R55, -INF , !P1 ;  /* 0xff80000037897808 */ /* 0x000fc40004800000 */
[----:B------:R-:W-:Y:S01]  /*41f0*/  FSEL R144, R48, -INF , !P0 ;  /* 0xff80000030907808 */ /* 0x000fe20004000000 */
[----:B-1----:R-:W-:Y:S01]  /*4200*/  FFMA.FTZ R76, R9, UR4, R76 ;  /* 0x00000004094c7c23 */ /* 0x002fe2000801004c */
[-C--:B------:R-:W-:Y:S01]  /*4210*/  ISETP.GE.AND P1, PT, R11, R134.reuse, PT ;  /* 0x000000860b00720c */ /* 0x080fe20003f26270 */
[----:B------:R-:W-:Y:S01]  /*4220*/  FFMA.FTZ R78, R9, UR4, R78 ;  /* 0x00000004094e7c23 */ /* 0x000fe2000801004e */
[----:B------:R-:W-:Y:S01]  /*4230*/  ISETP.GE.AND P0, PT, R11, R133, PT ;  /* 0x000000850b00720c */ /* 0x000fe20003f06270 */
[----:B------:R-:W-:Y:S01]  /*4240*/  FFMA.FTZ R9, R3, UR4, R18 ;  /* 0x0000000403097c23 */ /* 0x000fe20008010012 */
[----:B------:R-:W1:Y:S01]  /*4250*/  I2F R11, R36 ;  /* 0x00000024000b7306 */ /* 0x000e620000201400 */
[----:B------:R-:W-:Y:S02]  /*4260*/  FSEL R138, R54, -INF , !P2 ;  /* 0xff800000368a7808 */ /* 0x000fe40005000000 */
[----:B------:R-:W-:Y:S02]  /*4270*/  FSEL R168, R79, -INF , !P0 ;  /* 0xff8000004fa87808 */ /* 0x000fe40004000000 */
[----:B------:R-:W-:Y:S01]  /*4280*/  PLOP3.LUT P0, PT, PT, PT, UP0, 0x80, 0x0 ;  /* 0x000000000000781c */ /* 0x000fe20003f0f008 */
[C---:B--2---:R-:W-:Y:S01]  /*4290*/  FFMA.FTZ R40, R22.reuse, UR4, R40 ;  /* 0x0000000416287c23 */ /* 0x044fe20008010028 */
[----:B------:R-:W-:Y:S01]  /*42a0*/  FSEL R145, R53, -INF , !P4 ;  /* 0xff80000035917808 */ /* 0x000fe20006000000 */
[----:B------:R-:W-:Y:S01]  /*42b0*/  FFMA.FTZ R42, R22, UR4, R42 ;  /* 0x00000004162a7c23 */ /* 0x000fe2000801002a */
[----:B------:R-:W-:-:S02]  /*42c0*/  ISETP.GE.AND P2, PT, R33, R134, PT ;  /* 0x000000862100720c */ /* 0x000fc40003f46270 */
[----:B------:R-:W-:Y:S02]  /*42d0*/  ISETP.GE.AND P4, PT, R33, R133, PT ;  /* 0x000000852100720c */ /* 0x000fe40003f86270 */
[----:B------:R-:W-:Y:S02]  /*42e0*/  FSEL R199, R51, -INF , !P5 ;  /* 0xff80000033c77808 */ /* 0x000fe40006800000 */
[----:B------:R-:W-:Y:S01]  /*42f0*/  FSEL R215, R76, -INF , !P2 ;  /* 0xff8000004cd77808 */ /* 0x000fe20005000000 */
[C---:B-1----:R-:W-:Y:S01]  /*4300*/  FFMA.FTZ R41, R11.reuse, UR4, R41 ;  /* 0x000000040b297c23 */ /* 0x042fe20008010029 */
[----:B------:R-:W-:Y:S01]  /*4310*/  FSEL R206, R78, -INF , !P4 ;  /* 0xff8000004ece7808 */ /* 0x000fe20006000000 */
[----:B------:R-:W-:Y:S01]  /*4320*/  FFMA.FTZ R43, R11, UR4, R43 ;  /* 0x000000040b2b7c23 */ /* 0x000fe2000801002b */
[----:B------:R-:W-:Y:S01]  /*4330*/  FSEL R211, R77, -INF , !P1 ;  /* 0xff8000004dd37808 */ /* 0x000fe20004800000 */
[----:B------:R-:W-:Y:S01]  /*4340*/  BAR.SYNC.DEFER_BLOCKING 0x0 ;  /* 0x0000000000007b1d */ /* 0x000fe20000010000 */
[----:B------:R-:W-:-:S02]  /*4350*/  ISETP.GE.AND P5, PT, R24, R134, PT ;  /* 0x000000861800720c */ /* 0x000fc40003fa6270 */
[-C--:B------:R-:W-:Y:S02]  /*4360*/  ISETP.GE.AND P2, PT, R24, R133.reuse, PT ;  /* 0x000000851800720c */ /* 0x080fe40003f46270 */
        /* <DEDUP_REMOVED lines=34> */
[C---:B------:R-:W-:Y:S01]  /*4590*/  IADD3 R11, P5, R3.reuse, UR27, RZ ;  /* 0x0000001b030b7c10 */ /* 0x040fe2000ffbe0ff */
        /* <DEDUP_REMOVED lines=15> */
[----:B------:R1:W-:Y:S01]  /*4690*/  @P3 STS.128 [R196+0x8800], RZ ;  /* 0x008800ffc4003388 */ /* 0x0003e20000000c00 */
[----:B---3--:R-:W-:-:S04]  /*46a0*/  @!P3 LEA R26, P6, R3, c[0x0][0x168], 0x1 ;  /* 0x00005a00031aba11 */ /* 0x008fc800078c08ff */
[C---:B------:R-:W-:Y:S02]  /*46b0*/  @!P3 LEA.HI.X R27, R3.reuse, c[0x0][0x16c], R6, 0x1, P6 ;  /* 0x00005b00031bba11 */ /* 0x040fe400030f0c06 */
        /* <DEDUP_REMOVED lines=8> */
[C---:B-----5:R-:W-:Y:S01]  /*4740*/  @!P4 LEA R22, P6, R11.reuse, c[0x0][0x168], 0x1 ;  /* 0x00005a000b16ca11 */ /* 0x060fe200078c08ff */
[----:B------:R-:W-:Y:S01]  /*4750*/  @!PT LDS RZ, [RZ] ;  /* 0x00000000fffff984 */ /* 0x000fe20000000800 */
[----:B------:R-:W-:Y:S01]  /*4760*/  @!PT LDS RZ, [RZ] ;  /* 0x00000000fffff984 */ /* 0x000fe20000000800 */
[----:B------:R-:W-:Y:S01]  /*4770*/  @!PT LDS RZ, [RZ] ;  /* 0x00000000fffff984 */ /* 0x000fe20000000800 */
[----:B------:R4:W-:Y:S01]  /*4780*/  @!P2 LDGSTS.E.BYPASS.LTC128B.128 [R196+0xa800], [R24.64+0x100] ;  /* 0x0a80010018c4afae */ /* 0x0009e2000b901d52 */
[C---:B--2---:R-:W-:Y:S02]  /*4790*/  @!P3 LEA R34, P5, R11.reuse, c[0x0][0x168], 0x1 ;  /* 0x00005a000b22ba11 */ /* 0x044fe400078a08ff */
[C-C-:B------:R-:W-:Y:S01]  /*47a0*/  @!P4 LEA.HI.X R23, R11.reuse, c[0x0][0x16c], R6.reuse, 0x1, P6 ;  /* 0x00005b000b17ca11 */ /* 0x140fe200030f0c06 */
[----:B------:R1:W-:Y:S01]  /*47b0*/  @P4 STS.128 [R196+0x7000], RZ ;  /* 0x007000ffc4004388 */ /* 0x0003e20000000c00 */
[C---:B------:R-:W-:Y:S02]  /*47c0*/  IADD3 R3, P6, R11.reuse, UR27, RZ ;  /* 0x0000001b0b037c10 */ /* 0x040fe4000ffde0ff */
[C---:B------:R-:W-:Y:S01]  /*47d0*/  @!P3 LEA.HI.X R35, R11.reuse, c[0x0][0x16c], R6, 0x1, P5 ;  /* 0x00005b000b23ba11 */ /* 0x040fe200028f0c06 */
        /* <DEDUP_REMOVED lines=8> */
[----:B------:R1:W-:Y:S01]  /*4860*/  @!P3 LDGSTS.E.BYPASS.LTC128B.128 [R196+0x9000], [R34.64+0x80] ;  /* 0x0900008022c4bfae */ /* 0x0003e2000b901d52 */
[----:B---3--:R-:W-:-:S03]  /*4870*/  @!P2 LEA R26, P1, R11, c[0x0][0x168], 0x1 ;  /* 0x00005a000b1aaa11 */ /* 0x008fc600078208ff */
[----:B------:R1:W-:Y:S01]  /*4880*/  @P2 STS.128 [R196+0xb000], RZ ;  /* 0x00b000ffc4002388 */ /* 0x0003e20000000c00 */
[----:B------:R-:W-:Y:S02]  /*4890*/  @!P2 LEA.HI.X R27, R11, c[0x0][0x16c], R6, 0x1, P1 ;  /* 0x00005b000b1baa11 */ /* 0x000fe400008f0c06 */
[----:B------:R-:W-:Y:S02]  /*48a0*/  IADD3.X R6, R6, UR29, RZ, P6, !PT ;  /* 0x0000001d06067c10 */ /* 0x000fe4000b7fe4ff */
        /* <DEDUP_REMOVED lines=26> */
.L_x_423:
[----:B------:R-:W-:Y:S05]  /*4a50*/  BSYNC B0 ;  /* 0x0000000000007941 */ /* 0x000fea0003800000 */
.L_x_422:
[----:B------:R-:W0:Y:S02]  /*4a60*/  LDGDEPBAR ;  /* 0x00000000000079af */ /* 0x000e240000000000 */
.L_x_421:
[----:B------:R-:W-:Y:S01]  /*4a70*/  FMNMX.FTZ R3, R10, R31, !PT ;  /* 0x0000001f0a037209 */ /* 0x000fe20007810000 */
[----:B------:R-:W-:Y:S01]  /*4a80*/  IMAD.WIDE.U32 R170, R213, -0x326172a9, RZ ;  /* 0xcd9e8d57d5aa7825 */ /* 0x000fe200078e00ff */
[----:B------:R-:W-:Y:S01]  /*4a90*/  FMNMX.FTZ R6, R9, R21, !PT ;  /* 0x0000001509067209 */ /* 0x000fe20007810000 */
[----:B------:R-:W-:Y:S01]  /*4aa0*/  USHF.L.U32 UR31, UR23, 0x1, URZ ;  /* 0x00000001171f7899 */ /* 0x000fe2000800063f */
        /* <DEDUP_REMOVED lines=23> */
[----:B------:R-:W-:Y:S01]  /*4c20*/  IMAD R161, R5, 0x10000, R5 ;  /* 0x0001000005a17824 */ /* 0x000fe200078e0205 */
[----:B------:R-:W-:Y:S01]  /*4c30*/  FMNMX.FTZ R3, R146, R3, !PT ;  /* 0x0000000392037209 */ /* 0x000fe20007810000 */
[--C-:B------:R-:W-:Y:S01]  /*4c40*/  IMAD R186, R2, 0x2, R188.reuse ;  /* 0x0000000202ba7824 */ /* 0x100fe200078e02bc */
[----:B------:R-:W-:Y:S01]  /*4c50*/  FMNMX.FTZ R6, R138, R6, !PT ;  /* 0x000000068a067209 */ /* 0x000fe20007810000 */
[----:B------:R-:W-:Y:S01]  /*4c60*/  UIADD3 UR15, UR20, 0x1715609d, URZ ;  /* 0x1715609d140f7890 */ /* 0x000fe2000fffe03f */
[----:B------:R-:W-:Y:S01]  /*4c70*/  FMNMX.FTZ R3, R145, R3, !PT ;  /* 0x0000000391037209 */ /* 0x000fe20007810000 */
[----:B------:R-:W-:Y:S01]  /*4c80*/  LDSM.16.MT88.4 R124, [R188+0xc000] ;  /* 0x00c00000bc7c783b */ /* 0x000fe20000004200 */
[----:B------:R-:W-:Y:S01]  /*4c90*/  FMNMX.FTZ R6, R137, R6, !PT ;  /* 0x0000000689067209 */ /* 0x000fe20007810000 */
[----:B------:R-:W-:Y:S01]  /*4ca0*/  IMAD R185, R0, 0x2, R188 ;  /* 0x0000000200b97824 */ /* 0x000fe200078e02bc */
        /* <DEDUP_REMOVED lines=19> */
[----:B------:R-:W-:-:S03]  /*4de0*/  LOP3.LUT R214, R7, UR20, RZ, 0x3c, !PT ;  /* 0x0000001407d67c12 */ /* 0x000fc6000f8e3cff */
[----:B------:R-:W2:Y:S01]  /*4df0*/  SHFL.BFLY PT, R132, R3, 0x2, 0x1f ;  /* 0x0c401f0003847f89 */ /* 0x000ea200000e0000 */
[----:B------:R-:W-:-:S03]  /*4e00*/  LOP3.LUT R162, R171, R214, RZ, 0x3c, !PT ;  /* 0x000000d6aba27212 */ /* 0x000fc600078e3cff */
[----:B------:R-:W3:Y:S02]  /*4e10*/  SHFL.BFLY PT, R11, R6, 0x2, 0x1f ;  /* 0x0c401f00060b7f89 */ /* 0x000ee400000e0000 */
[----:B------:R-:W-:Y:S02]  /*4e20*/  IMAD.WIDE.U32 R162, R162, -0x2daee0ad, RZ ;  /* 0xd2511f53a2a27825 */ /* 0x000fe400078e00ff */
[----:B------:R-:W-:Y:S03]  /*4e30*/  LDSM.16.MT88.4 R96, [R188+0x10000] ;  /* 0x01000000bc60783b */ /* 0x000fe60000004200 */
[----:B------:R-:W-:Y:S01]  /*4e40*/  LOP3.LUT R164, R163, UR7, R220, 0x96, !PT ;  /* 0x00000007a3a47c12 */ /* 0x000fe2000f8e96dc */
[----:B------:R-:W-:Y:S01]  /*4e50*/  UIADD3 UR7, UR20, -0x61c88647, URZ ;  /* 0x9e3779b914077890 */ /* 0x000fe2000fffe03f */
[----:B------:R-:W-:Y:S03]  /*4e60*/  LDSM.16.MT88.4 R56, [R184+0xc000] ;  /* 0x00c00000b838783b */ /* 0x000fe60000004200 */
[----:B------:R-:W-:Y:S01]  /*4e70*/  IMAD.WIDE.U32 R164, R164, -0x326172a9, RZ ;  /* 0xcd9e8d57a4a47825 */ /* 0x000fe200078e00ff */
[----:B------:R-:W-:Y:S04]  /*4e80*/  LDSM.16.MT88.4 R40, [R186+0xc000] ;  /* 0x00c00000ba28783b */ /* 0x000fe80000004200 */
[----:B------:R-:W-:Y:S01]  /*4e90*/  LDSM.16.MT88.4 R48, [R185+0xc000] ;  /* 0x00c00000b930783b */ /* 0x000fe20000004200 */
[----:B--2---:R-:W-:Y:S01]  /*4ea0*/  FMNMX.FTZ R132, R3, R132, !PT ;  /* 0x0000008403847209 */ /* 0x004fe20007810000 */
[----:B------:R-:W-:Y:S01]  /*4eb0*/  IMAD.U32 R3, RZ, RZ, UR31 ;  /* 0x0000001fff037e24 */ /* 0x000fe2000f8e00ff */
[----:B------:R-:W-:Y:S01]  /*4ec0*/  UIADD3 UR31, UR31, 0x1, URZ ;  /* 0x000000011f1f7890 */ /* 0x000fe2000fffe03f */
[----:B---3--:R-:W-:-:S02]  /*4ed0*/  FMNMX.FTZ R6, R6, R11, !PT ;  /* 0x0000000b06067209 */ /* 0x008fc40007810000 */
[----:B------:R-:W2:Y:S01]  /*4ee0*/  SHFL.BFLY PT, R7, R132, 0x1, 0x1f ;  /* 0x0c201f0084077f89 */ /* 0x000ea200000e0000 */
[----:B------:R-:W-:Y:S02]  /*4ef0*/  LOP3.LUT R3, R221, UR21, R3, 0x96, !PT ;  /* 0x00000015dd037c12 */ /* 0x000fe4000f8e9603 */
[----:B------:R-:W-:-:S03]  /*4f00*/  IMAD.U32 R220, RZ, RZ, UR31 ;  /* 0x0000001fffdc7e24 */ /* 0x000fc6000f8e00ff */
[----:B-1----:R-:W-:Y:S02]  /*4f10*/  IMAD.WIDE.U32 R24, R3, -0x326172a9, RZ ;  /* 0xcd9e8d5703187825 */ /* 0x002fe400078e00ff */
[----:B------:R-:W-:-:S03]  /*4f20*/  LOP3.LUT R220, R221, UR21, R220, 0x96, !PT ;  /* 0x00000015dddc7c12 */ /* 0x000fc6000f8e96dc */
[----:B------:R-:W-:Y:S02]  /*4f30*/  LOP3.LUT R3, R25, UR7, R170, 0x96, !PT ;  /* 0x0000000719037c12 */ /* 0x000fe4000f8e96aa */
[----:B------:R-:W-:Y:S01]  /*4f40*/  LOP3.LUT R24, R165, UR28, R24, 0x96, !PT ;  /* 0x0000001ca5187c12 */ /* 0x000fe2000f8e9618 */
[----:B------:R-:W-:-:S04]  /*4f50*/  IMAD.WIDE.U32 R220, R220, -0x326172a9, RZ ;  /* 0xcd9e8d57dcdc7825 */ /* 0x000fc800078e00ff */
[----:B------:R-:W-:Y:S01]  /*4f60*/  IMAD.WIDE.U32 R22, R3, -0x2daee0ad, RZ ;  /* 0xd2511f5303167825 */ /* 0x000fe200078e00ff */
[----:B------:R-:W-:Y:S01]  /*4f70*/  LOP3.LUT R170, R221, UR7, R170, 0x96, !PT ;  /* 0x00000007ddaa7c12 */ /* 0x000fe2000f8e96aa */
[----:B------:R-:W1:Y:S02]  /*4f80*/  SHFL.BFLY PT, R3, R6, 0x1, 0x1f ;  /* 0x0c201f0006037f89 */ /* 0x000e6400000e0000 */
[----:B------:R-:W-:Y:S01]  /*4f90*/  IMAD.WIDE.U32 R24, R24, -0x2daee0ad, RZ ;  /* 0xd2511f5318187825 */ /* 0x000fe200078e00ff */
[----:B--2---:R-:W-:Y:S02]  /*4fa0*/  FMNMX.FTZ R132, R132, R7, !PT ;  /* 0x0000000784847209 */ /* 0x004fe40007810000 */
[----:B------:R-:W-:Y:S01]  /*4fb0*/  LOP3.LUT R7, R23, UR26, R162, 0x96, !PT ;  /* 0x0000001a17077c12 */ /* 0x000fe2000f8e96a2 */
[----:B------:R-:W-:Y:S01]  /*4fc0*/  IMAD.WIDE.U32 R170, R170, -0x2daee0ad, RZ ;  /* 0xd2511f53aaaa7825 */ /* 0x000fe200078e00ff */
[C---:B------:R-:W-:Y:S02]  /*4fd0*/  FSETP.NEU.FTZ.AND P1, PT, R132.reuse, -INF , PT ;  /* 0xff8000008400780b */ /* 0x040fe40003f3d000 */
[----:B------:R-:W-:Y:S01]  /*4fe0*/  LOP3.LUT R22, R25, UR22, R22, 0x96, !PT ;  /* 0x0000001619167c12 */ /* 0x000fe2000f8e9616 */
[----:B------:R-:W-:Y:S01]  /*4ff0*/  FMUL.FTZ R209, R132, c[0x0][0x23c] ;  /* 0x00008f0084d17a20 */ /* 0x000fe20000410000 */
[----:B------:R-:W-:Y:S01]  /*5000*/  LOP3.LUT R163, R171, UR26, R162, 0x96, !PT ;  /* 0x0000001aaba37c12 */ /* 0x000fe2000f8e96a2 */
[----:B------:R-:W-:-:S03]  /*5010*/  IMAD.WIDE.U32 R26, R7, -0x326172a9, RZ ;  /* 0xcd9e8d57071a7825 */ /* 0x000fc600078e00ff */
[----:B------:R-:W-:Y:S01]  /*5020*/  FSEL R209, R209, RZ, P1 ;  /* 0x000000ffd1d17208 */ /* 0x000fe20000800000 */
[----:B------:R-:W-:Y:S01]  /*5030*/  IMAD.WIDE.U32 R22, R22, -0x326172a9, RZ ;  /* 0xcd9e8d5716167825 */ /* 0x000fe200078e00ff */
[----:B------:R-:W-:-:S03]  /*5040*/  LOP3.LUT R7, R27, UR25, R164, 0x96, !PT ;  /* 0x000000191b077c12 */ /* 0x000fc6000f8e96a4 */
[----:B------:R-:W-:Y:S01]  /*5050*/  FFMA.FTZ R157, R10, c[0x0][0x23c], -R209 ;  /* 0x00008f000a9d7a23 */ /* 0x000fe200000108d1 */
[----:B------:R-:W-:Y:S01]  /*5060*/  LOP3.LUT R10, R23, UR17, R26, 0x96, !PT ;  /* 0x00000011170a7c12 */ /* 0x000fe2000f8e961a */
[----:B------:R-:W-:Y:S01]  /*5070*/  IMAD.WIDE.U32 R26, R7, -0x2daee0ad, RZ ;  /* 0xd2511f53071a7825 */ /* 0x000fe200078e00ff */
[----:B-1----:R-:W-:-:S03]  /*5080*/  FMNMX.FTZ R3, R6, R3, !PT ;  /* 0x0000000306037209 */ /* 0x002fc60007810000 */
[----:B------:R-:W-:Y:S01]  /*5090*/  IMAD.WIDE.U32 R10, R10, -0x2daee0ad, RZ ;  /* 0xd2511f530a0a7825 */ /* 0x000fe200078e00ff */
[----:B------:R-:W-:Y:S01]  /*50a0*/  FSETP.NEU.FTZ.AND P1, PT, R3, -INF , PT ;  /* 0xff8000000300780b */ /* 0x000fe20003f3d000 */
[----:B------:R-:W-:Y:S01]  /*50b0*/  MUFU.EX2 R157, R157 ;  /* 0x0000009d009d7308 */ /* 0x000fe20000000800 */
[----:B------:R-:W-:Y:S01]  /*50c0*/  LOP3.LUT R6, R27, UR16, R24, 0x96, !PT ;  /* 0x000000101b067c12 */ /* 0x000fe2000f8e9618 */
[----:B------:R-:W-:Y:S01]  /*50d0*/  FMUL.FTZ R169, R3, c[0x0][0x23c] ;  /* 0x00008f0003a97a20 */ /* 0x000fe20000410000 */
[----:B------:R-:W-:Y:S01]  /*50e0*/  LOP3.LUT R24, R11, UR13, R26, 0x96, !PT ;  /* 0x0000000d0b187c12 */ /* 0x000fe2000f8e961a */
[--C-:B------:R-:W-:Y:S02]  /*50f0*/  FFMA.FTZ R155, R29, c[0x0][0x23c], -R209.reuse ;  /* 0x00008f001d9b7a23 */ /* 0x100fe400000108d1 */
[----:B------:R-:W-:Y:S01]  /*5100*/  FFMA.FTZ R150, R32, c[0x0][0x23c], -R209 ;  /* 0x00008f0020967a23 */ /* 0x000fe200000108d1 */
[----:B------:R-:W-:Y:S01]  /*5110*/  FSEL R169, R169, RZ, P1 ;  /* 0x000000ffa9a97208 */ /* 0x000fe20000800000 */
[----:B------:R-:W-:Y:S01]  /*5120*/  IMAD.WIDE.U32 R24, R24, -0x326172a9, RZ ;  /* 0xcd9e8d5718187825 */ /* 0x000fe200078e00ff */
[----:B------:R-:W1:Y:S01]  /*5130*/  LDSM.16.MT88.4 R32, [R184+0x10000] ;  /* 0x01000000b820783b */ /* 0x000e620000004200 */
[----:B------:R-:W-:Y:S02]  /*5140*/  MUFU.EX2 R155, R155 ;  /* 0x0000009b009b7308 */ /* 0x000fe40000000800 */
[--C-:B------:R-:W-:Y:S01]  /*5150*/  FFMA.FTZ R159, R30, c[0x0][0x23c], -R169.reuse ;  /* 0x00008f001e9f7a23 */ /* 0x100fe200000108a9 */
[----:B------:R-:W-:Y:S01]  /*5160*/  LOP3.LUT R18, R24, 0xffff, RZ, 0xc0, !PT ;  /* 0x0000ffff18127812 */ /* 0x000fe200078ec0ff */
[----:B------:R-:W-:Y:S01]  /*5170*/  FFMA.FTZ R152, R28, c[0x0][0x23c], -R169 ;  /* 0x00008f001c987a23 */ /* 0x000fe200000108a9 */
[----:B------:R-:W-:Y:S01]  /*5180*/  SHF.R.U32.HI R11, RZ, 0x10, R24 ;  /* 0x00000010ff0b7819 */ /* 0x000fe20000011618 */
[----:B------:R-:W-:Y:S01]  /*5190*/  IMAD.WIDE.U32 R6, R6, -0x326172a9, RZ ;  /* 0xcd9e8d5706067825 */ /* 0x000fe200078e00ff */
[----:B------:R-:W-:Y:S01]  /*51a0*/  LOP3.LUT R16, R24, 0xff, RZ, 0xc0, !PT ;  /* 0x000000ff18107812 */ /* 0x000fe200078ec0ff */
[----:B------:R-:W2:Y:S01]  /*51b0*/  MUFU.EX2 R150, R150 ;  /* 0x0000009600967308 */ /* 0x000ea20000000800 */
[----:B------:R-:W-:Y:S01]  /*51c0*/  SHF.R.U32.HI R18, RZ, 0x8, R18 ;  /* 0x00000008ff127819 */ /* 0x000fe20000011612 */
[----:B------:R-:W-:Y:S01]  /*51d0*/  FFMA.FTZ R156, R31, c[0x0][0x23c], -R209 ;  /* 0x00008f001f9c7a23 */ /* 0x000fe200000108d1 */
[----:B------:R-:W-:Y:S01]  /*51e0*/  LOP3.LUT R11, R11, 0xff, RZ, 0xc0, !PT ;  /* 0x000000ff0b0b7812 */ /* 0x000fe200078ec0ff */
[--C-:B------:R-:W-:Y:S01]  /*51f0*/  FFMA.FTZ R154, R9, c[0x0][0x23c], -R169.reuse ;  /* 0x00008f00099a7a23 */ /* 0x100fe200000108a9 */
[----:B------:R-:W-:Y:S01]  /*5200*/  LOP3.LUT R9, R25, UR30, R6, 0x96, !PT ;  /* 0x0000001e19097c12 */ /* 0x000fe2000f8e9606 */
[----:B------:R-:W-:Y:S01]  /*5210*/  FFMA.FTZ R160, R21, c[0x0][0x23c], -R169 ;  /* 0x00008f0015a07a23 */ /* 0x000fe200000108a9 */
[----:B------:R-:W-:Y:S01]  /*5220*/  SHF.R.U32.HI R6, RZ, 0x18, R24 ;  /* 0x00000018ff067819 */ /* 0x000fe20000011618 */
[----:B------:R-:W-:Y:S01]  /*5230*/  MUFU.EX2 R159, R159 ;  /* 0x0000009f009f7308 */ /* 0x000fe20000000800 */
[----:B------:R-:W-:Y:S01]  /*5240*/  PRMT R4, R16, 0x5410, R18 ;  /* 0x0000541010047816 */ /* 0x000fe20000000012 */
[--C-:B------:R-:W-:Y:S01]  /*5250*/  FFMA.FTZ R148, R15, c[0x0][0x23c], -R209.reuse ;  /* 0x00008f000f947a23 */ /* 0x100fe200000108d1 */
[----:B------:R-:W-:Y:S01]  /*5260*/  PRMT R6, R11, 0x5410, R6 ;  /* 0x000054100b067816 */ /* 0x000fe20000000006 */
[----:B------:R-:W-:Y:S01]  /*5270*/  FFMA.FTZ R153, R20, c[0x0][0x23c], -R209 ;  /* 0x00008f0014997a23 */ /* 0x000fe200000108d1 */
[C---:B------:R-:W-:Y:S01]  /*5280*/  LOP3.LUT R5, R9.reuse, 0xffff, RZ, 0xc0, !PT ;  /* 0x0000ffff09057812 */ /* 0x040fe200078ec0ff */
[--C-:B------:R-:W-:Y:S01]  /*5290*/  HSET2.LE.AND R4, R4, R161.reuse, PT ;  /* 0x000000a104047233 */ /* 0x100fe20003803000 */
[--C-:B------:R-:W-:Y:S01]  /*52a0*/  SHF.R.U32.HI R2, RZ, 0x10, R9.reuse ;  /* 0x00000010ff027819 */ /* 0x100fe20000011609 */
[----:B------:R-:W3:Y:S01]  /*52b0*/  MUFU.EX2 R152, R152 ;  /* 0x0000009800987308 */ /* 0x000ee20000000800 */
[----:B------:R-:W-:Y:S01]  /*52c0*/  LOP3.LUT R0, R9, 0xff, RZ, 0xc0, !PT ;  /* 0x000000ff09007812 */ /* 0x000fe200078ec0ff */
[--C-:B------:R-:W-:Y:S01]  /*52d0*/  HSET2.LE.AND R115, R6, R161.reuse, PT ;  /* 0x000000a106737233 */ /* 0x100fe20003803000 */
[----:B------:R-:W-:Y:S01]  /*52e0*/  SHF.R.U32.HI R9, RZ, 0x18, R9 ;  /* 0x00000018ff097819 */ /* 0x000fe20000011609 */
[----:B------:R-:W-:Y:S01]  /*52f0*/  FFMA.FTZ R149, R19, c[0x0][0x23c], -R209 ;  /* 0x00008f0013957a23 */ /* 0x000fe200000108d1 */
[----:B------:R-:W-:Y:S01]  /*5300*/  SHF.R.U32.HI R5, RZ, 0x8, R5 ;  /* 0x00000008ff057819 */ /* 0x000fe20000011605 */
[--C-:B------:R-:W-:Y:S01]  /*5310*/  FFMA.FTZ R151, R12, c[0x0][0x23c], -R169.reuse ;  /* 0x00008f000c977a23 */ /* 0x100fe200000108a9 */
[----:B------:R-:W-:Y:S01]  /*5320*/  LOP3.LUT R2, R2, 0xff, RZ, 0xc0, !PT ;  /* 0x000000ff02027812 */ /* 0x000fe200078ec0ff */
[----:B------:R-:W4:Y:S01]  /*5330*/  MUFU.EX2 R156, R156 ;  /* 0x0000009c009c7308 */ /* 0x000f220000000800 */
[----:B--2---:R-:W-:Y:S01]  /*5340*/  F2FP.BF16.PACK_AB R114, R150, R155 ;  /* 0x0000009b9672723e */ /* 0x004fe200000010ff */
[--C-:B------:R-:W-:Y:S01]  /*5350*/  FFMA.FTZ R135, R13, c[0x0][0x23c], -R169.reuse ;  /* 0x00008f000d877a23 */ /* 0x100fe200000108a9 */
[----:B------:R-:W-:Y:S01]  /*5360*/  LOP3.LUT R6, R7, UR15, R22, 0x96, !PT ;  /* 0x0000000f07067c12 */ /* 0x000fe2000f8e9616 */
[----:B------:R-:W-:Y:S01]  /*5370*/  FFMA.FTZ R158, R17, c[0x0][0x23c], -R169 ;  /* 0x00008f00119e7a23 */ /* 0x000fe200000108a9 */
[----:B------:R-:W-:Y:S01]  /*5380*/  PRMT R0, R0, 0x5410, R5 ;  /* 0x0000541000007816 */ /* 0x000fe20000000005 */
[----:B------:R-:W-:Y:S01]  /*5390*/  LDSM.16.MT88.4 R16, [R186+0xe800] ;  /* 0x00e80000ba10783b */ /* 0x000fe20000004200 */
[----:B------:R-:W-:Y:S01]  /*53a0*/  PRMT R2, R2, 0x5410, R9 ;  /* 0x0000541002027816 */ /* 0x000fe20000000009 */
[----:B------:R-:W-:Y:S01]  /*53b0*/  MUFU.EX2 R154, R154 ;  /* 0x0000009a009a7308 */ /* 0x000fe20000000800 */
[----:B------:R-:W-:Y:S01]  /*53c0*/  LOP3.LUT R114, R4, R114, RZ, 0xc0, !PT ;  /* 0x0000007204727212 */ /* 0x000fe200078ec0ff */
[----:B------:R-:W-:Y:S01]  /*53d0*/  IMAD.WIDE.U32 R6, R6, -0x2daee0ad, RZ ;  /* 0xd2511f5306067825 */ /* 0x000fe200078e00ff */
[----:B---3--:R-:W-:Y:S01]  /*53e0*/  F2FP.BF16.PACK_AB R4, R152, R159 ;  /* 0x0000009f9804723e */ /* 0x008fe200000010ff */
[--C-:B------:R-:W-:Y:S01]  /*53f0*/  HSET2.LE.AND R112, R0, R161.reuse, PT ;  /* 0x000000a100707233 */ /* 0x100fe20003803000 */
[----:B------:R-:W-:Y:S01]  /*5400*/  LDSM.16.MT88.4 R20, [R184+0xc800] ;  /* 0x00c80000b814783b */ /* 0x000fe20000004200 */
[--C-:B------:R-:W-:Y:S01]  /*5410*/  HSET2.LE.AND R113, R2, R161.reuse, PT ;  /* 0x000000a102717233 */ /* 0x100fe20003803000 */
[----:B------:R-:W-:Y:S01]  /*5420*/  LOP3.LUT R115, R115, R4, RZ, 0xc0, !PT ;  /* 0x0000000473737212 */ /* 0x000fe200078ec0ff */
[----:B------:R-:W2:Y:S01]  /*5430*/  MUFU.EX2 R160, R160 ;  /* 0x000000a000a07308 */ /* 0x000ea20000000800 */
[----:B----4-:R-:W-:Y:S01]  /*5440*/  F2FP.BF16.PACK_AB R2, R156, R157 ;  /* 0x0000009d9c02723e */ /* 0x010fe200000010ff */
[----:B------:R-:W-:Y:S01]  /*5450*/  FFMA.FTZ R9, R8, c[0x0][0x23c], -R169 ;  /* 0x00008f0008097a23 */ /* 0x000fe200000108a9 */
[----:B------:R-:W-:Y:S01]  /*5460*/  LOP3.LUT R4, R6, 0xffff, RZ, 0xc0, !PT ;  /* 0x0000ffff06047812 */ /* 0x000fe200078ec0ff */
[--C-:B------:R-:W-:Y:S01]  /*5470*/  FFMA.FTZ R162, R146, c[0x0][0x23c], -R209.reuse ;  /* 0x00008f0092a27a23 */ /* 0x100fe200000108d1 */
[----:B------:R-:W-:Y:S01]  /*5480*/  LOP3.LUT R112, R112, R2, RZ, 0xc0, !PT ;  /* 0x0000000270707212 */ /* 0x000fe200078ec0ff */
[----:B------:R-:W-:Y:S01]  /*5490*/  FFMA.FTZ R2, R14, c[0x0][0x23c], -R209 ;  /* 0x00008f000e027a23 */ /* 0x000fe200000108d1 */
[----:B------:R-:W-:Y:S01]  /*54a0*/  SHF.R.U32.HI R4, RZ, 0x8, R4 ;  /* 0x00000008ff047819 */ /* 0x000fe20000011604 */
[----:B------:R-:W-:Y:S01]  /*54b0*/  MUFU.EX2 R148, R148 ;  /* 0x0000009400947308 */ /* 0x000fe20000000800 */
[----:B------:R-:W-:Y:S01]  /*54c0*/  LOP3.LUT R142, R6, 0xff, RZ, 0xc0, !PT ;  /* 0x000000ff068e7812 */ /* 0x000fe200078ec0ff */
[----:B------:R-:W-:Y:S01]  /*54d0*/  LDSM.16.MT88.4 R12, [R188+0xe800] ;  /* 0x00e80000bc0c783b */ /* 0x000fe20000004200 */
[----:B------:R-:W-:Y:S01]  /*54e0*/  LOP3.LUT R10, R7, UR6, R10, 0x96, !PT ;  /* 0x00000006070a7c12 */ /* 0x000fe2000f8e960a */
[--C-:B------:R-:W-:Y:S01]  /*54f0*/  FFMA.FTZ R207, R138, c[0x0][0x23c], -R169.reuse ;  /* 0x00008f008acf7a23 */ /* 0x100fe200000108a9 */
[----:B------:R-:W-:Y:S01]  /*5500*/  SHF.R.U32.HI R143, RZ, 0x18, R6 ;  /* 0x00000018ff8f7819 */ /* 0x000fe20000011606 */
[--C-:B------:R-:W-:Y:S01]  /*5510*/  FFMA.FTZ R171, R137, c[0x0][0x23c], -R169.reuse ;  /* 0x00008f0089ab7a23 */ /* 0x100fe200000108a9 */
[----:B------:R-:W-:Y:S01]  /*5520*/  PRMT R142, R142, 0x5410, R4 ;  /* 0x000054108e8e7816 */ /* 0x000fe20000000004 */
[----:B------:R-:W-:Y:S01]  /*5530*/  MUFU.EX2 R2, R2 ;  /* 0x0000000200027308 */ /* 0x000fe20000000800 */
[----:B--2---:R-:W-:Y:S01]  /*5540*/  F2FP.BF16.PACK_AB R0, R160, R154 ;  /* 0x0000009aa000723e */ /* 0x004fe200000010ff */
[----:B------:R-:W-:Y:S01]  /*5550*/  FFMA.FTZ R199, R199, c[0x0][0x23c], -R169 ;  /* 0x00008f00c7c77a23 */ /* 0x000fe200000108a9 */
[----:B------:R-:W-:Y:S01]  /*5560*/  LOP3.LUT R11, R10, 0xffff, RZ, 0xc0, !PT ;  /* 0x0000ffff0a0b7812 */ /* 0x000fe200078ec0ff */
[--C-:B------:R-:W-:Y:S01]  /*5570*/  HSET2.LE.AND R142, R142, R161.reuse, PT ;  /* 0x000000a18e8e7233 */ /* 0x100fe20003803000 */
[----:B------:R-:W-:Y:S01]  /*5580*/  LOP3.LUT R113, R113, R0, RZ, 0xc0, !PT ;  /* 0x0000000071717212 */ /* 0x000fe200078ec0ff */
[----:B------:R-:W-:Y:S01]  /*5590*/  LDSM.16.MT88.4 R28, [R186+0xc800] ;  /* 0x00c80000ba1c783b */ /* 0x000fe20000004200 */
[----:B------:R-:W-:Y:S01]  /*55a0*/  SHF.R.U32.HI R0, RZ, 0x10, R6 ;  /* 0x00000010ff007819 */ /* 0x000fe20000011606 */
[----:B------:R-:W-:Y:S01]  /*55b0*/  MUFU.EX2 R153, R153 ;  /* 0x0000009900997308 */ /* 0x000fe20000000800 */
[--C-:B------:R-:W-:Y:S01]  /*55c0*/  SHF.R.U32.HI R141, RZ, 0x10, R10.reuse ;  /* 0x00000010ff8d7819 */ /* 0x100fe2000001160a */
[----:B------:R-:W2:Y:S01]  /*55d0*/  LDSM.16.MT88.4 R4, [R188+0xc800] ;  /* 0x00c80000bc04783b */ /* 0x000ea20000004200 */
[----:B------:R-:W-:Y:S01]  /*55e0*/  LOP3.LUT R8, R0, 0xff, RZ, 0xc0, !PT ;  /* 0x000000ff00087812 */ /* 0x000fe200078ec0ff */
[C---:B------:R-:W-:Y:S01]  /*55f0*/  HMMA.16816.F32.BF16 R128, R112.reuse, R124, RZ ;  /* 0x0000007c7080723c */ /* 0x040fe200000418ff */
[----:B------:R-:W-:Y:S01]  /*5600*/  LOP3.LUT R140, R10, 0xff, RZ, 0xc0, !PT ;  /* 0x000000ff0a8c7812 */ /* 0x000fe200078ec0ff */
[----:B------:R-:W-:Y:S01]  /*5610*/  LDSM.16.MT88.4 R24, [R185+0xc800] ;  /* 0x00c80000b918783b */ /* 0x000fe20000004200 */
[----:B------:R-:W-:Y:S01]  /*5620*/  SHF.R.U32.HI R10, RZ, 0x18, R10 ;  /* 0x00000018ff0a7819 */ /* 0x000fe2000001160a */
[----:B------:R-:W3:Y:S01]  /*5630*/  MUFU.EX2 R149, R149 ;  /* 0x0000009500957308 */ /* 0x000ee20000000800 */
[----:B------:R-:W-:Y:S01]  /*5640*/  SHF.R.U32.HI R11, RZ, 0x8, R11 ;  /* 0x00000008ff0b7819 */ /* 0x000fe2000001160b */
[----:B------:R-:W-:Y:S01]  /*5650*/  FFMA.FTZ R215, R215, c[0x0][0x23c], -R209 ;  /* 0x00008f00d7d77a23 */ /* 0x000fe200000108d1 */
[----:B------:R-:W-:Y:S01]  /*5660*/  LOP3.LUT R141, R141, 0xff, RZ, 0xc0, !PT ;  /* 0x000000ff8d8d7812 */ /* 0x000fe200078ec0ff */
[C---:B------:R-:W-:Y:S01]  /*5670*/  HMMA.16816.F32.BF16 R124, R112.reuse, R126, RZ ;  /* 0x0000007e707c723c */ /* 0x040fe200000418ff */
[----:B------:R-:W-:Y:S01]  /*5680*/  PRMT R143, R8, 0x5410, R143 ;  /* 0x00005410088f7816 */ /* 0x000fe2000000008f */
[----:B------:R-:W-:Y:S01]  /*5690*/  FFMA.FTZ R211, R211, c[0x0][0x23c], -R209 ;  /* 0x00008f00d3d37a23 */ /* 0x000fe200000108d1 */
[----:B------:R-:W-:Y:S01]  /*56a0*/  PRMT R140, R140, 0x5410, R11 ;  /* 0x000054108c8c7816 */ /* 0x000fe2000000000b */
[----:B------:R-:W-:Y:S01]  /*56b0*/  MUFU.EX2 R151, R151 ;  /* 0x0000009700977308 */ /* 0x000fe20000000800 */
[----:B------:R-:W-:Y:S01]  /*56c0*/  PRMT R141, R141, 0x5410, R10 ;  /* 0x000054108d8d7816 */ /* 0x000fe2000000000a */
[--C-:B------:R-:W-:Y:S01]  /*56d0*/  HSET2.LE.AND R143, R143, R161.reuse, PT ;  /* 0x000000a18f8f7233 */ /* 0x100fe20003803000 */
[--C-:B------:R-:W-:Y:S01]  /*56e0*/  FFMA.FTZ R210, R210, c[0x0][0x23c], -R209.reuse ;  /* 0x00008f00d2d27a23 */ /* 0x100fe200000108d1 */
[----:B-1----:R-:W-:Y:S01]  /*56f0*/  HMMA.16816.F32.BF16 R116, R112, R32, RZ ;  /* 0x000000207074723c */ /* 0x002fe200000418ff */
[--C-:B------:R-:W-:Y:S01]  /*5700*/  HSET2.LE.AND R140, R140, R161.reuse, PT ;  /* 0x000000a18c8c7233 */ /* 0x100fe20003803000 */
[----:B------:R-:W-:Y:S01]  /*5710*/  FFMA.FTZ R208, R208, c[0x0][0x23c], -R209 ;  /* 0x00008f00d0d07a23 */ /* 0x000fe200000108d1 */
[----:B------:R-:W-:Y:S01]  /*5720*/  HSET2.LE.AND R141, R141, R161, PT ;  /* 0x000000a18d8d7233 */ /* 0x000fe20003803000 */
[----:B------:R-:W-:Y:S01]  /*5730*/  MUFU.EX2 R135, R135 ;  /* 0x0000008700877308 */ /* 0x000fe20000000800 */
[----:B------:R-:W-:-:S02]  /*5740*/  FFMA.FTZ R206, R206, c[0x0][0x23c], -R169 ;  /* 0x00008f00cece7a23 */ /* 0x000fc400000108a9 */
[----:B---3--:R-:W-:Y:S01]  /*5750*/  F2FP.BF16.PACK_AB R33, R149, R153 ;  /* 0x000000999521723e */ /* 0x008fe200000010ff */
[C---:B------:R-:W-:Y:S01]  /*5760*/  HMMA.16816.F32.BF16 R76, R112.reuse, R80, RZ ;  /* 0x00000050704c723c */ /* 0x040fe200000418ff */
[--C-:B------:R-:W-:Y:S02]  /*5770*/  FFMA.FTZ R168, R168, c[0x0][0x23c], -R169.reuse ;  /* 0x00008f00a8a87a23 */ /* 0x100fe400000108a9 */
[----:B------:R-:W-:Y:S01]  /*5780*/  LOP3.LUT R140, R140, R33, RZ, 0xc0, !PT ;  /* 0x000000218c8c7212 */ /* 0x000fe200078ec0ff */
[----:B------:R1:W3:Y:S01]  /*5790*/  MUFU.EX2 R0, R9 ;  /* 0x0000000900007308 */ /* 0x0002e20000000800 */
[--C-:B------:R-:W-:Y:S02]  /*57a0*/  FFMA.FTZ R167, R167, c[0x0][0x23c], -R169.reuse ;  /* 0x00008f00a7a77a23 */ /* 0x100fe400000108a9 */
[----:B------:R-:W-:Y:S01]  /*57b0*/  FFMA.FTZ R166, R166, c[0x0][0x23c], -R169 ;  /* 0x00008f00a6a67a23 */ /* 0x000fe200000108a9 */
[----:B------:R-:W-:Y:S01]  /*57c0*/  HMMA.16816.F32.BF16 R80, R112, R82, RZ ;  /* 0x000000527050723c */ /* 0x000fe200000418ff */
[----:B------:R-:W-:-:S02]  /*57d0*/  FADD.FTZ R156, R157, R156 ;  /* 0x0000009c9d9c7221 */ /* 0x000fc40000010000 */
[----:B------:R-:W-:Y:S01]  /*57e0*/  FADD.FTZ R154, R154, R160 ;  /* 0x000000a09a9a7221 */ /* 0x000fe20000010000 */
[----:B------:R-:W4:Y:S01]  /*57f0*/  MUFU.EX2 R158, R158 ;  /* 0x0000009e009e7308 */ /* 0x000f220000000800 */
[----:B------:R-:W-:Y:S02]  /*5800*/  FADD.FTZ R155, R155, R156 ;  /* 0x0000009c9b9b7221 */ /* 0x000fe40000010000 */
[----:B------:R-:W-:Y:S01]  /*5810*/  FADD.FTZ R159, R159, R154 ;  /* 0x0000009a9f9f7221 */ /* 0x000fe20000010000 */
[C---:B------:R-:W-:Y:S01]  /*5820*/  HMMA.16816.F32.BF16 R68, R112.reuse, R72, RZ ;  /* 0x000000487044723c */ /* 0x040fe200000418ff */
[----:B------:R-:W-:Y:S02]  /*5830*/  FADD.FTZ R155, R150, R155 ;  /* 0x0000009b969b7221 */ /* 0x000fe40000010000 */
[----:B------:R-:W-:Y:S01]  /*5840*/  FADD.FTZ R159, R152, R159 ;  /* 0x0000009f989f7221 */ /* 0x000fe20000010000 */
[----:B-1----:R-:W-:Y:S01]  /*5850*/  F2FP.BF16.PACK_AB R9, R2, R148 ;  /* 0x000000940209723e */ /* 0x002fe200000010ff */
[----:B------:R-:W-:Y:S01]  /*5860*/  MUFU.EX2 R162, R162 ;  /* 0x000000a200a27308 */ /* 0x000fe20000000800 */
[----:B---3--:R-:W-:Y:S01]  /*5870*/  F2FP.BF16.PACK_AB R147, R0, R135 ;  /* 0x000000870093723e */ /* 0x008fe200000010ff */
[----:B------:R-:W-:Y:S01]  /*5880*/  FADD.FTZ R153, R153, R155 ;  /* 0x0000009b99997221 */ /* 0x000fe20000010000 */
[----:B------:R-:W-:Y:S01]  /*5890*/  LOP3.LUT R142, R142, R9, RZ, 0xc0, !PT ;  /* 0x000000098e8e7212 */ /* 0x000fe200078ec0ff */
[----:B------:R-:W-:Y:S01]  /*58a0*/  HMMA.16816.F32.BF16 R84, R112, R88, RZ ;  /* 0x000000587054723c */ /* 0x000fe200000418ff */
[----:B------:R-:W1:Y:S01]  /*58b0*/  LDSM.16.MT88.4 R8, [R185+0xe800] ;  /* 0x00e80000b908783b */ /* 0x000e620000004200 */
[----:B------:R-:W-:Y:S01]  /*58c0*/  LOP3.LUT R143, R143, R147, RZ, 0xc0, !PT ;  /* 0x000000938f8f7212 */ /* 0x000fe200078ec0ff */
[----:B------:R-:W-:Y:S01]  /*58d0*/  FADD.FTZ R153, R149, R153 ;  /* 0x0000009995997221 */ /* 0x000fe20000010000 */
[----:B----4-:R-:W-:Y:S01]  /*58e0*/  F2FP.BF16.PACK_AB R32, R158, R151 ;  /* 0x000000979e20723e */ /* 0x010fe200000010ff */
[----:B------:R-:W-:Y:S01]  /*58f0*/  MUFU.EX2 R207, R207 ;  /* 0x000000cf00cf7308 */ /* 0x000fe20000000800 */
[----:B------:R-:W-:-:S02]  /*5900*/  FADD.FTZ R151, R151, R159 ;  /* 0x0000009f97977221 */ /* 0x000fc40000010000 */
[----:B------:R-:W-:Y:S01]  /*5910*/  LOP3.LUT R141, R141, R32, RZ, 0xc0, !PT ;  /* 0x000000208d8d7212 */ /* 0x000fe200078ec0ff */
[----:B------:R-:W-:Y:S01]  /*5920*/  HMMA.16816.F32.BF16 R88, R112, R90, RZ ;  /* 0x0000005a7058723c */ /* 0x000fe200000418ff */
[----:B------:R-:W-:Y:S02]  /*5930*/  FADD.FTZ R151, R158, R151 ;  /* 0x000000979e977221 */ /* 0x000fe40000010000 */
[----:B------:R-:W-:Y:S01]  /*5940*/  FADD.FTZ R148, R148, R153 ;  /* 0x0000009994947221 */ /* 0x000fe20000010000 */
[----:B------:R-:W-:Y:S01]  /*5950*/  MUFU.EX2 R171, R171 ;  /* 0x000000ab00ab7308 */ /* 0x000fe20000000800 */
[----:B------:R-:W-:Y:S02]  /*5960*/  FADD.FTZ R135, R135, R151 ;  /* 0x0000009787877221 */ /* 0x000fe40000010000 */
[----:B------:R-:W-:Y:S01]  /*5970*/  FADD.FTZ R148, R2, R148 ;  /* 0x0000009402947221 */ /* 0x000fe20000010000 */
[----:B--2---:R-:W-:Y:S01]  /*5980*/  HMMA.16816.F32.BF16 R128, R140, R4, R128 ;  /* 0x000000048c80723c */ /* 0x004fe20000041880 */
[----:B------:R-:W-:-:S03]  /*5990*/  FADD.FTZ R135, R0, R135 ;  /* 0x0000008700877221 */ /* 0x000fc60000010000 */
[----:B------:R-:W-:Y:S04]  /*59a0*/  MUFU.EX2 R199, R199 ;  /* 0x000000c700c77308 */ /* 0x000fe80000000800 */
[C---:B------:R-:W-:Y:S01]  /*59b0*/  HMMA.16816.F32.BF16 R124, R140.reuse, R6, R124 ;  /* 0x000000068c7c723c */ /* 0x040fe2000004187c */
[----:B------:R-:W2:Y:S03]  /*59c0*/  LDSM.16.MT88.4 R4, [R184+0xe800] ;  /* 0x00e80000b804783b */ /* 0x000ea60000004200 */
[----:B------:R-:W-:Y:S04]  /*59d0*/  MUFU.EX2 R215, R215 ;  /* 0x000000d700d77308 */ /* 0x000fe80000000800 */
[C---:B------:R-:W-:Y:S04]  /*59e0*/  HMMA.16816.F32.BF16 R68, R140.reuse, R16, R68 ;  /* 0x000000108c44723c */ /* 0x040fe80000041844 */
[----:B------:R-:W-:Y:S03]  /*59f0*/  MUFU.EX2 R211, R211 ;  /* 0x000000d300d37308 */ /* 0x000fe60000000800 */
[----:B------:R-:W-:Y:S01]  /*5a00*/  LOP3.LUT R16, R165, UR28, R220, 0x96, !PT ;  /* 0x0000001ca5107c12 */ /* 0x000fe2000f8e96dc */
[----:B-1----:R-:W-:Y:S01]  /*5a10*/  HMMA.16816.F32.BF16 R76, R140, R8, R76 ;  /* 0x000000088c4c723c */ /* 0x002fe2000004184c */
[----:B------:R-:W-:-:S03]  /*5a20*/  IMAD.WIDE.U32 R220, R163, -0x326172a9, RZ ;  /* 0xcd9e8d57a3dc7825 */ /* 0x000fc600078e00ff */
[----:B------:R-:W-:Y:S01]  /*5a30*/  MUFU.EX2 R210, R210 ;  /* 0x000000d200d27308 */ /* 0x000fe20000000800 */
[----:B------:R-:W-:Y:S01]  /*5a40*/  IMAD.WIDE.U32 R16, R16, -0x2daee0ad, RZ ;  /* 0xd2511f5310107825 */ /* 0x000fe200078e00ff */
[----:B------:R-:W-:Y:S02]  /*5a50*/  LOP3.LUT R164, R221, UR25, R164, 0x96, !PT ;  /* 0x00000019dda47c12 */ /* 0x000fe4000f8e96a4 */
[----:B------:R-:W-:Y:S01]  /*5a60*/  HMMA.16816.F32.BF16 R80, R140, R10, R80 ;  /* 0x0000000a8c50723c */ /* 0x000fe20000041850 */
[----:B------:R-:W1:Y:S01]  /*5a70*/  LDSM.16.MT88.4 R8, [R186+0x10800] ;  /* 0x01080000ba08783b */ /* 0x000e620000004200 */
[----:B------:R-:W-:Y:S01]  /*5a80*/  LOP3.LUT R222, R17, UR22, R170, 0x96, !PT ;  /* 0x0000001611de7c12 */ /* 0x000fe2000f8e96aa */
[--C-:B------:R-:W-:Y:S01]  /*5a90*/  FFMA.FTZ R163, R145, c[0x0][0x23c], -R209.reuse ;  /* 0x00008f0091a37a23 */ /* 0x100fe200000108d1 */
[----:B------:R-:W-:Y:S01]  /*5aa0*/  MUFU.EX2 R208, R208 ;  /* 0x000000d000d07308 */ /* 0x000fe20000000800 */
[----:B------:R-:W-:Y:S02]  /*5ab0*/  FFMA.FTZ R165, R139, c[0x0][0x23c], -R209 ;  /* 0x00008f008ba57a23 */ /* 0x000fe400000108d1 */
[----:B------:R-:W-:Y:S01]  /*5ac0*/  IMAD.WIDE.U32 R222, R222, -0x326172a9, RZ ;  /* 0xcd9e8d57dede7825 */ /* 0x000fe200078e00ff */
[C---:B------:R-:W-:Y:S03]  /*5ad0*/  HMMA.16816.F32.BF16 R100, R112.reuse, R104, RZ ;  /* 0x000000687064723c */ /* 0x040fe600000418ff */
[----:B------:R-:W-:Y:S01]  /*5ae0*/  FFMA.FTZ R170, R136, c[0x0][0x23c], -R169 ;  /* 0x00008f0088aa7a23 */ /* 0x000fe200000108a9 */
[----:B------:R-:W-:Y:S01]  /*5af0*/  LOP3.LUT R220, R223, UR17, R220, 0x96, !PT ;  /* 0x00000011dfdc7c12 */ /* 0x000fe2000f8e96dc */
[----:B------:R-:W3:Y:S01]  /*5b00*/  MUFU.EX2 R163, R163 ;  /* 0x000000a300a37308 */ /* 0x000ee20000000800 */
[----:B------:R-:W-:Y:S02]  /*5b10*/  LDSM.16.MT88.4 R136, [R186+0xd000] ;  /* 0x00d00000ba88783b */ /* 0x000fe40000004200 */
[----:B------:R-:W-:Y:S01]  /*5b20*/  HMMA.16816.F32.BF16 R60, R112, R64, RZ ;  /* 0x00000040703c723c */ /* 0x000fe200000418ff */
[----:B------:R-:W-:-:S04]  /*5b30*/  IMAD.WIDE.U32 R220, R220, -0x2daee0ad, RZ ;  /* 0xd2511f53dcdc7825 */ /* 0x000fc800078e00ff */
[----:B------:R-:W-:Y:S03]  /*5b40*/  MUFU.EX2 R165, R165 ;  /* 0x000000a500a57308 */ /* 0x000fe60000000800 */
[----:B------:R-:W-:Y:S05]  /*5b50*/  HMMA.16816.F32.BF16 R64, R112, R66, RZ ;  /* 0x000000427040723c */ /* 0x000fea00000418ff */
[----:B------:R-:W-:Y:S03]  /*5b60*/  MUFU.EX2 R170, R170 ;  /* 0x000000aa00aa7308 */ /* 0x000fe60000000800 */
[C---:B--2---:R-:W-:Y:S05]  /*5b70*/  HMMA.16816.F32.BF16 R84, R140.reuse, R4, R84 ;  /* 0x000000048c54723c */ /* 0x044fea0000041854 */
[----:B------:R-:W-:Y:S03]  /*5b80*/  MUFU.EX2 R206, R206 ;  /* 0x000000ce00ce7308 */ /* 0x000fe60000000800 */
[----:B------:R-:W-:Y:S01]  /*5b90*/  HMMA.16816.F32.BF16 R88, R140, R6, R88 ;  /* 0x000000068c58723c */ /* 0x000fe20000041858 */
[----:B------:R-:W2:Y:S04]  /*5ba0*/  LDSM.16.MT88.4 R4, [R185+0x10800] ;  /* 0x01080000b904783b */ /* 0x000ea80000004200 */
[----:B------:R-:W-:Y:S03]  /*5bb0*/  MUFU.EX2 R168, R168 ;  /* 0x000000a800a87308 */ /* 0x000fe60000000800 */
[C---:B------:R-:W-:Y:S05]  /*5bc0*/  HMMA.16816.F32.BF16 R104, R112.reuse, R106, RZ ;  /* 0x0000006a7068723c */ /* 0x040fea00000418ff */
[----:B------:R-:W-:Y:S03]  /*5bd0*/  MUFU.EX2 R167, R167 ;  /* 0x000000a700a77308 */ /* 0x000fe60000000800 */
[----:B------:R-:W-:Y:S05]  /*5be0*/  HMMA.16816.F32.BF16 R120, R112, R108, RZ ;  /* 0x0000006c7078723c */ /* 0x000fea00000418ff */
[----:B------:R-:W-:Y:S03]  /*5bf0*/  MUFU.EX2 R166, R166 ;  /* 0x000000a600a67308 */ /* 0x000fe60000000800 */
[C---:B-1----:R-:W-:Y:S07]  /*5c00*/  HMMA.16816.F32.BF16 R100, R140.reuse, R8, R100 ;  /* 0x000000088c64723c */ /* 0x042fee0000041864 */
[----:B------:R-:W-:Y:S01]  /*5c10*/  IMAD.WIDE.U32 R8, R164, -0x2daee0ad, RZ ;  /* 0xd2511f53a4087825 */ /* 0x000fe200078e00ff */
[----:B------:R-:W-:Y:S03]  /*5c20*/  HMMA.16816.F32.BF16 R60, R140, R12, R60 ;  /* 0x0000000c8c3c723c */ /* 0x000fe6000004183c */
[----:B------:R-:W-:Y:S01]  /*5c30*/  FFMA.FTZ R164, R144, c[0x0][0x23c], -R209 ;  /* 0x00008f0090a47a23 */ /* 0x000fe200000108d1 */
[----:B------:R-:W-:Y:S01]  /*5c40*/  LOP3.LUT R224, R9, UR16, R16, 0x96, !PT ;  /* 0x0000001009e07c12 */ /* 0x000fe2000f8e9610 */
[----:B------:R-:W-:Y:S01]  /*5c50*/  LDSM.16.MT88.4 R144, [R184+0x10800] ;  /* 0x01080000b890783b */ /* 0x000fe20000004200 */
[----:B------:R-:W-:-:S02]  /*5c60*/  LOP3.LUT R8, R221, UR13, R8, 0x96, !PT ;  /* 0x0000000ddd087c12 */ /* 0x000fc4000f8e9608 */
[----:B------:R-:W-:Y:S01]  /*5c70*/  HMMA.16816.F32.BF16 R64, R140, R14, R64 ;  /* 0x0000000e8c40723c */ /* 0x000fe20000041840 */
[----:B------:R-:W1:Y:S01]  /*5c80*/  LDSM.16.MT88.4 R12, [R188+0x10800] ;  /* 0x01080000bc0c783b */ /* 0x000e620000004200 */
[----:B------:R-:W-:Y:S01]  /*5c90*/  IMAD.WIDE.U32 R224, R224, -0x326172a9, RZ ;  /* 0xcd9e8d57e0e07825 */ /* 0x000fe200078e00ff */
[----:B------:R-:W4:Y:S05]  /*5ca0*/  MUFU.EX2 R164, R164 ;  /* 0x000000a400a47308 */ /* 0x000f2a0000000800 */
[C---:B------:R-:W-:Y:S08]  /*5cb0*/  HMMA.16816.F32.BF16 R72, R112.reuse, R74, RZ ;  /* 0x0000004a7048723c */ /* 0x040ff000000418ff */
        /* <DEDUP_REMOVED lines=46> */
[----:B------:R-:W5:Y:S07]  /*5fa0*/  LDSM.16.MT88.4 R20, [R184+0xf000] ;  /* 0x00f00000b814783b */ /* 0x000f6e0000004200 */
        /* <DEDUP_REMOVED lines=27> */
[----:B------:R-:W-:-:S06]  /*6160*/  FADD.FTZ R207, R208, R164 ;  /* 0x000000a4d0cf7221 */ /* 0x000fcc0000010000 */
        /* <DEDUP_REMOVED lines=12> */
[C---:B-----5:R-:W-:Y:S07]  /*6230*/  HMMA.16816.F32.BF16 R84, R16.reuse, R20, R84 ;  /* 0x000000141054723c */ /* 0x060fee0000041854 */
        /* <DEDUP_REMOVED lines=165> */
[----:B------:R5:W-:Y:S02]  /*6c90*/  @!P4 LDGSTS.E.BYPASS.LTC128B.128 [R196+0xd000], [R22.64] ;  /* 0x0d00000016c4cfae */ /* 0x000be4000b901d52 */
[----:B------:R-:W-:Y:S02]  /*6ca0*/  IMAD R0, R0, 0x40, R195 ;  /* 0x0000004000007824 */ /* 0x000fe400078e02c3 */
[----:B------:R-:W-:Y:S03]  /*6cb0*/  @P3 STS.128 [R196+0xf000], RZ ;  /* 0x00f000ffc4003388 */ /* 0x000fe60000000c00 */
[----:B------:R-:W-:Y:S01]  /*6cc0*/  IADD3 R135, R0, 0x8, RZ ;  /* 0x0000000800877810 */ /* 0x000fe20007ffe0ff */
[----:B------:R-:W-:Y:S01]  /*6cd0*/  @!PT LDS RZ, [RZ] ;  /* 0x00000000fffff984 */ /* 0x000fe20000000800 */
[----:B------:R-:W-:Y:S01]  /*6ce0*/  @!PT LDS RZ, [RZ] ;  /* 0x00000000fffff984 */ /* 0x000fe20000000800 */
[----:B------:R-:W-:Y:S01]  /*6cf0*/  @!PT LDS RZ, [RZ] ;  /* 0x00000000fffff984 */ /* 0x000fe20000000800 */
[----:B------:R5:W-:Y:S03]  /*6d00*/  @!P3 LDGSTS.E.BYPASS.LTC128B.128 [R196+0xf000], [R20.64+0x80] ;  /* 0x0f00008014c4bfae */ /* 0x000be6000b901d52 */
[----:B------:R-:W-:Y:S01]  /*6d10*/  I2F R2, R135 ;  /* 0x0000008700027306 */ /* 0x000fe20000201400 */
[----:B------:R-:W-:Y:S01]  /*6d20*/  @P2 STS.128 [R196+0x11000], RZ ;  /* 0x011000ffc4002388 */ /* 0x000fe20000000c00 */
[----:B------:R-:W-:-:S02]  /*6d30*/  ISETP.GE.AND P0, PT, R135, R134, PT ;  /* 0x000000868700720c */ /* 0x000fc40003f06270 */
        /* <DEDUP_REMOVED lines=21> */
[----:B-----5:R-:W1:Y:S04]  /*6e90*/  LDSM.16.M88.4 R20, [R193+0x6000] ;  /* 0x00600000c114783b */ /* 0x020e680000000200 */
[----:B------:R-:W5:Y:S04]  /*6ea0*/  LDSM.16.M88.4 R156, [R193+0x7000] ;  /* 0x00700000c19c783b */ /* 0x000f680000000200 */
[----:B---3--:R-:W-:Y:S04]  /*6eb0*/  LDSM.16.M88.4 R8, [R192] ;  /* 0x00000000c008783b */ /* 0x008fe80000000200 */
[----:B------:R-:W3:Y:S04]  /*6ec0*/  LDSM.16.M88.4 R140, [R191] ;  /* 0x00000000bf8c783b */ /* 0x000ee80000000200 */
[----:B--2---:R-:W2:Y:S04]  /*6ed0*/  LDSM.16.M88.4 R12, [R193+0x6800] ;  /* 0x00680000c10c783b */ /* 0x004ea80000000200 */
[----:B------:R-:W2:Y:S04]  /*6ee0*/  LDSM.16.M88.4 R144, [R193+0x7800] ;  /* 0x00780000c190783b */ /* 0x000ea80000000200 */
[----:B------:R-:W2:Y:S04]  /*6ef0*/  LDSM.16.M88.4 R32, [R182] ;  /* 0x00000000b620783b */ /* 0x000ea80000000200 */
[----:B------:R-:W-:Y:S04]  /*6f00*/  LDSM.16.M88.4 R208, [R190] ;  /* 0x00000000bed0783b */ /* 0x000fe80000000200 */
[----:B----4-:R-:W4:Y:S04]  /*6f10*/  LDSM.16.M88.4 R4, [R187+0x6000] ;  /* 0x00600000bb04783b */ /* 0x010f280000000200 */
[----:B------:R-:W2:Y:S01]  /*6f20*/  LDSM.16.M88.4 R136, [R183] ;  /* 0x00000000b788783b */ /* 0x000ea20000000200 */
[C---:B-1----:R-:W-:Y:S03]  /*6f30*/  HMMA.16816.F32.BF16 R24, R148.reuse, R20, RZ ;  /* 0x000000149418723c */ /* 0x042fe600000418ff */
[----:B------:R-:W1:Y:S04]  /*6f40*/  LDSM.16.M88.4 R28, [R181] ;  /* 0x00000000b51c783b */ /* 0x000e680000000200 */
[----:B------:R-:W1:Y:S01]  /*6f50*/  LDSM.16.M88.4 R168, [R187+0x7000] ;  /* 0x00700000bba8783b */ /* 0x000e620000000200 */
[C---:B------:R-:W-:Y:S03]  /*6f60*/  HMMA.16816.F32.BF16 R20, R148.reuse, R22, RZ ;  /* 0x000000169414723c */ /* 0x040fe600000418ff */
[----:B------:R-:W-:Y:S04]  /*6f70*/  LDSM.16.M88.4 R220, [R187+0x6800] ;  /* 0x00680000bbdc783b */ /* 0x000fe80000000200 */
[----:B------:R-:W-:Y:S01]  /*6f80*/  LDSM.16.M88.4 R164, [R187+0x7800] ;  /* 0x00780000bba4783b */ /* 0x000fe20000000200 */
[C---:B-----5:R-:W-:Y:S03]  /*6f90*/  HMMA.16816.F32.BF16 R160, R148.reuse, R156, RZ ;  /* 0x0000009c94a0723c */ /* 0x060fe600000418ff */
[----:B------:R-:W0:Y:S05]  /*6fa0*/  LDGDEPBAR ;  /* 0x00000000000079af */ /* 0x000e2a0000000000 */
[----:B------:R-:W-:Y:S08]  /*6fb0*/  HMMA.16816.F32.BF16 R156, R148, R158, RZ ;  /* 0x0000009e949c723c */ /* 0x000ff000000418ff */
[C---:B---3--:R-:W-:Y:S08]  /*6fc0*/  HMMA.16816.F32.BF16 R24, R8.reuse, R140, R24 ;  /* 0x0000008c0818723c */ /* 0x048ff00000041818 */
[----:B------:R-:W-:Y:S01]  /*6fd0*/  HMMA.16816.F32.BF16 R20, R8, R142, R20 ;  /* 0x0000008e0814723c */ /* 0x000fe20000041814 */
[----:B------:R-:W-:Y:S07]  /*6fe0*/  LDSM.16.M88.4 R140, [R180] ;  /* 0x00000000b48c783b */ /* 0x000fee0000000200 */
[C---:B--2---:R-:W-:Y:S08]  /*6ff0*/  HMMA.16816.F32.BF16 R16, R148.reuse, R12, RZ ;  /* 0x0000000c9410723c */ /* 0x044ff000000418ff */
[C---:B------:R-:W-:Y:S08]  /*7000*/  HMMA.16816.F32.BF16 R12, R148.reuse, R14, RZ ;  /* 0x0000000e940c723c */ /* 0x040ff000000418ff */
[C---:B------:R-:W-:Y:S08]  /*7010*/  HMMA.16816.F32.BF16 R152, R148.reuse, R144, RZ ;  /* 0x000000909498723c */ /* 0x040ff000000418ff */
[----:B------:R-:W-:Y:S01]  /*7020*/  HMMA.16816.F32.BF16 R148, R148, R146, RZ ;  /* 0x000000929494723c */ /* 0x000fe200000418ff */
[----:B------:R-:W2:Y:S07]  /*7030*/  LDSM.16.M88.4 R144, [R189] ;  /* 0x00000000bd90783b */ /* 0x000eae0000000200 */
[C---:B------:R-:W-:Y:S08]  /*7040*/  HMMA.16816.F32.BF16 R160, R8.reuse, R32, R160 ;  /* 0x0000002008a0723c */ /* 0x040ff000000418a0 */
[----:B------:R-:W-:Y:S01]  /*7050*/  HMMA.16816.F32.BF16 R156, R8, R34, R156 ;  /* 0x00000022089c723c */ /* 0x000fe2000004189c */
[----:B------:R-:W3:Y:S07]  /*7060*/  LDSM.16.M88.4 R32, [R180+0x1000] ;  /* 0x00100000b420783b */ /* 0x000eee0000000200 */
[C---:B----4-:R-:W-:Y:S08]  /*7070*/  HMMA.16816.F32.BF16 R24, R208.reuse, R4, R24 ;  /* 0x00000004d018723c */ /* 0x050ff00000041818 */
[----:B------:R-:W-:Y:S01]  /*7080*/  HMMA.16816.F32.BF16 R20, R208, R6, R20 ;  /* 0x00000006d014723c */ /* 0x000fe20000041814 */
[----:B------:R-:W-:Y:S07]  /*7090*/  LDSM.16.M88.4 R4, [R193+0x8000] ;  /* 0x00800000c104783b */ /* 0x000fee0000000200 */
[C---:B------:R-:W-:Y:S08]  /*70a0*/  HMMA.16816.F32.BF16 R16, R8.reuse, R136, R16 ;  /* 0x000000880810723c */ /* 0x040ff00000041810 */
[C---:B------:R-:W-:Y:S01]  /*70b0*/  HMMA.16816.F32.BF16 R12, R8.reuse, R138, R12 ;  /* 0x0000008a080c723c */ /* 0x040fe2000004180c */
[----:B------:R-:W4:Y:S07]  /*70c0*/  LDSM.16.M88.4 R136, [R180+0x800] ;  /* 0x00080000b488783b */ /* 0x000f2e0000000200 */
[C---:B-1----:R-:W-:Y:S08]  /*70d0*/  HMMA.16816.F32.BF16 R152, R8.reuse, R28, R152 ;  /* 0x0000001c0898723c */ /* 0x042ff00000041898 */
[----:B------:R-:W-:Y:S01]  /*70e0*/  HMMA.16816.F32.BF16 R148, R8, R30, R148 ;  /* 0x0000001e0894723c */ /* 0x000fe20000041894 */
[----:B------:R-:W1:Y:S04]  /*70f0*/  LDSM.16.M88.4 R28, [R180+0x1800] ;  /* 0x00180000b41c783b */ /* 0x000e680000000200 */
[----:B------:R-:W5:Y:S03]  /*7100*/  LDSM.16.M88.4 R8, [R194+0x2000] ;  /* 0x00200000c208783b */ /* 0x000f660000000200 */
        /* <DEDUP_REMOVED lines=10> */
[----:B------:R-:W2:Y:S07]  /*71b0*/  LDSM.16.M88.4 R164, [R193+0x8800] ;  /* 0x00880000c1a4783b */ /* 0x000eae0000000200 */
[C---:B---3--:R-:W-:Y:S08]  /*71c0*/  HMMA.16816.F32.BF16 R160, R144.reuse, R32, R160 ;  /* 0x0000002090a0723c */ /* 0x048ff000000418a0 */
[C---:B------:R-:W-:Y:S01]  /*71d0*/  HMMA.16816.F32.BF16 R156, R144.reuse, R34, R156 ;  /* 0x00000022909c723c */ /* 0x040fe2000004189c */
[----:B------:R-:W-:Y:S07]  /*71e0*/  LDSM.16.M88.4 R32, [R179] ;  /* 0x00000000b320783b */ /* 0x000fee0000000200 */
[C---:B----4-:R-:W-:Y:S08]  /*71f0*/  HMMA.16816.F32.BF16 R16, R144.reuse, R136, R16 ;  /* 0x000000889010723c */ /* 0x050ff00000041810 */
[C---:B------:R-:W-:Y:S01]  /*7200*/  HMMA.16816.F32.BF16 R12, R144.reuse, R138, R12 ;  /* 0x0000008a900c723c */ /* 0x040fe2000004180c */
[----:B------:R-:W-:Y:S07]  /*7210*/  LDSM.16.M88.4 R136, [R192+0x2000] ;  /* 0x00200000c088783b */ /* 0x000fee0000000200 */
[C---:B-1----:R-:W-:Y:S08]  /*7220*/  HMMA.16816.F32.BF16 R152, R144.reuse, R28, R152 ;  /* 0x0000001c9098723c */ /* 0x042ff00000041898 */
[----:B------:R-:W-:Y:S01]  /*7230*/  HMMA.16816.F32.BF16 R148, R144, R30, R148 ;  /* 0x0000001e9094723c */ /* 0x000fe20000041894 */
[----:B------:R-:W-:Y:S04]  /*7240*/  LDSM.16.M88.4 R28, [R178] ;  /* 0x00000000b21c783b */ /* 0x000fe80000000200 */
[----:B------:R-:W-:Y:S03]  /*7250*/  LDSM.16.M88.4 R144, [R187+0x8800] ;  /* 0x00880000bb90783b */ /* 0x000fe60000000200 */
[C---:B-----5:R-:W-:Y:S08]  /*7260*/  HMMA.16816.F32.BF16 R24, R8.reuse, R4, R24 ;  /* 0x000000040818723c */ /* 0x060ff00000041818 */
[C---:B------:R-:W-:Y:S01]  /*7270*/  HMMA.16816.F32.BF16 R20, R8.reuse, R6, R20 ;  /* 0x000000060814723c */ /* 0x040fe20000041814 */
[----:B------:R-:W1:Y:S07]  /*7280*/  LDSM.16.M88.4 R4, [R177] ;  /* 0x00000000b104783b */ /* 0x000e6e0000000200 */
[C---:B--2---:R-:W-:Y:S08]  /*7290*/  HMMA.16816.F32.BF16 R160, R8.reuse, R140, R160 ;  /* 0x0000008c08a0723c */ /* 0x044ff000000418a0 */
[C---:B------:R-:W-:Y:S01]  /*72a0*/  HMMA.16816.F32.BF16 R156, R8.reuse, R142, R156 ;  /* 0x0000008e089c723c */ /* 0x040fe2000004189c */
[----:B------:R-:W2:Y:S07]  /*72b0*/  LDSM.16.M88.4 R140, [R176] ;  /* 0x00000000b08c783b */ /* 0x000eae0000000200 */
[C---:B------:R-:W-:Y:S08]  /*72c0*/  HMMA.16816.F32.BF16 R16, R8.reuse, R164, R16 ;  /* 0x000000a40810723c */ /* 0x040ff00000041810 */
[C---:B------:R-:W-:Y:S01]  /*72d0*/  HMMA.16816.F32.BF16 R12, R8.reuse, R166, R12 ;  /* 0x000000a6080c723c */ /* 0x040fe2000004180c */
[----:B------:R-:W-:Y:S07]  /*72e0*/  LDSM.16.M88.4 R164, [R190+0x2000] ;  /* 0x00200000bea4783b */ /* 0x000fee0000000200 */
[C---:B------:R-:W-:Y:S01]  /*72f0*/  HMMA.16816.F32.BF16 R208, R8.reuse, R168, R152 ;  /* 0x000000a808d0723c */ /* 0x040fe20000041898 */
[----:B------:R-:W-:Y:S07]  /*7300*/  LDSM.16.M88.4 R152, [R187+0x8000] ;  /* 0x00800000bb98783b */ /* 0x000fee0000000200 */
        /* <DEDUP_REMOVED lines=11> */
[----:B------:R-:W1:Y:S07]  /*73c0*/  LDSM.16.M88.4 R32, [R189+0x2000] ;  /* 0x00200000bd20783b */ /* 0x000e6e0000000200 */
[C---:B--2---:R-:W-:Y:S08]  /*73d0*/  HMMA.16816.F32.BF16 R208, R136.reuse, R140, R208 ;  /* 0x0000008c88d0723c */ /* 0x044ff000000418d0 */
[----:B------:R-:W-:Y:S01]  /*73e0*/  HMMA.16816.F32.BF16 R148, R136, R142, R148 ;  /* 0x0000008e8894723c */ /* 0x000fe20000041894 */
[----:B------:R-:W2:Y:S04]  /*73f0*/  LDSM.16.M88.4 R136, [R180+0x2800] ;  /* 0x00280000b488783b */ /* 0x000ea80000000200 */
[----:B------:R-:W5:Y:S03]  /*7400*/  LDSM.16.M88.4 R140, [R180+0x3800] ;  /* 0x00380000b48c783b */ /* 0x000f660000000200 */
[C---:B---3--:R-:W-:Y:S08]  /*7410*/  HMMA.16816.F32.BF16 R160, R164.reuse, R8, R160 ;  /* 0x00000008a4a0723c */ /* 0x048ff000000418a0 */
[C---:B------:R-:W-:Y:S01]  /*7420*/  HMMA.16816.F32.BF16 R156, R164.reuse, R10, R156 ;  /* 0x0000000aa49c723c */ /* 0x040fe2000004189c */
[----:B------:R-:W-:Y:S07]  /*7430*/  LDSM.16.M88.4 R8, [R193+0xa000] ;  /* 0x00a00000c108783b */ /* 0x000fee0000000200 */
[C---:B------:R-:W-:Y:S08]  /*7440*/  HMMA.16816.F32.BF16 R16, R164.reuse, R144, R16 ;  /* 0x00000090a410723c */ /* 0x040ff00000041810 */
[C---:B------:R-:W-:Y:S01]  /*7450*/  HMMA.16816.F32.BF16 R12, R164.reuse, R146, R12 ;  /* 0x00000092a40c723c */ /* 0x040fe2000004180c */
[----:B------:R-:W3:Y:S07]  /*7460*/  LDSM.16.M88.4 R144, [R194+0x4000] ;  /* 0x00400000c290783b */ /* 0x000eee0000000200 */
[C---:B------:R-:W-:Y:S08]  /*7470*/  HMMA.16816.F32.BF16 R24, R164.reuse, R152, R24 ;  /* 0x00000098a418723c */ /* 0x040ff00000041818 */
[C---:B------:R-:W-:Y:S01]  /*7480*/  HMMA.16816.F32.BF16 R20, R164.reuse, R154, R20 ;  /* 0x0000009aa414723c */ /* 0x040fe20000041814 */
[----:B------:R-:W-:Y:S07]  /*7490*/  LDSM.16.M88.4 R152, [R175] ;  /* 0x00000000af98783b */ /* 0x000fee0000000200 */
[C---:B----4-:R-:W-:Y:S08]  /*74a0*/  HMMA.16816.F32.BF16 R208, R164.reuse, R168, R208 ;  /* 0x000000a8a4d0723c */ /* 0x050ff000000418d0 */
[----:B------:R-:W-:Y:S01]  /*74b0*/  HMMA.16816.F32.BF16 R148, R164, R170, R148 ;  /* 0x000000aaa494723c */ /* 0x000fe20000041894 */
        /* <DEDUP_REMOVED lines=8> */
[C---:B------:R-:W-:Y:S01]  /*7540*/  HMMA.16816.F32.BF16 R20, R32.reuse, R30, R20 ;  /* 0x0000001e2014723c */ /* 0x040fe20000041814 */
[----:B------:R-:W4:Y:S07]  /*7550*/  LDSM.16.M88.4 R28, [R193+0xb000] ;  /* 0x00b00000c11c783b */ /* 0x000f2e0000000200 */
[C---:B-----5:R-:W-:Y:S08]  /*7560*/  HMMA.16816.F32.BF16 R208, R32.reuse, R140, R208 ;  /* 0x0000008c20d0723c */ /* 0x060ff000000418d0 */
[----:B------:R-:W-:Y:S01]  /*7570*/  HMMA.16816.F32.BF16 R148, R32, R142, R148 ;  /* 0x0000008e2094723c */ /* 0x000fe20000041894 */
[----:B------:R-:W5:Y:S04]  /*7580*/  LDSM.16.M88.4 R32, [R174] ;  /* 0x00000000ae20783b */ /* 0x000f680000000200 */
[----:B------:R-:W-:Y:S03]  /*7590*/  LDSM.16.M88.4 R140, [R187+0xa800] ;  /* 0x00a80000bb8c783b */ /* 0x000fe60000000200 */
[C---:B---3--:R-:W-:Y:S08]  /*75a0*/  HMMA.16816.F32.BF16 R24, R144.reuse, R8, R24 ;  /* 0x000000089018723c */ /* 0x048ff00000041818 */
[C---:B------:R-:W-:Y:S01]  /*75b0*/  HMMA.16816.F32.BF16 R20, R144.reuse, R10, R20 ;  /* 0x0000000a9014723c */ /* 0x040fe20000041814 */
[----:B------:R-:W-:Y:S07]  /*75c0*/  LDSM.16.M88.4 R8, [R190+0x4000] ;  /* 0x00400000be08783b */ /* 0x000fee0000000200 */
[C---:B-1----:R-:W-:Y:S08]  /*75d0*/  HMMA.16816.F32.BF16 R208, R144.reuse, R4, R208 ;  /* 0x0000000490d0723c */ /* 0x042ff000000418d0 */
[C---:B------:R-:W-:Y:S01]  /*75e0*/  HMMA.16816.F32.BF16 R148, R144.reuse, R6, R148 ;  /* 0x000000069094723c */ /* 0x040fe20000041894 */
[----:B------:R-:W1:Y:S07]  /*75f0*/  LDSM.16.M88.4 R4, [R187+0xa000] ;  /* 0x00a00000bb04783b */ /* 0x000e6e0000000200 */
[C---:B--2---:R-:W-:Y:S08]  /*7600*/  HMMA.16816.F32.BF16 R16, R144.reuse, R136, R16 ;  /* 0x000000889010723c */ /* 0x044ff00000041810 */
[----:B------:R-:W-:Y:S01]  /*7610*/  HMMA.16816.F32.BF16 R12, R144, R138, R12 ;  /* 0x0000008a900c723c */ /* 0x000fe2000004180c */
[----:B------:R-:W2:Y:S07]  /*7620*/  LDSM.16.M88.4 R136, [R173] ;  /* 0x00000000ad88783b */ /* 0x000eae0000000200 */
[C---:B------:R-:W-:Y:S08]  /*7630*/  HMMA.16816.F32.BF16 R24, R164.reuse, R152, R24 ;  /* 0x00000098a418723c */ /* 0x040ff00000041818 */
[----:B------:R-:W-:Y:S08]  /*7640*/  HMMA.16816.F32.BF16 R20, R164, R154, R20 ;  /* 0x0000009aa414723c */ /* 0x000ff00000041814 */
[C---:B----4-:R-:W-:Y:S08]  /*7650*/  HMMA.16816.F32.BF16 R160, R144.reuse, R28, R160 ;  /* 0x0000001c90a0723c */ /* 0x050ff000000418a0 */
[----:B------:R-:W-:Y:S01]  /*7660*/  HMMA.16816.F32.BF16 R156, R144, R30, R156 ;  /* 0x0000001e909c723c */ /* 0x000fe2000004189c */
[----:B------:R-:W-:Y:S04]  /*7670*/  LDSM.16.M88.4 R144, [R189+0x4000] ;  /* 0x00400000bd90783b */ /* 0x000fe80000000200 */
[----:B------:R-:W-:Y:S03]  /*7680*/  LDSM.16.M88.4 R28, [R172] ;  /* 0x00000000ac1c783b */ /* 0x000fe60000000200 */
[C---:B-----5:R-:W-:Y:S01]  /*7690*/  HMMA.16816.F32.BF16 R152, R164.reuse, R32, R16 ;  /* 0x00000020a498723c */ /* 0x060fe20000041810 */
[----:B------:R-:W3:Y:S07]  /*76a0*/  LDSM.16.M88.4 R16, [R180+0x4000] ;  /* 0x00400000b410783b */ /* 0x000eee0000000200 */
[----:B------:R-:W-:Y:S01]  /*76b0*/  HMMA.16816.F32.BF16 R12, R164, R34, R12 ;  /* 0x00000022a40c723c */ /* 0x000fe2000004180c */
[----:B------:R-:W4:Y:S07]  /*76c0*/  LDSM.16.M88.4 R32, [R187+0xb000] ;  /* 0x00b00000bb20783b */ /* 0x000f2e0000000200 */
[C---:B-1----:R-:W-:Y:S08]  /*76d0*/  HMMA.16816.F32.BF16 R24, R8.reuse, R4, R24 ;  /* 0x000000040818723c */ /* 0x042ff00000041818 */
[----:B------:R-:W-:Y:S01]  /*76e0*/  HMMA.16816.F32.BF16 R20, R8, R6, R20 ;  /* 0x000000060814723c */ /* 0x000fe20000041814 */
[----:B------:R-:W1:Y:S07]  /*76f0*/  LDSM.16.M88.4 R4, [R180+0x4800] ;  /* 0x00480000b404783b */ /* 0x000e6e0000000200 */
[C---:B--2---:R-:W-:Y:S08]  /*7700*/  HMMA.16816.F32.BF16 R160, R164.reuse, R136, R160 ;  /* 0x00000088a4a0723c */ /* 0x044ff000000418a0 */
[----:B------:R-:W-:Y:S08]  /*7710*/  HMMA.16816.F32.BF16 R156, R164, R138, R156 ;  /* 0x0000008aa49c723c */ /* 0x000ff0000004189c */
[----:B------:R-:W-:Y:S08]  /*7720*/  HMMA.16816.F32.BF16 R152, R8, R140, R152 ;  /* 0x0000008c0898723c */ /* 0x000ff00000041898 */
[----:B---3--:R-:W-:Y:S08]  /*7730*/  HMMA.16816.F32.BF16 R24, R144, R16, R24 ;  /* 0x000000109018723c */ /* 0x008ff00000041818 */
[----:B----4-:R-:W-:Y:S07]  /*7740*/  HMMA.16816.F32.BF16 R160, R8, R32, R160 ;  /* 0x0000002008a0723c */ /* 0x010fee00000418a0 */
[----:B------:R-:W-:Y:S01]  /*7750*/  IADD3 R32, R0, 0x1, RZ ;  /* 0x0000000100207810 */ /* 0x000fe20007ffe0ff */
[----:B------:R-:W-:Y:S03]  /*7760*/  HMMA.16816.F32.BF16 R208, R164, R28, R208 ;  /* 0x0000001ca4d0723c */ /* 0x000fe600000418d0 */
[----:B------:R-:W2:Y:S01]  /*7770*/  I2F R33, R32 ;  /* 0x0000002000217306 */ /* 0x000ea20000201400 */
[----:B------:R-:W-:-:S02]  /*7780*/  ISETP.GE.AND P6, PT, R32, R134, PT ;  /* 0x000000862000720c */ /* 0x000fc40003fc6270 */
[----:B------:R-:W-:Y:S02]  /*7790*/  ISETP.GE.AND P1, PT, R32, R133, PT ;  /* 0x000000852000720c */ /* 0x000fe40003f26270 */
[----:B------:R-:W-:Y:S01]  /*77a0*/  HMMA.16816.F32.BF16 R148, R164, R30, R148 ;  /* 0x0000001ea494723c */ /* 0x000fe20000041894 */
[----:B------:R-:W3:Y:S07]  /*77b0*/  LDSM.16.M88.4 R28, [R187+0xb800] ;  /* 0x00b80000bb1c783b */ /* 0x000eee0000000200 */
[----:B------:R-:W-:Y:S01]  /*77c0*/  HMMA.16816.F32.BF16 R20, R144, R18, R20 ;  /* 0x000000129014723c */ /* 0x000fe20000041814 */
[----:B------:R-:W4:Y:S01]  /*77d0*/  LDSM.16.M88.4 R16, [R180+0x5000] ;  /* 0x00500000b410783b */ /* 0x000f220000000200 */
[----:B--2---:R-:W-:-:S02]  /*77e0*/  FFMA.FTZ R25, R33, UR4, R25 ;  /* 0x0000000421197c23 */ /* 0x004fc40008010019 */
[----:B------:R-:W-:-:S04]  /*77f0*/  FFMA.FTZ R33, R33, UR4, R27 ;  /* 0x0000000421217c23 */ /* 0x000fc8000801001b */
[----:B------:R-:W-:Y:S01]  /*7800*/  HMMA.16816.F32.BF16 R12, R8, R142, R12 ;  /* 0x0000008e080c723c */ /* 0x000fe2000004180c */
[----:B------:R-:W-:Y:S02]  /*7810*/  FSEL R27, R25, -INF , !P6 ;  /* 0xff800000191b7808 */ /* 0x000fe40007000000 */
[----:B------:R-:W-:Y:S02]  /*7820*/  FSEL R25, R33, -INF , !P1 ;  /* 0xff80000021197808 */ /* 0x000fe40004800000 */
[----:B------:R-:W-:-:S03]  /*7830*/  IADD3 R33, R0, 0x18, RZ ;  /* 0x0000001800217810 */ /* 0x000fc60007ffe0ff */
[----:B------:R-:W-:Y:S07]  /*7840*/  HMMA.16816.F32.BF16 R156, R8, R34, R156 ;  /* 0x00000022089c723c */ /* 0x000fee000004189c */
[C---:B------:R-:W-:Y:S01]  /*7850*/  IADD3 R35, R0.reuse, 0x9, RZ ;  /* 0x0000000900237810 */ /* 0x040fe20007ffe0ff */
[----:B-1----:R-:W-:Y:S01]  /*7860*/  HMMA.16816.F32.BF16 R152, R144, R4, R152 ;  /* 0x000000049098723c */ /* 0x002fe20000041898 */
[----:B------:R-:W-:Y:S01]  /*7870*/  IADD3 R34, R0, 0x10, RZ ;  /* 0x0000001000227810 */ /* 0x000fe20007ffe0ff */
[----:B------:R-:W-:Y:S01]  /*7880*/  FFMA.FTZ R20, R2, UR4, R20 ;  /* 0x0000000402147c23 */ /* 0x000fe20008010014 */
[----:B------:R-:W1:Y:S01]  /*7890*/  I2F R32, R35 ;  /* 0x0000002300207306 */ /* 0x000e620000201400 */
[----:B------:R-:W-:-:S02]  /*78a0*/  ISETP.GE.AND P6, PT, R35, R134, PT ;  /* 0x000000862300720c */ /* 0x000fc40003fc6270 */
[----:B------:R-:W-:Y:S02]  /*78b0*/  ISETP.GE.AND P1, PT, R35, R133, PT ;  /* 0x000000852300720c */ /* 0x000fe40003f26270 */
[----:B------:R-:W-:Y:S01]  /*78c0*/  HMMA.16816.F32.BF16 R12, R144, R6, R12 ;  /* 0x00000006900c723c */ /* 0x000fe2000004180c */
[----:B------:R-:W-:Y:S02]  /*78d0*/  IADD3 R5, R0, 0x11, RZ ;  /* 0x0000001100057810 */ /* 0x000fe40007ffe0ff */
[----:B------:R-:W2:Y:S04]  /*78e0*/  I2F R4, R34 ;  /* 0x0000002200047306 */ /* 0x000ea80000201400 */
[----:B------:R-:W-:Y:S01]  /*78f0*/  FFMA.FTZ R6, R2, UR4, R22 ;  /* 0x0000000402067c23 */ /* 0x000fe20008010016 */
[----:B------:R-:W-:Y:S01]  /*7900*/  FSEL R22, R20, -INF , !P0 ;  /* 0xff80000014167808 */ /* 0x000fe20004000000 */
[----:B---3--:R-:W-:Y:S01]  /*7910*/  HMMA.16816.F32.BF16 R208, R8, R28, R208 ;  /* 0x0000001c08d0723c */ /* 0x008fe200000418d0 */
[----:B------:R-:W-:Y:S01]  /*7920*/  ISETP.GE.AND P0, PT, R34, R134, PT ;  /* 0x000000862200720c */ /* 0x000fe20003f06270 */
[C---:B-1----:R-:W-:Y:S01]  /*7930*/  FFMA.FTZ R21, R32.reuse, UR4, R21 ;  /* 0x0000000420157c23 */ /* 0x042fe20008010015 */
[----:B------:R1:W3:Y:S01]  /*7940*/  I2F R2, R5 ;  /* 0x0000000500027306 */ /* 0x0002e20000201400 */
[----:B------:R-:W-:Y:S01]  /*7950*/  FFMA.FTZ R32, R32, UR4, R23 ;  /* 0x0000000420207c23 */ /* 0x000fe20008010017 */
[----:B------:R-:W-:-:S02]  /*7960*/  FSEL R20, R6, -INF , !P5 ;  /* 0xff80000006147808 */ /* 0x000fc40006800000 */
[----:B------:R-:W-:Y:S01]  /*7970*/  FSEL R23, R21, -INF , !P6 ;  /* 0xff80000015177808 */ /* 0x000fe20007000000 */
[C---:B----4-:R-:W-:Y:S01]  /*7980*/  HMMA.16816.F32.BF16 R160, R144.reuse, R16, R160 ;  /* 0x0000001090a0723c */ /* 0x050fe200000418a0 */
[----:B------:R-:W-:Y:S01]  /*7990*/  FSEL R21, R32, -INF , !P1 ;  /* 0xff80000020157808 */ /* 0x000fe20004800000 */
[C---:B--2---:R-:W-:Y:S01]  /*79a0*/  FFMA.FTZ R136, R4.reuse, UR4, R152 ;  /* 0x0000000404887c23 */ /* 0x044fe20008010098 */
[CC--:B------:R-:W-:Y:S01]  /*79b0*/  ISETP.GE.AND P6, PT, R5.reuse, R134.reuse, PT ;  /* 0x000000860500720c */ /* 0x0c0fe20003fc6270 */
[----:B------:R-:W-:Y:S01]  /*79c0*/  FFMA.FTZ R135, R4, UR4, R154 ;  /* 0x0000000404877c23 */ /* 0x000fe2000801009a */
[-C--:B------:R-:W-:Y:S01]  /*79d0*/  ISETP.GE.AND P1, PT, R5, R133.reuse, PT ;  /* 0x000000850500720c */ /* 0x080fe20003f26270 */
[----:B------:R-:W2:Y:S01]  /*79e0*/  I2F R29, R33 ;  /* 0x00000021001d7306 */ /* 0x000ea20000201400 */
[----:B------:R-:W-:Y:S01]  /*79f0*/  IADD3 R28, R0, 0x19, RZ ;  /* 0x00000019001c7810 */ /* 0x000fe20007ffe0ff */
[----:B------:R-:W-:Y:S01]  /*7a00*/  HMMA.16816.F32.BF16 R156, R144, R18, R156 ;  /* 0x00000012909c723c */ /* 0x000fe2000004189c */
[----:B------:R-:W-:Y:S01]  /*7a10*/  FSEL R136, R136, -INF , !P0 ;  /* 0xff80000088887808 */ /* 0x000fe20004000000 */
[----:B-1----:R-:W1:Y:S01]  /*7a20*/  LDSM.16.M88.4 R4, [R180+0x5800] ;  /* 0x00580000b404783b */ /* 0x002e620000000200 */
[C---:B---3--:R-:W-:Y:S01]  /*7a30*/  FFMA.FTZ R137, R2.reuse, UR4, R153 ;  /* 0x0000000402897c23 */ /* 0x048fe20008010099 */
[----:B------:R-:W-:Y:S01]  /*7a40*/  ISETP.GE.AND P0, PT, R33, R134, PT ;  /* 0x000000862100720c */ /* 0x000fe20003f06270 */
[----:B------:R-:W-:Y:S01]  /*7a50*/  FFMA.FTZ R155, R2, UR4, R155 ;  /* 0x00000004029b7c23 */ /* 0x000fe2000801009b */
[----:B------:R-:W-:Y:S01]  /*7a60*/  IADD3 R17, R0, 0x20, RZ ;  /* 0x0000002000117810 */ /* 0x000fe20007ffe0ff */
[----:B------:R-:W3:Y:S01]  /*7a70*/  I2F R16, R28 ;  /* 0x0000001c00107306 */ /* 0x000ee20000201400 */
[----:B------:R-:W-:Y:S01]  /*7a80*/  HMMA.16816.F32.BF16 R148, R8, R30, R148 ;  /* 0x0000001e0894723c */ /* 0x000fe20000041894 */
[----:B------:R-:W-:Y:S01]  /*7a90*/  ISETP.GE.AND P5, PT, R34, R133, PT ;  /* 0x000000852200720c */ /* 0x000fe20003fa6270 */
[----:B------:R-:W-:-:S04]  /*7aa0*/  DEPBAR.LE SB0, 0x0 ;  /* 0x000080000000791a */ /* 0x000fc80000000000 */
[C---:B--2---:R-:W-:Y:S01]  /*7ab0*/  FFMA.FTZ R164, R29.reuse, UR4, R14 ;  /* 0x000000041da47c23 */ /* 0x044fe2000801000e */
[C---:B------:R-:W-:Y:S01]  /*7ac0*/  IADD3 R14, R0.reuse, 0x21, RZ ;  /* 0x00000021000e7810 */ /* 0x040fe20007ffe0ff */
[----:B------:R-:W-:Y:S01]  /*7ad0*/  FFMA.FTZ R12, R29, UR4, R12 ;  /* 0x000000041d0c7c23 */ /* 0x000fe2000801000c */
[----:B------:R-:W2:Y:S01]  /*7ae0*/  I2F R18, R17 ;  /* 0x0000001100127306 */ /* 0x000ea20000201400 */
[C---:B------:R-:W-:Y:S02]  /*7af0*/  IADD3 R10, R0.reuse, 0x30, RZ ;  /* 0x00000030000a7810 */ /* 0x040fe40007ffe0ff */
[----:B------:R-:W-:Y:S02]  /*7b00*/  IADD3 R11, R0, 0x29, RZ ;  /* 0x00000029000b7810 */ /* 0x000fe40007ffe0ff */
[----:B------:R-:W-:Y:S01]  /*7b10*/  FSEL R166, R12, -INF , !P0 ;  /* 0xff8000000ca67808 */ /* 0x000fe20004000000 */
[----:B---3--:R-:W-:Y:S01]  /*7b20*/  FFMA.FTZ R13, R16, UR4, R13 ;  /* 0x00000004100d7c23 */ /* 0x008fe2000801000d */
[----:B------:R-:W-:Y:S01]  /*7b30*/  IADD3 R12, R0, 0x28, RZ ;  /* 0x00000028000c7810 */ /* 0x000fe20007ffe0ff */
[----:B------:R-:W3:Y:S01]  /*7b40*/  I2F R2, R14 ;  /* 0x0000000e00027306 */ /* 0x000ee20000201400 */
[----:B------:R-:W-:Y:S01]  /*7b50*/  FSEL R135, R135, -INF , !P5 ;  /* 0xff80000087877808 */ /* 0x000fe20006800000 */
[----:B------:R-:W-:Y:S01]  /*7b60*/  FFMA.FTZ R15, R16, UR4, R15 ;  /* 0x00000004100f7c23 */ /* 0x000fe2000801000f */
[----:B------:R-:W-:-:S02]  /*7b70*/  ISETP.GE.AND P5, PT, R33, R133, PT ;  /* 0x000000852100720c */ /* 0x000fc40003fa6270 */
[----:B------:R-:W-:Y:S02]  /*7b80*/  FSEL R137, R137, -INF , !P6 ;  /* 0xff80000089897808 */ /* 0x000fe40007000000 */
[----:B------:R-:W-:Y:S01]  /*7b90*/  FSEL R165, R155, -INF , !P1 ;  /* 0xff8000009ba57808 */ /* 0x000fe20004800000 */
[----:B------:R-:W4:Y:S01]  /*7ba0*/  I2F R9, R12 ;  /* 0x0000000c00097306 */ /* 0x000f220000201400 */
[-C--:B------:R-:W-:Y:S01]  /*7bb0*/  ISETP.GE.AND P6, PT, R28, R134.reuse, PT ;  /* 0x000000861c00720c */ /* 0x080fe20003fc6270 */
[----:B--2---:R-:W-:Y:S01]  /*7bc0*/  FFMA.FTZ R143, R18, UR4, R160 ;  /* 0x00000004128f7c23 */ /* 0x004fe200080100a0 */
[-C--:B------:R-:W-:Y:S01]  /*7bd0*/  ISETP.GE.AND P1, PT, R28, R133.reuse, PT ;  /* 0x000000851c00720c */ /* 0x080fe20003f26270 */
[----:B------:R-:W-:Y:S01]  /*7be0*/  FFMA.FTZ R141, R18, UR4, R162 ;  /* 0x00000004128d7c23 */ /* 0x000fe200080100a2 */
[----:B------:R-:W-:Y:S02]  /*7bf0*/  FSEL R164, R164, -INF , !P5 ;  /* 0xff800000a4a47808 */ /* 0x000fe40006800000 */
[C---:B------:R-:W-:Y:S01]  /*7c00*/  ISETP.GE.AND P0, PT, R17.reuse, R134, PT ;  /* 0x000000861100720c */ /* 0x040fe20003f06270 */
[C---:B---3--:R-:W-:Y:S01]  /*7c10*/  FFMA.FTZ R153, R2.reuse, UR4, R161 ;  /* 0x0000000402997c23 */ /* 0x048fe200080100a1 */
[----:B-1----:R-:W-:Y:S01]  /*7c20*/  HMMA.16816.F32.BF16 R208, R144, R4, R208 ;  /* 0x0000000490d0723c */ /* 0x002fe200000418d0 */
[----:B------:R-:W-:Y:S01]  /*7c30*/  FFMA.FTZ R140, R2, UR4, R163 ;  /* 0x00000004028c7c23 */ /* 0x000fe200080100a3 */
[----:B------:R-:W1:Y:S01]  /*7c40*/  I2F R8, R11 ;  /* 0x0000000b00087306 */ /* 0x000e620000201400 */
[----:B------:R-:W-:-:S02]  /*7c50*/  ISETP.GE.AND P5, PT, R17, R133, PT ;  /* 0x000000851100720c */ /* 0x000fc40003fa6270 */
[----:B------:R-:W-:Y:S02]  /*7c60*/  FSEL R162, R13, -INF , !P6 ;  /* 0xff8000000da27808 */ /* 0x000fe40007000000 */
[----:B------:R-:W-:Y:S01]  /*7c70*/  IADD3 R4, R0, 0x31, RZ ;  /* 0x0000003100047810 */ /* 0x000fe20007ffe0ff */
[----:B----4-:R-:W-:Y:S01]  /*7c80*/  FFMA.FTZ R152, R9, UR4, R156 ;  /* 0x0000000409987c23 */ /* 0x010fe2000801009c */
[----:B------:R-:W-:Y:S01]  /*7c90*/  FSEL R160, R15, -INF , !P1 ;  /* 0xff8000000fa07808 */ /* 0x000fe20004800000 */
[----:B------:R-:W2:Y:S01]  /*7ca0*/  I2F R2, R10 ;  /* 0x0000000a00027306 */ /* 0x000ea20000201400 */
[C---:B------:R-:W-:Y:S01]  /*7cb0*/  ISETP.GE.AND P6, PT, R14.reuse, R134, PT ;  /* 0x000000860e00720c */ /* 0x040fe20003fc6270 */
[----:B------:R-:W-:Y:S01]  /*7cc0*/  FFMA.FTZ R142, R9, UR4, R158 ;  /* 0x00000004098e7c23 */ /* 0x000fe2000801009e */
[----:B------:R-:W-:Y:S01]  /*7cd0*/  ISETP.GE.AND P1, PT, R14, R133, PT ;  /* 0x000000850e00720c */ /* 0x000fe20003f26270 */
[----:B------:R-:W-:Y:S01]  /*7ce0*/  HMMA.16816.F32.BF16 R148, R144, R6, R148 ;  /* 0x000000069094723c */ /* 0x000fe20000041894 */
[----:B------:R-:W-:-:S02]  /*7cf0*/  FSEL R143, R143, -INF , !P0 ;  /* 0xff8000008f8f7808 */ /* 0x000fc40004000000 */
[----:B------:R-:W-:Y:S01]  /*7d00*/  FSEL R141, R141, -INF , !P5 ;  /* 0xff8000008d8d7808 */ /* 0x000fe20006800000 */
[----:B------:R-:W3:Y:S01]  /*7d10*/  I2F R5, R4 ;  /* 0x0000000400057306 */ /* 0x000ee20000201400 */
[-C--:B------:R-:W-:Y:S01]  /*7d20*/  ISETP.GE.AND P0, PT, R12, R134.reuse, PT ;  /* 0x000000860c00720c */ /* 0x080fe20003f06270 */
[----:B-1----:R-:W-:Y:S01]  /*7d30*/  FFMA.FTZ R157, R8, UR4, R157 ;  /* 0x00000004089d7c23 */ /* 0x002fe2000801009d */
[-C--:B------:R-:W-:Y:S01]  /*7d40*/  ISETP.GE.AND P5, PT, R12, R133.reuse, PT ;  /* 0x000000850c00720c */ /* 0x080fe20003fa6270 */
[----:B------:R-:W-:Y:S01]  /*7d50*/  FFMA.FTZ R144, R8, UR4, R159 ;  /* 0x0000000408907c23 */ /* 0x000fe2000801009f */
[----:B------:R-:W-:Y:S02]  /*7d60*/  FSEL R153, R153, -INF , !P6 ;  /* 0xff80000099997808 */ /* 0x000fe40007000000 */
[----:B------:R-:W-:Y:S01]  /*7d70*/  FSEL R140, R140, -INF , !P1 ;  /* 0xff8000008c8c7808 */ /* 0x000fe20004800000 */
[C---:B--2---:R-:W-:Y:S01]  /*7d80*/  FFMA.FTZ R208, R2.reuse, UR4, R208 ;  /* 0x0000000402d07c23 */ /* 0x044fe200080100d0 */
[C---:B------:R-:W-:Y:S01]  /*7d90*/  ISETP.GE.AND P6, PT, R11.reuse, R134, PT ;  /* 0x000000860b00720c */ /* 0x040fe20003fc6270 */
[----:B------:R-:W-:Y:S01]  /*7da0*/  FFMA.FTZ R210, R2, UR4, R210 ;  /* 0x0000000402d27c23 */ /* 0x000fe200080100d2 */
[----:B------:R-:W-:Y:S01]  /*7db0*/  ISETP.GE.AND P1, PT, R11, R133, PT ;  /* 0x000000850b00720c */ /* 0x000fe20003f26270 */
[----:B------:R-:W1:Y:S01]  /*7dc0*/  I2F R2, R0 ;  /* 0x0000000000027306 */ /* 0x000e620000201400 */
[----:B------:R-:W-:-:S02]  /*7dd0*/  FSEL R152, R152, -INF , !P0 ;  /* 0xff80000098987808 */ /* 0x000fc40004000000 */
[----:B------:R-:W-:Y:S01]  /*7de0*/  FSEL R142, R142, -INF , !P5 ;  /* 0xff8000008e8e7808 */ /* 0x000fe20006800000 */
[C---:B---3--:R-:W-:Y:S01]  /*7df0*/  FFMA.FTZ R209, R5.reuse, UR4, R209 ;  /* 0x0000000405d17c23 */ /* 0x048fe200080100d1 */
[----:B------:R-:W-:Y:S01]  /*7e00*/  BAR.SYNC.DEFER_BLOCKING 0x0 ;  /* 0x0000000000007b1d */ /* 0x000fe20000010000 */
[CC--:B------:R-:W-:Y:S01]  /*7e10*/  ISETP.GE.AND P0, PT, R10.reuse, R134.reuse, PT ;  /* 0x000000860a00720c */ /* 0x0c0fe20003f06270 */
[----:B------:R-:W-:Y:S01]  /*7e20*/  FFMA.FTZ R211, R5, UR4, R211 ;  /* 0x0000000405d37c23 */ /* 0x000fe200080100d3 */
[-C--:B------:R-:W-:Y:S02]  /*7e30*/  ISETP.GE.AND P5, PT, R10, R133.reuse, PT ;  /* 0x000000850a00720c */ /* 0x080fe40003fa6270 */
[----:B------:R-:W-:Y:S02]  /*7e40*/  IADD3 R6, R0, 0x38, RZ ;  /* 0x0000003800067810 */ /* 0x000fe40007ffe0ff */
[----:B------:R-:W-:Y:S02]  /*7e50*/  FSEL R145, R157, -INF , !P6 ;  /* 0xff8000009d917808 */ /* 0x000fe40007000000 */
[----:B------:R-:W-:Y:S01]  /*7e60*/  FSEL R144, R144, -INF , !P1 ;  /* 0xff80000090907808 */ /* 0x000fe20004800000 */
[----:B------:R-:W2:Y:S01]  /*7e70*/  I2F R7, R6 ;  /* 0x0000000600077306 */ /* 0x000ea20000201400 */
[----:B------:R-:W-:Y:S01]  /*7e80*/  ISETP.GE.AND P6, PT, R4, R134, PT ;  /* 0x000000860400720c */ /* 0x000fe20003fc6270 */
[----:B-1----:R-:W-:Y:S01]  /*7e90*/  FFMA.FTZ R26, R2, UR4, R26 ;  /* 0x00000004021a7c23 */ /* 0x002fe2000801001a */
[----:B------:R-:W-:-:S02]  /*7ea0*/  ISETP.GE.AND P1, PT, R4, R133, PT ;  /* 0x000000850400720c */ /* 0x000fc40003f26270 */
[----:B------:R-:W-:Y:S02]  /*7eb0*/  FSEL R233, R208, -INF , !P0 ;  /* 0xff800000d0e97808 */ /* 0x000fe40004000000 */
[----:B------:R-:W-:Y:S02]  /*7ec0*/  FSEL R228, R210, -INF , !P5 ;  /* 0xff800000d2e47808 */ /* 0x000fe40006800000 */
[CC--:B------:R-:W-:Y:S02]  /*7ed0*/  ISETP.GE.AND P0, PT, R0.reuse, R134.reuse, PT ;  /* 0x000000860000720c */ /* 0x0c0fe40003f06270 */
[CC--:B------:R-:W-:Y:S02]  /*7ee0*/  ISETP.GE.AND P5, PT, R0.reuse, R133.reuse, PT ;  /* 0x000000850000720c */ /* 0x0c0fe40003fa6270 */
[----:B------:R-:W-:Y:S02]  /*7ef0*/  IADD3 R0, R0, 0x39, RZ ;  /* 0x0000003900007810 */ /* 0x000fe40007ffe0ff */
[----:B------:R-:W-:Y:S01]  /*7f00*/  FSEL R232, R209, -INF , !P6 ;  /* 0xff800000d1e87808 */ /* 0x000fe20007000000 */
[----:B--2---:R-:W-:Y:S01]  /*7f10*/  FFMA.FTZ R148, R7, UR4, R148 ;  /* 0x0000000407947c23 */ /* 0x004fe20008010094 */
[----:B------:R-:W-:Y:S01]  /*7f20*/  FSEL R224, R211, -INF , !P1 ;  /* 0xff800000d3e07808 */ /* 0x000fe20004800000 */
[----:B------:R-:W1:Y:S01]  /*7f30*/  I2F R4, R0 ;  /* 0x0000000000047306 */ /* 0x000e620000201400 */
[C---:B------:R-:W-:Y:S01]  /*7f40*/  ISETP.GE.AND P6, PT, R6.reuse, R134, PT ;  /* 0x000000860600720c */ /* 0x040fe20003fc6270 */
[----:B------:R-:W-:Y:S01]  /*7f50*/  FFMA.FTZ R150, R7, UR4, R150 ;  /* 0x0000000407967c23 */ /* 0x000fe20008010096 */
[----:B------:R-:W-:Y:S01]  /*7f60*/  ISETP.GE.AND P1, PT, R6, R133, PT ;  /* 0x000000850600720c */ /* 0x000fe20003f26270 */
[----:B------:R-:W-:Y:S01]  /*7f70*/  FFMA.FTZ R6, R2, UR4, R24 ;  /* 0x0000000402067c23 */ /* 0x000fe20008010018 */
[----:B------:R-:W-:-:S02]  /*7f80*/  FSEL R231, R148, -INF , !P6 ;  /* 0xff80000094e77808 */ /* 0x000fc40007000000 */
[----:B------:R-:W-:Y:S02]  /*7f90*/  FSEL R225, R150, -INF , !P1 ;  /* 0xff80000096e17808 */ /* 0x000fe40004800000 */
[----:B------:R-:W-:Y:S02]  /*7fa0*/  FSEL R6, R6, -INF , !P0 ;  /* 0xff80000006067808 */ /* 0x000fe40004000000 */
[----:B------:R-:W-:Y:S02]  /*7fb0*/  PLOP3.LUT P0, PT, PT, PT, UP0, 0x80, 0x0 ;  /* 0x000000000000781c */ /* 0x000fe40003f0f008 */
[C---:B------:R-:W-:Y:S02]  /*7fc0*/  ISETP.GE.AND P6, PT, R0.reuse, R134, PT ;  /* 0x000000860000720c */ /* 0x040fe40003fc6270 */
[----:B------:R-:W-:Y:S01]  /*7fd0*/  ISETP.GE.AND P1, PT, R0, R133, PT ;  /* 0x000000850000720c */ /* 0x000fe20003f26270 */
[C---:B-1----:R-:W-:Y:S02]  /*7fe0*/  FFMA.FTZ R149, R4.reuse, UR4, R149 ;  /* 0x0000000404957c23 */ /* 0x042fe40008010095 */
[----:B------:R-:W-:Y:S01]  /*7ff0*/  FFMA.FTZ R151, R4, UR4, R151 ;  /* 0x0000000404977c23 */ /* 0x000fe20008010097 */
[----:B------:R-:W-:-:S02]  /*8000*/  FSEL R4, R26, -INF , !P5 ;  /* 0xff8000001a047808 */ /* 0x000fc40006800000 */
[----:B------:R-:W-:Y:S02]  /*8010*/  FSEL R229, R149, -INF , !P6 ;  /* 0xff80000095e57808 */ /* 0x000fe40007000000 */
        /* <DEDUP_REMOVED lines=106> */
.L_x_427:
[----:B------:R-:W-:Y:S05]  /*86c0*/  BSYNC B0 ;  /* 0x0000000000007941 */ /* 0x000fea0003800000 */
.L_x_426:
[----:B------:R-:W0:Y:S02]  /*86d0*/  LDGDEPBAR ;  /* 0x00000000000079af */ /* 0x000e240000000000 */
.L_x_425:
[----:B------:R-:W-:Y:S01]  /*86e0*/  FMNMX.FTZ R2, R132, R6, !PT ;  /* 0x0000000684027209 */ /* 0x000fe20007810000 */
[----:B------:R-:W-:Y:S01]  /*86f0*/  IMAD.WIDE.U32 R150, R213, -0x326172a9, RZ ;  /* 0xcd9e8d57d5967825 */ /* 0x000fe200078e00ff */
[----:B-1----:R-:W-:Y:S01]  /*8700*/  FMNMX.FTZ R8, R3, R4, !PT ;  /* 0x0000000403087209 */ /* 0x002fe20007810000 */
[----:B------:R-:W-:Y:S01]  /*8710*/  UIADD3 UR7, UR21, -0x4498517b, URZ ;  /* 0xbb67ae8515077890 */ /* 0x000fe2000fffe03f */
[----:B------:R-:W-:Y:S01]  /*8720*/  FMNMX.FTZ R2, R27, R2, !PT ;  /* 0x000000021b027209 */ /* 0x000fe20007810000 */
[----:B------:R-:W-:Y:S01]  /*8730*/  USHF.L.U32 UR31, UR23, 0x1, URZ ;  /* 0x00000001171f7899 */ /* 0x000fe2000800063f */
[----:B------:R-:W-:Y:S01]  /*8740*/  FMNMX.FTZ R8, R25, R8, !PT ;  /* 0x0000000819087209 */ /* 0x000fe20007810000 */
[----:B------:R-:W-:Y:S01]  /*8750*/  IMAD.WIDE.U32 R154, R212, -0x2daee0ad, RZ ;  /* 0xd2511f53d49a7825 */ /* 0x000fe200078e00ff */
        /* <DEDUP_REMOVED lines=43> */
[----:B------:R-:W-:Y:S01]  /*8a10*/  IMAD.WIDE.U32 R138, R7, -0x326172a9, RZ ;  /* 0xcd9e8d57078a7825 */ /* 0x000fe200078e00ff */
[----:B------:R-:W-:Y:S01]  /*8a20*/  UIADD3 UR7, UR20, -0x4ab325aa, URZ ;  /* 0xb54cda5614077890 */ /* 0x000fe2000fffe03f */
        /* <DEDUP_REMOVED lines=8> */
[----:B-1----:R-:W-:Y:S01]  /*8ab0*/  FMNMX.FTZ R5, R8, R5, !PT ;  /* 0x0000000508057209 */ /* 0x002fe20007810000 */
[----:B------:R-:W1:Y:S03]  /*8ac0*/  SHFL.BFLY PT, R2, R0, 0x1, 0x1f ;  /* 0x0c201f0000027f89 */ /* 0x000e6600000e0000 */
[----:B------:R-:W-:Y:S01]  /*8ad0*/  LOP3.LUT R158, R139, UR22, R158, 0x96, !PT ;  /* 0x000000168b9e7c12 */ /* 0x000fe2000f8e969e */
[----:B------:R-:W-:-:S05]  /*8ae0*/  IMAD.WIDE.U32 R154, R154, -0x326172a9, RZ ;  /* 0xcd9e8d579a9a7825 */ /* 0x000fca00078e00ff */
[----:B------:R-:W-:Y:S02]  /*8af0*/  LOP3.LUT R150, R155, UR6, R150, 0x96, !PT ;  /* 0x000000069b967c12 */ /* 0x000fe4000f8e9696 */
[----:B-1----:R-:W-:Y:S02]  /*8b00*/  FMNMX.FTZ R2, R0, R2, !PT ;  /* 0x0000000200027209 */ /* 0x002fe40007810000 */
[----:B------:R-:W1:Y:S02]  /*8b10*/  SHFL.BFLY PT, R0, R5, 0x1, 0x1f ;  /* 0x0c201f0005007f89 */ /* 0x000e6400000e0000 */
[C---:B------:R-:W-:Y:S01]  /*8b20*/  FSETP.NEU.FTZ.AND P2, PT, R2.reuse, -INF , PT ;  /* 0xff8000000200780b */ /* 0x040fe20003f5d000 */
[----:B------:R-:W-:-:S03]  /*8b30*/  FMUL.FTZ R230, R2, c[0x0][0x23c] ;  /* 0x00008f0002e67a20 */ /* 0x000fc60000410000 */
[----:B------:R-:W-:Y:S02]  /*8b40*/  FSEL R222, R2, RZ, P2 ;  /* 0x000000ff02de7208 */ /* 0x000fe40001000000 */
[----:B------:R-:W-:-:S03]  /*8b50*/  FSEL R230, R230, RZ, P2 ;  /* 0x000000ffe6e67208 */ /* 0x000fc60001000000 */
[----:B------:R-:W-:Y:S02]  /*8b60*/  FADD.FTZ R222, R132, -R222 ;  /* 0x800000de84de7221 */ /* 0x000fe40000010000 */
[----:B------:R-:W-:Y:S01]  /*8b70*/  FFMA.FTZ R220, R6, c[0x0][0x23c], -R230 ;  /* 0x00008f0006dc7a23 */ /* 0x000fe200000108e6 */
[----:B------:R-:W-:Y:S01]  /*8b80*/  LOP3.LUT R6, R159, UR26, R148, 0x96, !PT ;  /* 0x0000001a9f067c12 */ /* 0x000fe2000f8e9694 */
[----:B------:R-:W-:-:S04]  /*8b90*/  IMAD.WIDE.U32 R158, R158, -0x326172a9, RZ ;  /* 0xcd9e8d579e9e7825 */ /* 0x000fc800078e00ff */
[----:B------:R-:W-:Y:S01]  /*8ba0*/  IMAD.WIDE.U32 R6, R6, -0x326172a9, RZ ;  /* 0xcd9e8d5706067825 */ /* 0x000fe200078e00ff */
[----:B------:R-:W-:Y:S03]  /*8bb0*/  MUFU.EX2 R220, R220 ;  /* 0x000000dc00dc7308 */ /* 0x000fe60000000800 */
[----:B------:R-:W-:Y:S01]  /*8bc0*/  FMUL.FTZ R222, R222, c[0x0][0x23c] ;  /* 0x00008f00dede7a20 */ /* 0x000fe20000410000 */
[----:B-1----:R-:W-:Y:S01]  /*8bd0*/  FMNMX.FTZ R0, R5, R0, !PT ;  /* 0x0000000005007209 */ /* 0x002fe20007810000 */
[----:B------:R-:W-:Y:S01]  /*8be0*/  FFMA.FTZ R215, R27, c[0x0][0x23c], -R230 ;  /* 0x00008f001bd77a23 */ /* 0x000fe200000108e6 */
[----:B------:R-:W-:Y:S01]  /*8bf0*/  LOP3.LUT R5, R7, UR25, R146, 0x96, !PT ;  /* 0x0000001907057c12 */ /* 0x000fe2000f8e9692 */
[----:B------:R-:W-:Y:S01]  /*8c00*/  FFMA.FTZ R211, R22, c[0x0][0x23c], -R230 ;  /* 0x00008f0016d37a23 */ /* 0x000fe200000108e6 */
[C---:B------:R-:W-:Y:S01]  /*8c10*/  FSETP.NEU.FTZ.AND P1, PT, R0.reuse, -INF , PT ;  /* 0xff8000000000780b */ /* 0x040fe20003f3d000 */
[----:B------:R-:W-:Y:S01]  /*8c20*/  FMUL.FTZ R227, R0, c[0x0][0x23c] ;  /* 0x00008f0000e37a20 */ /* 0x000fe20000410000 */
[----:B------:R-:W-:Y:S01]  /*8c30*/  LOP3.LUT R156, R159, UR17, R6, 0x96, !PT ;  /* 0x000000119f9c7c12 */ /* 0x000fe2000f8e9606 */
[----:B------:R-:W-:Y:S01]  /*8c40*/  IMAD.WIDE.U32 R6, R5, -0x2daee0ad, RZ ;  /* 0xd2511f5305067825 */ /* 0x000fe200078e00ff */
[----:B------:R-:W1:Y:S02]  /*8c50*/  MUFU.EX2 R222, R222 ;  /* 0x000000de00de7308 */ /* 0x000e640000000800 */
[----:B------:R-:W-:Y:S01]  /*8c60*/  FSEL R227, R227, RZ, P1 ;  /* 0x000000ffe3e37208 */ /* 0x000fe20000800000 */
[----:B------:R-:W-:Y:S01]  /*8c70*/  IMAD.WIDE.U32 R156, R156, -0x2daee0ad, RZ ;  /* 0xd2511f539c9c7825 */ /* 0x000fe200078e00ff */
[----:B------:R-:W-:-:S03]  /*8c80*/  LOP3.LUT R138, R7, UR16, R138, 0x96, !PT ;  /* 0x00000010078a7c12 */ /* 0x000fc6000f8e968a */
[----:B------:R-:W-:Y:S01]  /*8c90*/  FFMA.FTZ R209, R4, c[0x0][0x23c], -R227 ;  /* 0x00008f0004d17a23 */ /* 0x000fe200000108e3 */
[----:B------:R-:W-:Y:S01]  /*8ca0*/  LOP3.LUT R4, R157, UR13, R6, 0x96, !PT ;  /* 0x0000000d9d047c12 */ /* 0x000fe2000f8e9606 */
[----:B------:R-:W-:Y:S01]  /*8cb0*/  IMAD.WIDE.U32 R138, R138, -0x326172a9, RZ ;  /* 0xcd9e8d578a8a7825 */ /* 0x000fe200078e00ff */
[----:B------:R-:W2:Y:S03]  /*8cc0*/  MUFU.EX2 R215, R215 ;  /* 0x000000d700d77308 */ /* 0x000ea60000000800 */
[----:B------:R-:W-:-:S04]  /*8cd0*/  IMAD.WIDE.U32 R4, R4, -0x326172a9, RZ ;  /* 0xcd9e8d5704047825 */ /* 0x000fc800078e00ff */
[-C--:B-1----:R-:W-:Y:S01]  /*8ce0*/  FMUL.FTZ R16, R36, R222.reuse ;  /* 0x000000de24107220 */ /* 0x082fe20000410000 */
[----:B------:R-:W-:Y:S01]  /*8cf0*/  LOP3.LUT R8, R5, UR7, R138, 0x96, !PT ;  /* 0x0000000705087c12 */ /* 0x000fe2000f8e968a */
[-C--:B------:R-:W-:Y:S01]  /*8d00*/  FMUL.FTZ R17, R37, R222.reuse ;  /* 0x000000de25117220 */ /* 0x080fe20000410000 */
[C---:B------:R-:W-:Y:S01]  /*8d10*/  LOP3.LUT R5, R4.reuse, 0xffff, RZ, 0xc0, !PT ;  /* 0x0000ffff04057812 */ /* 0x040fe200078ec0ff */
[----:B------:R-:W-:Y:S01]  /*8d20*/  FFMA.FTZ R210, R23, c[0x0][0x23c], -R230 ;  /* 0x00008f0017d27a23 */ /* 0x000fe200000108e6 */
[----:B------:R-:W-:Y:S01]  /*8d30*/  LOP3.LUT R6, R4, 0xff, RZ, 0xc0, !PT ;  /* 0x000000ff04067812 */ /* 0x000fe200078ec0ff */
[--C-:B------:R-:W-:Y:S01]  /*8d40*/  FFMA.FTZ R208, R25, c[0x0][0x23c], -R227.reuse ;  /* 0x00008f0019d07a23 */ /* 0x100fe200000108e3 */
[--C-:B------:R-:W-:Y:S01]  /*8d50*/  SHF.R.U32.HI R10, RZ, 0x10, R4.reuse ;  /* 0x00000010ff0a7819 */ /* 0x100fe20000011604 */
[--C-:B------:R-:W-:Y:S01]  /*8d60*/  FFMA.FTZ R199, R20, c[0x0][0x23c], -R227.reuse ;  /* 0x00008f0014c77a23 */ /* 0x100fe200000108e3 */
[----:B------:R-:W-:Y:S01]  /*8d70*/  SHF.R.U32.HI R7, RZ, 0x18, R4 ;  /* 0x00000018ff077819 */ /* 0x000fe20000011604 */
[----:B------:R-:W-:Y:S01]  /*8d80*/  FFMA.FTZ R221, R21, c[0x0][0x23c], -R227 ;  /* 0x00008f0015dd7a23 */ /* 0x000fe200000108e3 */
[----:B------:R-:W-:Y:S01]  /*8d90*/  FSEL R4, R0, RZ, P1 ;  /* 0x000000ff00047208 */ /* 0x000fe20000800000 */
[----:B------:R-:W-:Y:S01]  /*8da0*/  MUFU.EX2 R211, R211 ;  /* 0x000000d300d37308 */ /* 0x000fe20000000800 */
[----:B------:R-:W-:Y:S01]  /*8db0*/  SHF.R.U32.HI R5, RZ, 0x8, R5 ;  /* 0x00000008ff057819 */ /* 0x000fe20000011605 */
[----:B------:R-:W-:Y:S01]  /*8dc0*/  LDSM.16.MT88.4 R20, [R186+0xc000] ;  /* 0x00c00000ba14783b */ /* 0x000fe20000004200 */
[----:B------:R-:W-:Y:S01]  /*8dd0*/  LOP3.LUT R9, R8, 0xffff, RZ, 0xc0, !PT ;  /* 0x0000ffff08097812 */ /* 0x000fe200078ec0ff */
[----:B------:R-:W-:Y:S01]  /*8de0*/  FADD.FTZ R3, R3, -R4 ;  /* 0x8000000403037221 */ /* 0x000fe20000010000 */
[----:B------:R-:W-:Y:S01]  /*8df0*/  PRMT R6, R6, 0x5410, R5 ;  /* 0x0000541006067816 */ /* 0x000fe20000000005 */
[-C--:B------:R-:W-:Y:S01]  /*8e00*/  FMUL.FTZ R32, R52, R222.reuse ;  /* 0x000000de34207220 */ /* 0x080fe20000410000 */
[--C-:B------:R-:W-:Y:S01]  /*8e10*/  SHF.R.U32.HI R5, RZ, 0x10, R8.reuse ;  /* 0x00000010ff057819 */ /* 0x100fe20000011608 */
[----:B------:R-:W-:Y:S01]  /*8e20*/  FMUL.FTZ R3, R3, c[0x0][0x23c] ;  /* 0x00008f0003037a20 */ /* 0x000fe20000410000 */
[----:B------:R-:W1:Y:S01]  /*8e30*/  MUFU.EX2 R210, R210 ;  /* 0x000000d200d27308 */ /* 0x000e620000000800 */
[----:B------:R-:W-:Y:S01]  /*8e40*/  LOP3.LUT R4, R8, 0xff, RZ, 0xc0, !PT ;  /* 0x000000ff08047812 */ /* 0x000fe200078ec0ff */
[-C--:B------:R-:W-:Y:S01]  /*8e50*/  FMUL.FTZ R33, R53, R222.reuse ;  /* 0x000000de35217220 */ /* 0x080fe20000410000 */
[----:B------:R-:W-:Y:S01]  /*8e60*/  LOP3.LUT R10, R10, 0xff, RZ, 0xc0, !PT ;  /* 0x000000ff0a0a7812 */ /* 0x000fe200078ec0ff */
[--C-:B------:R-:W-:Y:S01]  /*8e70*/  HSET2.LE.AND R6, R6, R223.reuse, PT ;  /* 0x000000df06067233 */ /* 0x100fe20003803000 */
[----:B------:R-:W-:Y:S01]  /*8e80*/  SHF.R.U32.HI R8, RZ, 0x18, R8 ;  /* 0x00000018ff087819 */ /* 0x000fe20000011608 */
[-C--:B------:R-:W-:Y:S01]  /*8e90*/  FMUL.FTZ R56, R56, R222.reuse ;  /* 0x000000de38387220 */ /* 0x080fe20000410000 */
[----:B------:R-:W-:Y:S01]  /*8ea0*/  SHF.R.U32.HI R9, RZ, 0x8, R9 ;  /* 0x00000008ff097819 */ /* 0x000fe20000011609 */
[----:B------:R-:W3:Y:S01]  /*8eb0*/  MUFU.EX2 R3, R3 ;  /* 0x0000000300037308 */ /* 0x000ee20000000800 */
[----:B------:R-:W-:Y:S01]  /*8ec0*/  LOP3.LUT R5, R5, 0xff, RZ, 0xc0, !PT ;  /* 0x000000ff05057812 */ /* 0x000fe200078ec0ff */
[-C--:B------:R-:W-:Y:S01]  /*8ed0*/  FMUL.FTZ R57, R57, R222.reuse ;  /* 0x000000de39397220 */ /* 0x080fe20000410000 */
[----:B------:R-:W-:Y:S01]  /*8ee0*/  PRMT R7, R10, 0x5410, R7 ;  /* 0x000054100a077816 */ /* 0x000fe20000000007 */
[-C--:B------:R-:W-:Y:S01]  /*8ef0*/  FMUL.FTZ R24, R44, R222.reuse ;  /* 0x000000de2c187220 */ /* 0x080fe20000410000 */
[----:B------:R-:W-:Y:S01]  /*8f00*/  PRMT R4, R4, 0x5410, R9 ;  /* 0x0000541004047816 */ /* 0x000fe20000000009 */
[----:B------:R-:W-:Y:S01]  /*8f10*/  FMUL.FTZ R25, R45, R222 ;  /* 0x000000de2d197220 */ /* 0x000fe20000410000 */
[----:B------:R-:W-:Y:S01]  /*8f20*/  PRMT R5, R5, 0x5410, R8 ;  /* 0x0000541005057816 */ /* 0x000fe20000000008 */
[----:B------:R-:W-:Y:S01]  /*8f30*/  MUFU.EX2 R209, R209 ;  /* 0x000000d100d17308 */ /* 0x000fe20000000800 */
[--C-:B------:R-:W-:Y:S01]  /*8f40*/  HSET2.LE.AND R7, R7, R223.reuse, PT ;  /* 0x000000df07077233 */ /* 0x100fe20003803000 */
[----:B--2---:R-:W-:Y:S01]  /*8f50*/  F2FP.BF16.PACK_AB R11, R215, R220 ;  /* 0x000000dcd70b723e */ /* 0x004fe200000010ff */
[--C-:B------:R-:W-:Y:S01]  /*8f60*/  HSET2.LE.AND R4, R4, R223.reuse, PT ;  /* 0x000000df04047233 */ /* 0x100fe20003803000 */
[----:B-1----:R-:W-:Y:S01]  /*8f70*/  F2FP.BF16.PACK_AB R9, R210, R211 ;  /* 0x000000d3d209723e */ /* 0x002fe200000010ff */
[----:B------:R-:W-:Y:S01]  /*8f80*/  HSET2.LE.AND R5, R5, R223, PT ;  /* 0x000000df05057233 */ /* 0x000fe20003803000 */
[----:B------:R-:W-:Y:S01]  /*8f90*/  FMUL.FTZ R40, R40, R222 ;  /* 0x000000de28287220 */ /* 0x000fe20000410000 */
[----:B------:R-:W-:Y:S01]  /*8fa0*/  LOP3.LUT R138, R139, UR15, R158, 0x96, !PT ;  /* 0x0000000f8b8a7c12 */ /* 0x000fe2000f8e969e */
[-C--:B---3--:R-:W-:Y:S01]  /*8fb0*/  FMUL.FTZ R18, R38, R3.reuse ;  /* 0x0000000326127220 */ /* 0x088fe20000410000 */
[----:B------:R-:W1:Y:S01]  /*8fc0*/  MUFU.EX2 R208, R208 ;  /* 0x000000d000d07308 */ /* 0x000e620000000800 */
[----:B------:R-:W-:Y:S01]  /*8fd0*/  FMUL.FTZ R19, R39, R3 ;  /* 0x0000000327137220 */ /* 0x000fe20000410000 */
[----:B------:R-:W-:Y:S01]  /*8fe0*/  LOP3.LUT R4, R4, R11, RZ, 0xc0, !PT ;  /* 0x0000000b04047212 */ /* 0x000fe200078ec0ff */
[----:B------:R-:W2:Y:S01]  /*8ff0*/  LDSM.16.MT88.4 R36, [R184+0xc000] ;  /* 0x00c00000b824783b */ /* 0x000ea20000004200 */
[----:B------:R-:W-:Y:S01]  /*9000*/  FMUL.FTZ R34, R54, R3 ;  /* 0x0000000336227220 */ /* 0x000fe20000410000 */
[----:B------:R-:W-:Y:S01]  /*9010*/  LOP3.LUT R6, R6, R9, RZ, 0xc0, !PT ;  /* 0x0000000906067212 */ /* 0x000fe200078ec0ff */
[----:B------:R-:W-:-:S02]  /*9020*/  FMUL.FTZ R35, R55, R3 ;  /* 0x0000000337237220 */ /* 0x000fc40000410000 */
[----:B------:R-:W-:Y:S01]  /*9030*/  MUFU.EX2 R199, R199 ;  /* 0x000000c700c77308 */ /* 0x000fe20000000800 */
[----:B------:R-:W-:Y:S01]  /*9040*/  LDSM.16.MT88.4 R52, [R186+0xe000] ;  /* 0x00e00000ba34783b */ /* 0x000fe20000004200 */
[-C--:B------:R-:W-:Y:S02]  /*9050*/  FMUL.FTZ R58, R58, R3.reuse ;  /* 0x000000033a3a7220 */ /* 0x080fe40000410000 */
[-C--:B------:R-:W-:Y:S02]  /*9060*/  FMUL.FTZ R59, R59, R3.reuse ;  /* 0x000000033b3b7220 */ /* 0x080fe40000410000 */
[----:B------:R-:W-:Y:S02]  /*9070*/  FMUL.FTZ R26, R46, R3 ;  /* 0x000000032e1a7220 */ /* 0x000fe40000410000 */
[----:B------:R-:W3:Y:S01]  /*9080*/  MUFU.EX2 R221, R221 ;  /* 0x000000dd00dd7308 */ /* 0x000ee20000000800 */
[----:B-1----:R-:W-:Y:S01]  /*9090*/  F2FP.BF16.PACK_AB R10, R208, R209 ;  /* 0x000000d1d00a723e */ /* 0x002fe200000010ff */
[----:B------:R-:W-:-:S02]  /*90a0*/  FMUL.FTZ R27, R47, R3 ;  /* 0x000000032f1b7220 */ /* 0x000fc40000410000 */
[----:B------:R-:W1:Y:S01]  /*90b0*/  LDSM.16.MT88.4 R44, [R188+0xe000] ;  /* 0x00e00000bc2c783b */ /* 0x000e620000004200 */
[----:B------:R-:W-:Y:S01]  /*90c0*/  LOP3.LUT R5, R5, R10, RZ, 0xc0, !PT ;  /* 0x0000000a05057212 */ /* 0x000fe200078ec0ff */
[-C--:B------:R-:W-:Y:S02]  /*90d0*/  FMUL.FTZ R41, R41, R222.reuse ;  /* 0x000000de29297220 */ /* 0x080fe40000410000 */
[-C--:B------:R-:W-:Y:S02]  /*90e0*/  FMUL.FTZ R42, R42, R3.reuse ;  /* 0x000000032a2a7220 */ /* 0x080fe40000410000 */
[----:B------:R-:W-:Y:S02]  /*90f0*/  FMUL.FTZ R43, R43, R3 ;  /* 0x000000032b2b7220 */ /* 0x000fe40000410000 */
[-C--:B------:R-:W-:Y:S02]  /*9100*/  FMUL.FTZ R48, R48, R222.reuse ;  /* 0x000000de30307220 */ /* 0x080fe40000410000 */
[----:B------:R-:W-:Y:S01]  /*9110*/  FMUL.FTZ R49, R49, R222 ;  /* 0x000000de31317220 */ /* 0x000fe20000410000 */
[----:B---3--:R-:W-:Y:S01]  /*9120*/  F2FP.BF16.PACK_AB R8, R221, R199 ;  /* 0x000000c7dd08723e */ /* 0x008fe200000010ff */
[----:B------:R-:W-:-:S02]  /*9130*/  FMUL.FTZ R50, R50, R3 ;  /* 0x0000000332327220 */ /* 0x000fc40000410000 */
[-C--:B------:R-:W-:Y:S01]  /*9140*/  FMUL.FTZ R51, R51, R3.reuse ;  /* 0x0000000333337220 */ /* 0x080fe20000410000 */
[----:B------:R-:W-:Y:S01]  /*9150*/  LOP3.LUT R7, R7, R8, RZ, 0xc0, !PT ;  /* 0x0000000807077212 */ /* 0x000fe200078ec0ff */
[-C--:B------:R-:W-:Y:S02]  /*9160*/  FMUL.FTZ R72, R72, R222.reuse ;  /* 0x000000de48487220 */ /* 0x080fe40000410000 */
[-C--:B------:R-:W-:Y:S02]  /*9170*/  FMUL.FTZ R73, R73, R222.reuse ;  /* 0x000000de49497220 */ /* 0x080fe40000410000 */
[-C--:B------:R-:W-:Y:S02]  /*9180*/  FMUL.FTZ R74, R74, R3.reuse ;  /* 0x000000034a4a7220 */ /* 0x080fe40000410000 */
[----:B--2---:R-:W-:Y:S01]  /*9190*/  HMMA.16816.F32.BF16 R32, R4, R36, R32 ;  /* 0x000000240420723c */ /* 0x004fe20000041820 */
[----:B------:R-:W-:Y:S02]  /*91a0*/  FMUL.FTZ R75, R75, R3 ;  /* 0x000000034b4b7220 */ /* 0x000fe40000410000 */
[----:B------:R-:W-:-:S02]  /*91b0*/  FMUL.FTZ R64, R64, R222 ;  /* 0x000000de40407220 */ /* 0x000fc40000410000 */
[-C--:B------:R-:W-:Y:S02]  /*91c0*/  FMUL.FTZ R65, R65, R222.reuse ;  /* 0x000000de41417220 */ /* 0x080fe40000410000 */
[-C--:B------:R-:W-:Y:S01]  /*91d0*/  FMUL.FTZ R66, R66, R3.reuse ;  /* 0x0000000342427220 */ /* 0x080fe20000410000 */
[C---:B------:R-:W-:Y:S01]  /*91e0*/  HMMA.16816.F32.BF16 R36, R4.reuse, R38, R56 ;  /* 0x000000260424723c */ /* 0x040fe20000041838 */
[----:B------:R-:W-:Y:S02]  /*91f0*/  FMUL.FTZ R67, R67, R3 ;  /* 0x0000000343437220 */ /* 0x000fe40000410000 */
[-C--:B------:R-:W-:Y:S02]  /*9200*/  FMUL.FTZ R96, R96, R222.reuse ;  /* 0x000000de60607220 */ /* 0x080fe40000410000 */
[-C--:B------:R-:W-:Y:S02]  /*9210*/  FMUL.FTZ R97, R97, R222.reuse ;  /* 0x000000de61617220 */ /* 0x080fe40000410000 */
[-C--:B------:R-:W-:Y:S01]  /*9220*/  FMUL.FTZ R56, R76, R222.reuse ;  /* 0x000000de4c387220 */ /* 0x080fe20000410000 */
[----:B------:R-:W-:Y:S01]  /*9230*/  HMMA.16816.F32.BF16 R16, R4, R20, R16 ;  /* 0x000000140410723c */ /* 0x000fe20000041810 */
[----:B------:R-:W-:-:S02]  /*9240*/  FMUL.FTZ R57, R77, R222 ;  /* 0x000000de4d397220 */ /* 0x000fc40000410000 */
[-C--:B------:R-:W-:Y:S02]  /*9250*/  FMUL.FTZ R58, R78, R3.reuse ;  /* 0x000000034e3a7220 */ /* 0x080fe40000410000 */
[-C--:B------:R-:W-:Y:S02]  /*9260*/  FMUL.FTZ R59, R79, R3.reuse ;  /* 0x000000034f3b7220 */ /* 0x080fe40000410000 */
[----:B------:R-:W-:Y:S01]  /*9270*/  LDSM.16.MT88.4 R76, [R188+0x10000] ;  /* 0x01000000bc4c783b */ /* 0x000fe20000004200 */
[----:B------:R-:W-:Y:S01]  /*9280*/  HMMA.16816.F32.BF16 R20, R4, R22, R40 ;  /* 0x000000160414723c */ /* 0x000fe20000041828 */
[-C--:B------:R-:W-:Y:S02]  /*9290*/  FMUL.FTZ R98, R98, R3.reuse ;  /* 0x0000000362627220 */ /* 0x080fe40000410000 */
[----:B------:R-:W-:Y:S02]  /*92a0*/  FMUL.FTZ R99, R99, R3 ;  /* 0x0000000363637220 */ /* 0x000fe40000410000 */
[----:B------:R-:W-:-:S02]  /*92b0*/  FFMA.FTZ R234, R136, c[0x0][0x23c], -R230 ;  /* 0x00008f0088ea7a23 */ /* 0x000fc400000108e6 */
[-C--:B------:R-:W-:Y:S01]  /*92c0*/  FMUL.FTZ R40, R60, R222.reuse ;  /* 0x000000de3c287220 */ /* 0x080fe20000410000 */
[C---:B------:R-:W-:Y:S01]  /*92d0*/  HMMA.16816.F32.BF16 R24, R4.reuse, R28, R24 ;  /* 0x0000001c0418723c */ /* 0x040fe20000041818 */
[----:B------:R-:W-:Y:S02]  /*92e0*/  FMUL.FTZ R41, R61, R222 ;  /* 0x000000de3d297220 */ /* 0x000fe40000410000 */
[-C--:B------:R-:W-:Y:S01]  /*92f0*/  FMUL.FTZ R42, R62, R3.reuse ;  /* 0x000000033e2a7220 */ /* 0x080fe20000410000 */
[----:B------:R-:W-:Y:S01]  /*9300*/  MUFU.EX2 R234, R234 ;  /* 0x000000ea00ea7308 */ /* 0x000fe20000000800 */
[----:B------:R-:W-:Y:S02]  /*9310*/  FMUL.FTZ R43, R63, R3 ;  /* 0x000000033f2b7220 */ /* 0x000fe40000410000 */
[----:B------:R-:W2:Y:S01]  /*9320*/  LDSM.16.MT88.4 R60, [R185+0xe000] ;  /* 0x00e00000b93c783b */ /* 0x000ea20000004200 */
[----:B------:R-:W-:Y:S01]  /*9330*/  HMMA.16816.F32.BF16 R28, R4, R30, R48 ;  /* 0x0000001e041c723c */ /* 0x000fe20000041830 */
[----:B------:R-:W-:-:S02]  /*9340*/  FFMA.FTZ R237, R137, c[0x0][0x23c], -R230 ;  /* 0x00008f0089ed7a23 */ /* 0x000fc400000108e6 */
[-C--:B------:R-:W-:Y:S02]  /*9350*/  FMUL.FTZ R80, R80, R222.reuse ;  /* 0x000000de50507220 */ /* 0x080fe40000410000 */
[-C--:B------:R-:W-:Y:S02]  /*9360*/  FMUL.FTZ R81, R81, R222.reuse ;  /* 0x000000de51517220 */ /* 0x080fe40000410000 */
[-C--:B------:R-:W-:Y:S01]  /*9370*/  FMUL.FTZ R48, R68, R222.reuse ;  /* 0x000000de44307220 */ /* 0x080fe20000410000 */
[----:B-1----:R-:W-:Y:S01]  /*9380*/  HMMA.16816.F32.BF16 R40, R4, R44, R40 ;  /* 0x0000002c0428723c */ /* 0x002fe20000041828 */
[----:B------:R-:W-:Y:S01]  /*9390*/  FMUL.FTZ R49, R69, R222 ;  /* 0x000000de45317220 */ /* 0x000fe20000410000 */
[----:B------:R-:W1:Y:S01]  /*93a0*/  MUFU.EX2 R237, R237 ;  /* 0x000000ed00ed7308 */ /* 0x000e620000000800 */
[-C--:B------:R-:W-:Y:S02]  /*93b0*/  FMUL.FTZ R50, R70, R3.reuse ;  /* 0x0000000346327220 */ /* 0x080fe40000410000 */
[----:B------:R-:W-:-:S02]  /*93c0*/  FMUL.FTZ R51, R71, R3 ;  /* 0x0000000347337220 */ /* 0x000fc40000410000 */
[----:B------:R-:W3:Y:S01]  /*93d0*/  LDSM.16.MT88.4 R68, [R184+0xe000] ;  /* 0x00e00000b844783b */ /* 0x000ee20000004200 */
[C---:B------:R-:W-:Y:S01]  /*93e0*/  HMMA.16816.F32.BF16 R44, R4.reuse, R46, R64 ;  /* 0x0000002e042c723c */ /* 0x040fe20000041840 */
[-C--:B------:R-:W-:Y:S02]  /*93f0*/  FMUL.FTZ R82, R82, R3.reuse ;  /* 0x0000000352527220 */ /* 0x080fe40000410000 */
[----:B------:R-:W-:Y:S02]  /*9400*/  FMUL.FTZ R83, R83, R3 ;  /* 0x0000000353537220 */ /* 0x000fe40000410000 */
[-C--:B------:R-:W-:Y:S02]  /*9410*/  FMUL.FTZ R88, R88, R222.reuse ;  /* 0x000000de58587220 */ /* 0x080fe40000410000 */
[-C--:B------:R-:W-:Y:S01]  /*9420*/  FMUL.FTZ R64, R84, R222.reuse ;  /* 0x000000de54407220 */ /* 0x080fe20000410000 */
[----:B------:R-:W-:Y:S01]  /*9430*/  HMMA.16816.F32.BF16 R48, R4, R52, R48 ;  /* 0x000000340430723c */ /* 0x000fe20000041830 */
[----:B------:R-:W-:-:S02]  /*9440*/  FMUL.FTZ R65, R85, R222 ;  /* 0x000000de55417220 */ /* 0x000fc40000410000 */
[-C--:B------:R-:W-:Y:S02]  /*9450*/  FMUL.FTZ R66, R86, R3.reuse ;  /* 0x0000000356427220 */ /* 0x080fe40000410000 */
[-C--:B------:R-:W-:Y:S02]  /*9460*/  FMUL.FTZ R67, R87, R3.reuse ;  /* 0x0000000357437220 */ /* 0x080fe40000410000 */
[----:B------:R-:W4:Y:S01]  /*9470*/  LDSM.16.MT88.4 R84, [R186+0x10000] ;  /* 0x01000000ba54783b */ /* 0x000f220000004200 */
[----:B------:R-:W-:Y:S01]  /*9480*/  HMMA.16816.F32.BF16 R52, R4, R54, R72 ;  /* 0x000000360434723c */ /* 0x000fe20000041848 */
[----:B------:R-:W-:Y:S02]  /*9490*/  FMUL.FTZ R89, R89, R222 ;  /* 0x000000de59597220 */ /* 0x000fe40000410000 */
[-C--:B------:R-:W-:Y:S02]  /*94a0*/  FMUL.FTZ R90, R90, R3.reuse ;  /* 0x000000035a5a7220 */ /* 0x080fe40000410000 */
[----:B------:R-:W-:-:S02]  /*94b0*/  FMUL.FTZ R91, R91, R3 ;  /* 0x000000035b5b7220 */ /* 0x000fc40000410000 */
[-C--:B------:R-:W-:Y:S01]  /*94c0*/  FMUL.FTZ R72, R92, R222.reuse ;  /* 0x000000de5c487220 */ /* 0x080fe20000410000 */
[C---:B--2---:R-:W-:Y:S01]  /*94d0*/  HMMA.16816.F32.BF16 R56, R4.reuse, R60, R56 ;  /* 0x0000003c0438723c */ /* 0x044fe20000041838 */
[-C--:B------:R-:W-:Y:S02]  /*94e0*/  FMUL.FTZ R73, R93, R222.reuse ;  /* 0x000000de5d497220 */ /* 0x080fe40000410000 */
[-C--:B------:R-:W-:Y:S02]  /*94f0*/  FMUL.FTZ R74, R94, R3.reuse ;  /* 0x000000035e4a7220 */ /* 0x080fe40000410000 */
[----:B------:R-:W-:Y:S02]  /*9500*/  FMUL.FTZ R75, R95, R3 ;  /* 0x000000035f4b7220 */ /* 0x000fe40000410000 */
[----:B------:R-:W2:Y:S01]  /*9510*/  LDSM.16.MT88.4 R92, [R185+0x10000] ;  /* 0x01000000b95c783b */ /* 0x000ea20000004200 */
[----:B------:R-:W-:Y:S01]  /*9520*/  HMMA.16816.F32.BF16 R60, R4, R62, R80 ;  /* 0x0000003e043c723c */ /* 0x000fe20000041850 */
[----:B------:R-:W-:-:S02]  /*9530*/  FMUL.FTZ R108, R108, R222 ;  /* 0x000000de6c6c7220 */ /* 0x000fc40000410000 */
[-C--:B------:R-:W-:Y:S02]  /*9540*/  FMUL.FTZ R109, R109, R222.reuse ;  /* 0x000000de6d6d7220 */ /* 0x080fe40000410000 */
[-C--:B------:R-:W-:Y:S02]  /*9550*/  FMUL.FTZ R110, R110, R3.reuse ;  /* 0x000000036e6e7220 */ /* 0x080fe40000410000 */
[-C--:B------:R-:W-:Y:S01]  /*9560*/  FMUL.FTZ R81, R101, R222.reuse ;  /* 0x000000de65517220 */ /* 0x080fe20000410000 */
[----:B------:R-:W-:Y:S01]  /*9570*/  HMMA.16816.F32.BF16 R72, R4, R76, R72 ;  /* 0x0000004c0448723c */ /* 0x000fe20000041848 */
[-C--:B------:R-:W-:Y:S02]  /*9580*/  FMUL.FTZ R82, R102, R3.reuse ;  /* 0x0000000366527220 */ /* 0x080fe40000410000 */
[----:B------:R-:W-:Y:S02]  /*9590*/  FMUL.FTZ R111, R111, R3 ;  /* 0x000000036f6f7220 */ /* 0x000fe40000410000 */
[----:B------:R-:W-:-:S02]  /*95a0*/  FMUL.FTZ R80, R100, R222 ;  /* 0x000000de64507220 */ /* 0x000fc40000410000 */
[-C--:B------:R-:W-:Y:S01]  /*95b0*/  FMUL.FTZ R83, R103, R3.reuse ;  /* 0x0000000367537220 */ /* 0x080fe20000410000 */
[C---:B------:R-:W-:Y:S01]  /*95c0*/  HMMA.16816.F32.BF16 R76, R4.reuse, R78, R96 ;  /* 0x0000004e044c723c */ /* 0x040fe20000041860 */
[-C--:B------:R-:W-:Y:S02]  /*95d0*/  FMUL.FTZ R104, R104, R222.reuse ;  /* 0x000000de68687220 */ /* 0x080fe40000410000 */
[-C--:B------:R-:W-:Y:S02]  /*95e0*/  FMUL.FTZ R105, R105, R222.reuse ;  /* 0x000000de69697220 */ /* 0x080fe40000410000 */
[-C--:B------:R-:W-:Y:S02]  /*95f0*/  FMUL.FTZ R106, R106, R3.reuse ;  /* 0x000000036a6a7220 */ /* 0x080fe40000410000 */
[----:B------:R-:W-:Y:S01]  /*9600*/  IMAD.WIDE.U32 R98, R138, -0x2daee0ad, RZ ;  /* 0xd2511f538a627825 */ /* 0x000fe200078e00ff */
[C---:B---3--:R-:W-:Y:S01]  /*9610*/  HMMA.16816.F32.BF16 R64, R4.reuse, R68, R64 ;  /* 0x000000440440723c */ /* 0x048fe20000041840 */
[----:B------:R-:W3:Y:S02]  /*9620*/  LDSM.16.MT88.4 R136, [R184+0x10000] ;  /* 0x01000000b888783b */ /* 0x000ee40000004200 */
[-C--:B------:R-:W-:Y:S01]  /*9630*/  FMUL.FTZ R107, R107, R3.reuse ;  /* 0x000000036b6b7220 */ /* 0x080fe20000410000 */
[----:B------:R-:W-:Y:S01]  /*9640*/  LOP3.LUT R97, R98, 0xffff, RZ, 0xc0, !PT ;  /* 0x0000ffff62617812 */ /* 0x000fe200078ec0ff */
[----:B------:R-:W-:Y:S01]  /*9650*/  FFMA.FTZ R236, R166, c[0x0][0x23c], -R230 ;  /* 0x00008f00a6ec7a23 */ /* 0x000fe200000108e6 */
[----:B------:R-:W-:Y:S01]  /*9660*/  SHF.R.U32.HI R101, RZ, 0x10, R98 ;  /* 0x00000010ff657819 */ /* 0x000fe20000011662 */
[----:B------:R-:W-:Y:S01]  /*9670*/  FFMA.FTZ R235, R162, c[0x0][0x23c], -R230 ;  /* 0x00008f00a2eb7a23 */ /* 0x000fe200000108e6 */
[C---:B------:R-:W-:Y:S01]  /*9680*/  HMMA.16816.F32.BF16 R68, R4.reuse, R70, R88 ;  /* 0x000000460444723c */ /* 0x040fe20000041858 */
[----:B------:R-:W-:Y:S01]  /*9690*/  LOP3.LUT R102, R98, 0xff, RZ, 0xc0, !PT ;  /* 0x000000ff62667812 */ /* 0x000fe200078ec0ff */
[----:B------:R-:W-:Y:S01]  /*96a0*/  FFMA.FTZ R238, R135, c[0x0][0x23c], -R227 ;  /* 0x00008f0087ee7a23 */ /* 0x000fe200000108e3 */
[----:B------:R-:W-:Y:S01]  /*96b0*/  SHF.R.U32.HI R96, RZ, 0x18, R98 ;  /* 0x00000018ff607819 */ /* 0x000fe20000011662 */
[-C--:B------:R-:W-:Y:S01]  /*96c0*/  FMUL.FTZ R98, R118, R3.reuse ;  /* 0x0000000376627220 */ /* 0x080fe20000410000 */
[----:B------:R-:W-:Y:S01]  /*96d0*/  SHF.R.U32.HI R97, RZ, 0x8, R97 ;  /* 0x00000008ff617819 */ /* 0x000fe20000011661 */
[----:B------:R-:W-:Y:S01]  /*96e0*/  FFMA.FTZ R239, R165, c[0x0][0x23c], -R227 ;  /* 0x00008f00a5ef7a23 */ /* 0x000fe200000108e3 */
[----:B------:R-:W-:Y:S01]  /*96f0*/  LOP3.LUT R101, R101, 0xff, RZ, 0xc0, !PT ;  /* 0x000000ff65657812 */ /* 0x000fe200078ec0ff */
[-C--:B------:R-:W-:Y:S01]  /*9700*/  FMUL.FTZ R88, R120, R222.reuse ;  /* 0x000000de78587220 */ /* 0x080fe20000410000 */
[----:B------:R-:W-:Y:S01]  /*9710*/  LOP3.LUT R156, R99, UR30, R156, 0x96, !PT ;  /* 0x0000001e639c7c12 */ /* 0x000fe2000f8e969c */
[-C--:B------:R-:W-:Y:S01]  /*9720*/  FMUL.FTZ R89, R121, R222.reuse ;  /* 0x000000de79597220 */ /* 0x080fe20000410000 */
[----:B------:R-:W-:Y:S01]  /*9730*/  PRMT R102, R102, 0x5410, R97 ;  /* 0x0000541066667816 */ /* 0x000fe20000000061 */
[-C--:B------:R-:W-:Y:S01]  /*9740*/  FMUL.FTZ R90, R122, R3.reuse ;  /* 0x000000037a5a7220 */ /* 0x080fe20000410000 */
[----:B------:R-:W-:Y:S01]  /*9750*/  PRMT R101, R101, 0x5410, R96 ;  /* 0x0000541065657816 */ /* 0x000fe20000000060 */
[-C--:B------:R-:W-:Y:S01]  /*9760*/  FMUL.FTZ R91, R123, R3.reuse ;  /* 0x000000037b5b7220 */ /* 0x080fe20000410000 */
[----:B------:R-:W-:Y:S01]  /*9770*/  LOP3.LUT R100, R156, 0xff, RZ, 0xc0, !PT ;  /* 0x000000ff9c647812 */ /* 0x000fe200078ec0ff */
[-C--:B------:R-:W-:Y:S01]  /*9780*/  FMUL.FTZ R96, R116, R222.reuse ;  /* 0x000000de74607220 */ /* 0x080fe20000410000 */
[C---:B----4-:R-:W-:Y:S01]  /*9790*/  HMMA.16816.F32.BF16 R80, R4.reuse, R84, R80 ;  /* 0x000000540450723c */ /* 0x050fe20000041850 */
[-C--:B------:R-:W-:Y:S01]  /*97a0*/  FMUL.FTZ R97, R117, R222.reuse ;  /* 0x000000de75617220 */ /* 0x080fe20000410000 */
[----:B------:R-:W-:Y:S01]  /*97b0*/  MUFU.EX2 R236, R236 ;  /* 0x000000ec00ec7308 */ /* 0x000fe20000000800 */
[-C--:B------:R-:W-:Y:S01]  /*97c0*/  FMUL.FTZ R99, R119, R3.reuse ;  /* 0x0000000377637220 */ /* 0x080fe20000410000 */
[----:B------:R-:W-:Y:S01]  /*97d0*/  SHF.R.U32.HI R103, RZ, 0x10, R156 ;  /* 0x00000010ff677819 */ /* 0x000fe2000001169c */
[----:B------:R-:W4:Y:S01]  /*97e0*/  LDSM.16.MT88.4 R116, [R188+0xe800] ;  /* 0x00e80000bc74783b */ /* 0x000f220000004200 */
[--C-:B------:R-:W-:Y:S01]  /*97f0*/  FFMA.FTZ R240, R164, c[0x0][0x23c], -R227.reuse ;  /* 0x00008f00a4f07a23 */ /* 0x100fe200000108e3 */
[--C-:B------:R-:W-:Y:S01]  /*9800*/  HSET2.LE.AND R102, R102, R223.reuse, PT ;  /* 0x000000df66667233 */ /* 0x100fe20003803000 */
[C---:B--2---:R-:W-:Y:S01]  /*9810*/  HMMA.16816.F32.BF16 R88, R4.reuse, R92, R88 ;  /* 0x0000005c0458723c */ /* 0x044fe20000041858 */
[--C-:B------:R-:W-:Y:S01]  /*9820*/  FFMA.FTZ R241, R160, c[0x0][0x23c], -R227.reuse ;  /* 0x00008f00a0f17a23 */ /* 0x100fe200000108e3 */
[----:B------:R-:W2:Y:S01]  /*9830*/  MUFU.EX2 R235, R235 ;  /* 0x000000eb00eb7308 */ /* 0x000ea20000000800 */
[-C--:B------:R-:W-:Y:S01]  /*9840*/  FMUL.FTZ R8, R128, R222.reuse ;  /* 0x000000de80087220 */ /* 0x080fe20000410000 */
[----:B------:R-:W-:Y:S01]  /*9850*/  LOP3.LUT R103, R103, 0xff, RZ, 0xc0, !PT ;  /* 0x000000ff67677812 */ /* 0x000fe200078ec0ff */
[-C--:B------:R-:W-:Y:S01]  /*9860*/  FMUL.FTZ R9, R129, R222.reuse ;  /* 0x000000de81097220 */ /* 0x080fe20000410000 */
[----:B------:R-:W-:Y:S01]  /*9870*/  LDSM.16.MT88.4 R120, [R184+0xc800] ;  /* 0x00c80000b878783b */ /* 0x000fe20000004200 */
[----:B------:R-:W-:Y:S01]  /*9880*/  LOP3.LUT R92, R156, 0xffff, RZ, 0xc0, !PT ;  /* 0x0000ffff9c5c7812 */ /* 0x000fe200078ec0ff */
[-C--:B------:R-:W-:Y:S01]  /*9890*/  FMUL.FTZ R10, R130, R3.reuse ;  /* 0x00000003820a7220 */ /* 0x080fe20000410000 */
[C---:B------:R-:W-:Y:S01]  /*98a0*/  HMMA.16816.F32.BF16 R84, R4.reuse, R86, R104 ;  /* 0x000000560454723c */ /* 0x040fe20000041868 */
[-C--:B------:R-:W-:Y:S01]  /*98b0*/  FMUL.FTZ R11, R131, R3.reuse ;  /* 0x00000003830b7220 */ /* 0x080fe20000410000 */
[----:B------:R-:W-:Y:S01]  /*98c0*/  SHF.R.U32.HI R92, RZ, 0x8, R92 ;  /* 0x00000008ff5c7819 */ /* 0x000fe2000001165c */
[-C--:B------:R-:W-:Y:S01]  /*98d0*/  FMUL.FTZ R124, R124, R222.reuse ;  /* 0x000000de7c7c7220 */ /* 0x080fe20000410000 */
[----:B------:R-:W-:Y:S01]  /*98e0*/  MUFU.EX2 R238, R238 ;  /* 0x000000ee00ee7308 */ /* 0x000fe20000000800 */
[-C--:B------:R-:W-:Y:S01]  /*98f0*/  FMUL.FTZ R125, R125, R222.reuse ;  /* 0x000000de7d7d7220 */ /* 0x080fe20000410000 */
[----:B------:R-:W-:Y:S01]  /*9900*/  PRMT R100, R100, 0x5410, R92 ;  /* 0x0000541064647816 */ /* 0x000fe2000000005c */
[-C--:B------:R-:W-:Y:S01]  /*9910*/  FMUL.FTZ R126, R126, R3.reuse ;  /* 0x000000037e7e7220 */ /* 0x080fe20000410000 */
[C---:B------:R-:W-:Y:S01]  /*9920*/  HMMA.16816.F32.BF16 R92, R4.reuse, R94, R108 ;  /* 0x0000005e045c723c */ /* 0x040fe2000004186c */
[----:B------:R-:W5:Y:S01]  /*9930*/  LDSM.16.MT88.4 R108, [R186+0xe800] ;  /* 0x00e80000ba6c783b */ /* 0x000f620000004200 */
[-C--:B------:R-:W-:Y:S01]  /*9940*/  FMUL.FTZ R127, R127, R3.reuse ;  /* 0x000000037f7f7220 */ /* 0x080fe20000410000 */
[----:B------:R-:W-:Y:S01]  /*9950*/  HSET2.LE.AND R100, R100, R223, PT ;  /* 0x000000df64647233 */ /* 0x000fe20003803000 */
[----:B------:R-:W-:Y:S01]  /*9960*/  FMUL.FTZ R112, R112, R222 ;  /* 0x000000de70707220 */ /* 0x000fe20000410000 */
[----:B-1----:R-:W-:Y:S01]  /*9970*/  F2FP.BF16.PACK_AB R104, R237, R234 ;  /* 0x000000eaed68723e */ /* 0x002fe200000010ff */
[----:B------:R-:W-:Y:S01]  /*9980*/  FMUL.FTZ R113, R113, R222 ;  /* 0x000000de71717220 */ /* 0x000fe20000410000 */
[----:B------:R-:W1:Y:S01]  /*9990*/  MUFU.EX2 R239, R239 ;  /* 0x000000ef00ef7308 */ /* 0x000e620000000800 */
[-C--:B------:R-:W-:Y:S01]  /*99a0*/  FMUL.FTZ R114, R114, R3.reuse ;  /* 0x0000000372727220 */ /* 0x080fe20000410000 */
[C---:B------:R-:W-:Y:S01]  /*99b0*/  HMMA.16816.F32.BF16 R8, R4.reuse, R12, R8 ;  /* 0x0000000c0408723c */ /* 0x040fe20000041808 */
[----:B------:R-:W-:Y:S01]  /*99c0*/  FMUL.FTZ R115, R115, R3 ;  /* 0x0000000373737220 */ /* 0x000fe20000410000 */
[----:B------:R-:W-:Y:S01]  /*99d0*/  LOP3.LUT R100, R100, R104, RZ, 0xc0, !PT ;  /* 0x0000006864647212 */ /* 0x000fe200078ec0ff */
[----:B------:R-:W-:Y:S01]  /*99e0*/  LDSM.16.MT88.4 R132, [R188+0xc800] ;  /* 0x00c80000bc84783b */ /* 0x000fe20000004200 */
[----:B------:R-:W-:Y:S01]  /*99f0*/  SHF.R.U32.HI R156, RZ, 0x18, R156 ;  /* 0x00000018ff9c7819 */ /* 0x000fe2000001169c */
[----:B------:R-:W-:Y:S01]  /*9a00*/  FFMA.FTZ R242, R143, c[0x0][0x23c], -R230 ;  /* 0x00008f008ff27a23 */ /* 0x000fe200000108e6 */
[----:B------:R-:W-:Y:S01]  /*9a10*/  MUFU.EX2 R240, R240 ;  /* 0x000000f000f07308 */ /* 0x000fe20000000800 */
[----:B------:R-:W5:Y:S01]  /*9a20*/  LDSM.16.MT88.4 R104, [R185+0xe800] ;  /* 0x00e80000b968783b */ /* 0x000f620000004200 */
[C---:B------:R-:W-:Y:S01]  /*9a30*/  HMMA.16816.F32.BF16 R12, R4.reuse, R14, R124 ;  /* 0x0000000e040c723c */ /* 0x040fe2000004187c */
[----:B------:R-:W-:Y:S01]  /*9a40*/  PRMT R103, R103, 0x5410, R156 ;  /* 0x0000541067677816 */ /* 0x000fe2000000009c */
[--C-:B------:R-:W-:Y:S01]  /*9a50*/  FFMA.FTZ R246, R142, c[0x0][0x23c], -R227.reuse ;  /* 0x00008f008ef67a23 */ /* 0x100fe200000108e3 */
[----:B--2---:R-:W-:Y:S01]  /*9a60*/  F2FP.BF16.PACK_AB R149, R235, R236 ;  /* 0x000000eceb95723e */ /* 0x004fe200000010ff */
[----:B------:R-:W-:Y:S01]  /*9a70*/  LDSM.16.MT88.4 R124, [R185+0xc800] ;  /* 0x00c80000b97c783b */ /* 0x000fe20000004200 */
[--C-:B------:R-:W-:Y:S01]  /*9a80*/  FFMA.FTZ R248, R141, c[0x0][0x23c], -R227.reuse ;  /* 0x00008f008df87a23 */ /* 0x100fe200000108e3 */
[----:B------:R-:W2:Y:S01]  /*9a90*/  MUFU.EX2 R241, R241 ;  /* 0x000000f100f17308 */ /* 0x000ea20000000800 */
[----:B-1----:R-:W-:Y:S01]  /*9aa0*/  F2FP.BF16.PACK_AB R151, R239, R238 ;  /* 0x000000eeef97723e */ /* 0x002fe200000010ff */
[----:B---3--:R-:W-:Y:S01]  /*9ab0*/  HMMA.16816.F32.BF16 R96, R4, R136, R96 ;  /* 0x000000880460723c */ /* 0x008fe20000041860 */
[----:B------:R-:W-:Y:S01]  /*9ac0*/  LOP3.LUT R102, R102, R149, RZ, 0xc0, !PT ;  /* 0x0000009566667212 */ /* 0x000fe200078ec0ff */
[----:B------:R-:W-:Y:S01]  /*9ad0*/  FFMA.FTZ R249, R140, c[0x0][0x23c], -R227 ;  /* 0x00008f008cf97a23 */ /* 0x000fe200000108e3 */
[----:B------:R-:W-:Y:S01]  /*9ae0*/  LDSM.16.MT88.4 R128, [R186+0xc800] ;  /* 0x00c80000ba80783b */ /* 0x000fe20000004200 */
[----:B------:R-:W-:-:S02]  /*9af0*/  FFMA.FTZ R243, R153, c[0x0][0x23c], -R230 ;  /* 0x00008f0099f37a23 */ /* 0x000fc400000108e6 */
[--C-:B------:R-:W-:Y:S01]  /*9b00*/  FFMA.FTZ R244, R152, c[0x0][0x23c], -R230.reuse ;  /* 0x00008f0098f47a23 */ /* 0x100fe200000108e6 */
[--C-:B------:R-:W-:Y:S01]  /*9b10*/  HSET2.LE.AND R137, R103, R223.reuse, PT ;  /* 0x000000df67897233 */ /* 0x100fe20003803000 */
[----:B------:R-:W-:Y:S01]  /*9b20*/  HMMA.16816.F32.BF16 R4, R4, R138, R112 ;  /* 0x0000008a0404723c */ /* 0x000fe20000041870 */
[----:B------:R-:W1:Y:S01]  /*9b30*/  LDSM.16.MT88.4 R112, [R184+0xe800] ;  /* 0x00e80000b870783b */ /* 0x000e620000004200 */
[----:B------:R-:W-:Y:S01]  /*9b40*/  HSET2.LE.AND R103, R101, R223, PT ;  /* 0x000000df65677233 */ /* 0x000fe20003803000 */
[----:B------:R-:W-:Y:S01]  /*9b50*/  FFMA.FTZ R245, R145, c[0x0][0x23c], -R230 ;  /* 0x00008f0091f57a23 */ /* 0x000fe200000108e6 */
[----:B------:R-:W-:Y:S01]  /*9b60*/  LOP3.LUT R101, R137, R151, RZ, 0xc0, !PT ;  /* 0x0000009789657212 */ /* 0x000fe200078ec0ff */
[----:B------:R-:W-:Y:S01]  /*9b70*/  IMAD.WIDE.U32 R150, R150, -0x2daee0ad, RZ ;  /* 0xd2511f5396967825 */ /* 0x000fe200078e00ff */
[----:B--2---:R-:W-:Y:S01]  /*9b80*/  F2FP.BF16.PACK_AB R136, R241, R240 ;  /* 0x000000f0f188723e */ /* 0x004fe200000010ff */
[----:B------:R-:W-:Y:S01]  /*9b90*/  LDSM.16.MT88.4 R140, [R188+0xf000] ;  /* 0x00f00000bc8c783b */ /* 0x000fe20000004200 */
[----:B------:R-:W-:Y:S01]  /*9ba0*/  MUFU.EX2 R242, R242 ;  /* 0x000000f200f27308 */ /* 0x000fe20000000800 */
[----:B------:R-:W-:Y:S01]  /*9bb0*/  FFMA.FTZ R247, R144, c[0x0][0x23c], -R227 ;  /* 0x00008f0090f77a23 */ /* 0x000fe200000108e3 */
[----:B------:R-:W-:Y:S01]  /*9bc0*/  LOP3.LUT R103, R103, R136, RZ, 0xc0, !PT ;  /* 0x0000008867677212 */ /* 0x000fe200078ec0ff */
[----:B------:R-:W-:Y:S01]  /*9bd0*/  LDSM.16.MT88.4 R156, [R185+0xd000] ;  /* 0x00d00000b99c783b */ /* 0x000fe20000004200 */
[----:B------:R-:W-:Y:S01]  /*9be0*/  LOP3.LUT R148, R151, UR26, R148, 0x96, !PT ;  /* 0x0000001a97947c12 */ /* 0x000fe2000f8e9694 */
[----:B------:R-:W-:-:S02]  /*9bf0*/  FFMA.FTZ R231, R231, c[0x0][0x23c], -R230 ;  /* 0x00008f00e7e77a23 */ /* 0x000fc400000108e6 */
[----:B------:R-:W-:Y:S01]  /*9c00*/  LDSM.16.MT88.4 R164, [R186+0xd000] ;  /* 0x00d00000baa4783b */ /* 0x000fe20000004200 */
[----:B------:R-:W-:Y:S01]  /*9c10*/  MUFU.EX2 R243, R243 ;  /* 0x000000f300f37308 */ /* 0x000fe20000000800 */
[----:B----4-:R-:W-:Y:S01]  /*9c20*/  HMMA.16816.F32.BF16 R40, R100, R116, R40 ;  /* 0x000000746428723c */ /* 0x010fe20000041828 */
[----:B------:R-:W-:-:S04]  /*9c30*/  IMAD.WIDE.U32 R148, R148, -0x326172a9, RZ ;  /* 0xcd9e8d5794947825 */ /* 0x000fc800078e00ff */
[----:B------:R-:W-:Y:S01]  /*9c40*/  FFMA.FTZ R229, R229, c[0x0][0x23c], -R230 ;  /* 0x00008f00e5e57a23 */ /* 0x000fe200000108e6 */
[----:B------:R-:W-:Y:S01]  /*9c50*/  LOP3.LUT R146, R149, UR25, R146, 0x96, !PT ;  /* 0x0000001995927c12 */ /* 0x000fe2000f8e9692 */
[----:B------:R-:W-:Y:S01]  /*9c60*/  MUFU.EX2 R244, R244 ;  /* 0x000000f400f47308 */ /* 0x000fe20000000800 */
[C---:B------:R-:W-:Y:S01]  /*9c70*/  HMMA.16816.F32.BF16 R44, R100.reuse, R118, R44 ;  /* 0x00000076642c723c */ /* 0x040fe2000004182c */
[----:B------:R-:W2:Y:S01]  /*9c80*/  LDSM.16.MT88.4 R116, [R188+0x10800] ;  /* 0x01080000bc74783b */ /* 0x000ea20000004200 */
[--C-:B------:R-:W-:Y:S02]  /*9c90*/  FFMA.FTZ R233, R233, c[0x0][0x23c], -R230.reuse ;  /* 0x00008f00e9e97a23 */ /* 0x100fe400000108e6 */
[----:B------:R-:W-:Y:S02]  /*9ca0*/  FFMA.FTZ R232, R232, c[0x0][0x23c], -R230 ;  /* 0x00008f00e8e87a23 */ /* 0x000fe400000108e6 */
[--C-:B------:R-:W-:Y:S01]  /*9cb0*/  FFMA.FTZ R230, R224, c[0x0][0x23c], -R227.reuse ;  /* 0x00008f00e0e67a23 */ /* 0x100fe200000108e3 */
[----:B------:R-:W3:Y:S01]  /*9cc0*/  MUFU.EX2 R245, R245 ;  /* 0x000000f500f57308 */ /* 0x000ee20000000800 */
[----:B-----5:R-:W-:Y:S01]  /*9cd0*/  HMMA.16816.F32.BF16 R48, R100, R108, R48 ;  /* 0x0000006c6430723c */ /* 0x020fe20000041830 */
[----:B------:R-:W-:-:S02]  /*9ce0*/  FFMA.FTZ R224, R225, c[0x0][0x23c], -R227 ;  /* 0x00008f00e1e07a23 */ /* 0x000fc400000108e3 */
[--C-:B------:R-:W-:Y:S02]  /*9cf0*/  FFMA.FTZ R228, R228, c[0x0][0x23c], -R227.reuse ;  /* 0x00008f00e4e47a23 */ /* 0x100fe400000108e3 */
[----:B------:R-:W-:Y:S02]  /*9d00*/  FFMA.FTZ R225, R226, c[0x0][0x23c], -R227 ;  /* 0x00008f00e2e17a23 */ /* 0x000fe400000108e3 */
[----:B------:R-:W-:Y:S01]  /*9d10*/  MUFU.EX2 R246, R246 ;  /* 0x000000f600f67308 */ /* 0x000fe20000000800 */
[C---:B------:R-:W-:Y:S01]  /*9d20*/  HMMA.16816.F32.BF16 R52, R100.reuse, R110, R52 ;  /* 0x0000006e6434723c */ /* 0x040fe20000041834 */
[----:B------:R-:W4:Y:S01]  /*9d30*/  LDSM.16.MT88.4 R108, [R186+0x10800] ;  /* 0x01080000ba6c783b */ /* 0x000f220000004200 */
[----:B------:R-:W-:Y:S02]  /*9d40*/  FFMA.FTZ R207, R207, R222, R220 ;  /* 0x000000decfcf7223 */ /* 0x000fe400000100dc */
[----:B------:R-:W-:Y:S02]  /*9d50*/  FFMA.FTZ R3, R206, R3, R209 ;  /* 0x00000003ce037223 */ /* 0x000fe400000100d1 */
[----:B------:R-:W-:Y:S01]  /*9d60*/  FADD.FTZ R215, R215, R207 ;  /* 0x000000cfd7d77221 */ /* 0x000fe20000010000 */
[----:B------:R-:W-:Y:S01]  /*9d70*/  MUFU.EX2 R247, R247 ;  /* 0x000000f700f77308 */ /* 0x000fe20000000800 */
[----:B------:R-:W-:Y:S01]  /*9d80*/  HMMA.16816.F32.BF16 R56, R100, R104, R56 ;  /* 0x000000686438723c */ /* 0x000fe20000041838 */
[----:B------:R-:W-:Y:S01]  /*9d90*/  FADD.FTZ R208, R208, R3 ;  /* 0x00000003d0d07221 */ /* 0x000fe20000010000 */
[-C--:B------:R-:W-:Y:S01]  /*9da0*/  MOV R3, R0.reuse ;  /* 0x0000000000037202 */ /* 0x080fe20000000f00 */
[----:B------:R-:W-:Y:S01]  /*9db0*/  FADD.FTZ R215, R211, R215 ;  /* 0x000000d7d3d77221 */ /* 0x000fe20000010000 */
[----:B------:R-:W-:Y:S01]  /*9dc0*/  @P0 MOV R3, R0 ;  /* 0x0000000000030202 */ /* 0x000fe20000000f00 */
[----:B------:R-:W-:-:S02]  /*9dd0*/  FADD.FTZ R208, R199, R208 ;  /* 0x000000d0c7d07221 */ /* 0x000fc40000010000 */
[----:B------:R-:W5:Y:S01]  /*9de0*/  MUFU.EX2 R248, R248 ;  /* 0x000000f800f87308 */ /* 0x000f620000000800 */
[C---:B------:R-:W-:Y:S01]  /*9df0*/  HMMA.16816.F32.BF16 R60, R100.reuse, R106, R60 ;  /* 0x0000006a643c723c */ /* 0x040fe2000004183c */
[----:B------:R-:W4:Y:S01]  /*9e00*/  LDSM.16.MT88.4 R104, [R185+0x10800] ;  /* 0x01080000b968783b */ /* 0x000f220000004200 */
[----:B------:R-:W-:Y:S02]  /*9e10*/  FADD.FTZ R210, R210, R215 ;  /* 0x000000d7d2d27221 */ /* 0x000fe40000010000 */
[----:B------:R-:W-:Y:S02]  /*9e20*/  FADD.FTZ R221, R221, R208 ;  /* 0x000000d0dddd7221 */ /* 0x000fe40000010000 */
[----:B------:R-:W-:Y:S01]  /*9e30*/  FADD.FTZ R210, R234, R210 ;  /* 0x000000d2ead27221 */ /* 0x000fe20000010000 */
[----:B------:R-:W2:Y:S01]  /*9e40*/  MUFU.EX2 R249, R249 ;  /* 0x000000f900f97308 */ /* 0x000ea20000000800 */
[----:B-1----:R-:W-:Y:S01]  /*9e50*/  HMMA.16816.F32.BF16 R64, R100, R112, R64 ;  /* 0x000000706440723c */ /* 0x002fe20000041840 */
[----:B------:R-:W-:-:S02]  /*9e60*/  FADD.FTZ R221, R238, R221 ;  /* 0x000000ddeedd7221 */ /* 0x000fc40000010000 */
[----:B------:R-:W-:Y:S02]  /*9e70*/  FADD.FTZ R237, R237, R210 ;  /* 0x000000d2eded7221 */ /* 0x000fe40000010000 */
[----:B------:R-:W-:Y:S02]  /*9e80*/  FADD.FTZ R239, R239, R221 ;  /* 0x000000ddefef7221 */ /* 0x000fe40000010000 */
[----:B------:R-:W-:Y:S01]  /*9e90*/  LOP3.LUT R112, R147, UR28, R154, 0x96, !PT ;  /* 0x0000001c93707c12 */ /* 0x000fe2000f8e969a */
[----:B------:R-:W-:Y:S01]  /*9ea0*/  HMMA.16816.F32.BF16 R36, R100, R122, R36 ;  /* 0x0000007a6424723c */ /* 0x000fe20000041824 */
[----:B------:R-:W-:Y:S01]  /*9eb0*/  IMAD.WIDE.U32 R146, R146, -0x2daee0ad, RZ ;  /* 0xd2511f5392927825 */ /* 0x000fe200078e00ff */
[----:B------:R-:W-:Y:S03]  /*9ec0*/  MUFU.EX2 R231, R231 ;  /* 0x000000e700e77308 */ /* 0x000fe60000000800 */
[----:B------:R-:W-:-:S03]  /*9ed0*/  IMAD.WIDE.U32 R112, R112, -0x2daee0ad, RZ ;  /* 0xd2511f5370707825 */ /* 0x000fc600078e00ff */
[C---:B------:R-:W-:Y:S01]  /*9ee0*/  HMMA.16816.F32.BF16 R32, R100.reuse, R120, R32 ;  /* 0x000000786420723c */ /* 0x040fe20000041820 */
[----:B------:R-:W-:Y:S01]  /*9ef0*/  FADD.FTZ R237, R236, R237 ;  /* 0x000000edeced7221 */ /* 0x000fe20000010000 */
[----:B------:R-:W-:Y:S01]  /*9f00*/  LOP3.LUT R122, R113, UR22, R150, 0x96, !PT ;  /* 0x00000016717a7c12 */ /* 0x000fe2000f8e9696 */
[----:B------:R-:W-:Y:S01]  /*9f10*/  MUFU.EX2 R229, R229 ;  /* 0x000000e500e57308 */ /* 0x000fe20000000800 */
[----:B------:R-:W-:Y:S01]  /*9f20*/  LOP3.LUT R250, R147, UR16, R112, 0x96, !PT ;  /* 0x0000001093fa7c12 */ /* 0x000fe2000f8e9670 */
[----:B------:R-:W-:Y:S01]  /*9f30*/  FADD.FTZ R239, R240, R239 ;  /* 0x000000eff0ef7221 */ /* 0x000fe20000010000 */
[----:B---3--:R-:W-:Y:S01]  /*9f40*/  F2FP.BF16.PACK_AB R113, R245, R244 ;  /* 0x000000f4f571723e */ /* 0x008fe200000010ff */
[----:B------:R-:W-:Y:S01]  /*9f50*/  IMAD.WIDE.U32 R122, R122, -0x326172a9, RZ ;  /* 0xcd9e8d577a7a7825 */ /* 0x000fe200078e00ff */
[C---:B--2---:R-:W-:Y:S03]  /*9f60*/  HMMA.16816.F32.BF16 R72, R100.reuse, R116, R72 ;  /* 0x000000746448723c */ /* 0x044fe60000041848 */
[----:B------:R-:W-:Y:S01]  /*9f70*/  IMAD.WIDE.U32 R250, R250, -0x326172a9, RZ ;  /* 0xcd9e8d57fafa7825 */ /* 0x000fe200078e00ff */
[----:B------:R-:W-:Y:S01]  /*9f80*/  LOP3.LUT R120, R123, UR17, R148, 0x96, !PT ;  /* 0x000000117b787c12 */ /* 0x000fe2000f8e9694 */
[----:B------:R-:W1:Y:S01]  /*9f90*/  MUFU.EX2 R233, R233 ;  /* 0x000000e900e97308 */ /* 0x000e620000000800 */
[----:B------:R-:W-:Y:S01]  /*9fa0*/  LDSM.16.MT88.4 R148, [R184+0xd000] ;  /* 0x00d00000b894783b */ /* 0x000fe20000004200 */
[----:B------:R-:W-:Y:S01]  /*9fb0*/  FADD.FTZ R235, R235, R237 ;  /* 0x000000edebeb7221 */ /* 0x000fe20000010000 */
[----:B------:R-:W-:Y:S01]  /*9fc0*/  HMMA.16816.F32.BF16 R76, R100, R118, R76 ;  /* 0x00000076644c723c */ /* 0x000fe2000004184c */
[----:B------:R-:W-:Y:S01]  /*9fd0*/  IMAD.WIDE.U32 R120, R120, -0x2daee0ad, RZ ;  /* 0xd2511f5378787825 */ /* 0x000fe200078e00ff */
[----:B------:R-:W2:Y:S03]  /*9fe0*/  LDSM.16.MT88.4 R116, [R184+0x10800] ;  /* 0x01080000b874783b */ /* 0x000ea60000004200 */
[----:B------:R-:W-:Y:S01]  /*9ff0*/  MUFU.EX2 R232, R232 ;  /* 0x000000e800e87308 */ /* 0x000fe20000000800 */
[----:B------:R-:W-:-:S02]  /*a000*/  FADD.FTZ R241, R241, R239 ;  /* 0x000000eff1f17221 */ /* 0x000fc40000010000 */
[C---:B----4-:R-:W-:Y:S01]  /*a010*/  HMMA.16816.F32.BF16 R84, R100.reuse, R110, R84 ;  /* 0x0000006e6454723c */ /* 0x050fe20000041854 */
[----:B------:R-:W-:Y:S02]  /*a020*/  FADD.FTZ R235, R242, R235 ;  /* 0x000000ebf2eb7221 */ /* 0x000fe40000010000 */
[----:B-----5:R-:W-:Y:S02]  /*a030*/  FADD.FTZ R241, R248, R241 ;  /* 0x000000f1f8f17221 */ /* 0x020fe40000010000 */
[----:B------:R-:W3:Y:S02]  /*a040*/  MUFU.EX2 R228, R228 ;  /* 0x000000e400e47308 */ /* 0x000ee40000000800 */
[----:B------:R-:W-:Y:S01]  /*a050*/  LOP3.LUT R110, R121, UR13, R146, 0x96, !PT ;  /* 0x0000000d796e7c12 */ /* 0x000fe2000f8e9692 */
[C---:B------:R-:W-:Y:S04]  /*a060*/  HMMA.16816.F32.BF16 R80, R100.reuse, R108, R80 ;  /* 0x0000006c6450723c */ /* 0x040fe80000041850 */
[----:B------:R-:W-:Y:S01]  /*a070*/  IMAD.WIDE.U32 R110, R110, -0x326172a9, RZ ;  /* 0xcd9e8d576e6e7825 */ /* 0x000fe200078e00ff */
[----:B------:R-:W4:Y:S03]  /*a080*/  MUFU.EX2 R230, R230 ;  /* 0x000000e600e67308 */ /* 0x000f260000000800 */
[----:B------:R-:W-:Y:S01]  /*a090*/  HMMA.16816.F32.BF16 R88, R100, R104, R88 ;  /* 0x000000686458723c */ /* 0x000fe20000041858 */
[----:B------:R-:W-:-:S02]  /*a0a0*/  LOP3.LUT R108, R110, 0xffff, RZ, 0xc0, !PT ;  /* 0x0000ffff6e6c7812 */ /* 0x000fc400078ec0ff */
[--C-:B------:R-:W-:Y:S02]  /*a0b0*/  SHF.R.U32.HI R109, RZ, 0x18, R110.reuse ;  /* 0x00000018ff6d7819 */ /* 0x100fe4000001166e */
[----:B------:R-:W5:Y:S02]  /*a0c0*/  MUFU.EX2 R224, R224 ;  /* 0x000000e000e07308 */ /* 0x000f640000000800 */
[----:B------:R-:W-:Y:S01]  /*a0d0*/  SHF.R.U32.HI R104, RZ, 0x10, R110 ;  /* 0x00000010ff687819 */ /* 0x000fe2000001166e */
[C---:B------:R-:W-:Y:S01]  /*a0e0*/  HMMA.16816.F32.BF16 R8, R100.reuse, R132, R8 ;  /* 0x000000846408723c */ /* 0x040fe20000041808 */
[----:B------:R-:W-:Y:S02]  /*a0f0*/  LOP3.LUT R105, R110, 0xff, RZ, 0xc0, !PT ;  /* 0x000000ff6e697812 */ /* 0x000fe400078ec0ff */
[----:B------:R-:W-:Y:S02]  /*a100*/  SHF.R.U32.HI R110, RZ, 0x8, R108 ;  /* 0x00000008ff6e7819 */ /* 0x000fe4000001166c */
[----:B------:R-:W-:Y:S01]  /*a110*/  LOP3.LUT R104, R104, 0xff, RZ, 0xc0, !PT ;  /* 0x000000ff68687812 */ /* 0x000fe200078ec0ff */
[----:B------:R-:W1:Y:S01]  /*a120*/  MUFU.EX2 R225, R225 ;  /* 0x000000e100e17308 */ /* 0x000e620000000800 */
[----:B------:R-:W-:Y:S01]  /*a130*/  LOP3.LUT R108, R111, UR7, R250, 0x96, !PT ;  /* 0x000000076f6c7c12 */ /* 0x000fe2000f8e96fa */
[----:B------:R-:W-:Y:S01]  /*a140*/  HMMA.16816.F32.BF16 R12, R100, R134, R12 ;  /* 0x00000086640c723c */ /* 0x000fe2000004180c */
[----:B------:R-:W-:Y:S01]  /*a150*/  PRMT R104, R104, 0x5410, R109 ;  /* 0x0000541068687816 */ /* 0x000fe2000000006d */
[----:B------:R-:W1:Y:S01]  /*a160*/  LDSM.16.MT88.4 R132, [R186+0xf000] ;  /* 0x00f00000ba84783b */ /* 0x000e620000004200 */
[----:B------:R-:W-:-:S02]  /*a170*/  LOP3.LUT R112, R108, 0xffff, RZ, 0xc0, !PT ;  /* 0x0000ffff6c707812 */ /* 0x000fc400078ec0ff */
[----:B------:R-:W-:Y:S02]  /*a180*/  SHF.R.U32.HI R109, RZ, 0x10, R108 ;  /* 0x00000010ff6d7819 */ /* 0x000fe4000001166c */
[----:B------:R-:W-:Y:S01]  /*a190*/  PRMT R105, R105, 0x5410, R110 ;  /* 0x0000541069697816 */ /* 0x000fe2000000006e */
[C---:B------:R-:W-:Y:S01]  /*a1a0*/  HMMA.16816.F32.BF16 R24, R100.reuse, R124, R24 ;  /* 0x0000007c6418723c */ /* 0x040fe20000041818 */
[----:B------:R-:W-:Y:S02]  /*a1b0*/  SHF.R.U32.HI R110, RZ, 0x18, R108 ;  /* 0x00000018ff6e7819 */ /* 0x000fe4000001166c */
[----:B------:R-:W-:Y:S02]  /*a1c0*/  SHF.R.U32.HI R112, RZ, 0x8, R112 ;  /* 0x00000008ff707819 */ /* 0x000fe40000011670 */
[----:B------:R-:W-:Y:S02]  /*a1d0*/  LOP3.LUT R109, R109, 0xff, RZ, 0xc0, !PT ;  /* 0x000000ff6d6d7812 */ /* 0x000fe400078ec0ff */
[----:B------:R-:W-:Y:S01]  /*a1e0*/  F2FP.BF16.PACK_AB R111, R247, R246 ;  /* 0x000000f6f76f723e */ /* 0x000fe200000010ff */
[C---:B------:R-:W-:Y:S01]  /*a1f0*/  HMMA.16816.F32.BF16 R28, R100.reuse, R126, R28 ;  /* 0x0000007e641c723c */ /* 0x040fe2000004181c */
[----:B------:R-:W1:Y:S07]  /*a200*/  LDSM.16.MT88.4 R124, [R188+0xd000] ;  /* 0x00d00000bc7c783b */ /* 0x000e6e0000004200 */
[C---:B------:R-:W-:Y:S07]  /*a210*/  HMMA.16816.F32.BF16 R92, R100.reuse, R106, R92 ;  /* 0x0000006a645c723c */ /* 0x040fee000004185c */
[----:B------:R-:W-:Y:S01]  /*a220*/  LOP3.LUT R106, R108, 0xff, RZ, 0xc0, !PT ;  /* 0x000000ff6c6a7812 */ /* 0x000fe200078ec0ff */
[--C-:B------:R-:W-:Y:S01]  /*a230*/  HSET2.LE.AND R108, R105, R223.reuse, PT ;  /* 0x000000df696c7233 */ /* 0x100fe20003803000 */
[----:B------:R-:W-:Y:S01]  /*a240*/  PRMT R105, R109, 0x5410, R110 ;  /* 0x000054106d697816 */ /* 0x000fe2000000006e */
[--C-:B------:R-:W-:Y:S01]  /*a250*/  HSET2.LE.AND R107, R104, R223.reuse, PT ;  /* 0x000000df686b7233 */ /* 0x100fe20003803000 */
[----:B------:R-:W-:Y:S01]  /*a260*/  PRMT R104, R106, 0x5410, R112 ;  /* 0x000054106a687816 */ /* 0x000fe20000000070 */
[C---:B--2---:R-:W-:Y:S01]  /*a270*/  HMMA.16816.F32.BF16 R96, R100.reuse, R116, R96 ;  /* 0x000000746460723c */ /* 0x044fe20000041860 */
[----:B------:R-:W-:Y:S01]  /*a280*/  LOP3.LUT R106, R108, R113, RZ, 0xc0, !PT ;  /* 0x000000716c6a7212 */ /* 0x000fe200078ec0ff */
[--C-:B------:R-:W-:Y:S01]  /*a290*/  HSET2.LE.AND R105, R105, R223.reuse, PT ;  /* 0x000000df69697233 */ /* 0x100fe20003803000 */
[----:B------:R-:W-:Y:S01]  /*a2a0*/  LOP3.LUT R107, R107, R111, RZ, 0xc0, !PT ;  /* 0x0000006f6b6b7212 */ /* 0x000fe200078ec0ff */
[----:B------:R-:W-:Y:S01]  /*a2b0*/  HSET2.LE.AND R104, R104, R223, PT ;  /* 0x000000df68687233 */ /* 0x000fe20003803000 */
[----:B------:R-:W2:Y:S02]  /*a2c0*/  LDSM.16.MT88.4 R108, [R184+0xf000] ;  /* 0x00f00000b86c783b */ /* 0x000ea40000004200 */
[----:B------:R-:W-:Y:S01]  /*a2d0*/  F2FP.BF16.PACK_AB R117, R243, R242 ;  /* 0x000000f2f375723e */ /* 0x000fe200000010ff */
[----:B------:R-:W-:Y:S01]  /*a2e0*/  HMMA.16816.F32.BF16 R68, R100, R114, R68 ;  /* 0x000000726444723c */ /* 0x000fe20000041844 */
[----:B------:R-:W-:Y:S01]  /*a2f0*/  F2FP.BF16.PACK_AB R116, R249, R248 ;  /* 0x000000f8f974723e */ /* 0x000fe200000010ff */
[----:B------:R-:W-:Y:S01]  /*a300*/  LDSM.16.MT88.4 R112, [R185+0xf000] ;  /* 0x00f00000b970783b */ /* 0x000fe20000004200 */
[----:B------:R-:W-:Y:S01]  /*a310*/  LOP3.LUT R104, R104, R117, RZ, 0xc0, !PT ;  /* 0x0000007568687212 */ /* 0x000fe200078ec0ff */
[----:B------:R-:W-:Y:S01]  /*a320*/  FADD.FTZ R243, R243, R235 ;  /* 0x000000ebf3f37221 */ /* 0x000fe20000010000 */
[----:B------:R-:W-:Y:S01]  /*a330*/  LOP3.LUT R105, R105, R116, RZ, 0xc0, !PT ;  /* 0x0000007469697212 */ /* 0x000fe200078ec0ff */
[----:B------:R-:W-:-:S02]  /*a340*/  FADD.FTZ R249, R249, R241 ;  /* 0x000000f1f9f97221 */ /* 0x000fc40000010000 */
[----:B------:R-:W-:Y:S01]  /*a350*/  HMMA.16816.F32.BF16 R16, R100, R128, R16 ;  /* 0x000000806410723c */ /* 0x000fe20000041810 */
[----:B------:R-:W-:Y:S02]  /*a360*/  FADD.FTZ R243, R244, R243 ;  /* 0x000000f3f4f37221 */ /* 0x000fe40000010000 */
[----:B------:R-:W-:Y:S02]  /*a370*/  FADD.FTZ R249, R246, R249 ;  /* 0x000000f9f6f97221 */ /* 0x000fe40000010000 */
[----:B------:R-:W-:Y:S02]  /*a380*/  FADD.FTZ R245, R245, R243 ;  /* 0x000000f3f5f57221 */ /* 0x000fe40000010000 */
[----:B------:R-:W-:Y:S01]  /*a390*/  FADD.FTZ R247, R247, R249 ;  /* 0x000000f9f7f77221 */ /* 0x000fe20000010000 */
[----:B------:R-:W-:Y:S01]  /*a3a0*/  HMMA.16816.F32.BF16 R144, R104, R140, R40 ;  /* 0x0000008c6890723c */ /* 0x000fe20000041828 */
[----:B-1----:R-:W-:Y:S02]  /*a3b0*/  FADD.FTZ R245, R233, R245 ;  /* 0x000000f5e9f57221 */ /* 0x002fe40000010000 */
[----:B---3--:R-:W-:-:S02]  /*a3c0*/  FADD.FTZ R247, R228, R247 ;  /* 0x000000f7e4f77221 */ /* 0x008fc40000010000 */
[----:B------:R-:W-:Y:S02]  /*a3d0*/  FADD.FTZ R245, R232, R245 ;  /* 0x000000f5e8f57221 */ /* 0x000fe40000010000 */
[----:B----4-:R-:W-:Y:S01]  /*a3e0*/  FADD.FTZ R247, R230, R247 ;  /* 0x000000f7e6f77221 */ /* 0x010fe20000010000 */
[----:B------:R-:W-:Y:S01]  /*a3f0*/  HMMA.16816.F32.BF16 R140, R104, R142, R44 ;  /* 0x0000008e688c723c */ /* 0x000fe2000004182c */
[----:B------:R-:W1:Y:S01]  /*a400*/  LDSM.16.MT88.4 R44, [R184+0x11000] ;  /* 0x01100000b82c783b */ /* 0x000e620000004200 */
[----:B------:R-:W-:Y:S02]  /*a410*/  FADD.FTZ R245, R231, R245 ;  /* 0x000000f5e7f57221 */ /* 0x000fe40000010000 */
[----:B-----5:R-:W-:Y:S02]  /*a420*/  FADD.FTZ R247, R224, R247 ;  /* 0x000000f7e0f77221 */ /* 0x020fe40000010000 */
[----:B------:R-:W-:Y:S02]  /*a430*/  FADD.FTZ R207, R229, R245 ;  /* 0x000000f5e5cf7221 */ /* 0x000fe40000010000 */
[----:B------:R-:W-:Y:S01]  /*a440*/  HMMA.16816.F32.BF16 R20, R100, R130, R20 ;  /* 0x000000826414723c */ /* 0x000fe20000041814 */
[----:B------:R-:W-:-:S07]  /*a450*/  FADD.FTZ R206, R225, R247 ;  /* 0x000000f7e1ce7221 */ /* 0x000fce0000010000 */
[C---:B------:R-:W-:Y:S01]  /*a460*/  HMMA.16816.F32.BF16 R136, R104.reuse, R132, R48 ;  /* 0x000000846888723c */ /* 0x040fe20000041830 */
[----:B------:R-:W3:Y:S07]  /*a470*/  LDSM.16.MT88.4 R48, [R185+0x11000] ;  /* 0x01100000b930783b */ /* 0x000eee0000004200 */
[C---:B------:R-:W-:Y:S01]  /*a480*/  HMMA.16816.F32.BF16 R128, R104.reuse, R124, R8 ;  /* 0x0000007c6880723c */ /* 0x040fe20000041808 */
[----:B------:R-:W-:Y:S07]  /*a490*/  LDSM.16.MT88.4 R8, [R186+0x11000] ;  /* 0x01100000ba08783b */ /* 0x000fee0000004200 */
[----:B------:R-:W-:Y:S01]  /*a4a0*/  HMMA.16816.F32.BF16 R124, R104, R126, R12 ;  /* 0x0000007e687c723c */ /* 0x000fe2000004180c */
[----:B------:R-:W4:Y:S07]  /*a4b0*/  LDSM.16.MT88.4 R12, [R188+0x11000] ;  /* 0x01100000bc0c783b */ /* 0x000f2e0000004200 */
[----:B------:R-:W-:Y:S08]  /*a4c0*/  HMMA.16816.F32.BF16 R4, R100, R118, R4 ;  /* 0x000000766404723c */ /* 0x000ff00000041804 */
[C---:B------:R-:W-:Y:S08]  /*a4d0*/  HMMA.16816.F32.BF16 R160, R104.reuse, R156, R24 ;  /* 0x0000009c68a0723c */ /* 0x040ff00000041818 */
[C---:B------:R-:W-:Y:S08]  /*a4e0*/  HMMA.16816.F32.BF16 R152, R104.reuse, R148, R32 ;  /* 0x000000946898723c */ /* 0x040ff00000041820 */
[C---:B------:R-:W-:Y:S07]  /*a4f0*/  HMMA.16816.F32.BF16 R148, R104.reuse, R150, R36 ;  /* 0x000000966894723c */ /* 0x040fee0000041824 */
[----:B------:R-:W-:Y:S01]  /*a500*/  LOP3.LUT R36, R251, UR15, R122, 0x96, !PT ;  /* 0x0000000ffb247c12 */ /* 0x000fe2000f8e967a */
[----:B--2---:R-:W-:Y:S01]  /*a510*/  HMMA.16816.F32.BF16 R24, R104, R108, R64 ;  /* 0x0000006c6818723c */ /* 0x004fe20000041840 */
[----:B------:R-:W2:Y:S03]  /*a520*/  LDSM.16.MT88.4 R64, [R188+0xf800] ;  /* 0x00f80000bc40783b */ /* 0x000ea60000004200 */
[----:B------:R-:W-:-:S04]  /*a530*/  IMAD.WIDE.U32 R36, R36, -0x2daee0ad, RZ ;  /* 0xd2511f5324247825 */ /* 0x000fc800078e00ff */
[C---:B-1----:R-:W-:Y:S01]  /*a540*/  HMMA.16816.F32.BF16 R116, R104.reuse, R44, R96 ;  /* 0x0000002c6874723c */ /* 0x042fe20000041860 */
[----:B------:R-:W1:Y:S01]  /*a550*/  LDSM.16.MT88.4 R96, [R188+0x11800] ;  /* 0x01180000bc60783b */ /* 0x000e620000004200 */
[----:B------:R-:W-:Y:S02]  /*a560*/  LOP3.LUT R41, R36, 0xffff, RZ, 0xc0, !PT ;  /* 0x0000ffff24297812 */ /* 0x000fe400078ec0ff */
[----:B------:R-:W-:Y:S02]  /*a570*/  LOP3.LUT R40, R37, UR30, R120, 0x96, !PT ;  /* 0x0000001e25287c12 */ /* 0x000fe4000f8e9678 */
[----:B------:R-:W-:Y:S02]  /*a580*/  SHF.R.U32.HI R41, RZ, 0x8, R41 ;  /* 0x00000008ff297819 */ /* 0x000fe40000011629 */
[----:B------:R-:W-:Y:S01]  /*a590*/  HMMA.16816.F32.BF16 R156, R104, R158, R28 ;  /* 0x0000009e689c723c */ /* 0x000fe2000004181c */
[----:B------:R-:W-:Y:S02]  /*a5a0*/  SHF.R.U32.HI R42, RZ, 0x10, R36 ;  /* 0x00000010ff2a7819 */ /* 0x000fe40000011624 */
[----:B------:R-:W-:-:S02]  /*a5b0*/  LOP3.LUT R43, R40, 0xffff, RZ, 0xc0, !PT ;  /* 0x0000ffff282b7812 */ /* 0x000fc400078ec0ff */
[----:B------:R-:W-:Y:S02]  /*a5c0*/  LOP3.LUT R42, R42, 0xff, RZ, 0xc0, !PT ;  /* 0x000000ff2a2a7812 */ /* 0x000fe400078ec0ff */
[----:B------:R-:W-:Y:S01]  /*a5d0*/  SHF.R.U32.HI R43, RZ, 0x8, R43 ;  /* 0x00000008ff2b7819 */ /* 0x000fe2000001162b */
[----:B------:R-:W-:Y:S01]  /*a5e0*/  HMMA.16816.F32.BF16 R28, R104, R114, R60 ;  /* 0x00000072681c723c */ /* 0x000fe2000004183c */
[----:B------:R-:W-:-:S06]  /*a5f0*/  F2FP.BF16.PACK_AB R44, R229, R231 ;  /* 0x000000e7e52c723e */ /* 0x000fcc00000010ff */
[----:B------:R-:W-:Y:S01]  /*a600*/  LOP3.LUT R114, R36, 0xff, RZ, 0xc0, !PT ;  /* 0x000000ff24727812 */ /* 0x000fe200078ec0ff */
[C---:B---3--:R-:W-:Y:S01]  /*a610*/  HMMA.16816.F32.BF16 R120, R104.reuse, R48, R88 ;  /* 0x000000306878723c */ /* 0x048fe20000041858 */
[----:B------:R-:W-:Y:S01]  /*a620*/  SHF.R.U32.HI R115, RZ, 0x18, R36 ;  /* 0x00000018ff737819 */ /* 0x000fe20000011624 */
[----:B------:R-:W-:Y:S01]  /*a630*/  LDSM.16.MT88.4 R88, [R184+0xf800] ;  /* 0x00f80000b858783b */ /* 0x000fe20000004200 */
[----:B------:R-:W-:Y:S02]  /*a640*/  PRMT R114, R114, 0x5410, R41 ;  /* 0x0000541072727816 */ /* 0x000fe40000000029 */
[----:B------:R-:W-:Y:S01]  /*a650*/  PRMT R115, R42, 0x5410, R115 ;  /* 0x000054102a737816 */ /* 0x000fe20000000073 */
[----:B------:R-:W3:Y:S01]  /*a660*/  LDSM.16.MT88.4 R36, [R188+0xd800] ;  /* 0x00d80000bc24783b */ /* 0x000ee20000004200 */
[----:B------:R-:W-:Y:S01]  /*a670*/  SHF.R.U32.HI R48, RZ, 0x10, R40 ;  /* 0x00000010ff307819 */ /* 0x000fe20000011628 */
[----:B------:R-:W-:Y:S01]  /*a680*/  HMMA.16816.F32.BF16 R168, R104, R164, R16 ;  /* 0x000000a468a8723c */ /* 0x000fe20000041810 */
[----:B------:R-:W-:-:S02]  /*a690*/  HSET2.LE.AND R114, R114, R223, PT ;  /* 0x000000df72727233 */ /* 0x000fc40003803000 */
[----:B------:R-:W-:Y:S01]  /*a6a0*/  LOP3.LUT R48, R48, 0xff, RZ, 0xc0, !PT ;  /* 0x000000ff30307812 */ /* 0x000fe200078ec0ff */
[----:B------:R-:W-:Y:S02]  /*a6b0*/  HSET2.LE.AND R115, R115, R223, PT ;  /* 0x000000df73737233 */ /* 0x000fe40003803000 */
[----:B------:R-:W-:Y:S02]  /*a6c0*/  LOP3.LUT R114, R114, R44, RZ, 0xc0, !PT ;  /* 0x0000002c72727212 */ /* 0x000fe400078ec0ff */
[----:B----4-:R-:W-:Y:S01]  /*a6d0*/  HMMA.16816.F32.BF16 R16, R104, R12, R72 ;  /* 0x0000000c6810723c */ /* 0x010fe20000041848 */
[----:B------:R-:W-:Y:S01]  /*a6e0*/  F2FP.BF16.PACK_AB R44, R225, R224 ;  /* 0x000000e0e12c723e */ /* 0x000fe200000010ff */
[----:B------:R-:W-:Y:S03]  /*a6f0*/  LDSM.16.MT88.4 R72, [R186+0xf800] ;  /* 0x00f80000ba48783b */ /* 0x000fe60000004200 */
[----:B------:R-:W-:-:S03]  /*a700*/  LOP3.LUT R115, R115, R44, RZ, 0xc0, !PT ;  /* 0x0000002c73737212 */ /* 0x000fc600078ec0ff */
[C---:B------:R-:W-:Y:S08]  /*a710*/  HMMA.16816.F32.BF16 R12, R104.reuse, R14, R76 ;  /* 0x0000000e680c723c */ /* 0x040ff0000004184c */
[C---:B------:R-:W-:Y:S07]  /*a720*/  HMMA.16816.F32.BF16 R132, R104.reuse, R134, R52 ;  /* 0x000000866884723c */ /* 0x040fee0000041834 */
[----:B------:R-:W-:Y:S01]  /*a730*/  LOP3.LUT R53, R40, 0xff, RZ, 0xc0, !PT ;  /* 0x000000ff28357812 */ /* 0x000fe200078ec0ff */
[----:B------:R-:W-:Y:S01]  /*a740*/  HMMA.16816.F32.BF16 R32, R104, R112, R56 ;  /* 0x000000706820723c */ /* 0x000fe20000041838 */
[----:B------:R-:W-:Y:S01]  /*a750*/  SHF.R.U32.HI R52, RZ, 0x18, R40 ;  /* 0x00000018ff347819 */ /* 0x000fe20000011628 */
[----:B------:R-:W-:Y:S01]  /*a760*/  LDSM.16.MT88.4 R56, [R184+0xd800] ;  /* 0x00d80000b838783b */ /* 0x000fe20000004200 */
[----:B------:R-:W-:-:S02]  /*a770*/  PRMT R53, R53, 0x5410, R43 ;  /* 0x0000541035357816 */ /* 0x000fc4000000002b */
[----:B------:R-:W-:Y:S01]  /*a780*/  PRMT R52, R48, 0x5410, R52 ;  /* 0x0000541030347816 */ /* 0x000fe20000000034 */
[----:B------:R-:W4:Y:S01]  /*a790*/  LDSM.16.MT88.4 R40, [R186+0xd800] ;  /* 0x00d80000ba28783b */ /* 0x000f220000004200 */
[----:B------:R-:W-:Y:S01]  /*a7a0*/  F2FP.BF16.PACK_AB R112, R232, R233 ;  /* 0x000000e9e870723e */ /* 0x000fe200000010ff */
[--C-:B------:R-:W-:Y:S01]  /*a7b0*/  HSET2.LE.AND R53, R53, R223.reuse, PT ;  /* 0x000000df35357233 */ /* 0x100fe20003803000 */
[----:B------:R-:W-:Y:S01]  /*a7c0*/  F2FP.BF16.PACK_AB R113, R230, R228 ;  /* 0x000000e4e671723e */ /* 0x000fe200000010ff */
[----:B------:R-:W-:Y:S01]  /*a7d0*/  HSET2.LE.AND R52, R52, R223, PT ;  /* 0x000000df34347233 */ /* 0x000fe20003803000 */
[----:B------:R-:W-:Y:S02]  /*a7e0*/  HMMA.16816.F32.BF16 R164, R104, R166, R20 ;  /* 0x000000a668a4723c */ /* 0x000fe40000041814 */
[----:B------:R-:W-:Y:S02]  /*a7f0*/  LOP3.LUT R112, R53, R112, RZ, 0xc0, !PT ;  /* 0x0000007035707212 */ /* 0x000fe400078ec0ff */
[----:B------:R-:W-:-:S04]  /*a800*/  LOP3.LUT R113, R52, R113, RZ, 0xc0, !PT ;  /* 0x0000007134717212 */ /* 0x000fc800078ec0ff */
[C---:B------:R-:W-:Y:S08]  /*a810*/  HMMA.16816.F32.BF16 R20, R104.reuse, R110, R68 ;  /* 0x0000006e6814723c */ /* 0x040ff00000041844 */
[C---:B------:R-:W-:Y:S01]  /*a820*/  HMMA.16816.F32.BF16 R100, R104.reuse, R8, R80 ;  /* 0x000000086864723c */ /* 0x040fe20000041850 */
[----:B------:R-:W-:Y:S07]  /*a830*/  LDSM.16.MT88.4 R80, [R185+0xf800] ;  /* 0x00f80000b950783b */ /* 0x000fee0000004200 */
[C---:B------:R-:W-:Y:S01]  /*a840*/  HMMA.16816.F32.BF16 R108, R104.reuse, R50, R92 ;  /* 0x00000032686c723c */ /* 0x040fe2000004185c */
[----:B------:R-:W5:Y:S07]  /*a850*/  LDSM.16.MT88.4 R48, [R185+0xd800] ;  /* 0x00d80000b930783b */ /* 0x000f6e0000004200 */
[C---:B------:R-:W-:Y:S08]  /*a860*/  HMMA.16816.F32.BF16 R8, R104.reuse, R10, R84 ;  /* 0x0000000a6808723c */ /* 0x040ff00000041854 */
[----:B------:R-:W-:Y:S01]  /*a870*/  HMMA.16816.F32.BF16 R4, R104, R46, R4 ;  /* 0x0000002e6804723c */ /* 0x000fe20000041804 */
[----:B------:R-:W4:Y:S07]  /*a880*/  LDSM.16.MT88.4 R104, [R186+0x11800] ;  /* 0x01180000ba68783b */ /* 0x000f2e0000004200 */
[C---:B--2---:R-:W-:Y:S08]  /*a890*/  HMMA.16816.F32.BF16 R60, R112.reuse, R64, R144 ;  /* 0x00000040703c723c */ /* 0x044ff00000041890 */
[C---:B-1----:R-:W-:Y:S08]  /*a8a0*/  HMMA.16816.F32.BF16 R92, R112.reuse, R96, R16 ;  /* 0x00000060705c723c */ /* 0x042ff00000041810 */
[C---:B------:R-:W-:Y:S01]  /*a8b0*/  HMMA.16816.F32.BF16 R64, R112.reuse, R66, R140 ;  /* 0x000000427040723c */ /* 0x040fe2000004188c */
[----:B------:R-:W1:Y:S07]  /*a8c0*/  LDSM.16.MT88.4 R140, [R185+0x11800] ;  /* 0x01180000b98c783b */ /* 0x000e6e0000004200 */
[C---:B------:R-:W-:Y:S01]  /*a8d0*/  HMMA.16816.F32.BF16 R96, R112.reuse, R98, R12 ;  /* 0x000000627060723c */ /* 0x040fe2000004180c */
[----:B------:R-:W2:Y:S07]  /*a8e0*/  LDSM.16.MT88.4 R12, [R184+0x11800] ;  /* 0x01180000b80c783b */ /* 0x000eae0000004200 */
[C---:B---3--:R-:W-:Y:S08]  /*a8f0*/  HMMA.16816.F32.BF16 R128, R112.reuse, R36, R128 ;  /* 0x000000247080723c */ /* 0x048ff00000041880 */
[C---:B------:R-:W-:Y:S08]  /*a900*/  HMMA.16816.F32.BF16 R124, R112.reuse, R38, R124 ;  /* 0x00000026707c723c */ /* 0x040ff0000004187c */
[C---:B----4-:R-:W-:Y:S08]  /*a910*/  HMMA.16816.F32.BF16 R36, R112.reuse, R40, R168 ;  /* 0x000000287024723c */ /* 0x050ff000000418a8 */
[C---:B-----5:R-:W-:Y:S08]  /*a920*/  HMMA.16816.F32.BF16 R44, R112.reuse, R48, R160 ;  /* 0x00000030702c723c */ /* 0x060ff000000418a0 */
        /* <DEDUP_REMOVED lines=13> */
[C---:B------:R-:W-:Y:S08]  /*aa00*/  HMMA.16816.F32.BF16 R104, R112.reuse, R106, R8 ;  /* 0x0000006a7068723c */ /* 0x040ff00000041808 */
[C---:B-1----:R-:W-:Y:S08]  /*aa10*/  HMMA.16816.F32.BF16 R120, R112.reuse, R140, R120 ;  /* 0x0000008c7078723c */ /* 0x042ff00000041878 */
[C---:B------:R-:W-:Y:S08]  /*aa20*/  HMMA.16816.F32.BF16 R108, R112.reuse, R142, R108 ;  /* 0x0000008e706c723c */ /* 0x040ff0000004186c */
[C---:B--2---:R-:W-:Y:S08]  /*aa30*/  HMMA.16816.F32.BF16 R116, R112.reuse, R12, R116 ;  /* 0x0000000c7074723c */ /* 0x044ff00000041874 */
[----:B------:R-:W-:Y:S01]  /*aa40*/  HMMA.16816.F32.BF16 R112, R112, R14, R4 ;  /* 0x0000000e7070723c */ /* 0x000fe20000041804 */
[----:B------:R-:W-:Y:S11]  /*aa50*/  @P0 BRA `(.L_x_428) ;  /* 0x0000001000000947 */ /* 0x000ff60003800000 */
.L_x_424:
[----:B------:R-:W-:-:S12]  /*aa60*/  UIADD3 UR8, UR23, -0x1, URZ ;  /* 0xffffffff17087890 */ /* 0x000fd8000fffe03f */
.L_x_428:
        /* <DEDUP_REMOVED lines=16> */
.L_x_432:
        /* <DEDUP_REMOVED lines=104> */
.L_x_430:
        /* <DEDUP_REMOVED lines=259> */
.L_x_431:
[----:B-1----:R-:W-:Y:S01]  /*c220*/  MOV R138, UR8 ;  /* 0x00000008008a7c02 */ /* 0x002fe20008000f00 */
[----:B------:R-:W-:Y:S01]  /*c230*/  USHF.L.U32 UR30, UR8, 0x1, URZ ;  /* 0x00000001081e7899 */ /* 0x000fe2000800063f */
[----:B------:R-:W-:Y:S01]  /*c240*/  LDSM.16.MT88.4 R156, [R185+0xe800] ;  /* 0x00e80000b99c783b */ /* 0x000fe20000004200 */
[----:B------:R-:W-:Y:S01]  /*c250*/  UIADD3 UR6, UR21, -0x4498517b, URZ ;  /* 0xbb67ae8515067890 */ /* 0x000fe2000fffe03f */
[----:B------:R-:W-:Y:S01]  /*c260*/  LEA R138, R138, R195, 0x6 ;  /* 0x000000c38a8a7211 */ /* 0x000fe200078e30ff */
[----:B------:R-:W-:Y:S02]  /*c270*/  UIADD3 UR7, UR20, -0x61c88647, URZ ;  /* 0x9e3779b914077890 */ /* 0x000fe4000fffe03f */
[----:B------:R-:W-:Y:S01]  /*c280*/  UIADD3 UR23, UR20, -0x4ab325aa, URZ ;  /* 0xb54cda5614177890 */ /* 0x000fe2000fffe03f */
[C---:B------:R-:W-:Y:S01]  /*c290*/  IADD3 R143, R138.reuse, 0x1, RZ ;  /* 0x000000018a8f7810 */ /* 0x040fe20007ffe0ff */
[----:B------:R-:W-:Y:S01]  /*c2a0*/  I2F R144, R138 ;  /* 0x0000008a00907306 */ /* 0x000fe20000201400 */
[C---:B------:R-:W-:Y:S01]  /*c2b0*/  IADD3 R141, R138.reuse, 0x9, RZ ;  /* 0x000000098a8d7810 */ /* 0x040fe20007ffe0ff */
[----:B------:R-:W-:Y:S01]  /*c2c0*/  UIADD3 UR8, UR8, -0x1, URZ ;  /* 0xffffffff08087890 */ /* 0x000fe2000fffe03f */
[C---:B------:R-:W-:Y:S02]  /*c2d0*/  IADD3 R142, R138.reuse, 0x8, RZ ;  /* 0x000000088a8e7810 */ /* 0x040fe40007ffe0ff */
        /* <DEDUP_REMOVED lines=10> */
[----:B------:R-:W-:Y:S02]  /*c380*/  IADD3 R133, R138, 0x30, RZ ;  /* 0x000000308a857810 */ /* 0x000fe40007ffe0ff */
[----:B------:R-:W-:Y:S01]  /*c390*/  LOP3.LUT R220, R209, UR6, R212, 0x96, !PT ;  /* 0x00000006d1dc7c12 */ /* 0x000fe2000f8e96d4 */
[----:B------:R-:W-:Y:S04]  /*c3a0*/  UIADD3 UR6, UR21, 0x646e171e, URZ ;  /* 0x646e171e15067890 */ /* 0x000fe8000fffe03f */
[----:B------:R-:W-:Y:S02]  /*c3b0*/  IMAD.WIDE.U32 R220, R220, -0x326172a9, RZ ;  /* 0xcd9e8d57dcdc7825 */ /* 0x000fe400078e00ff */
        /* <DEDUP_REMOVED lines=10> */
[----:B-1----:R-:W-:Y:S02]  /*c460*/  FFMA.FTZ R30, R133, UR4, R30 ;  /* 0x00000004851e7c23 */ /* 0x002fe4000801001e */
[C---:B------:R-:W-:Y:S02]  /*c470*/  FFMA.FTZ R6, R144.reuse, UR4, R6 ;  /* 0x0000000490067c23 */ /* 0x040fe40008010006 */
[----:B------:R-:W-:Y:S02]  /*c480*/  FFMA.FTZ R4, R144, UR4, R4 ;  /* 0x0000000490047c23 */ /* 0x000fe40008010004 */
[C---:B------:R-:W-:Y:S01]  /*c490*/  FFMA.FTZ R7, R143.reuse, UR4, R7 ;  /* 0x000000048f077c23 */ /* 0x040fe20008010007 */
[----:B------:R-:W-:Y:S01]  /*c4a0*/  LDSM.16.MT88.4 R144, [R186+0xc000] ;  /* 0x00c00000ba90783b */ /* 0x000fe20000004200 */
[----:B------:R-:W-:Y:S01]  /*c4b0*/  FFMA.FTZ R5, R143, UR4, R5 ;  /* 0x000000048f057c23 */ /* 0x000fe20008010005 */
[----:B------:R-:W-:Y:S01]  /*c4c0*/  FMNMX.FTZ R143, R4, R2, !PT ;  /* 0x00000002048f7209 */ /* 0x000fe20007810000 */
[C---:B------:R-:W-:Y:S02]  /*c4d0*/  FFMA.FTZ R11, R141.reuse, UR4, R11 ;  /* 0x000000048d0b7c23 */ /* 0x040fe4000801000b */
[----:B------:R-:W-:Y:S01]  /*c4e0*/  FFMA.FTZ R9, R141, UR4, R9 ;  /* 0x000000048d097c23 */ /* 0x000fe20008010009 */
[----:B------:R-:W-:Y:S01]  /*c4f0*/  FMNMX.FTZ R141, R6, R0, !PT ;  /* 0x00000000068d7209 */ /* 0x000fe20007810000 */
[C---:B------:R-:W-:Y:S01]  /*c500*/  FFMA.FTZ R10, R142.reuse, UR4, R10 ;  /* 0x000000048e0a7c23 */ /* 0x040fe2000801000a */
[----:B------:R-:W-:Y:S01]  /*c510*/  FMNMX.FTZ R143, R5, R143, !PT ;  /* 0x0000008f058f7209 */ /* 0x000fe20007810000 */
[----:B------:R-:W-:Y:S01]  /*c520*/  FFMA.FTZ R8, R142, UR4, R8 ;  /* 0x000000048e087c23 */ /* 0x000fe20008010008 */
[----:B------:R-:W-:Y:S01]  /*c530*/  FMNMX.FTZ R141, R7, R141, !PT ;  /* 0x0000008d078d7209 */ /* 0x000fe20007810000 */
[----:B------:R-:W-:Y:S01]  /*c540*/  FFMA.FTZ R14, R136, UR4, R14 ;  /* 0x00000004880e7c23 */ /* 0x000fe2000801000e */
[----:B------:R-:W-:Y:S01]  /*c550*/  IADD3 R142, R138, 0x31, RZ ;  /* 0x000000318a8e7810 */ /* 0x000fe20007ffe0ff */
[----:B------:R-:W-:Y:S01]  /*c560*/  FFMA.FTZ R12, R136, UR4, R12 ;  /* 0x00000004880c7c23 */ /* 0x000fe2000801000c */
[----:B------:R-:W-:Y:S01]  /*c570*/  FMNMX.FTZ R141, R10, R141, !PT ;  /* 0x0000008d0a8d7209 */ /* 0x000fe20007810000 */
        /* <DEDUP_REMOVED lines=8> */
[----:B------:R-:W1:Y:S01]  /*c600*/  I2F R136, R142 ;  /* 0x0000008e00887306 */ /* 0x000e620000201400 */
[----:B------:R-:W-:Y:S01]  /*c610*/  FMNMX.FTZ R143, R12, R143, !PT ;  /* 0x0000008f0c8f7209 */ /* 0x000fe20007810000 */
[----:B------:R-:W-:Y:S01]  /*c620*/  FFMA.FTZ R19, R139, UR4, R19 ;  /* 0x000000048b137c23 */ /* 0x000fe20008010013 */
[----:B------:R-:W-:Y:S01]  /*c630*/  FMNMX.FTZ R141, R15, R141, !PT ;  /* 0x0000008d0f8d7209 */ /* 0x000fe20007810000 */
[----:B------:R-:W-:Y:S01]  /*c640*/  FFMA.FTZ R17, R139, UR4, R17 ;  /* 0x000000048b117c23 */ /* 0x000fe20008010011 */
[----:B------:R-:W-:Y:S01]  /*c650*/  FMNMX.FTZ R143, R13, R143, !PT ;  /* 0x0000008f0d8f7209 */ /* 0x000fe20007810000 */
[----:B------:R-:W-:Y:S01]  /*c660*/  FFMA.FTZ R22, R132, UR4, R22 ;  /* 0x0000000484167c23 */ /* 0x000fe20008010016 */
[----:B------:R-:W-:Y:S01]  /*c670*/  IADD3 R140, R138, 0x38, RZ ;  /* 0x000000388a8c7810 */ /* 0x000fe20007ffe0ff */
[----:B------:R-:W-:Y:S01]  /*c680*/  FFMA.FTZ R20, R132, UR4, R20 ;  /* 0x0000000484147c23 */ /* 0x000fe20008010014 */
[----:B------:R-:W-:Y:S01]  /*c690*/  FMNMX.FTZ R141, R18, R141, !PT ;  /* 0x0000008d128d7209 */ /* 0x000fe20007810000 */
[C---:B------:R-:W-:Y:S01]  /*c6a0*/  FFMA.FTZ R23, R135.reuse, UR4, R23 ;  /* 0x0000000487177c23 */ /* 0x040fe20008010017 */
[----:B------:R-:W-:Y:S01]  /*c6b0*/  FMNMX.FTZ R143, R16, R143, !PT ;  /* 0x0000008f108f7209 */ /* 0x000fe20007810000 */
[----:B------:R-:W2:Y:S01]  /*c6c0*/  I2F R137, R140 ;  /* 0x0000008c00897306 */ /* 0x000ea20000201400 */
[----:B------:R-:W-:Y:S01]  /*c6d0*/  IADD3 R138, R138, 0x39, RZ ;  /* 0x000000398a8a7810 */ /* 0x000fe20007ffe0ff */
[----:B------:R-:W-:Y:S01]  /*c6e0*/  FFMA.FTZ R21, R135, UR4, R21 ;  /* 0x0000000487157c23 */ /* 0x000fe20008010015 */
[----:B------:R-:W-:Y:S01]  /*c6f0*/  FMNMX.FTZ R141, R19, R141, !PT ;  /* 0x0000008d138d7209 */ /* 0x000fe20007810000 */
[C---:B------:R-:W-:Y:S01]  /*c700*/  FFMA.FTZ R26, R134.reuse, UR4, R26 ;  /* 0x00000004861a7c23 */ /* 0x040fe2000801001a */
[----:B------:R-:W-:Y:S01]  /*c710*/  FMNMX.FTZ R143, R17, R143, !PT ;  /* 0x0000008f118f7209 */ /* 0x000fe20007810000 */
[----:B------:R-:W-:Y:S01]  /*c720*/  FFMA.FTZ R24, R134, UR4, R24 ;  /* 0x0000000486187c23 */ /* 0x000fe20008010018 */
[----:B------:R-:W-:Y:S01]  /*c730*/  FMNMX.FTZ R141, R22, R141, !PT ;  /* 0x0000008d168d7209 */ /* 0x000fe20007810000 */
[----:B------:R-:W-:Y:S01]  /*c740*/  FFMA.FTZ R27, R3, UR4, R27 ;  /* 0x00000004031b7c23 */ /* 0x000fe2000801001b */
[----:B------:R-:W-:Y:S01]  /*c750*/  FMNMX.FTZ R143, R20, R143, !PT ;  /* 0x0000008f148f7209 */ /* 0x000fe20007810000 */
[----:B------:R-:W3:Y:S01]  /*c760*/  I2F R132, R138 ;  /* 0x0000008a00847306 */ /* 0x000ee20000201400 */
[----:B------:R-:W-:Y:S01]  /*c770*/  FMNMX.FTZ R141, R23, R141, !PT ;  /* 0x0000008d178d7209 */ /* 0x000fe20007810000 */
[----:B------:R-:W-:Y:S01]  /*c780*/  FFMA.FTZ R25, R3, UR4, R25 ;  /* 0x0000000403197c23 */ /* 0x000fe20008010019 */
[----:B------:R-:W-:Y:S01]  /*c790*/  FMNMX.FTZ R143, R21, R143, !PT ;  /* 0x0000008f158f7209 */ /* 0x000fe20007810000 */
[----:B------:R-:W-:Y:S01]  /*c7a0*/  FFMA.FTZ R28, R133, UR4, R28 ;  /* 0x00000004851c7c23 */ /* 0x000fe2000801001c */
[----:B------:R-:W-:Y:S01]  /*c7b0*/  FMNMX.FTZ R141, R26, R141, !PT ;  /* 0x0000008d1a8d7209 */ /* 0x000fe20007810000 */
[----:B-1----:R-:W-:Y:S01]  /*c7c0*/  FFMA.FTZ R29, R136, UR4, R29 ;  /* 0x00000004881d7c23 */ /* 0x002fe2000801001d */
[----:B------:R-:W-:Y:S01]  /*c7d0*/  FMNMX.FTZ R143, R24, R143, !PT ;  /* 0x0000008f188f7209 */ /* 0x000fe20007810000 */
[----:B------:R-:W-:Y:S01]  /*c7e0*/  FFMA.FTZ R31, R136, UR4, R31 ;  /* 0x00000004881f7c23 */ /* 0x000fe2000801001f */
[----:B------:R-:W-:Y:S02]  /*c7f0*/  FMNMX.FTZ R141, R27, R141, !PT ;  /* 0x0000008d1b8d7209 */ /* 0x000fe40007810000 */
[----:B------:R-:W-:Y:S02]  /*c800*/  FMNMX.FTZ R143, R25, R143, !PT ;  /* 0x0000008f198f7209 */ /* 0x000fe40007810000 */
[----:B------:R-:W-:Y:S01]  /*c810*/  FMNMX.FTZ R3, R30, R141, !PT ;  /* 0x0000008d1e037209 */ /* 0x000fe20007810000 */
[C---:B--2---:R-:W-:Y:S01]  /*c820*/  FFMA.FTZ R32, R137.reuse, UR4, R32 ;  /* 0x0000000489207c23 */ /* 0x044fe20008010020 */
[----:B------:R-:W-:Y:S01]  /*c830*/  FMNMX.FTZ R143, R28, R143, !PT ;  /* 0x0000008f1c8f7209 */ /* 0x000fe20007810000 */
[----:B------:R-:W-:Y:S01]  /*c840*/  FFMA.FTZ R34, R137, UR4, R34 ;  /* 0x0000000489227c23 */ /* 0x000fe20008010022 */
[----:B------:R-:W-:Y:S02]  /*c850*/  FMNMX.FTZ R3, R31, R3, !PT ;  /* 0x000000031f037209 */ /* 0x000fe40007810000 */
[----:B------:R-:W-:Y:S02]  /*c860*/  FMNMX.FTZ R143, R29, R143, !PT ;  /* 0x0000008f1d8f7209 */ /* 0x000fe40007810000 */
[----:B------:R-:W-:Y:S02]  /*c870*/  FMNMX.FTZ R3, R34, R3, !PT ;  /* 0x0000000322037209 */ /* 0x000fe40007810000 */
[----:B------:R-:W-:Y:S01]  /*c880*/  FMNMX.FTZ R133, R32, R143, !PT ;  /* 0x0000008f20857209 */ /* 0x000fe20007810000 */
[C---:B---3--:R-:W-:Y:S01]  /*c890*/  FFMA.FTZ R35, R132.reuse, UR4, R35 ;  /* 0x0000000484237c23 */ /* 0x048fe20008010023 */
[----:B------:R-:W-:Y:S01]  /*c8a0*/  LDSM.16.MT88.4 R140, [R188+0xc000] ;  /* 0x00c00000bc8c783b */ /* 0x000fe20000004200 */
[----:B------:R-:W-:Y:S03]  /*c8b0*/  FFMA.FTZ R33, R132, UR4, R33 ;  /* 0x0000000484217c23 */ /* 0x000fe60008010021 */
[----:B------:R-:W-:Y:S02]  /*c8c0*/  FMNMX.FTZ R3, R35, R3, !PT ;  /* 0x0000000323037209 */ /* 0x000fe40007810000 */
[----:B------:R-:W-:Y:S03]  /*c8d0*/  FMNMX.FTZ R133, R33, R133, !PT ;  /* 0x0000008521857209 */ /* 0x000fe60007810000 */
[----:B------:R-:W1:Y:S08]  /*c8e0*/  SHFL.BFLY PT, R132, R3, 0x2, 0x1f ;  /* 0x0c401f0003847f89 */ /* 0x000e7000000e0000 */
[----:B------:R-:W2:Y:S01]  /*c8f0*/  SHFL.BFLY PT, R134, R133, 0x2, 0x1f ;  /* 0x0c401f0085867f89 */ /* 0x000ea200000e0000 */
[----:B-1----:R-:W-:Y:S07]  /*c900*/  FMNMX.FTZ R132, R3, R132, !PT ;  /* 0x0000008403847209 */ /* 0x002fee0007810000 */
[----:B------:R-:W1:Y:S01]  /*c910*/  SHFL.BFLY PT, R3, R132, 0x1, 0x1f ;  /* 0x0c201f0084037f89 */ /* 0x000e6200000e0000 */
[----:B--2---:R-:W-:Y:S07]  /*c920*/  FMNMX.FTZ R134, R133, R134, !PT ;  /* 0x0000008685867209 */ /* 0x004fee0007810000 */
[----:B------:R-:W2:Y:S01]  /*c930*/  SHFL.BFLY PT, R133, R134, 0x1, 0x1f ;  /* 0x0c201f0086857f89 */ /* 0x000ea200000e0000 */
[----:B-1----:R-:W-:Y:S05]  /*c940*/  FMNMX.FTZ R3, R132, R3, !PT ;  /* 0x0000000384037209 */ /* 0x002fea0007810000 */
[C---:B------:R-:W-:Y:S02]  /*c950*/  FMUL.FTZ R166, R3.reuse, c[0x0][0x23c] ;  /* 0x00008f0003a67a20 */ /* 0x040fe40000410000 */
[----:B------:R-:W-:Y:S01]  /*c960*/  FADD.FTZ R0, -R3, R0 ;  /* 0x0000000003007221 */ /* 0x000fe20000010100 */
[----:B--2---:R-:W-:Y:S02]  /*c970*/  FMNMX.FTZ R132, R134, R133, !PT ;  /* 0x0000008586847209 */ /* 0x004fe40007810000 */
[----:B------:R-:W-:Y:S01]  /*c980*/  MOV R133, UR21 ;  /* 0x0000001500857c02 */ /* 0x000fe20008000f00 */
[----:B------:R-:W-:Y:S01]  /*c990*/  FMUL.FTZ R0, R0, c[0x0][0x23c] ;  /* 0x00008f0000007a20 */ /* 0x000fe20000410000 */
[C---:B------:R-:W-:Y:S01]  /*c9a0*/  FSETP.NEU.FTZ.AND P0, PT, R132.reuse, -INF , PT ;  /* 0xff8000008400780b */ /* 0x040fe20003f1d000 */
[C---:B------:R-:W-:Y:S02]  /*c9b0*/  FMUL.FTZ R167, R132.reuse, c[0x0][0x23c] ;  /* 0x00008f0084a77a20 */ /* 0x040fe40000410000 */
[----:B------:R-:W-:Y:S02]  /*c9c0*/  FADD.FTZ R2, -R132, R2 ;  /* 0x0000000284027221 */ /* 0x000fe40000010100 */
[----:B------:R-:W1:Y:S01]  /*c9d0*/  MUFU.EX2 R0, R0 ;  /* 0x0000000000007308 */ /* 0x000e620000000800 */
        /* <DEDUP_REMOVED lines=8> */
[----:B------:R-:W2:Y:S01]  /*ca60*/  MUFU.EX2 R2, R2 ;  /* 0x0000000200027308 */ /* 0x000ea20000000800 */
        /* <DEDUP_REMOVED lines=14> */
[----:B------:R-:W3:Y:S03]  /*cb50*/  MUFU.EX2 R162, R162 ;  /* 0x000000a200a27308 */ /* 0x000ee60000000800 */
        /* <DEDUP_REMOVED lines=12> */
[----:B------:R-:W-:Y:S04]  /*cc20*/  IMAD.WIDE.U32 R4, R4, -0x326172a9, RZ ;  /* 0xcd9e8d5704047825 */ /* 0x000fe800078e00ff */
[----:B------:R-:W-:Y:S01]  /*cc30*/  FMUL.FTZ R11, R0, R127 ;  /* 0x0000007f000b7220 */ /* 0x000fe20000410000 */
[----:B------:R-:W-:Y:S01]  /*cc40*/  LOP3.LUT R6, R4, 0xffff, RZ, 0xc0, !PT ;  /* 0x0000ffff04067812 */ /* 0x000fe200078ec0ff */
[C---:B--2---:R-:W-:Y:S01]  /*cc50*/  FMUL.FTZ R8, R2.reuse, R124 ;  /* 0x0000007c02087220 */ /* 0x044fe20000410000 */
        /* <DEDUP_REMOVED lines=10> */
[----:B------:R-:W2:Y:S01]  /*cd00*/  MUFU.EX2 R164, R164 ;  /* 0x000000a400a47308 */ /* 0x000ea20000000800 */
        /* <DEDUP_REMOVED lines=22> */
[----:B---3--:R-:W-:Y:S01]  /*ce70*/  F2FP.BF16.PACK_AB R7, R162, R163 ;  /* 0x000000a3a207723e */ /* 0x008fe200000010ff */
[--C-:B------:R-:W-:Y:S01]  /*ce80*/  HSET2.LE.AND R139, R139, R199.reuse, PT ;  /* 0x000000c78b8b7233 */ /* 0x100fe20003803000 */
[----:B-1----:R-:W-:Y:S01]  /*ce90*/  F2FP.BF16.PACK_AB R6, R134, R135 ;  /* 0x000000878606723e */ /* 0x002fe200000010ff */
[--C-:B------:R-:W-:Y:S01]  /*cea0*/  HSET2.LE.AND R136, R136, R199.reuse, PT ;  /* 0x000000c788887233 */ /* 0x100fe20003803000 */
[----:B--2---:R-:W-:Y:S01]  /*ceb0*/  F2FP.BF16.PACK_AB R5, R164, R165 ;  /* 0x000000a5a405723e */ /* 0x004fe200000010ff */
[--C-:B------:R-:W-:Y:S01]  /*cec0*/  HSET2.LE.AND R137, R137, R199.reuse, PT ;  /* 0x000000c789897233 */ /* 0x100fe20003803000 */
[----:B------:R-:W-:Y:S01]  /*ced0*/  LOP3.LUT R138, R138, R7, RZ, 0xc0, !PT ;  /* 0x000000078a8a7212 */ /* 0x000fe200078ec0ff */
[C---:B------:R-:W-:Y:S01]  /*cee0*/  FMUL.FTZ R7, R0.reuse, R131 ;  /* 0x0000008300077220 */ /* 0x040fe20000410000 */
[----:B------:R-:W-:Y:S01]  /*cef0*/  LOP3.LUT R139, R139, R6, RZ, 0xc0, !PT ;  /* 0x000000068b8b7212 */ /* 0x000fe200078ec0ff */
[----:B------:R-:W-:Y:S01]  /*cf00*/  FMUL.FTZ R6, R0, R130 ;  /* 0x0000008200067220 */ /* 0x000fe20000410000 */
[----:B------:R-:W-:Y:S01]  /*cf10*/  LOP3.LUT R136, R136, R5, RZ, 0xc0, !PT ;  /* 0x0000000588887212 */ /* 0x000fe200078ec0ff */
[C---:B------:R-:W-:Y:S01]  /*cf20*/  FMUL.FTZ R5, R2.reuse, R129 ;  /* 0x0000008102057220 */ /* 0x040fe20000410000 */
[----:B------:R-:W-:Y:S01]  /*cf30*/  LOP3.LUT R150, R151, UR15, R152, 0x96, !PT ;  /* 0x0000000f97967c12 */ /* 0x000fe2000f8e9698 */
[C---:B------:R-:W-:Y:S01]  /*cf40*/  FMUL.FTZ R44, R2.reuse, R44 ;  /* 0x0000002c022c7220 */ /* 0x040fe20000410000 */
[----:B------:R-:W-:Y:S01]  /*cf50*/  LDSM.16.MT88.4 R152, [R186+0xe800] ;  /* 0x00e80000ba98783b */ /* 0x000fe20000004200 */
[----:B------:R-:W-:Y:S02]  /*cf60*/  FMUL.FTZ R45, R2, R45 ;  /* 0x0000002d022d7220 */ /* 0x000fe40000410000 */
[C---:B------:R-:W-:Y:S02]  /*cf70*/  FMUL.FTZ R50, R0.reuse, R50 ;  /* 0x0000003200327220 */ /* 0x040fe40000410000 */
[----:B------:R-:W-:Y:S01]  /*cf80*/  FMUL.FTZ R51, R0, R51 ;  /* 0x0000003300337220 */ /* 0x000fe20000410000 */
[----:B----4-:R-:W-:Y:S01]  /*cf90*/  F2FP.BF16.PACK_AB R4, R160, R161 ;  /* 0x000000a1a004723e */ /* 0x010fe200000010ff */
[C---:B------:R-:W-:Y:S02]  /*cfa0*/  FMUL.FTZ R48, R2.reuse, R48 ;  /* 0x0000003002307220 */ /* 0x040fe40000410000 */
[C---:B------:R-:W-:Y:S01]  /*cfb0*/  FMUL.FTZ R49, R2.reuse, R49 ;  /* 0x0000003102317220 */ /* 0x040fe20000410000 */
[----:B------:R-:W-:Y:S01]  /*cfc0*/  LOP3.LUT R137, R137, R4, RZ, 0xc0, !PT ;  /* 0x0000000489897212 */ /* 0x000fe200078ec0ff */
[----:B------:R-:W-:Y:S02]  /*cfd0*/  FMUL.FTZ R4, R2, R128 ;  /* 0x0000008002047220 */ /* 0x000fe40000410000 */
[----:B------:R-:W1:Y:S01]  /*cfe0*/  LDSM.16.MT88.4 R128, [R185+0xc000] ;  /* 0x00c00000b980783b */ /* 0x000e620000004200 */
[C---:B------:R-:W-:Y:S02]  /*cff0*/  FMUL.FTZ R54, R0.reuse, R54 ;  /* 0x0000003600367220 */ /* 0x040fe40000410000 */
[----:B------:R-:W-:Y:S02]  /*d000*/  FMUL.FTZ R55, R0, R55 ;  /* 0x0000003700377220 */ /* 0x000fe40000410000 */
[C---:B------:R-:W-:Y:S05]  /*d010*/  HMMA.16816.F32.BF16 R4, R136.reuse, R140, R4 ;  /* 0x0000008c8804723c */ /* 0x040fea0000041804 */
[C---:B------:R-:W-:Y:S02]  /*d020*/  FMUL.FTZ R52, R2.reuse, R52 ;  /* 0x0000003402347220 */ /* 0x040fe40000410000 */
[----:B------:R-:W-:Y:S01]  /*d030*/  FMUL.FTZ R53, R2, R53 ;  /* 0x0000003502357220 */ /* 0x000fe20000410000 */
[C---:B------:R-:W-:Y:S01]  /*d040*/  HMMA.16816.F32.BF16 R8, R136.reuse, R142, R8 ;  /* 0x0000008e8808723c */ /* 0x040fe20000041808 */
[----:B------:R-:W2:Y:S03]  /*d050*/  LDSM.16.MT88.4 R140, [R188+0xe000] ;  /* 0x00e00000bc8c783b */ /* 0x000ea60000004200 */
[C---:B------:R-:W-:Y:S02]  /*d060*/  FMUL.FTZ R58, R0.reuse, R58 ;  /* 0x0000003a003a7220 */ /* 0x040fe40000410000 */
[----:B------:R-:W-:Y:S02]  /*d070*/  FMUL.FTZ R59, R0, R59 ;  /* 0x0000003b003b7220 */ /* 0x000fe40000410000 */
[C---:B------:R-:W-:Y:S04]  /*d080*/  HMMA.16816.F32.BF16 R36, R136.reuse, R144, R36 ;  /* 0x000000908824723c */ /* 0x040fe80000041824 */
[C---:B------:R-:W-:Y:S02]  /*d090*/  FMUL.FTZ R56, R2.reuse, R56 ;  /* 0x0000003802387220 */ /* 0x040fe40000410000 */
[----:B------:R-:W-:Y:S02]  /*d0a0*/  FMUL.FTZ R57, R2, R57 ;  /* 0x0000003902397220 */ /* 0x000fe40000410000 */
[C---:B------:R-:W-:Y:S04]  /*d0b0*/  HMMA.16816.F32.BF16 R40, R136.reuse, R146, R40 ;  /* 0x000000928828723c */ /* 0x040fe80000041828 */
[C---:B------:R-:W-:Y:S02]  /*d0c0*/  FMUL.FTZ R62, R0.reuse, R62 ;  /* 0x0000003e003e7220 */ /* 0x040fe40000410000 */
[----:B------:R-:W-:Y:S02]  /*d0d0*/  FMUL.FTZ R63, R0, R63 ;  /* 0x0000003f003f7220 */ /* 0x000fe40000410000 */
[C---:B------:R-:W-:Y:S01]  /*d0e0*/  FMUL.FTZ R60, R2.reuse, R60 ;  /* 0x0000003c023c7220 */ /* 0x040fe20000410000 */
[C---:B-1----:R-:W-:Y:S03]  /*d0f0*/  HMMA.16816.F32.BF16 R44, R136.reuse, R128, R44 ;  /* 0x00000080882c723c */ /* 0x042fe6000004182c */
[----:B------:R-:W-:Y:S02]  /*d100*/  FMUL.FTZ R61, R2, R61 ;  /* 0x0000003d023d7220 */ /* 0x000fe40000410000 */
[C---:B------:R-:W-:Y:S02]  /*d110*/  FMUL.FTZ R66, R0.reuse, R66 ;  /* 0x0000004200427220 */ /* 0x040fe40000410000 */
[----:B------:R-:W-:Y:S01]  /*d120*/  FMUL.FTZ R67, R0, R67 ;  /* 0x0000004300437220 */ /* 0x000fe20000410000 */
[C---:B------:R-:W-:Y:S01]  /*d130*/  HMMA.16816.F32.BF16 R48, R136.reuse, R130, R48 ;  /* 0x000000828830723c */ /* 0x040fe20000041830 */
[----:B------:R-:W1:Y:S03]  /*d140*/  LDSM.16.MT88.4 R128, [R186+0xe000] ;  /* 0x00e00000ba80783b */ /* 0x000e660000004200 */
[C---:B------:R-:W-:Y:S02]  /*d150*/  FMUL.FTZ R64, R2.reuse, R64 ;  /* 0x0000004002407220 */ /* 0x040fe40000410000 */
[----:B------:R-:W-:Y:S02]  /*d160*/  FMUL.FTZ R65, R2, R65 ;  /* 0x0000004102417220 */ /* 0x000fe40000410000 */
[C---:B------:R-:W-:Y:S04]  /*d170*/  HMMA.16816.F32.BF16 R52, R136.reuse, R124, R52 ;  /* 0x0000007c8834723c */ /* 0x040fe80000041834 */
[C---:B------:R-:W-:Y:S02]  /*d180*/  FMUL.FTZ R70, R0.reuse, R70 ;  /* 0x0000004600467220 */ /* 0x040fe40000410000 */
[----:B------:R-:W-:Y:S02]  /*d190*/  FMUL.FTZ R71, R0, R71 ;  /* 0x0000004700477220 */ /* 0x000fe40000410000 */
[C---:B------:R-:W-:Y:S01]  /*d1a0*/  HMMA.16816.F32.BF16 R56, R136.reuse, R126, R56 ;  /* 0x0000007e8838723c */ /* 0x040fe20000041838 */
[----:B------:R-:W3:Y:S03]  /*d1b0*/  LDSM.16.MT88.4 R124, [R185+0xe000] ;  /* 0x00e00000b97c783b */ /* 0x000ee60000004200 */
[C---:B------:R-:W-:Y:S02]  /*d1c0*/  FMUL.FTZ R68, R2.reuse, R68 ;  /* 0x0000004402447220 */ /* 0x040fe40000410000 */
[----:B------:R-:W-:Y:S02]  /*d1d0*/  FMUL.FTZ R69, R2, R69 ;  /* 0x0000004502457220 */ /* 0x000fe40000410000 */
[C---:B--2---:R-:W-:Y:S04]  /*d1e0*/  HMMA.16816.F32.BF16 R60, R136.reuse, R140, R60 ;  /* 0x0000008c883c723c */ /* 0x044fe8000004183c */
[C---:B------:R-:W-:Y:S02]  /*d1f0*/  FMUL.FTZ R74, R0.reuse, R74 ;  /* 0x0000004a004a7220 */ /* 0x040fe40000410000 */
[----:B------:R-:W-:Y:S02]  /*d200*/  FMUL.FTZ R75, R0, R75 ;  /* 0x0000004b004b7220 */ /* 0x000fe40000410000 */
[C---:B------:R-:W-:Y:S01]  /*d210*/  HMMA.16816.F32.BF16 R64, R136.reuse, R142, R64 ;  /* 0x0000008e8840723c */ /* 0x040fe20000041840 */
[----:B------:R-:W2:Y:S03]  /*d220*/  LDSM.16.MT88.4 R140, [R184+0xe000] ;  /* 0x00e00000b88c783b */ /* 0x000ea60000004200 */
        /* <DEDUP_REMOVED lines=11> */
[C---:B---3--:R-:W-:Y:S04]  /*d2e0*/  HMMA.16816.F32.BF16 R76, R136.reuse, R124, R76 ;  /* 0x0000007c884c723c */ /* 0x048fe8000004184c */
[C---:B------:R-:W-:Y:S02]  /*d2f0*/  FMUL.FTZ R80, R2.reuse, R80 ;  /* 0x0000005002507220 */ /* 0x040fe40000410000 */
[----:B------:R-:W-:Y:S02]  /*d300*/  FMUL.FTZ R81, R2, R81 ;  /* 0x0000005102517220 */ /* 0x000fe40000410000 */
[C---:B------:R-:W-:Y:S04]  /*d310*/  FMUL.FTZ R86, R0.reuse, R86 ;  /* 0x0000005600567220 */ /* 0x040fe80000410000 */
[----:B------:R-:W-:Y:S01]  /*d320*/  FMUL.FTZ R87, R0, R87 ;  /* 0x0000005700577220 */ /* 0x000fe20000410000 */
        /* <DEDUP_REMOVED lines=12> */
[----:B------:R-:W2:Y:S02]  /*d3f0*/  LDSM.16.MT88.4 R140, [R185+0x10000] ;  /* 0x01000000b98c783b */ /* 0x000ea40000004200 */
        /* <DEDUP_REMOVED lines=19> */
[--C-:B------:R-:W-:Y:S02]  /*d530*/  FFMA.FTZ R171, R18, c[0x0][0x23c], -R166.reuse ;  /* 0x00008f0012ab7a23 */ /* 0x100fe400000108a6 */
[C---:B------:R-:W-:Y:S02]  /*d540*/  FMUL.FTZ R18, R0.reuse, R122 ;  /* 0x0000007a00127220 */ /* 0x040fe40000410000 */
[----:B------:R-:W1:Y:S01]  /*d550*/  MUFU.EX2 R169, R169 ;  /* 0x000000a900a97308 */ /* 0x000e620000000800 */
[----:B------:R-:W-:Y:S02]  /*d560*/  FFMA.FTZ R170, R19, c[0x0][0x23c], -R166 ;  /* 0x00008f0013aa7a23 */ /* 0x000fe400000108a6 */
[----:B------:R-:W-:Y:S02]  /*d570*/  FMUL.FTZ R19, R0, R123 ;  /* 0x0000007b00137220 */ /* 0x000fe40000410000 */
[----:B------:R-:W3:Y:S01]  /*d580*/  LDSM.16.MT88.4 R120, [R184+0x10000] ;  /* 0x01000000b878783b */ /* 0x000ee20000004200 */
[----:B------:R-:W-:Y:S04]  /*d590*/  IMAD.WIDE.U32 R124, R150, -0x2daee0ad, RZ ;  /* 0xd2511f53967c7825 */ /* 0x000fe800078e00ff */
[----:B------:R-:W-:Y:S01]  /*d5a0*/  FFMA.FTZ R216, R12, c[0x0][0x23c], -R167 ;  /* 0x00008f000cd87a23 */ /* 0x000fe200000108a7 */
[----:B------:R-:W-:Y:S01]  /*d5b0*/  LOP3.LUT R12, R124, 0xffff, RZ, 0xc0, !PT ;  /* 0x0000ffff7c0c7812 */ /* 0x000fe200078ec0ff */
[C---:B------:R-:W-:Y:S01]  /*d5c0*/  FMUL.FTZ R106, R0.reuse, R106 ;  /* 0x0000006a006a7220 */ /* 0x040fe20000410000 */
[----:B------:R-:W-:Y:S01]  /*d5d0*/  LOP3.LUT R148, R125, UR6, R148, 0x96, !PT ;  /* 0x000000067d947c12 */ /* 0x000fe2000f8e9694 */
[----:B------:R-:W-:Y:S01]  /*d5e0*/  FMUL.FTZ R107, R0, R107 ;  /* 0x0000006b006b7220 */ /* 0x000fe20000410000 */
[--C-:B------:R-:W-:Y:S01]  /*d5f0*/  SHF.R.U32.HI R125, RZ, 0x10, R124.reuse ;  /* 0x00000010ff7d7819 */ /* 0x100fe2000001167c */
[C---:B------:R-:W-:Y:S01]  /*d600*/  FMUL.FTZ R104, R2.reuse, R104 ;  /* 0x0000006802687220 */ /* 0x040fe20000410000 */
[----:B------:R-:W-:Y:S01]  /*d610*/  SHF.R.U32.HI R223, RZ, 0x18, R124 ;  /* 0x00000018ffdf7819 */ /* 0x000fe2000001167c */
[----:B------:R-:W-:Y:S01]  /*d620*/  FMUL.FTZ R105, R2, R105 ;  /* 0x0000006902697220 */ /* 0x000fe20000410000 */
[----:B------:R-:W-:Y:S01]  /*d630*/  LOP3.LUT R125, R125, 0xff, RZ, 0xc0, !PT ;  /* 0x000000ff7d7d7812 */ /* 0x000fe200078ec0ff */
[--C-:B------:R-:W-:Y:S01]  /*d640*/  FFMA.FTZ R218, R14, c[0x0][0x23c], -R166.reuse ;  /* 0x00008f000eda7a23 */ /* 0x100fe200000108a6 */
[----:B------:R-:W-:Y:S01]  /*d650*/  LOP3.LUT R133, R124, 0xff, RZ, 0xc0, !PT ;  /* 0x000000ff7c857812 */ /* 0x000fe200078ec0ff */
[----:B------:R-:W-:Y:S01]  /*d660*/  FFMA.FTZ R219, R15, c[0x0][0x23c], -R166 ;  /* 0x00008f000fdb7a23 */ /* 0x000fe200000108a6 */
[----:B------:R-:W-:Y:S01]  /*d670*/  PRMT R223, R125, 0x5410, R223 ;  /* 0x000054107ddf7816 */ /* 0x000fe200000000df */
[----:B------:R-:W-:Y:S01]  /*d680*/  MUFU.EX2 R216, R216 ;  /* 0x000000d800d87308 */ /* 0x000fe20000000800 */
[C---:B------:R-:W-:Y:S01]  /*d690*/  HMMA.16816.F32.BF16 R104, R136.reuse, R126, R104 ;  /* 0x0000007e8868723c */ /* 0x040fe20000041868 */
[----:B------:R-:W4:Y:S02]  /*d6a0*/  LDSM.16.MT88.4 R124, [R188+0xc800] ;  /* 0x00c80000bc7c783b */ /* 0x000f240000004200 */
[----:B------:R-:W-:Y:S01]  /*d6b0*/  FFMA.FTZ R217, R13, c[0x0][0x23c], -R167 ;  /* 0x00008f000dd97a23 */ /* 0x000fe200000108a7 */
[----:B------:R-:W-:Y:S01]  /*d6c0*/  LOP3.LUT R13, R148, 0xffff, RZ, 0xc0, !PT ;  /* 0x0000ffff940d7812 */ /* 0x000fe200078ec0ff */
[----:B------:R-:W-:Y:S01]  /*d6d0*/  FMUL.FTZ R110, R0, R110 ;  /* 0x0000006e006e7220 */ /* 0x000fe20000410000 */
[----:B------:R-:W-:Y:S01]  /*d6e0*/  LOP3.LUT R222, R148, 0xff, RZ, 0xc0, !PT ;  /* 0x000000ff94de7812 */ /* 0x000fe200078ec0ff */
[----:B------:R-:W-:Y:S01]  /*d6f0*/  FMUL.FTZ R111, R0, R111 ;  /* 0x0000006f006f7220 */ /* 0x000fe20000410000 */
[C---:B--2---:R-:W-:Y:S01]  /*d700*/  HMMA.16816.F32.BF16 R16, R136.reuse, R140, R16 ;  /* 0x0000008c8810723c */ /* 0x044fe20000041810 */
[----:B------:R-:W2:Y:S03]  /*d710*/  MUFU.EX2 R217, R217 ;  /* 0x000000d900d97308 */ /* 0x000ea60000000800 */
[C---:B------:R-:W-:Y:S01]  /*d720*/  FMUL.FTZ R108, R2.reuse, R108 ;  /* 0x0000006c026c7220 */ /* 0x040fe20000410000 */
[----:B------:R-:W-:Y:S01]  /*d730*/  SHF.R.U32.HI R12, RZ, 0x8, R12 ;  /* 0x00000008ff0c7819 */ /* 0x000fe2000001160c */
[----:B------:R-:W-:Y:S01]  /*d740*/  FMUL.FTZ R109, R2, R109 ;  /* 0x0000006d026d7220 */ /* 0x000fe20000410000 */
[----:B------:R-:W-:Y:S01]  /*d750*/  SHF.R.U32.HI R13, RZ, 0x8, R13 ;  /* 0x00000008ff0d7819 */ /* 0x000fe2000001160d */
[C---:B------:R-:W-:Y:S01]  /*d760*/  FMUL.FTZ R14, R0.reuse, R118 ;  /* 0x00000076000e7220 */ /* 0x040fe20000410000 */
[--C-:B------:R-:W-:Y:S02]  /*d770*/  SHF.R.U32.HI R144, RZ, 0x10, R148.reuse ;  /* 0x00000010ff907819 */ /* 0x100fe40000011694 */
[----:B------:R-:W-:Y:S01]  /*d780*/  MUFU.EX2 R218, R218 ;  /* 0x000000da00da7308 */ /* 0x000fe20000000800 */
[----:B------:R-:W-:Y:S01]  /*d790*/  SHF.R.U32.HI R148, RZ, 0x18, R148 ;  /* 0x00000018ff947819 */ /* 0x000fe20000011694 */
[C---:B------:R-:W-:Y:S01]  /*d7a0*/  HMMA.16816.F32.BF16 R108, R136.reuse, R142, R108 ;  /* 0x0000008e886c723c */ /* 0x040fe2000004186c */
[----:B------:R-:W5:Y:S02]  /*d7b0*/  LDSM.16.MT88.4 R140, [R185+0xc800] ;  /* 0x00c80000b98c783b */ /* 0x000f640000004200 */
[----:B------:R-:W-:Y:S01]  /*d7c0*/  FMUL.FTZ R15, R0, R119 ;  /* 0x00000077000f7220 */ /* 0x000fe20000410000 */
[----:B------:R-:W-:Y:S01]  /*d7d0*/  PRMT R133, R133, 0x5410, R12 ;  /* 0x0000541085857816 */ /* 0x000fe2000000000c */
[----:B------:R-:W-:Y:S01]  /*d7e0*/  FMUL.FTZ R12, R2, R116 ;  /* 0x00000074020c7220 */ /* 0x000fe20000410000 */
[----:B------:R-:W-:Y:S01]  /*d7f0*/  PRMT R222, R222, 0x5410, R13 ;  /* 0x00005410dede7816 */ /* 0x000fe2000000000d */
[----:B------:R-:W-:Y:S01]  /*d800*/  FMUL.FTZ R13, R2, R117 ;  /* 0x00000075020d7220 */ /* 0x000fe20000410000 */
[----:B------:R-:W4:Y:S01]  /*d810*/  MUFU.EX2 R219, R219 ;  /* 0x000000db00db7308 */ /* 0x000f220000000800 */
[----:B------:R-:W-:Y:S03]  /*d820*/  LOP3.LUT R144, R144, 0xff, RZ, 0xc0, !PT ;  /* 0x000000ff90907812 */ /* 0x000fe600078ec0ff */
[--C-:B------:R-:W-:Y:S01]  /*d830*/  HSET2.LE.AND R133, R133, R199.reuse, PT ;  /* 0x000000c785857233 */ /* 0x100fe20003803000 */
[----:B------:R-:W-:Y:S01]  /*d840*/  PRMT R117, R144, 0x5410, R148 ;  /* 0x0000541090757816 */ /* 0x000fe20000000094 */
[C---:B---3--:R-:W-:Y:S01]  /*d850*/  HMMA.16816.F32.BF16 R12, R136.reuse, R120, R12 ;  /* 0x00000078880c723c */ /* 0x048fe2000004180c */
[----:B------:R-:W3:Y:S02]  /*d860*/  LDSM.16.MT88.4 R144, [R184+0xc800] ;  /* 0x00c80000b890783b */ /* 0x000ee40000004200 */
[----:B-1----:R-:W-:Y:S01]  /*d870*/  F2FP.BF16.PACK_AB R118, R169, R168 ;  /* 0x000000a8a976723e */ /* 0x002fe200000010ff */
[----:B------:R-:W-:Y:S01]  /*d880*/  MUFU.EX2 R171, R171 ;  /* 0x000000ab00ab7308 */ /* 0x000fe20000000800 */
[C---:B------:R-:W-:Y:S01]  /*d890*/  FMUL.FTZ R114, R0.reuse, R114 ;  /* 0x0000007200727220 */ /* 0x040fe20000410000 */
[--C-:B------:R-:W-:Y:S01]  /*d8a0*/  HSET2.LE.AND R119, R223, R199.reuse, PT ;  /* 0x000000c7df777233 */ /* 0x100fe20003803000 */
[----:B------:R-:W-:Y:S01]  /*d8b0*/  FMUL.FTZ R115, R0, R115 ;  /* 0x0000007300737220 */ /* 0x000fe20000410000 */
[--C-:B------:R-:W-:Y:S01]  /*d8c0*/  HSET2.LE.AND R116, R222, R199.reuse, PT ;  /* 0x000000c7de747233 */ /* 0x100fe20003803000 */
[C---:B------:R-:W-:Y:S01]  /*d8d0*/  FMUL.FTZ R112, R2.reuse, R112 ;  /* 0x0000007002707220 */ /* 0x040fe20000410000 */
[----:B------:R-:W1:Y:S02]  /*d8e0*/  LDSM.16.MT88.4 R148, [R188+0xe800] ;  /* 0x00e80000bc94783b */ /* 0x000e640000004200 */
[----:B------:R-:W-:Y:S01]  /*d8f0*/  FMUL.FTZ R113, R2, R113 ;  /* 0x0000007102717220 */ /* 0x000fe20000410000 */
[--C-:B------:R-:W-:Y:S01]  /*d900*/  HSET2.LE.AND R117, R117, R199.reuse, PT ;  /* 0x000000c775757233 */ /* 0x100fe20003803000 */
[----:B------:R-:W5:Y:S01]  /*d910*/  MUFU.EX2 R170, R170 ;  /* 0x000000aa00aa7308 */ /* 0x000f620000000800 */
[----:B------:R-:W-:Y:S01]  /*d920*/  LOP3.LUT R118, R133, R118, RZ, 0xc0, !PT ;  /* 0x0000007685767212 */ /* 0x000fe200078ec0ff */
[--C-:B------:R-:W-:Y:S01]  /*d930*/  FFMA.FTZ R222, R22, c[0x0][0x23c], -R166.reuse ;  /* 0x00008f0016de7a23 */ /* 0x100fe200000108a6 */
[----:B--2---:R-:W-:Y:S01]  /*d940*/  F2FP.BF16.PACK_AB R121, R217, R216 ;  /* 0x000000d8d979723e */ /* 0x004fe200000010ff */
[----:B------:R-:W-:Y:S01]  /*d950*/  FFMA.FTZ R223, R23, c[0x0][0x23c], -R166 ;  /* 0x00008f0017df7a23 */ /* 0x000fe200000108a6 */
[----:B------:R-:W-:Y:S01]  /*d960*/  HMMA.16816.F32.BF16 R112, R136, R122, R112 ;  /* 0x0000007a8870723c */ /* 0x000fe20000041870 */
[----:B------:R-:W-:Y:S02]  /*d970*/  LDSM.16.MT88.4 R136, [R185+0xd000] ;  /* 0x00d00000b988783b */ /* 0x000fe40000004200 */
[----:B----4-:R-:W-:Y:S01]  /*d980*/  F2FP.BF16.PACK_AB R120, R219, R218 ;  /* 0x000000dadb78723e */ /* 0x010fe200000010ff */
[----:B------:R-:W-:Y:S01]  /*d990*/  FFMA.FTZ R161, R0, R206, R161 ;  /* 0x000000ce00a17223 */ /* 0x000fe200000100a1 */
[----:B------:R-:W-:Y:S01]  /*d9a0*/  LOP3.LUT R116, R116, R121, RZ, 0xc0, !PT ;  /* 0x0000007974747212 */ /* 0x000fe200078ec0ff */
[----:B------:R-:W2:Y:S01]  /*d9b0*/  MUFU.EX2 R222, R222 ;  /* 0x000000de00de7308 */ /* 0x000ea20000000800 */
[----:B------:R-:W-:Y:S01]  /*d9c0*/  LOP3.LUT R117, R117, R120, RZ, 0xc0, !PT ;  /* 0x0000007875757212 */ /* 0x000fe200078ec0ff */
[----:B------:R-:W-:Y:S01]  /*d9d0*/  FFMA.FTZ R165, R2, R207, R165 ;  /* 0x000000cf02a57223 */ /* 0x000fe200000100a5 */
[----:B------:R-:W4:Y:S03]  /*d9e0*/  LDSM.16.MT88.4 R120, [R184+0xe800] ;  /* 0x00e80000b878783b */ /* 0x000f260000004200 */
[----:B------:R-:W-:Y:S01]  /*d9f0*/  MOV R0, R3 ;  /* 0x0000000300007202 */ /* 0x000fe20000000f00 */
[----:B------:R-:W-:Y:S01]  /*da00*/  FADD.FTZ R161, R160, R161 ;  /* 0x000000a1a0a17221 */ /* 0x000fe20000010000 */
[----:B------:R-:W-:Y:S01]  /*da10*/  MOV R2, R132 ;  /* 0x0000008400027202 */ /* 0x000fe20000000f00 */
[----:B------:R-:W-:Y:S01]  /*da20*/  FADD.FTZ R165, R164, R165 ;  /* 0x000000a5a4a57221 */ /* 0x000fe20000010000 */
[----:B------:R-:W-:Y:S01]  /*da30*/  MUFU.EX2 R223, R223 ;  /* 0x000000df00df7308 */ /* 0x000fe20000000800 */
[----:B------:R-:W-:Y:S01]  /*da40*/  FADD.FTZ R161, R135, R161 ;  /* 0x000000a187a17221 */ /* 0x000fe20000010000 */
[----:B-----5:R-:W-:Y:S01]  /*da50*/  F2FP.BF16.PACK_AB R133, R170, R171 ;  /* 0x000000abaa85723e */ /* 0x020fe200000010ff */
[----:B------:R-:W-:Y:S02]  /*da60*/  FADD.FTZ R165, R163, R165 ;  /* 0x000000a5a3a57221 */ /* 0x000fe40000010000 */
[----:B------:R-:W-:Y:S01]  /*da70*/  FADD.FTZ R134, R134, R161 ;  /* 0x000000a186867221 */ /* 0x000fe20000010000 */
[----:B------:R-:W-:Y:S01]  /*da80*/  LOP3.LUT R119, R119, R133, RZ, 0xc0, !PT ;  /* 0x0000008577777212 */ /* 0x000fe200078ec0ff */
[----:B------:R-:W-:Y:S02]  /*da90*/  FADD.FTZ R162, R162, R165 ;  /* 0x000000a5a2a27221 */ /* 0x000fe40000010000 */
[----:B------:R-:W-:Y:S02]  /*daa0*/  FADD.FTZ R134, R218, R134 ;  /* 0x00000086da867221 */ /* 0x000fe40000010000 */
[----:B------:R-:W-:Y:S02]  /*dab0*/  FADD.FTZ R162, R216, R162 ;  /* 0x000000a2d8a27221 */ /* 0x000fe40000010000 */
[C---:B------:R-:W-:Y:S05]  /*dac0*/  HMMA.16816.F32.BF16 R4, R116.reuse, R124, R4 ;  /* 0x0000007c7404723c */ /* 0x040fea0000041804 */
[----:B------:R-:W-:Y:S02]  /*dad0*/  FADD.FTZ R219, R219, R134 ;  /* 0x00000086dbdb7221 */ /* 0x000fe40000010000 */
[----:B------:R-:W-:Y:S01]  /*dae0*/  FADD.FTZ R217, R217, R162 ;  /* 0x000000a2d9d97221 */ /* 0x000fe20000010000 */
[C---:B------:R-:W-:Y:S01]  /*daf0*/  HMMA.16816.F32.BF16 R8, R116.reuse, R126, R8 ;  /* 0x0000007e7408723c */ /* 0x040fe20000041808 */
[----:B------:R-:W5:Y:S03]  /*db00*/  LDSM.16.MT88.4 R124, [R188+0x10800] ;  /* 0x01080000bc7c783b */ /* 0x000f660000004200 */
[----:B------:R-:W-:Y:S02]  /*db10*/  FADD.FTZ R219, R171, R219 ;  /* 0x000000dbabdb7221 */ /* 0x000fe40000010000 */
[----:B------:R-:W-:Y:S02]  /*db20*/  FADD.FTZ R217, R168, R217 ;  /* 0x000000d9a8d97221 */ /* 0x000fe40000010000 */
[C---:B------:R-:W-:Y:S04]  /*db30*/  HMMA.16816.F32.BF16 R36, R116.reuse, R128, R36 ;  /* 0x000000807424723c */ /* 0x040fe80000041824 */
[----:B------:R-:W-:Y:S02]  /*db40*/  FADD.FTZ R170, R170, R219 ;  /* 0x000000dbaaaa7221 */ /* 0x000fe40000010000 */
[----:B------:R-:W-:Y:S01]  /*db50*/  FADD.FTZ R169, R169, R217 ;  /* 0x000000d9a9a97221 */ /* 0x000fe20000010000 */
[----:B------:R-:W-:Y:S01]  /*db60*/  MOV R128, UR30 ;  /* 0x0000001e00807c02 */ /* 0x000fe20008000f00 */
[C---:B------:R-:W-:Y:S04]  /*db70*/  HMMA.16816.F32.BF16 R40, R116.reuse, R130, R40 ;  /* 0x000000827428723c */ /* 0x040fe80000041828 */
[----:B--2---:R-:W-:Y:S04]  /*db80*/  FADD.FTZ R170, R222, R170 ;  /* 0x000000aadeaa7221 */ /* 0x004fe80000010000 */
[C---:B------:R-:W-:Y:S08]  /*db90*/  HMMA.16816.F32.BF16 R44, R116.reuse, R140, R44 ;  /* 0x0000008c742c723c */ /* 0x040ff0000004182c */
[C---:B------:R-:W-:Y:S08]  /*dba0*/  HMMA.16816.F32.BF16 R48, R116.reuse, R142, R48 ;  /* 0x0000008e7430723c */ /* 0x040ff00000041830 */
[C---:B---3--:R-:W-:Y:S08]  /*dbb0*/  HMMA.16816.F32.BF16 R52, R116.reuse, R144, R52 ;  /* 0x000000907434723c */ /* 0x048ff00000041834 */
[C---:B------:R-:W-:Y:S01]  /*dbc0*/  HMMA.16816.F32.BF16 R56, R116.reuse, R146, R56 ;  /* 0x000000927438723c */ /* 0x040fe20000041838 */
[----:B------:R-:W-:Y:S07]  /*dbd0*/  LDSM.16.MT88.4 R144, [R186+0xf000] ;  /* 0x00f00000ba90783b */ /* 0x000fee0000004200 */
[C---:B-1----:R-:W-:Y:S08]  /*dbe0*/  HMMA.16816.F32.BF16 R60, R116.reuse, R148, R60 ;  /* 0x00000094743c723c */ /* 0x042ff0000004183c */
        /* <DEDUP_REMOVED lines=11> */
[C---:B----4-:R-:W-:Y:S01]  /*dca0*/  HMMA.16816.F32.BF16 R84, R116.reuse, R120, R84 ;  /* 0x000000787454723c */ /* 0x050fe20000041854 */
        /* <DEDUP_REMOVED lines=9> */
[C---:B-----5:R-:W-:Y:S04]  /*dd40*/  HMMA.16816.F32.BF16 R92, R116.reuse, R124, R92 ;  /* 0x0000007c745c723c */ /* 0x060fe8000004185c */
[----:B------:R-:W-:Y:S01]  /*dd50*/  IMAD.WIDE.U32 R228, R228, -0x2daee0ad, RZ ;  /* 0xd2511f53e4e47825 */ /* 0x000fe200078e00ff */
[----:B------:R-:W-:Y:S03]  /*dd60*/  MUFU.EX2 R158, R158 ;  /* 0x0000009e009e7308 */ /* 0x000fe60000000800 */
[C---:B------:R-:W-:Y:S04]  /*dd70*/  HMMA.16816.F32.BF16 R96, R116.reuse, R126, R96 ;  /* 0x0000007e7460723c */ /* 0x040fe80000041860 */
[----:B------:R-:W-:Y:S03]  /*dd80*/  IMAD.WIDE.U32 R226, R24, -0x2daee0ad, RZ ;  /* 0xd2511f5318e27825 */ /* 0x000fe600078e00ff */
[----:B------:R-:W-:Y:S02]  /*dd90*/  MUFU.EX2 R159, R159 ;  /* 0x0000009f009f7308 */ /* 0x000fe40000000800 */
[----:B------:R-:W-:Y:S03]  /*dda0*/  LOP3.LUT R24, R227, UR26, R208, 0x96, !PT ;  /* 0x0000001ae3187c12 */ /* 0x000fe6000f8e96d0 */
[----:B------:R-:W-:Y:S01]  /*ddb0*/  LOP3.LUT R226, R229, UR22, R226, 0x96, !PT ;  /* 0x00000016e5e27c12 */ /* 0x000fe2000f8e96e2 */
[C---:B-1----:R-:W-:Y:S03]  /*ddc0*/  HMMA.16816.F32.BF16 R100, R116.reuse, R128, R100 ;  /* 0x000000807464723c */ /* 0x042fe60000041864 */
[----:B------:R-:W-:Y:S01]  /*ddd0*/  IMAD.WIDE.U32 R24, R24, -0x326172a9, RZ ;  /* 0xcd9e8d5718187825 */ /* 0x000fe200078e00ff */
[----:B------:R-:W-:Y:S03]  /*dde0*/  MUFU.EX2 R221, R221 ;  /* 0x000000dd00dd7308 */ /* 0x000fe60000000800 */
[----:B------:R-:W-:Y:S01]  /*ddf0*/  IMAD.WIDE.U32 R226, R226, -0x326172a9, RZ ;  /* 0xcd9e8d57e2e27825 */ /* 0x000fe200078e00ff */
[C---:B------:R-:W-:Y:S01]  /*de00*/  HMMA.16816.F32.BF16 R104, R116.reuse, R130, R104 ;  /* 0x000000827468723c */ /* 0x040fe20000041868 */
[----:B------:R-:W-:Y:S03]  /*de10*/  LDSM.16.MT88.4 R128, [R186+0xd000] ;  /* 0x00d00000ba80783b */ /* 0x000fe60000004200 */
[----:B------:R-:W-:Y:S02]  /*de20*/  LOP3.LUT R220, R25, UR25, R220, 0x96, !PT ;  /* 0x0000001919dc7c12 */ /* 0x000fe4000f8e96dc */
[----:B------:R-:W-:Y:S02]  /*de30*/  LOP3.LUT R224, R227, UR17, R24, 0x96, !PT ;  /* 0x00000011e3e07c12 */ /* 0x000fe4000f8e9618 */
[C---:B--2---:R-:W-:Y:S04]  /*de40*/  HMMA.16816.F32.BF16 R16, R116.reuse, R120, R16 ;  /* 0x000000787410723c */ /* 0x044fe80000041810 */
[----:B------:R-:W-:Y:S04]  /*de50*/  IMAD.WIDE.U32 R24, R220, -0x2daee0ad, RZ ;  /* 0xd2511f53dc187825 */ /* 0x000fe800078e00ff */
[C---:B------:R-:W-:Y:S04]  /*de60*/  HMMA.16816.F32.BF16 R108, R116.reuse, R122, R108 ;  /* 0x0000007a746c723c */ /* 0x040fe8000004186c */
[----:B------:R-:W-:Y:S01]  /*de70*/  IMAD.WIDE.U32 R224, R224, -0x2daee0ad, RZ ;  /* 0xd2511f53e0e07825 */ /* 0x000fe200078e00ff */
[----:B------:R-:W-:Y:S03]  /*de80*/  LOP3.LUT R228, R25, UR16, R228, 0x96, !PT ;  /* 0x0000001019e47c12 */ /* 0x000fe6000f8e96e4 */
[----:B------:R-:W-:Y:S01]  /*de90*/  FFMA.FTZ R220, R20, c[0x0][0x23c], -R167 ;  /* 0x00008f0014dc7a23 */ /* 0x000fe200000108a7 */
[----:B------:R-:W-:Y:S02]  /*dea0*/  LOP3.LUT R20, R225, UR13, R24, 0x96, !PT ;  /* 0x0000000de1147c12 */ /* 0x000fe4000f8e9618 */
[----:B------:R-:W1:Y:S01]  /*deb0*/  LDSM.16.MT88.4 R24, [R184+0x10800] ;  /* 0x01080000b818783b */ /* 0x000e620000004200 */
[----:B------:R-:W-:Y:S02]  /*dec0*/  IMAD.WIDE.U32 R228, R228, -0x326172a9, RZ ;  /* 0xcd9e8d57e4e47825 */ /* 0x000fe400078e00ff */
[----:B------:R-:W2:Y:S02]  /*ded0*/  MUFU.EX2 R220, R220 ;  /* 0x000000dc00dc7308 */ /* 0x000ea40000000800 */
[----:B------:R-:W-:Y:S01]  /*dee0*/  IMAD.WIDE.U32 R124, R20, -0x326172a9, RZ ;  /* 0xcd9e8d57147c7825 */ /* 0x000fe200078e00ff */
[----:B------:R-:W-:Y:S04]  /*def0*/  LOP3.LUT R226, R229, UR15, R226, 0x96, !PT ;  /* 0x0000000fe5e27c12 */ /* 0x000fe8000f8e96e2 */
[----:B------:R-:W-:Y:S01]  /*df00*/  LOP3.LUT R133, R124, 0xffff, RZ, 0xc0, !PT ;  /* 0x0000ffff7c857812 */ /* 0x000fe200078ec0ff */
[----:B------:R-:W-:Y:S01]  /*df10*/  IMAD.WIDE.U32 R226, R226, -0x2daee0ad, RZ ;  /* 0xd2511f53e2e27825 */ /* 0x000fe200078e00ff */
[----:B------:R-:W-:Y:S02]  /*df20*/  LOP3.LUT R20, R125, UR23, R228, 0x96, !PT ;  /* 0x000000177d147c12 */ /* 0x000fe4000f8e96e4 */
        /* <DEDUP_REMOVED lines=8> */
[----:B--2---:R-:W-:Y:S01]  /*dfb0*/  FADD.FTZ R169, R220, R169 ;  /* 0x000000a9dca97221 */ /* 0x004fe20000010000 */
[----:B------:R-:W-:Y:S01]  /*dfc0*/  LOP3.LUT R120, R20, 0xff, RZ, 0xc0, !PT ;  /* 0x000000ff14787812 */ /* 0x000fe200078ec0ff */
[----:B------:R-:W-:Y:S01]  /*dfd0*/  LDSM.16.MT88.4 R140, [R188+0xf000] ;  /* 0x00f00000bc8c783b */ /* 0x000fe20000004200 */
[----:B------:R-:W-:Y:S02]  /*dfe0*/  SHF.R.U32.HI R121, RZ, 0x8, R121 ;  /* 0x00000008ff797819 */ /* 0x000fe40000011679 */
[----:B------:R-:W-:Y:S02]  /*dff0*/  LOP3.LUT R152, R152, 0xff, RZ, 0xc0, !PT ;  /* 0x000000ff98987812 */ /* 0x000fe400078ec0ff */
[----:B------:R-:W-:Y:S02]  /*e000*/  PRMT R22, R22, 0x5410, R133 ;  /* 0x0000541016167816 */ /* 0x000fe40000000085 */
[----:B------:R-:W-:Y:S02]  /*e010*/  SHF.R.U32.HI R133, RZ, 0x18, R20 ;  /* 0x00000018ff857819 */ /* 0x000fe40000011614 */
[----:B------:R-:W-:Y:S01]  /*e020*/  PRMT R23, R23, 0x5410, R21 ;  /* 0x0000541017177816 */ /* 0x000fe20000000015 */
[C---:B-1----:R-:W-:Y:S03]  /*e030*/  HMMA.16816.F32.BF16 R12, R116.reuse, R24, R12 ;  /* 0x00000018740c723c */ /* 0x042fe6000004180c */
[----:B------:R-:W-:Y:S01]  /*e040*/  PRMT R21, R120, 0x5410, R121 ;  /* 0x0000541078157816 */ /* 0x000fe20000000079 */
[--C-:B------:R-:W-:Y:S01]  /*e050*/  HSET2.LE.AND R22, R22, R199.reuse, PT ;  /* 0x000000c716167233 */ /* 0x100fe20003803000 */
[----:B------:R-:W-:Y:S01]  /*e060*/  PRMT R152, R152, 0x5410, R133 ;  /* 0x0000541098987816 */ /* 0x000fe20000000085 */
[--C-:B------:R-:W-:Y:S01]  /*e070*/  HSET2.LE.AND R23, R23, R199.reuse, PT ;  /* 0x000000c717177233 */ /* 0x100fe20003803000 */
[----:B------:R-:W-:Y:S01]  /*e080*/  F2FP.BF16.PACK_AB R20, R157, R156 ;  /* 0x0000009c9d14723e */ /* 0x000fe200000010ff */
[----:B------:R-:W-:Y:S01]  /*e090*/  HMMA.16816.F32.BF16 R112, R116, R26, R112 ;  /* 0x0000001a7470723c */ /* 0x000fe20000041870 */
[----:B------:R-:W1:Y:S03]  /*e0a0*/  LDSM.16.MT88.4 R120, [R184+0xd000] ;  /* 0x00d00000b878783b */ /* 0x000e660000004200 */
[--C-:B------:R-:W-:Y:S01]  /*e0b0*/  HSET2.LE.AND R25, R21, R199.reuse, PT ;  /* 0x000000c715197233 */ /* 0x100fe20003803000 */
[----:B------:R-:W-:Y:S01]  /*e0c0*/  LOP3.LUT R22, R22, R20, RZ, 0xc0, !PT ;  /* 0x0000001416167212 */ /* 0x000fe200078ec0ff */
[--C-:B------:R-:W-:Y:S01]  /*e0d0*/  HSET2.LE.AND R21, R152, R199.reuse, PT ;  /* 0x000000c798157233 */ /* 0x100fe20003803000 */
        /* <DEDUP_REMOVED lines=11> */
[----:B------:R-:W-:Y:S01]  /*e190*/  LDSM.16.MT88.4 R116, [R186+0x11000] ;  /* 0x01100000ba74783b */ /* 0x000fe20000004200 */
[----:B------:R-:W-:Y:S01]  /*e1a0*/  LOP3.LUT R28, R226, 0xffff, RZ, 0xc0, !PT ;  /* 0x0000ffffe21c7812 */ /* 0x000fe200078ec0ff */
[----:B------:R-:W-:Y:S01]  /*e1b0*/  FADD.FTZ R221, R156, R221 ;  /* 0x000000dd9cdd7221 */ /* 0x000fe20000010000 */
[----:B------:R-:W-:Y:S01]  /*e1c0*/  LOP3.LUT R225, R227, UR6, R224, 0x96, !PT ;  /* 0x00000006e3e17c12 */ /* 0x000fe2000f8e96e0 */
[----:B------:R-:W-:Y:S01]  /*e1d0*/  FFMA.FTZ R224, R34, c[0x0][0x23c], -R166 ;  /* 0x00008f0022e07a23 */ /* 0x000fe200000108a6 */
[----:B------:R-:W4:Y:S01]  /*e1e0*/  MUFU.EX2 R133, R133 ;  /* 0x0000008500857308 */ /* 0x000f220000000800 */
[C---:B---3--:R-:W-:Y:S02]  /*e1f0*/  HMMA.16816.F32.BF16 R4, R20.reuse, R124, R4 ;  /* 0x0000007c1404723c */ /* 0x048fe40000041804 */
[----:B------:R-:W3:Y:S03]  /*e200*/  LDSM.16.MT88.4 R24, [R188+0x11000] ;  /* 0x01100000bc18783b */ /* 0x000ee60000004200 */
[----:B------:R-:W-:Y:S01]  /*e210*/  LOP3.LUT R34, R225, 0xffff, RZ, 0xc0, !PT ;  /* 0x0000ffffe1227812 */ /* 0x000fe200078ec0ff */
[----:B------:R-:W-:Y:S02]  /*e220*/  FADD.FTZ R159, R159, R223 ;  /* 0x000000df9f9f7221 */ /* 0x000fe40000010000 */
[C---:B------:R-:W-:Y:S01]  /*e230*/  HMMA.16816.F32.BF16 R8, R20.reuse, R126, R8 ;  /* 0x0000007e1408723c */ /* 0x040fe20000041808 */
[----:B------:R-:W-:Y:S01]  /*e240*/  MUFU.EX2 R224, R224 ;  /* 0x000000e000e07308 */ /* 0x000fe20000000800 */
[----:B------:R-:W-:Y:S02]  /*e250*/  LDSM.16.MT88.4 R124, [R188+0xd800] ;  /* 0x00d80000bc7c783b */ /* 0x000fe40000004200 */
[----:B------:R-:W-:Y:S01]  /*e260*/  SHF.R.U32.HI R34, RZ, 0x8, R34 ;  /* 0x00000008ff227819 */ /* 0x000fe20000011622 */
[----:B------:R-:W-:Y:S03]  /*e270*/  FADD.FTZ R157, R157, R221 ;  /* 0x000000dd9d9d7221 */ /* 0x000fe60000010000 */
[C---:B------:R-:W-:Y:S04]  /*e280*/  HMMA.16816.F32.BF16 R36, R20.reuse, R128, R36 ;  /* 0x000000801424723c */ /* 0x040fe80000041824 */
[----:B----4-:R-:W-:Y:S04]  /*e290*/  FADD.FTZ R157, R133, R157 ;  /* 0x0000009d859d7221 */ /* 0x010fe80000010000 */
[C---:B------:R-:W-:Y:S07]  /*e2a0*/  HMMA.16816.F32.BF16 R40, R20.reuse, R130, R40 ;  /* 0x000000821428723c */ /* 0x040fee0000041828 */
        /* <DEDUP_REMOVED lines=102> */
.L_x_429:
        /* <DEDUP_REMOVED lines=341> */
.L_x_434:
[----:B--234-:R-:W-:Y:S05]  /*fe60*/  BSYNC B0 ;  /* 0x0000000000007941 */ /* 0x01cfea0003800000 */
.L_x_433:
        /* <DEDUP_REMOVED lines=34> */
.L_x_436:
[----:B------:R-:W-:Y:S05]  /*10090*/  BSYNC B0 ;  /* 0x0000000000007941 */ /* 0x000fea0003800000 */
.L_x_435:
        /* <DEDUP_REMOVED lines=20> */
.L_x_438:
[----:B------:R-:W-:Y:S05]  /*101e0*/  BSYNC B0 ;  /* 0x0000000000007941 */ /* 0x000fea0003800000 */
.L_x_437:
        /* <DEDUP_REMOVED lines=20> */
.L_x_440:
[----:B------:R-:W-:Y:S05]  /*10330*/  BSYNC B0 ;  /* 0x0000000000007941 */ /* 0x000fea0003800000 */
.L_x_439:
        /* <DEDUP_REMOVED lines=21> */
.L_x_394:
        /* <DEDUP_REMOVED lines=78> */
.L_x_442:
[----:B------:R-:W-:Y:S05]  /*10970*/  BSYNC B0 ;  /* 0x0000000000007941 */ /* 0x000fea0003800000 */
.L_x_441:
        /* <DEDUP_REMOVED lines=20> */
.L_x_444:
[----:B------:R-:W-:Y:S05]  /*10ac0*/  BSYNC B0 ;  /* 0x0000000000007941 */ /* 0x000fea0003800000 */
.L_x_443:
        /* <DEDUP_REMOVED lines=20> */
.L_x_446:
[----:B------:R-:W-:Y:S05]  /*10c10*/  BSYNC B0 ;  /* 0x0000000000007941 */ /* 0x000fea0003800000 */
.L_x_445:
        /* <DEDUP_REMOVED lines=19> */
.L_x_448:
[----:B------:R-:W-:Y:S05]  /*10d50*/  BSYNC B0 ;  /* 0x0000000000007941 */ /* 0x000fea0003800000 */
.L_x_447:
        /* <DEDUP_REMOVED lines=35> */
.L_x_449:
        /* <DEDUP_REMOVED lines=15> */
.L_x_691:


//--------------------- .text._ZN5flash16flash_fwd_kernelI23Flash_fwd_kernel_traitsILi192ELi64ELi64ELi4ELb0ELb0EN7cutlass10bfloat16_tE19Flash_kernel_traitsILi192ELi64ELi64ELi4ES3_EELb1ELb1ELb0ELb0ELb0ELb0ELb0ELb1EEEvNS_16Flash_fwd_paramsE --------------------------
	.section	.text._ZN5flash16flash_fwd_kernelI23Flash_fwd_kernel_traitsILi192ELi64ELi64ELi4ELb0ELb0EN7cutlass10bfloat16_tE19Flash_kernel_traitsILi192ELi64ELi64ELi4ES3_EELb1ELb1ELb0ELb0ELb0ELb0ELb0ELb1EEEvNS_16Flash_fwd_paramsE,"ax",@progbits
	.sectioninfo	@"SHI_REGISTERS=255"
	.align	128
        .global         _ZN5flash16flash_fwd_kernelI23Flash_fwd_kernel_traitsILi192ELi64ELi64ELi4ELb0ELb0EN7cutlass10bfloat16_tE19Flash_kernel_traitsILi192ELi64ELi64ELi4ES3_EELb1ELb1ELb0ELb0ELb0ELb0ELb0ELb1EEEvNS_16Flash_fwd_paramsE
        .type           _ZN5flash16flash_fwd_kernelI23Flash_fwd_kernel_traitsILi192ELi64ELi64ELi4ELb0ELb0EN7cutlass10bfloat16_tE19Flash_kernel_traitsILi192ELi64ELi64ELi4ES3_EELb1ELb1ELb0ELb0ELb0ELb0ELb0ELb1EEEvNS_16Flash_fwd_paramsE,@function
        .size           _ZN5flash16flash_fwd_kernelI23Flash_fwd_kernel_traitsILi192ELi64ELi64ELi4ELb0ELb0EN7cutlass10bfloat16_tE19Flash_kernel_traitsILi192ELi64ELi64ELi4ES3_EELb1ELb1ELb0ELb0ELb0ELb0ELb0ELb1EEEvNS_16Flash_fwd_paramsE,(.L_x_692 - _ZN5flash16flash_fwd_kernelI23Flash_fwd_kernel_traitsILi192ELi64ELi64ELi4ELb0ELb0EN7cutlass10bfloat16_tE19Flash_kernel_traitsILi192ELi64ELi64ELi4ES3_EELb1ELb1ELb0ELb0ELb0ELb0ELb0ELb1EEEvNS_16Flash_fwd_paramsE)
        .other          _ZN5flash16flash_fwd_kernelI23Flash_fwd_kernel_traitsILi192ELi64ELi64ELi4ELb0ELb0EN7cutlass10bfloat16_tE19Flash_kernel_traitsILi192ELi64ELi64ELi4ES3_EELb1ELb1ELb0ELb0ELb0ELb0ELb0ELb1EEEvNS_16Flash_fwd_paramsE,@"STO_CUDA_ENTRY STV_DEFAULT"
_ZN5flash16flash_fwd_kernelI23Flash_fwd_kernel_traitsILi192ELi64ELi64ELi4ELb0ELb0EN7cutlass10bfloat16_tE19Flash_kernel_traitsILi192ELi64ELi64ELi4ES3_EELb1ELb1ELb0ELb0ELb0ELb0ELb0ELb1EEEvNS_16Flash_fwd_paramsE:
.text._ZN5flash16flash_fwd_kernelI23Flash_fwd_kernel_traitsILi192ELi64ELi64ELi4ELb0ELb0EN7cutlass10bfloat16_tE19Flash_kernel_traitsILi192ELi64ELi64ELi4ES3_EELb1ELb1ELb0ELb0ELb0ELb0ELb0ELb1EEEvNS_16Flash_fwd_paramsE:
[----:B------:R-:W-:-:S03]  /*0000*/  MOV R1, c[0x0][0x28] ;  /* 0x00000a0000017a02 */ /* 0x000fc60000000f00 */
[----:B------:R-:W-:Y:S01]  /*0010*/  ULDC.U8 UR4, c[0x0][0x304] ;  /* 0x0000c10000047ab9 */ /* 0x000fe20000000000 */
[----:B------:R-:W-:Y:S01]  /*0020*/  IADD3 R1, R1, -0xe8, RZ ;  /* 0xffffff1801017810 */ /* 0x000fe20007ffe0ff */
[----:B------:R-:W-:Y:S01]  /*0030*/  ULDC.64 UR22, c[0x0][0x2f0] ;  /* 0x0000bc0000167ab9 */ /* 0x000fe20000000a00 */
[----:B------:R-:W-:Y:S01]  /*0040*/  ISETP.NE.AND P2, PT, RZ, UR4, PT ;  /* 0x00000004ff007c0c */ /* 0x000fe2000bf45270 */
[----:B------:R-:W-:Y:S01]  /*0050*/  IMAD.U32 R2, RZ, RZ, UR22 ;  /* 0x00000016ff027e24 */ /* 0x000fe2000f8e00ff */
[----:B------:R-:W-:Y:S01]  /*0060*/  ULDC.64 UR18, c[0x0][0x118] ;  /* 0x0000460000127ab9 */ /* 0x000fe20000000a00 */
[----:B------:R-:W-:Y:S01]  /*0070*/  IMAD.U32 R3, RZ, RZ, UR23 ;  /* 0x00000017ff037e24 */ /* 0x000fe2000f8e00ff */
[----:B------:R-:W-:Y:S01]  /*0080*/  MOV R8, c[0x0][0x2fc] ;  /* 0x0000bf0000087a02 */ /* 0x000fe20000000f00 */
[----:B------:R-:W-:Y:S01]  /*0090*/  IMAD.MOV.U32 R7, RZ, RZ, c[0x0][0x2f8] ;  /* 0x0000be00ff077624 */ /* 0x000fe200078e00ff */
[----:B------:R-:W1:Y:S01]  /*00a0*/  S2UR UR13, SR_CTAID.X ;  /* 0x00000000000d79c3 */ /* 0x000e620000002500 */
[----:B------:R-:W2:Y:S01]  /*00b0*/  S2R R26, SR_TID.X ;  /* 0x00000000001a7919 */ /* 0x000ea20000002100 */
[----:B------:R-:W-:-:S05]  /*00c0*/  ULDC.64 UR4, c[0x0][0x240] ;  /* 0x0000900000047ab9 */ /* 0x000fca0000000a00 */
[----:B------:R3:W4:Y:S02]  /*00d0*/  @P2 LDG.E.64 R4, [R2.64] ;  /* 0x0000001202042981 */ /* 0x000724000c1e1b00 */
[----:B---3--:R-:W-:Y:S02]  /*00e0*/  @P2 IMAD.MOV.U32 R2, RZ, RZ, R7 ;  /* 0x000000ffff022224 */ /* 0x008fe400078e0007 */
[----:B------:R-:W-:-:S06]  /*00f0*/  @P2 IMAD.MOV.U32 R3, RZ, RZ, R8 ;  /* 0x000000ffff032224 */ /* 0x000fcc00078e0008 */
[----:B------:R-:W3:Y:S01]  /*0100*/  @P2 LDG.E.64 R2, [R2.64] ;  /* 0x0000001202022981 */ /* 0x000ee2000c1e1b00 */
[----:B------:R-:W5:Y:S01]  /*0110*/  S2UR UR12, SR_CTAID.Y ;  /* 0x00000000000c79c3 */ /* 0x000f620000002600 */
[----:B------:R-:W-:Y:S02]  /*0120*/  UISETP.NE.U32.AND UP2, UPT, URZ, UR4, UPT ;  /* 0x000000043f00728c */ /* 0x000fe4000bf45070 */
[----:B------:R-:W-:Y:S02]  /*0130*/  UMOV UR9, 0x4 ;  /* 0x0000000400097882 */ /* 0x000fe40000000000 */
[----:B------:R-:W-:Y:S02]  /*0140*/  UISETP.NE.AND.EX UP2, UPT, URZ, UR5, UPT, UP2 ;  /* 0x000000053f00728c */ /* 0x000fe4000bf45320 */
[----:B------:R-:W-:Y:S01]  /*0150*/  ULDC.64 UR14, c[0x0][0x240] ;  /* 0x00009000000e7ab9 */ /* 0x000fe20000000a00 */
[----:B------:R-:W1:Y:S01]  /*0160*/  S2UR UR11, SR_CTAID.Z ;  /* 0x00000000000b79c3 */ /* 0x000e620000002700 */
[----:B------:R-:W-:-:S02]  /*0170*/  ULDC.64 UR4, c[0x0][0x250] ;  /* 0x0000940000047ab9 */ /* 0x000fc40000000a00 */
[----:B------:R-:W-:Y:S01]  /*0180*/  PLOP3.LUT P0, PT, PT, PT, UP2, 0x80, 0x0 ;  /* 0x000000000000781c */ /* 0x000fe20003f0f028 */
[----:B------:R-:W-:Y:S02]  /*0190*/  UISETP.NE.U32.AND UP0, UPT, URZ, UR4, UPT ;  /* 0x000000043f00728c */ /* 0x000fe4000bf05070 */
[----:B------:R-:W-:Y:S02]  /*01a0*/  ULDC.U8 UR8, c[0x0][0x312] ;  /* 0x0000c48000087ab9 */ /* 0x000fe40000000000 */
[----:B------:R-:W-:Y:S02]  /*01b0*/  UISETP.NE.AND UP3, UPT, UR8, URZ, UPT ;  /* 0x0000003f0800728c */ /* 0x000fe4000bf65270 */
[----:B------:R-:W-:-:S03]  /*01c0*/  UISETP.NE.AND.EX UP0, UPT, URZ, UR5, UPT, UP0 ;  /* 0x000000053f00728c */ /* 0x000fc6000bf05300 */
[----:B------:R-:W-:Y:S02]  /*01d0*/  ULDC.64 UR4, c[0x0][0x250] ;  /* 0x0000940000047ab9 */ /* 0x000fe40000000a00 */
[----:B-----5:R-:W-:Y:S02]  /*01e0*/  UIMAD.WIDE UR14, UR12, UR9, UR14 ;  /* 0x000000090c0e72a5 */ /* 0x020fe4000f8e020e */
[----:B-1----:R-:W-:-:S06]  /*01f0*/  ULOP3.LUT UR6, UR11, UR13, UR12, 0xfe, !UPT ;  /* 0x0000000d0b067292 */ /* 0x002fcc000f8efe0c */
[----:B--2---:R-:W-:Y:S01]  /*0200*/  LOP3.LUT P3, RZ, R26, UR6, RZ, 0xfc, !PT ;  /* 0x000000061aff7c12 */ /* 0x004fe2000f86fcff */
[----:B------:R-:W-:Y:S02]  /*0210*/  ULDC.64 UR6, c[0x0][0x248] ;  /* 0x0000920000067ab9 */ /* 0x000fe40000000a00 */
[----:B------:R-:W-:-:S04]  /*0220*/  UISETP.EQ.U32.AND UP1, UPT, URZ, UR6, UPT ;  /* 0x000000063f00728c */ /* 0x000fc8000bf22070 */
[----:B------:R-:W-:Y:S02]  /*0230*/  UISETP.EQ.OR.EX UP1, UPT, URZ, UR7, !UP3, UP1 ;  /* 0x000000073f00728c */ /* 0x000fe4000df22710 */
[----:B------:R-:W-:Y:S02]  /*0240*/  @UP0 UIMAD.WIDE UR4, UR12, UR9, UR4 ;  /* 0x000000090c0402a5 */ /* 0x000fe4000f8e0204 */
[----:B------:R-:W-:Y:S02]  /*0250*/  ULDC.64 UR6, c[0x0][0x248] ;  /* 0x0000920000067ab9 */ /* 0x000fe40000000a00 */
[----:B------:R-:W-:Y:S01]  /*0260*/  @!P3 IMAD.MOV.U32 R10, RZ, RZ, c[0x0][0x308] ;  /* 0x0000c200ff0ab624 */ /* 0x000fe200078e00ff */
[----:B------:R-:W-:Y:S01]  /*0270*/  @!P3 MOV R11, c[0x0][0x30c] ;  /* 0x0000c300000bba02 */ /* 0x000fe20000000f00 */
[----:B------:R-:W-:Y:S01]  /*0280*/  UIMAD.WIDE UR6, UR12, UR9, UR6 ;  /* 0x000000090c0672a5 */ /* 0x000fe2000f8e0206 */
[----:B----4-:R-:W1:Y:S08]  /*0290*/  @P2 R2UR UR22, R4 ;  /* 0x00000000041623c2 */ /* 0x010e7000000e0000 */
[----:B------:R-:W2:Y:S01]  /*02a0*/  @P2 R2UR UR23, R5 ;  /* 0x00000000051723c2 */ /* 0x000ea200000e0000 */
[----:B-1----:R-:W-:-:S02]  /*02b0*/  IMAD.U32 R4, RZ, RZ, UR22 ;  /* 0x00000016ff047e24 */ /* 0x002fc4000f8e00ff */
[----:B--2---:R-:W-:Y:S01]  /*02c0*/  IMAD.U32 R5, RZ, RZ, UR23 ;  /* 0x00000017ff057e24 */ /* 0x004fe2000f8e00ff */
[----:B---3--:R-:W-:Y:S02]  /*02d0*/  @P2 IADD3 R7, P1, R2, c[0x0][0x300], RZ ;  /* 0x0000c00002072a10 */ /* 0x008fe40007f3e0ff */
[----:B------:R-:W-:Y:S02]  /*02e0*/  MOV R2, UR14 ;  /* 0x0000000e00027c02 */ /* 0x000fe40008000f00 */
[----:B------:R1:W-:Y:S01]  /*02f0*/  @!P3 STG.E.64 [R10.64], R4 ;  /* 0x000000040a00b986 */ /* 0x0003e2000c101b12 */
[----:B------:R-:W-:Y:S02]  /*0300*/  @P2 IMAD.X R8, RZ, RZ, R3, P1 ;  /* 0x000000ffff082224 */ /* 0x000fe400008e0603 */
[----:B------:R-:W-:Y:S01]  /*0310*/  IMAD.U32 R3, RZ, RZ, UR15 ;  /* 0x0000000fff037e24 */ /* 0x000fe2000f8e00ff */
[----:B------:R-:W-:Y:S01]  /*0320*/  PLOP3.LUT P1, PT, PT, PT, UP0, 0x80, 0x0 ;  /* 0x000000000000781c */ /* 0x000fe20003f2f008 */
[----:B-1----:R-:W-:Y:S01]  /*0330*/  @!P3 IMAD.MOV.U32 R4, RZ, RZ, R7 ;  /* 0x000000ffff04b224 */ /* 0x002fe200078e0007 */
[----:B------:R-:W-:-:S05]  /*0340*/  @!P3 MOV R5, R8 ;  /* 0x000000080005b202 */ /* 0x000fca0000000f00 */
[----:B------:R1:W-:Y:S04]  /*0350*/  @!P3 STG.E.64 [R10.64+0x8], R4 ;  /* 0x000008040a00b986 */ /* 0x0003e8000c101b12 */
[----:B------:R2:W3:Y:S04]  /*0360*/  @P0 LDG.E R9, [R2.64] ;  /* 0x0000001202090981 */ /* 0x0004e8000c1e1900 */
[----:B------:R2:W4:Y:S01]  /*0370*/  @P0 LDG.E R6, [R2.64+0x4] ;  /* 0x0000041202060981 */ /* 0x000522000c1e1900 */
[----:B------:R-:W-:Y:S01]  /*0380*/  PLOP3.LUT P2, PT, PT, PT, UP1, 0x80, 0x0 ;  /* 0x000000000000781c */ /* 0x000fe20003f4f018 */
[----:B-1----:R-:W-:-:S02]  /*0390*/  IMAD.U32 R4, RZ, RZ, UR4 ;  /* 0x00000004ff047e24 */ /* 0x002fc4000f8e00ff */
[----:B------:R-:W-:Y:S01]  /*03a0*/  IMAD.U32 R5, RZ, RZ, UR5 ;  /* 0x00000005ff057e24 */ /* 0x000fe2000f8e00ff */
[----:B--2---:R-:W-:Y:S01]  /*03b0*/  MOV R2, UR6 ;  /* 0x0000000600027c02 */ /* 0x004fe20008000f00 */
[----:B------:R-:W-:-:S03]  /*03c0*/  IMAD.U32 R3, RZ, RZ, UR7 ;  /* 0x00000007ff037e24 */ /* 0x000fc6000f8e00ff */
[----:B------:R-:W2:Y:S05]  /*03d0*/  @P1 LDG.E R4, [R4.64] ;  /* 0x0000001204041981 */ /* 0x000eaa000c1e1900 */
[----:B------:R-:W5:Y:S01]  /*03e0*/  @!P2 LDG.E R0, [R2.64] ;  /* 0x000000120200a981 */ /* 0x000f62000c1e1900 */
[----:B------:R-:W-:Y:S01]  /*03f0*/  UMOV UR10, 0xffffffff ;  /* 0xffffffff000a7882 */ /* 0x000fe20000000000 */
[----:B------:R-:W1:Y:S01]  /*0400*/  LDC.U8 R251, c[0x0][0x2d8] ;  /* 0x0000b600fffb7b82 */ /* 0x000e620000000000 */
[----:B------:R-:W-:Y:S01]  /*0410*/  UMOV UR20, URZ ;  /* 0x0000003f00147c82 */ /* 0x000fe20008000000 */
[----:B------:R-:W-:Y:S01]  /*0420*/  SHF.R.S32.HI R14, RZ, 0x1f, R26 ;  /* 0x0000001fff0e7819 */ /* 0x000fe2000001141a */
[----:B------:R-:W-:-:S03]  /*0430*/  UMOV UR21, 0xffffffff ;  /* 0xffffffff00157882 */ /* 0x000fc60000000000 */
[----:B------:R-:W-:Y:S02]  /*0440*/  LEA.HI R16, R14, R26, RZ, 0x5 ;  /* 0x0000001a0e107211 */ /* 0x000fe400078f28ff */
[----:B---3--:R-:W3:Y:S08]  /*0450*/  @P0 R2UR UR10, R9 ;  /* 0x00000000090a03c2 */ /* 0x008ef000000e0000 */
[----:B----4-:R-:W3:Y:S01]  /*0460*/  @P0 R2UR UR16, R6 ;  /* 0x00000000061003c2 */ /* 0x010ee200000e0000 */
[----:B------:R-:W-:-:S04]  /*0470*/  ISETP.NE.U32.AND P0, PT, RZ, c[0x0][0x248], PT ;  /* 0x00009200ff007a0c */ /* 0x000fc80003f05070 */
[----:B------:R-:W-:Y:S01]  /*0480*/  ISETP.NE.AND.EX P0, PT, RZ, c[0x0][0x24c], PT, P0 ;  /* 0x00009300ff007a0c */ /* 0x000fe20003f05300 */
[----:B---3--:R-:W-:Y:S02]  /*0490*/  @UP2 UIADD3 UR16, UR16, -UR10, URZ ;  /* 0x8000000a10102290 */ /* 0x008fe4000fffe03f */
[----:B--2---:R2:W3:Y:S05]  /*04a0*/  @P1 R2UR UR20, R4 ;  /* 0x00000000041413c2 */ /* 0x0044ea00000e0000 */
[----:B------:R-:W-:-:S03]  /*04b0*/  @!UP2 ULDC UR16, c[0x0][0x214] ;  /* 0x000085000010aab9 */ /* 0x000fc60000000800 */
[----:B-----5:R2:W4:Y:S02]  /*04c0*/  @!P2 R2UR UR21, R0 ;  /* 0x000000000015a3c2 */ /* 0x02052400000e0000 */
[----:B--234-:R-:W-:Y:S05]  /*04d0*/  @!P0 BRA `(.L_x_450) ;  /* 0x0000007000008947 */ /* 0x01cfea0003800000 */
[----:B-1----:R-:W-:-:S13]  /*04e0*/  PLOP3.LUT P0, PT, PT, PT, UP3, 0x80, 0x0 ;  /* 0x000000000000781c */ /* 0x002fda0003f0f038 */
[----:B------:R-:W2:Y:S04]  /*04f0*/  @P0 LDG.E R0, [R2.64+0x4] ;  /* 0x0000041202000981 */ /* 0x000ea8000c1e1900 */
[----:B------:R-:W3:Y:S01]  /*0500*/  @!P0 LDG.E R2, [R2.64] ;  /* 0x0000001202028981 */ /* 0x000ee2000c1e1900 */
[----:B--2---:R-:W1:Y:S02]  /*0510*/  @P0 R2UR UR6, R0 ;  /* 0x00000000000603c2 */ /* 0x004e6400000e0000 */
[----:B-1----:R-:W-:-:S11]  /*0520*/  @UP3 UIADD3 UR6, UR6, -UR21, URZ ;  /* 0x8000001506063290 */ /* 0x002fd6000fffe03f */
[----:B---3--:R1:W2:Y:S02]  /*0530*/  @!P0 R2UR UR6, R2 ;  /* 0x00000000020683c2 */ /* 0x0082a400000e0000 */
[----:B-12---:R-:W-:Y:S05]  /*0540*/  BRA `(.L_x_451) ;  /* 0x0000001000007947 */ /* 0x006fea0003800000 */
.L_x_450:
[----:B-1----:R-:W-:Y:S02]  /*0550*/  ULDC UR6, c[0x0][0x218] ;  /* 0x0000860000067ab9 */ /* 0x002fe40000000800 */
.L_x_451:
        /* <DEDUP_REMOVED lines=37> */
[----:B------:R-:W-:Y:S01]  /*07b0*/  LOP3.LUT R0, R16, 0xffffffe0, RZ, 0xc0, !PT ;  /* 0xffffffe010007812 */ /* 0x000fe200078ec0ff */
[----:B------:R-:W-:Y:S02]  /*07c0*/  UISETP.NE.AND UP0, UPT, UR21, -0x1, UPT ;  /* 0xffffffff1500788c */ /* 0x000fe4000bf05270 */
[----:B------:R-:W-:Y:S02]  /*07d0*/  ULDC.64 UR4, c[0x0][0x190] ;  /* 0x0000640000047ab9 */ /* 0x000fe40000000a00 */
[----:B------:R-:W-:Y:S01]  /*07e0*/  ULDC.64 UR6, c[0x0][0x178] ;  /* 0x00005e0000067ab9 */ /* 0x000fe20000000a00 */
[----:B------:R-:W-:Y:S01]  /*07f0*/  IMAD.IADD R20, R26, 0x1, -R0 ;  /* 0x000000011a147824 */ /* 0x000fe200078e0a00 */
[----:B------:R-:W-:-:S03]  /*0800*/  PLOP3.LUT P0, PT, PT, PT, UP0, 0x80, 0x0 ;  /* 0x000000000000781c */ /* 0x000fc60003f0f008 */
[----:B------:R-:W-:Y:S01]  /*0810*/  @UP1 UIMAD.WIDE.U32 UR26, UR10, UR4, URZ ;  /* 0x000000040a1a12a5 */ /* 0x000fe2000f8e003f */
[----:B------:R-:W-:Y:S01]  /*0820*/  SHF.R.S32.HI R0, RZ, 0x1f, R20 ;  /* 0x0000001fff007819 */ /* 0x000fe20000011414 */
[----:B------:R-:W-:Y:S02]  /*0830*/  @!UP1 USHF.R.S32.HI UR24, URZ, 0x1f, UR12 ;  /* 0x0000001f3f189899 */ /* 0x000fe4000801140c */
[----:B------:R-:W-:Y:S02]  /*0840*/  @UP0 UIADD3 UR25, UR20, UR21, URZ ;  /* 0x0000001514190290 */ /* 0x000fe4000fffe03f */
[----:B------:R-:W-:Y:S02]  /*0850*/  @UP1 UIMAD UR17, UR10, UR5, UR27 ;  /* 0x000000050a1112a4 */ /* 0x000fe4000f8e021b */
[----:B------:R-:W-:Y:S02]  /*0860*/  @!UP1 UIMAD UR24, UR24, UR6, URZ ;  /* 0x00000006181892a4 */ /* 0x000fe4000f8e023f */
[----:B------:R-:W-:-:S02]  /*0870*/  ULDC.64 UR4, c[0x0][0x198] ;  /* 0x0000660000047ab9 */ /* 0x000fc40000000a00 */
[----:B------:R-:W-:Y:S02]  /*0880*/  @UP0 UIMAD.WIDE.U32 UR28, UR25, UR4, URZ ;  /* 0x00000004191c02a5 */ /* 0x000fe4000f8e003f */
[----:B------:R-:W-:Y:S02]  /*0890*/  @!UP1 UIMAD UR24, UR12, UR7, UR24 ;  /* 0x000000070c1892a4 */ /* 0x000fe4000f8e0218 */
[----:B------:R-:W-:Y:S02]  /*08a0*/  @UP0 UIMAD UR7, UR25, UR5, UR29 ;  /* 0x00000005190702a4 */ /* 0x000fe4000f8e021d */
[----:B------:R-:W-:Y:S02]  /*08b0*/  ULDC UR4, c[0x0][0x224] ;  /* 0x0000890000047ab9 */ /* 0x000fe40000000800 */
[----:B------:R-:W-:Y:S02]  /*08c0*/  ULDC UR5, c[0x0][0x1c0] ;  /* 0x0000700000057ab9 */ /* 0x000fe40000000800 */
[----:B------:R-:W-:-:S02]  /*08d0*/  UIMAD UR5, UR12, UR5, UR11 ;  /* 0x000000050c0572a4 */ /* 0x000fc4000f8e020b */
[----:B------:R-:W-:Y:S02]  /*08e0*/  @!UP1 UIMAD.WIDE.U32 UR30, UR12, UR6, URZ ;  /* 0x000000060c1e92a5 */ /* 0x000fe4000f8e003f */
[----:B------:R-:W-:Y:S02]  /*08f0*/  UIMAD UR4, UR5, UR4, UR14 ;  /* 0x00000004050472a4 */ /* 0x000fe4000f8e020e */
[----:B------:R-:W-:Y:S02]  /*0900*/  USHF.L.U32 UR5, UR5, 0x5, URZ ;  /* 0x0000000505057899 */ /* 0x000fe4000800063f */
[----:B------:R-:W-:Y:S02]  /*0910*/  ULDC UR6, c[0x0][0x228] ;  /* 0x00008a0000067ab9 */ /* 0x000fe40000000800 */
[----:B------:R-:W-:Y:S02]  /*0920*/  UIMAD UR6, UR4, UR6, URZ ;  /* 0x00000006040672a4 */ /* 0x000fe4000f8e023f */
[----:B------:R-:W-:Y:S01]  /*0930*/  IADD3 R96, P2, P1, R7, UR5, R20 ;  /* 0x0000000507607c10 */ /* 0x000fe2000f95e014 */
[----:B------:R-:W-:-:S02]  /*0940*/  USHF.R.S32.HI UR4, URZ, 0x1f, UR5 ;  /* 0x0000001f3f047899 */ /* 0x000fc40008011405 */
[----:B------:R-:W-:Y:S02]  /*0950*/  @!UP1 UIADD3 UR17, UR31, UR24, URZ ;  /* 0x000000181f119290 */ /* 0x000fe4000fffe03f */
[----:B------:R1:W-:Y:S01]  /*0960*/  STL [R1+0xc8], R96 ;  /* 0x0000c86001007387 */ /* 0x0003e20000100800 */
[----:B------:R-:W-:Y:S01]  /*0970*/  @UP1 UMOV UR24, UR26 ;  /* 0x0000001a00181c82 */ /* 0x000fe20008000000 */
[----:B------:R-:W-:Y:S01]  /*0980*/  IADD3.X R93, R8, UR4, R0, P2, P1 ;  /* 0x00000004085d7c10 */ /* 0x000fe200097e2400 */
[----:B------:R-:W-:Y:S01]  /*0990*/  @!UP1 UMOV UR24, UR30 ;  /* 0x0000001e00189c82 */ /* 0x000fe20008000000 */
[----:B------:R-:W-:Y:S05]  /*09a0*/  @P0 BRA `(.L_x_453) ;  /* 0x000000c000000947 */ /* 0x000fea0003800000 */
[----:B------:R-:W-:Y:S02]  /*09b0*/  USHF.R.S32.HI UR25, URZ, 0x1f, UR20 ;  /* 0x0000001f3f197899 */ /* 0x000fe40008011414 */
[----:B------:R-:W-:Y:S02]  /*09c0*/  ULDC.64 UR4, c[0x0][0x198] ;  /* 0x0000660000047ab9 */ /* 0x000fe40000000a00 */
[----:B------:R-:W-:-:S02]  /*09d0*/  UIMAD UR25, UR25, UR4, URZ ;  /* 0x00000004191972a4 */ /* 0x000fc4000f8e023f */
[----:B------:R-:W-:Y:S02]  /*09e0*/  UIMAD.WIDE.U32 UR26, UR20, UR4, URZ ;  /* 0x00000004141a72a5 */ /* 0x000fe4000f8e003f */
[----:B------:R-:W-:Y:S02]  /*09f0*/  UIMAD UR25, UR20, UR5, UR25 ;  /* 0x00000005141972a4 */ /* 0x000fe4000f8e0219 */
[----:B------:R-:W-:Y:S02]  /*0a00*/  USHF.R.S32.HI UR7, URZ, 0x1f, UR12 ;  /* 0x0000001f3f077899 */ /* 0x000fe4000801140c */
[----:B------:R-:W-:Y:S02]  /*0a10*/  ULDC.64 UR4, c[0x0][0x180] ;  /* 0x0000600000047ab9 */ /* 0x000fe40000000a00 */
[----:B------:R-:W-:Y:S02]  /*0a20*/  UIADD3 UR27, UR27, UR25, URZ ;  /* 0x000000191b1b7290 */ /* 0x000fe4000fffe03f */
[----:B------:R-:W-:-:S02]  /*0a30*/  UIMAD UR7, UR7, UR4, URZ ;  /* 0x00000004070772a4 */ /* 0x000fc4000f8e023f */
[----:B------:R-:W-:Y:S02]  /*0a40*/  UIMAD.WIDE.U32 UR28, UR12, UR4, UR26 ;  /* 0x000000040c1c72a5 */ /* 0x000fe4000f8e001a */
[----:B------:R-:W-:-:S04]  /*0a50*/  UIMAD UR7, UR12, UR5, UR7 ;  /* 0x000000050c0772a4 */ /* 0x000fc8000f8e0207 */
[----:B------:R-:W-:Y:S02]  /*0a60*/  UIADD3 UR7, UR29, UR7, URZ ;  /* 0x000000071d077290 */ /* 0x000fe4000fffe03f */
.L_x_453:
[----:B------:R-:W-:Y:S01]  /*0a70*/  IABS R4, c[0x0][0x1c8] ;  /* 0x0000720000047a13 */ /* 0x000fe20000000000 */
[----:B------:R-:W2:Y:S01]  /*0a80*/  S2R R5, SR_CTAID.Z ;  /* 0x0000000000057919 */ /* 0x000ea20000002700 */
[----:B------:R-:W-:Y:S02]  /*0a90*/  ULDC UR4, c[0x0][0x1c8] ;  /* 0x0000720000047ab9 */ /* 0x000fe40000000800 */
[----:B------:R-:W3:Y:S01]  /*0aa0*/  I2F.RP R2, R4 ;  /* 0x0000000400027306 */ /* 0x000ee20000209400 */
[----:B------:R-:W-:Y:S02]  /*0ab0*/  ULOP3.LUT UR4, UR11, UR4, URZ, 0x3c, !UPT ;  /* 0x000000040b047292 */ /* 0x000fe4000f8e3c3f */
[----:B------:R-:W-:-:S04]  /*0ac0*/  @UP0 UIADD3 UR21, UR20, UR21, URZ ;  /* 0x0000001514150290 */ /* 0x000fc8000fffe03f */
[----:B------:R-:W-:Y:S01]  /*0ad0*/  ISETP.LE.AND P1, PT, RZ, UR4, PT ;  /* 0x00000004ff007c0c */ /* 0x000fe2000bf23270 */
[----:B------:R-:W-:Y:S02]  /*0ae0*/  ULDC.64 UR4, c[0x0][0x1a0] ;  /* 0x0000680000047ab9 */ /* 0x000fe40000000a00 */
[----:B------:R-:W-:-:S04]  /*0af0*/  @UP0 UIMAD.WIDE.U32 UR26, UR21, UR4, URZ ;  /* 0x00000004151a02a5 */ /* 0x000fc8000f8e003f */
[----:B------:R-:W-:Y:S01]  /*0b00*/  @UP0 UIMAD UR5, UR21, UR5, UR27 ;  /* 0x00000005150502a4 */ /* 0x000fe2000f8e021b */
[----:B---3--:R-:W3:Y:S01]  /*0b10*/  MUFU.RCP R2, R2 ;  /* 0x0000000200027308 */ /* 0x008ee20000001000 */
[----:B------:R-:W-:Y:S01]  /*0b20*/  USHF.R.S32.HI UR21, URZ, 0x1f, UR11 ;  /* 0x0000001f3f157899 */ /* 0x000fe2000801140b */
[----:B--2---:R-:W-:Y:S02]  /*0b30*/  IABS R5, R5 ;  /* 0x0000000500057213 */ /* 0x004fe40000000000 */
[----:B---3--:R-:W-:-:S04]  /*0b40*/  IADD3 R2, R2, 0xffffffe, RZ ;  /* 0x0ffffffe02027810 */ /* 0x008fc80007ffe0ff */
[----:B------:R-:W2:Y:S02]  /*0b50*/  F2I.FTZ.U32.TRUNC.NTZ R3, R2 ;  /* 0x0000000200037305 */ /* 0x000ea4000021f000 */
[----:B--2---:R-:W-:Y:S02]  /*0b60*/  IMAD.MOV R0, RZ, RZ, -R3 ;  /* 0x000000ffff007224 */ /* 0x004fe400078e0a03 */
        /* <DEDUP_REMOVED lines=28> */
.L_x_454:
[CC--:B------:R-:W-:Y:S01]  /*0d30*/  LEA.HI R6, R14.reuse, R26.reuse, RZ, 0x3 ;  /* 0x0000001a0e067211 */ /* 0x0c0fe200078f18ff */
[----:B------:R-:W2:Y:S01]  /*0d40*/  S2R R18, SR_CTAID.Z ;  /* 0x0000000000127919 */ /* 0x000ea20000002700 */
[-C--:B------:R-:W-:Y:S01]  /*0d50*/  LEA.HI R5, R14, R26.reuse, RZ, 0x4 ;  /* 0x0000001a0e057211 */ /* 0x080fe200078f20ff */
[----:B------:R-:W-:Y:S01]  /*0d60*/  UIADD3 UR12, -UR14, UR16, URZ ;  /* 0x000000100e0c7290 */ /* 0x000fe2000fffe13f */
[----:B------:R-:W-:Y:S01]  /*0d70*/  LOP3.LUT R3, R6, 0xfffffff8, RZ, 0xc0, !PT ;  /* 0xfffffff806037812 */ /* 0x000fe200078ec0ff */
[----:B------:R-:W-:Y:S01]  /*0d80*/  IMAD.MOV.U32 R27, RZ, RZ, 0x20 ;  /* 0x00000020ff1b7424 */ /* 0x000fe200078e00ff */
[----:B------:R-:W-:Y:S01]  /*0d90*/  SHF.R.S32.HI R7, RZ, 0x4, R5 ;  /* 0x00000004ff077819 */ /* 0x000fe20000011405 */
[----:B------:R-:W-:Y:S01]  /*0da0*/  IMAD.U32 R10, RZ, RZ, UR13 ;  /* 0x0000000dff0a7e24 */ /* 0x000fe2000f8e00ff */
[----:B------:R-:W-:Y:S01]  /*0db0*/  SHF.R.S32.HI R6, RZ, 0x3, R6 ;  /* 0x00000003ff067819 */ /* 0x000fe20000011406 */
[----:B------:R-:W-:Y:S01]  /*0dc0*/  IMAD.IADD R23, R26, 0x1, -R3 ;  /* 0x000000011a177824 */ /* 0x000fe200078e0a03 */
[C---:B------:R-:W-:Y:S01]  /*0dd0*/  LEA.HI R2, R5.reuse, R7, RZ, 0x1 ;  /* 0x0000000705027211 */ /* 0x040fe200078f08ff */
[----:B------:R-:W-:Y:S01]  /*0de0*/  BSSY B0, `(.L_x_455) ;  /* 0x0000070000007945 */ /* 0x000fe20003800000 */
[----:B------:R-:W-:Y:S01]  /*0df0*/  LOP3.LUT R3, R5, 0xfffffff0, RZ, 0xc0, !PT ;  /* 0xfffffff005037812 */ /* 0x000fe200078ec0ff */
[----:B------:R-:W-:Y:S01]  /*0e00*/  IMAD.SHL.U32 R4, R6, 0x40, RZ ;  /* 0x0000004006047824 */ /* 0x000fe200078e00ff */
[----:B------:R-:W-:Y:S01]  /*0e10*/  LOP3.LUT R2, R2, 0xfffffffe, RZ, 0xc0, !PT ;  /* 0xfffffffe02027812 */ /* 0x000fe200078ec0ff */
[----:B------:R-:W-:Y:S01]  /*0e20*/  IMAD.SHL.U32 R102, R23, 0x8, RZ ;  /* 0x0000000817667824 */ /* 0x000fe200078e00ff */
[----:B------:R-:W-:Y:S01]  /*0e30*/  LEA.HI R14, R14, R26, RZ, 0x6 ;  /* 0x0000001a0e0e7211 */ /* 0x000fe200078f30ff */
[----:B------:R-:W-:Y:S01]  /*0e40*/  IMAD.IADD R8, R26, 0x1, -R3 ;  /* 0x000000011a087824 */ /* 0x000fe200078e0a03 */
[----:B------:R-:W-:Y:S01]  /*0e50*/  SHF.R.S32.HI R22, RZ, 0x5, R16 ;  /* 0x00000005ff167819 */ /* 0x000fe20000011410 */
[----:B------:R-:W-:Y:S01]  /*0e60*/  IMAD.IADD R25, R7, 0x1, -R2 ;  /* 0x0000000107197824 */ /* 0x000fe200078e0a02 */
[----:B------:R-:W-:Y:S01]  /*0e70*/  LOP3.LUT R2, R4, 0x1c0, RZ, 0xc0, !PT ;  /* 0x000001c004027812 */ /* 0x000fe200078ec0ff */
[----:B------:R-:W-:Y:S01]  /*0e80*/  IMAD.SHL.U32 R14, R14, 0x8, RZ ;  /* 0x000000080e0e7824 */ /* 0x000fe200078e00ff */
[----:B------:R-:W-:-:S02]  /*0e90*/  SHF.R.S32.HI R4, RZ, 0x1f, R8 ;  /* 0x0000001fff047819 */ /* 0x000fc40000011408 */
[----:B------:R-:W-:Y:S02]  /*0ea0*/  LOP3.LUT R3, R2, 0x38, R102, 0xf8, !PT ;  /* 0x0000003802037812 */ /* 0x000fe400078ef866 */
[----:B------:R-:W-:Y:S02]  /*0eb0*/  LEA.HI R15, R4, R8, RZ, 0x3 ;  /* 0x00000008040f7211 */ /* 0x000fe400078f18ff */
[----:B------:R-:W-:Y:S02]  /*0ec0*/  SHF.R.S32.HI R7, RZ, 0x1f, R6 ;  /* 0x0000001fff077819 */ /* 0x000fe40000011406 */
[----:B------:R-:W-:Y:S02]  /*0ed0*/  SHF.R.U32.HI R2, RZ, 0x3, R2 ;  /* 0x00000003ff027819 */ /* 0x000fe40000011602 */
[----:B------:R-:W-:Y:S01]  /*0ee0*/  SHF.R.S32.HI R103, RZ, 0x1f, R102 ;  /* 0x0000001fff677819 */ /* 0x000fe20000011466 */
[----:B------:R-:W-:Y:S01]  /*0ef0*/  IMAD R12, R7, c[0x0][0x198], RZ ;  /* 0x00006600070c7a24 */ /* 0x000fe200078e02ff */
[----:B------:R-:W-:Y:S01]  /*0f00*/  LOP3.LUT R9, R15, 0xfffffff8, RZ, 0xc0, !PT ;  /* 0xfffffff80f097812 */ /* 0x000fe200078ec0ff */
[----:B------:R-:W-:Y:S01]  /*0f10*/  IMAD.WIDE R10, R10, 0x40, R6 ;  /* 0x000000400a0a7825 */ /* 0x000fe200078e0206 */
[----:B------:R-:W-:Y:S01]  /*0f20*/  LOP3.LUT R13, R3, R2, RZ, 0x3c, !PT ;  /* 0x00000002030d7212 */ /* 0x000fe200078e3cff */
[----:B------:R3:W-:Y:S01]  /*0f30*/  STL.64 [R1+0x38], R102 ;  /* 0x0000386601007387 */ /* 0x0007e20000100a00 */
[----:B------:R-:W-:Y:S01]  /*0f40*/  IADD3 R2, P0, R102, UR24, RZ ;  /* 0x0000001866027c10 */ /* 0x000fe2000ff1e0ff */
[----:B------:R-:W-:Y:S01]  /*0f50*/  IMAD.WIDE.U32 R4, R6, c[0x0][0x198], R102 ;  /* 0x0000660006047a25 */ /* 0x000fe200078e0066 */
[----:B------:R-:W-:-:S02]  /*0f60*/  LOP3.LUT R199, R13, 0xfffffe00, R14, 0xf8, !PT ;  /* 0xfffffe000dc77812 */ /* 0x000fc400078ef80e */
[----:B------:R-:W-:Y:S01]  /*0f70*/  IADD3.X R3, R103, UR17, RZ, P0, !PT ;  /* 0x0000001167037c10 */ /* 0x000fe200087fe4ff */
[----:B------:R-:W-:Y:S01]  /*0f80*/  IMAD.IADD R8, R8, 0x1, -R9 ;  /* 0x0000000108087824 */ /* 0x000fe200078e0a09 */
[----:B------:R-:W-:Y:S01]  /*0f90*/  IADD3 R4, P0, R4, UR28, RZ ;  /* 0x0000001c04047c10 */ /* 0x000fe2000ff1e0ff */
[----:B------:R-:W-:Y:S01]  /*0fa0*/  IMAD R9, R6, c[0x0][0x19c], R12 ;  /* 0x0000670006097a24 */ /* 0x000fe200078e020c */
[----:B------:R-:W-:Y:S01]  /*0fb0*/  IADD3 R101, R102, 0x40, RZ ;  /* 0x0000004066657810 */ /* 0x000fe20007ffe0ff */
[----:B--2---:R-:W-:Y:S01]  /*0fc0*/  IMAD.WIDE.U32 R18, R18, c[0x0][0x1a8], R2 ;  /* 0x00006a0012127a25 */ /* 0x004fe200078e0002 */
[C---:B------:R-:W-:Y:S02]  /*0fd0*/  LOP3.LUT P2, RZ, R8.reuse, 0x4, RZ, 0xc0, !PT ;  /* 0x0000000408ff7812 */ /* 0x040fe4000784c0ff */
[----:B------:R-:W-:Y:S01]  /*0fe0*/  IADD3.X R5, R5, UR7, R9, P0, !PT ;  /* 0x0000000705057c10 */ /* 0x000fe200087fe409 */
[C---:B------:R-:W-:Y:S01]  /*0ff0*/  IMAD.SHL.U32 R9, R8.reuse, 0x40, RZ ;  /* 0x0000004008097824 */ /* 0x040fe200078e00ff */
[----:B------:R-:W-:Y:S01]  /*1000*/  LOP3.LUT P1, RZ, R8, 0x2, RZ, 0xc0, !PT ;  /* 0x0000000208ff7812 */ /* 0x000fe2000782c0ff */
[----:B------:R-:W-:Y:S01]  /*1010*/  IMAD R12, R7, c[0x0][0x1a0], RZ ;  /* 0x00006800070c7a24 */ /* 0x000fe200078e02ff */
[----:B------:R-:W-:Y:S01]  /*1020*/  SHF.R.S32.HI R8, RZ, 0x1f, R0 ;  /* 0x0000001fff087819 */ /* 0x000fe20000011400 */
[----:B------:R-:W-:Y:S01]  /*1030*/  IMAD.WIDE.U32 R2, R6, c[0x0][0x1a0], R102 ;  /* 0x0000680006027a25 */ /* 0x000fe200078e0066 */
[----:B------:R-:W-:-:S02]  /*1040*/  LOP3.LUT R9, R9, 0x1c0, RZ, 0xc0, !PT ;  /* 0x000001c009097812 */ /* 0x000fc400078ec0ff */
[----:B------:R-:W-:Y:S01]  /*1050*/  IADD3 R100, R102, 0x80, RZ ;  /* 0x0000008066647810 */ /* 0x000fe20007ffe0ff */
[----:B------:R-:W-:Y:S01]  /*1060*/  IMAD.SHL.U32 R13, R25, 0x8, RZ ;  /* 0x00000008190d7824 */ /* 0x000fe200078e00ff */
[----:B------:R-:W-:Y:S01]  /*1070*/  IADD3 R2, P0, R2, UR26, RZ ;  /* 0x0000001a02027c10 */ /* 0x000fe2000ff1e0ff */
[----:B------:R-:W-:Y:S01]  /*1080*/  IMAD R14, R6, c[0x0][0x1a4], R12 ;  /* 0x00006900060e7a24 */ /* 0x000fe200078e020c */
[----:B------:R-:W-:Y:S01]  /*1090*/  SHF.R.U32.HI R12, RZ, 0x3, R9 ;  /* 0x00000003ff0c7819 */ /* 0x000fe20000011609 */
[----:B------:R-:W-:Y:S01]  /*10a0*/  IMAD.WIDE.U32 R32, R0, c[0x0][0x1b0], R4 ;  /* 0x00006c0000207a25 */ /* 0x000fe200078e0004 */
[----:B------:R-:W-:Y:S02]  /*10b0*/  LOP3.LUT R13, R9, 0x8, R13, 0xf8, !PT ;  /* 0x00000008090d7812 */ /* 0x000fe400078ef80d */
[----:B------:R-:W-:Y:S01]  /*10c0*/  IADD3.X R3, R3, UR5, R14, P0, !PT ;  /* 0x0000000503037c10 */ /* 0x000fe200087fe40e */
[C---:B------:R-:W-:Y:S01]  /*10d0*/  IMAD R9, R8.reuse, c[0x0][0x1b0], RZ ;  /* 0x00006c0008097a24 */ /* 0x040fe200078e02ff */
[----:B------:R3:W-:Y:S01]  /*10e0*/  STL.64 [R1+0x58], R32 ;  /* 0x0000582001007387 */ /* 0x0007e20000100a00 */
[----:B------:R-:W-:Y:S01]  /*10f0*/  IMAD R8, R8, c[0x0][0x1b8], RZ ;  /* 0x00006e0008087a24 */ /* 0x000fe200078e02ff */
[----:B------:R-:W-:Y:S01]  /*1100*/  ULDC.64 UR4, c[0x0][0x1a8] ;  /* 0x00006a0000047ab9 */ /* 0x000fe20000000a00 */
[----:B------:R-:W-:Y:S01]  /*1110*/  IMAD R9, R0, c[0x0][0x1b4], R9 ;  /* 0x00006d0000097a24 */ /* 0x000fe200078e0209 */
[----:B------:R-:W-:Y:S01]  /*1120*/  ISETP.GE.AND P0, PT, R6, UR12, PT ;  /* 0x0000000c06007c0c */ /* 0x000fe2000bf06270 */
[C---:B------:R-:W-:Y:S01]  /*1130*/  IMAD R8, R0.reuse, c[0x0][0x1bc], R8 ;  /* 0x00006f0000087a24 */ /* 0x040fe200078e0208 */
[----:B------:R-:W-:Y:S01]  /*1140*/  UIMAD UR4, UR21, UR4, URZ ;  /* 0x00000004150472a4 */ /* 0x000fe2000f8e023f */
[----:B------:R-:W-:Y:S01]  /*1150*/  IMAD.WIDE.U32 R28, R0, c[0x0][0x1b8], R2 ;  /* 0x00006e00001c7a25 */ /* 0x000fe200078e0002 */
[----:B------:R-:W-:-:S02]  /*1160*/  SHF.R.S32.HI R0, RZ, 0x1f, R16 ;  /* 0x0000001fff007819 */ /* 0x000fc40000011410 */
[----:B------:R-:W-:Y:S01]  /*1170*/  SHF.R.S32.HI R3, RZ, 0x1f, R20 ;  /* 0x0000001fff037819 */ /* 0x000fe20000011414 */
[----:B------:R-:W-:Y:S01]  /*1180*/  IMAD.IADD R31, R29, 0x1, R8 ;  /* 0x000000011d1f7824 */ /* 0x000fe200078e0208 */
[----:B------:R-:W-:Y:S01]  /*1190*/  LEA.HI R0, R0, R22, RZ, 0x2 ;  /* 0x0000001600007211 */ /* 0x000fe200078f10ff */
[----:B------:R3:W-:Y:S01]  /*11a0*/  STL.64 [R1+0xc0], R28 ;  /* 0x0000c01c01007387 */ /* 0x0007e20000100a00 */
[----:B------:R-:W-:Y:S01]  /*11b0*/  LEA.HI R3, R3, R20, RZ, 0x2 ;  /* 0x0000001403037211 */ /* 0x000fe200078f10ff */
[----:B------:R-:W-:Y:S01]  /*11c0*/  IMAD.IADD R35, R33, 0x1, R9 ;  /* 0x0000000121237824 */ /* 0x000fe200078e0209 */
[----:B------:R-:W-:Y:S01]  /*11d0*/  LOP3.LUT R0, R0, 0xffffffc, RZ, 0xc0, !PT ;  /* 0x0ffffffc00007812 */ /* 0x000fe200078ec0ff */
[----:B------:R-:W-:Y:S01]  /*11e0*/  UIMAD UR4, UR11, UR5, UR4 ;  /* 0x000000050b0472a4 */ /* 0x000fe2000f8e0204 */
[----:B------:R-:W-:Y:S01]  /*11f0*/  SHF.R.S32.HI R24, RZ, 0x2, R3 ;  /* 0x00000002ff187819 */ /* 0x000fe20000011403 */
[----:B------:R-:W-:Y:S01]  /*1200*/  IMAD.SHL.U32 R5, R15, 0x40, RZ ;  /* 0x000000400f057824 */ /* 0x000fe200078e00ff */
[----:B------:R-:W-:Y:S01]  /*1210*/  LOP3.LUT R12, R13, R12, RZ, 0x3c, !PT ;  /* 0x0000000c0d0c7212 */ /* 0x000fe200078e3cff */
[----:B------:R-:W-:Y:S01]  /*1220*/  IMAD.IADD R0, R22, 0x1, -R0 ;  /* 0x0000000116007824 */ /* 0x000fe200078e0a00 */
[----:B------:R-:W-:Y:S01]  /*1230*/  SEL R2, R27, 0xffffffe0, !P2 ;  /* 0xffffffe01b027807 */ /* 0x000fe20005000000 */
[----:B------:R-:W-:Y:S01]  /*1240*/  IMAD.MOV.U32 R4, RZ, RZ, 0x10 ;  /* 0x00000010ff047424 */ /* 0x000fe200078e00ff */
[----:B------:R-:W-:Y:S01]  /*1250*/  IADD3 R13, R19, UR4, RZ ;  /* 0x00000004130d7c10 */ /* 0x000fe2000fffe0ff */
[----:B------:R-:W-:Y:S01]  /*1260*/  IMAD R36, R0, 0x10, R24 ;  /* 0x0000001000247824 */ /* 0x000fe200078e0218 */
[----:B------:R-:W-:Y:S01]  /*1270*/  LOP3.LUT R5, R12, 0xfffffe00, R5, 0xf8, !PT ;  /* 0xfffffe000c057812 */ /* 0x000fe200078ef805 */
[----:B------:R-:W-:Y:S01]  /*1280*/  IMAD.SHL.U32 R199, R199, 0x2, RZ ;  /* 0x00000002c7c77824 */ /* 0x000fe200078e00ff */
[----:B------:R-:W-:-:S02]  /*1290*/  SEL R4, R4, 0xfffffff0, !P1 ;  /* 0xfffffff004047807 */ /* 0x000fc40004800000 */
[----:B------:R3:W-:Y:S04]  /*12a0*/  STL [R1+0xcc], R36 ;  /* 0x0000cc2401007387 */ /* 0x0007e80000100800 */
[----:B------:R3:W-:Y:S04]  /*12b0*/  STL [R1+0x44], R101 ;  /* 0x0000446501007387 */ /* 0x0007e80000100800 */
[----:B------:R3:W-:Y:S04]  /*12c0*/  STL [R1+0x50], R100 ;  /* 0x0000506401007387 */ /* 0x0007e80000100800 */
[----:B------:R3:W-:Y:S04]  /*12d0*/  STL [R1+0xb4], R31 ;  /* 0x0000b41f01007387 */ /* 0x0007e80000100800 */
[----:B------:R3:W-:Y:S01]  /*12e0*/  STL [R1+0x4c], R35 ;  /* 0x00004c2301007387 */ /* 0x0007e20000100800 */
        /* <DEDUP_REMOVED lines=31> */
.L_x_456:
[----:B------:R-:W-:Y:S05]  /*14e0*/  BSYNC B0 ;  /* 0x0000000000007941 */ /* 0x000fea0003800000 */
.L_x_455:
[----:B------:R-:W-:Y:S01]  /*14f0*/  LOP3.LUT R0, R3, 0x7ffffffc, RZ, 0xc0, !PT ;  /* 0x7ffffffc03007812 */ /* 0x000fe200078ec0ff */
[----:B------:R-:W-:Y:S01]  /*1500*/  ULEA UR4, UR8, UR6, 0x6 ;  /* 0x0000000608047291 */ /* 0x000fe2000f8e303f */
[----:B------:R-:W-:Y:S01]  /*1510*/  IADD3 R21, R6, 0x10, RZ ;  /* 0x0000001006157810 */ /* 0x000fe20007ffe0ff */
[----:B------:R-:W-:Y:S02]  /*1520*/  BSSY B0, `(.L_x_457) ;  /* 0x000002c000007945 */ /* 0x000fe40003800000 */
[----:B------:R-:W-:Y:S01]  /*1530*/  IMAD.IADD R0, R20, 0x1, -R0 ;  /* 0x0000000114007824 */ /* 0x000fe200078e0a00 */
[----:B------:R-:W-:Y:S01]  /*1540*/  ISETP.GE.AND P1, PT, R21, UR12, PT ;  /* 0x0000000c15007c0c */ /* 0x000fe2000bf26270 */
[----:B------:R-:W-:Y:S02]  /*1550*/  UIADD3 UR4, UR4, -0x40, URZ ;  /* 0xffffffc004047890 */ /* 0x000fe4000fffe03f */
[----:B------:R-:W-:-:S04]  /*1560*/  IMAD.SHL.U32 R0, R0, 0x2, RZ ;  /* 0x0000000200007824 */ /* 0x000fc800078e00ff */
[----:B------:R-:W-:Y:S02]  /*1570*/  IMAD R0, R36, c[0x0][0x228], R0 ;  /* 0x00008a0024007a24 */ /* 0x000fe400078e0200 */
[----:B------:R-:W-:-:S03]  /*1580*/  IMAD.U32 R3, RZ, RZ, UR4 ;  /* 0x00000004ff037e24 */ /* 0x000fc6000f8e00ff */
[----:B------:R-:W-:Y:S02]  /*1590*/  IADD3 R212, P0, R0, UR4, RZ ;  /* 0x0000000400d47c10 */ /* 0x000fe4000ff1e0ff */
[----:B------:R-:W-:-:S04]  /*15a0*/  SHF.R.S32.HI R0, RZ, 0x1f, R0 ;  /* 0x0000001fff007819 */ /* 0x000fc80000011400 */
[----:B------:R-:W-:Y:S01]  /*15b0*/  LEA.HI.X.SX32 R211, R3, R0, 0x1, P0 ;  /* 0x0000000003d37211 */ /* 0x000fe200000f0eff */
[----:B------:R-:W-:Y:S05]  /*15c0*/  @P1 BRA `(.L_x_458) ;  /* 0x0000021000001947 */ /* 0x000fea0003800000 */
[----:B------:R-:W-:Y:S01]  /*15d0*/  IADD3 R0, P0, R10, 0x10, RZ ;  /* 0x000000100a007810 */ /* 0x000fe20007f1e0ff */
[----:B--2---:R-:W-:Y:S01]  /*15e0*/  IMAD.MOV.U32 R8, RZ, RZ, R18 ;  /* 0x000000ffff087224 */ /* 0x004fe200078e0012 */
        /* <DEDUP_REMOVED lines=31> */
.L_x_458:
[----:B------:R-:W-:Y:S05]  /*17e0*/  BSYNC B0 ;  /* 0x0000000000007941 */ /* 0x000fea0003800000 */
.L_x_457:
[----:B------:R-:W-:Y:S01]  /*17f0*/  IADD3 R20, R6, 0x20, RZ ;  /* 0x0000002006147810 */ /* 0x000fe20007ffe0ff */
[----:B------:R-:W-:Y:S03]  /*1800*/  BSSY B0, `(.L_x_459) ;  /* 0x0000024000007945 */ /* 0x000fe60003800000 */
[----:B------:R-:W-:-:S13]  /*1810*/  ISETP.GE.AND P0, PT, R20, UR12, PT ;  /* 0x0000000c14007c0c */ /* 0x000fda000bf06270 */
        /* <DEDUP_REMOVED lines=34> */
.L_x_460:
[----:B------:R-:W-:Y:S05]  /*1a40*/  BSYNC B0 ;  /* 0x0000000000007941 */ /* 0x000fea0003800000 */
.L_x_459:
[----:B--2---:R-:W-:Y:S01]  /*1a50*/  IADD3 R16, R6, 0x30, RZ ;  /* 0x0000003006107810 */ /* 0x004fe20007ffe0ff */
        /* <DEDUP_REMOVED lines=39> */
.L_x_462:
[----:B------:R-:W-:Y:S05]  /*1cd0*/  BSYNC B0 ;  /* 0x0000000000007941 */ /* 0x000fea0003800000 */
.L_x_461:
[----:B------:R-:W-:Y:S01]  /*1ce0*/  IMAD.MOV.U32 R98, RZ, RZ, R34 ;  /* 0x000000ffff627224 */ /* 0x000fe200078e0022 */
[----:B------:R-:W-:Y:S01]  /*1cf0*/  UIADD3 UR20, UR8, -0x1, URZ ;  /* 0xffffffff08147890 */ /* 0x000fe2000fffe03f */
[----:B------:R-:W-:Y:S01]  /*1d00*/  IMAD.MOV.U32 R99, RZ, RZ, R35 ;  /* 0x000000ffff637224 */ /* 0x000fe200078e0023 */
[----:B------:R-:W-:Y:S01]  /*1d10*/  MOV R98, R32 ;  /* 0x0000002000627202 */ /* 0x000fe20000000f00 */
[----:B------:R-:W-:Y:S01]  /*1d20*/  BSSY B0, `(.L_x_463) ;  /* 0x0000024000007945 */ /* 0x000fe20003800000 */
[----:B------:R-:W-:Y:S01]  /*1d30*/  UIMAD UR17, UR20, -0x40, UR15 ;  /* 0xffffffc0141178a4 */ /* 0x000fe2000f8e020f */
[----:B------:R-:W-:Y:S01]  /*1d40*/  MOV R94, UR24 ;  /* 0x00000018005e7c02 */ /* 0x000fe20008000f00 */
[----:B------:R-:W-:Y:S01]  /*1d50*/  USHF.R.S32.HI UR25, URZ, 0x1f, UR20 ;  /* 0x0000001f3f197899 */ /* 0x000fe20008011414 */
[----:B------:R4:W-:Y:S01]  /*1d60*/  STL.64 [R1+0x48], R98 ;  /* 0x0000486201007387 */ /* 0x0009e20000100a00 */
[----:B------:R-:W-:Y:S02]  /*1d70*/  UIMAD UR4, UR21, UR20, URZ ;  /* 0x00000014150472a4 */ /* 0x000fe4000f8e023f */
[----:B------:R-:W-:Y:S01]  /*1d80*/  ISETP.GE.AND P0, PT, R6, UR17, PT ;  /* 0x0000001106007c0c */ /* 0x000fe2000bf06270 */
[----:B--2---:R-:W-:Y:S01]  /*1d90*/  IMAD.WIDE.U32 R8, R94, UR20, R98 ;  /* 0x000000145e087c25 */ /* 0x004fe2000f8e0062 */
        /* <DEDUP_REMOVED lines=28> */
.L_x_464:
[----:B------:R-:W-:Y:S05]  /*1f60*/  BSYNC B0 ;  /* 0x0000000000007941 */ /* 0x000fea0003800000 */
.L_x_463:
        /* <DEDUP_REMOVED lines=33> */
.L_x_466:
[----:B------:R-:W-:Y:S05]  /*2180*/  BSYNC B0 ;  /* 0x0000000000007941 */ /* 0x000fea0003800000 */
.L_x_465:
        /* <DEDUP_REMOVED lines=32> */
.L_x_468:
[----:B------:R-:W-:Y:S05]  /*2390*/  BSYNC B0 ;  /* 0x0000000000007941 */ /* 0x000fea0003800000 */
.L_x_467:
[----:B------:R-:W-:Y:S01]  /*23a0*/  ISETP.GE.AND P0, PT, R16, UR17, PT ;  /* 0x0000001110007c0c */ /* 0x000fe2000bf06270 */
[----:B------:R-:W-:Y:S01]  /*23b0*/  ULDC.64 UR4, c[0x0][0x1a0] ;  /* 0x0000680000047ab9 */ /* 0x000fe20000000a00 */
[----:B------:R-:W-:Y:S01]  /*23c0*/  BSSY B0, `(.L_x_469) ;  /* 0x0000023000007945 */ /* 0x000fe20003800000 */
[----:B------:R-:W-:Y:S02]  /*23d0*/  USHF.L.U64.HI UR11, UR4, UR11, UR5 ;  /* 0x0000000b040b7299 */ /* 0x000fe40008010205 */
[----:B------:R-:W-:-:S08]  /*23e0*/  USHF.L.U32 UR12, UR4, 0x6, URZ ;  /* 0x00000006040c7899 */ /* 0x000fd0000800063f */
        /* <DEDUP_REMOVED lines=32> */
.L_x_470:
[----:B------:R-:W-:Y:S05]  /*25f0*/  BSYNC B0 ;  /* 0x0000000000007941 */ /* 0x000fea0003800000 */
.L_x_469:
[----:B------:R-:W0:Y:S01]  /*2600*/  LDGDEPBAR ;  /* 0x00000000000079af */ /* 0x000e220000000000 */
[----:B------:R-:W-:Y:S01]  /*2610*/  IMAD.SHL.U32 R0, R23, 0x40, RZ ;  /* 0x0000004017007824 */ /* 0x000fe200078e00ff */
[C---:B------:R-:W-:Y:S01]  /*2620*/  ISETP.GE.AND P0, PT, R6.reuse, UR17, PT ;  /* 0x0000001106007c0c */ /* 0x040fe2000bf06270 */
[----:B------:R-:W-:Y:S01]  /*2630*/  IMAD.SHL.U32 R3, R6, 0x8, RZ ;  /* 0x0000000806037824 */ /* 0x000fe200078e00ff */
[----:B------:R-:W-:Y:S01]  /*2640*/  LEA R6, R22, UR14, 0x4 ;  /* 0x0000000e16067c11 */ /* 0x000fe2000f8e20ff */
[----:B--2---:R-:W-:Y:S01]  /*2650*/  IMAD.MOV.U32 R10, RZ, RZ, R30 ;  /* 0x000000ffff0a7224 */ /* 0x004fe200078e001e */
[----:B------:R-:W-:Y:S01]  /*2660*/  LOP3.LUT R0, R0, 0x1c0, RZ, 0xc0, !PT ;  /* 0x000001c000007812 */ /* 0x000fe200078ec0ff */
[----:B------:R-:W-:Y:S01]  /*2670*/  IMAD.MOV.U32 R11, RZ, RZ, R31 ;  /* 0x000000ffff0b7224 */ /* 0x000fe200078e001f */
[----:B------:R-:W-:Y:S01]  /*2680*/  MOV R10, R28 ;  /* 0x0000001c000a7202 */ /* 0x000fe20000000f00 */
[----:B------:R-:W-:Y:S01]  /*2690*/  IMAD.U32 R8, RZ, RZ, UR20 ;  /* 0x00000014ff087e24 */ /* 0x000fe2000f8e00ff */
[----:B------:R-:W-:Y:S01]  /*26a0*/  LOP3.LUT R3, R0, 0x8, R3, 0xf8, !PT ;  /* 0x0000000800037812 */ /* 0x000fe200078ef803 */
[----:B------:R-:W-:Y:S01]  /*26b0*/  UIMAD UR5, UR11, UR20, URZ ;  /* 0x000000140b0572a4 */ /* 0x000fe2000f8e023f */
[----:B------:R-:W-:Y:S01]  /*26c0*/  SHF.R.U32.HI R0, RZ, 0x3, R0 ;  /* 0x00000003ff007819 */ /* 0x000fe20000011600 */
[----:B------:R2:W-:Y:S01]  /*26d0*/  STL.64 [R1+0xb0], R10 ;  /* 0x0000b00a01007387 */ /* 0x0005e20000100a00 */
[----:B------:R-:W-:Y:S01]  /*26e0*/  IADD3 R6, R6, 0x1, R24 ;  /* 0x0000000106067810 */ /* 0x000fe20007ffe018 */
[----:B------:R-:W-:Y:S01]  /*26f0*/  IMAD.WIDE.U32 R8, R8, UR12, R10 ;  /* 0x0000000c08087c25 */ /* 0x000fe2000f8e000a */
[----:B------:R-:W-:Y:S01]  /*2700*/  LOP3.LUT R3, R3, R0, RZ, 0x3c, !PT ;  /* 0x0000000003037212 */ /* 0x000fe200078e3cff */
[----:B------:R-:W-:Y:S01]  /*2710*/  UIMAD UR25, UR25, UR12, UR5 ;  /* 0x0000000c191972a4 */ /* 0x000fe2000f8e0205 */
[----:B------:R-:W-:Y:S01]  /*2720*/  LOP3.LUT P1, RZ, R23, 0x4, RZ, 0xc0, !PT ;  /* 0x0000000417ff7812 */ /* 0x000fe2000782c0ff */
[----:B------:R-:W-:Y:S01]  /*2730*/  IMAD.U32 R0, RZ, RZ, UR15 ;  /* 0x0000000fff007e24 */ /* 0x000fe2000f8e00ff */
[----:B------:R-:W-:Y:S01]  /*2740*/  UIADD3 UR5, UR23, 0x646e171e, URZ ;  /* 0x646e171e17057890 */ /* 0x000fe2000fffe03f */
[----:B------:R-:W-:Y:S01]  /*2750*/  IMAD.SHL.U32 R26, R26, 0x2, RZ ;  /* 0x000000021a1a7824 */ /* 0x000fe200078e00ff */
[----:B------:R-:W-:Y:S01]  /*2760*/  BSSY B0, `(.L_x_471) ;  /* 0x000002b000007945 */ /* 0x000fe20003800000 */
[----:B------:R-:W-:Y:S01]  /*2770*/  IADD3 R7, R9, UR25, RZ ;  /* 0x0000001909077c10 */ /* 0x000fe2000fffe0ff */
[----:B------:R-:W-:-:S04]  /*2780*/  DEPBAR.LE SB0, 0x0 ;  /* 0x000080000000791a */ /* 0x000fc80000000000 */
[----:B------:R-:W-:Y:S01]  /*2790*/  BAR.SYNC.DEFER_BLOCKING 0x0 ;  /* 0x0000000000007b1d */ /* 0x000fe20000010000 */
[----:B------:R-:W-:Y:S01]  /*27a0*/  IMAD R3, R25, 0x200, R3 ;  /* 0x0000020019037824 */ /* 0x000fe200078e0203 */
[----:B------:R-:W-:Y:S02]  /*27b0*/  LOP3.LUT R95, R26, 0x6, RZ, 0xc0, !PT ;  /* 0x000000061a5f7812 */ /* 0x000fe400078ec0ff */
[----:B--2---:R-:W-:Y:S01]  /*27c0*/  IADD3 R10, R0, -UR16, R6 ;  /* 0x80000010000a7c10 */ /* 0x004fe2000fffe006 */
[----:B------:R-:W-:Y:S02]  /*27d0*/  IMAD.U32 R0, RZ, RZ, UR13 ;  /* 0x0000000dff007e24 */ /* 0x000fe4000f8e00ff */
[----:B------:R-:W-:Y:S01]  /*27e0*/  IMAD R6, R22, 0x400, R5 ;  /* 0x0000040016067824 */ /* 0x000fe200078e0205 */
[----:B------:R-:W-:Y:S02]  /*27f0*/  IADD3 R92, R10, c[0x0][0x2e8], RZ ;  /* 0x0000ba000a5c7a10 */ /* 0x000fe40007ffe0ff */
[----:B------:R-:W-:Y:S01]  /*2800*/  LEA R97, R0, R22, 0x2 ;  /* 0x0000001600617211 */ /* 0x000fe200078e10ff */
[----:B------:R-:W-:Y:S01]  /*2810*/  IMAD.SHL.U32 R183, R6, 0x2, RZ ;  /* 0x0000000206b77824 */ /* 0x000fe200078e00ff */
[----:B------:R-:W-:-:S03]  /*2820*/  SEL R0, R27, 0xffffffe0, !P1 ;  /* 0xffffffe01b007807 */ /* 0x000fc60004800000 */
[----:B------:R2:W-:Y:S04]  /*2830*/  STL [R1+0xac], R97 ;  /* 0x0000ac6101007387 */ /* 0x0005e80000100800 */
        /* <DEDUP_REMOVED lines=29> */
.L_x_472:
[----:B------:R-:W-:Y:S05]  /*2a10*/  BSYNC B0 ;  /* 0x0000000000007941 */ /* 0x000fea0003800000 */
.L_x_471:
[----:B------:R-:W-:Y:S01]  /*2a20*/  ISETP.GE.AND P0, PT, R21, UR17, PT ;  /* 0x0000001115007c0c */ /* 0x000fe2000bf06270 */
        /* <DEDUP_REMOVED lines=10> */
[----:B-1----:R-:W-:Y:S02]  /*2ad0*/  IADD3 R10, P1, R8, UR14, RZ ;  /* 0x0000000e080a7c10 */ /* 0x002fe4000ff3e0ff */
        /* <DEDUP_REMOVED lines=24> */
.L_x_474:
[----:B------:R-:W-:Y:S05]  /*2c60*/  BSYNC B0 ;  /* 0x0000000000007941 */ /* 0x000fea0003800000 */
.L_x_473:
[----:B------:R-:W-:Y:S01]  /*2c70*/  ISETP.GE.AND P0, PT, R20, UR17, PT ;  /* 0x0000001114007c0c */ /* 0x000fe2000bf06270 */
[----:B------:R-:W-:-:S12]  /*2c80*/  BSSY B0, `(.L_x_475) ;  /* 0x0000022000007945 */ /* 0x000fd80003800000 */
[----:B------:R1:W-:Y:S04]  /*2c90*/  @P0 STS.128 [R199+0xd000], RZ ;  /* 0x00d000ffc7000388 */ /* 0x0003e80000000c00 */
[----:B------:R1:W-:Y:S04]  /*2ca0*/  @P0 STS.128 [R199+0xf000], RZ ;  /* 0x00f000ffc7000388 */ /* 0x0003e80000000c00 */
[----:B------:R1:W-:Y:S01]  /*2cb0*/  @P0 STS.128 [R199+0x11000], RZ ;  /* 0x011000ffc7000388 */ /* 0x0003e20000000c00 */
[----:B------:R-:W-:Y:S05]  /*2cc0*/  @P0 BRA `(.L_x_476) ;  /* 0x000001d000000947 */ /* 0x000fea0003800000 */
[----:B------:R-:W-:Y:S01]  /*2cd0*/  ISETP.GE.AND P3, PT, R102, c[0x0][0x220], PT ;  /* 0x0000880066007a0c */ /* 0x000fe20003f66270 */
[----:B-1----:R-:W-:Y:S01]  /*2ce0*/  IMAD.MOV.U32 R11, RZ, RZ, c[0x0][0x1a0] ;  /* 0x00006800ff0b7624 */ /* 0x002fe200078e00ff */
[----:B------:R-:W-:Y:S01]  /*2cf0*/  ISETP.GE.AND P2, PT, R101, c[0x0][0x220], PT ;  /* 0x0000880065007a0c */ /* 0x000fe20003f46270 */
[----:B------:R-:W-:-:S03]  /*2d00*/  IMAD.MOV.U32 R12, RZ, RZ, c[0x0][0x1a4] ;  /* 0x00006900ff0c7624 */ /* 0x000fc600078e00ff */
        /* <DEDUP_REMOVED lines=25> */
.L_x_476:
[----:B------:R-:W-:Y:S05]  /*2ea0*/  BSYNC B0 ;  /* 0x0000000000007941 */ /* 0x000fea0003800000 */
.L_x_475:
        /* <DEDUP_REMOVED lines=37> */
.L_x_478:
[----:B------:R-:W-:Y:S05]  /*3100*/  BSYNC B0 ;  /* 0x0000000000007941 */ /* 0x000fea0003800000 */
.L_x_477:
[----:B------:R-:W-:Y:S01]  /*3110*/  IMAD.SHL.U32 R176, R3, 0x2, RZ ;  /* 0x0000000203b07824 */ /* 0x000fe200078e00ff */
[----:B-1----:R-:W-:Y:S01]  /*3120*/  LDSM.16.M88.4 R8, [R183] ;  /* 0x00000000b708783b */ /* 0x002fe20000000200 */
[----:B------:R-:W-:Y:S01]  /*3130*/  LOP3.LUT P0, RZ, R23, 0x2, RZ, 0xc0, !PT ;  /* 0x0000000217ff7812 */ /* 0x000fe2000780c0ff */
[--C-:B------:R-:W-:Y:S01]  /*3140*/  IMAD R184, R4, 0x2, R183.reuse ;  /* 0x0000000204b87824 */ /* 0x100fe200078e02b7 */
[----:B------:R-:W-:Y:S01]  /*3150*/  UISETP.GE.AND UP0, UPT, UR8, 0x2, UPT ;  /* 0x000000020800788c */ /* 0x000fe2000bf06270 */
[----:B------:R-:W1:Y:S01]  /*3160*/  LDSM.16.M88.4 R24, [R176+0x6000] ;  /* 0x00600000b018783b */ /* 0x000e620000000200 */
[----:B------:R-:W-:Y:S01]  /*3170*/  IADD3 R3, R176, 0x6000, RZ ;  /* 0x00006000b0037810 */ /* 0x000fe20007ffe0ff */
[----:B------:R-:W-:Y:S01]  /*3180*/  IMAD R186, R2, 0x2, R183 ;  /* 0x0000000202ba7824 */ /* 0x000fe200078e02b7 */
[----:B------:R-:W-:Y:S01]  /*3190*/  IADD3 R187, R176, 0x6020, RZ ;  /* 0x00006020b0bb7810 */ /* 0x000fe20007ffe0ff */
[----:B------:R-:W5:Y:S01]  /*31a0*/  LDSM.16.M88.4 R20, [R176+0x6800] ;  /* 0x00680000b014783b */ /* 0x000f620000000200 */
[----:B------:R-:W-:-:S02]  /*31b0*/  IMAD R182, R0, 0x2, R176 ;  /* 0x0000000200b67824 */ /* 0x000fc400078e02b0 */
[----:B------:R-:W-:Y:S01]  /*31c0*/  IMAD R185, R2, 0x2, R184 ;  /* 0x0000000202b97824 */ /* 0x000fe200078e02b8 */
[----:B------:R-:W2:Y:S02]  /*31d0*/  LDSM.16.M88.4 R12, [R176+0x7000] ;  /* 0x00700000b00c783b */ /* 0x000ea40000000200 */
[----:B------:R-:W-:Y:S02]  /*31e0*/  @P0 IADD3 R187, R3, -0x20, RZ ;  /* 0xffffffe003bb0810 */ /* 0x000fe40007ffe0ff */
[----:B------:R-:W3:Y:S01]  /*31f0*/  LDSM.16.M88.4 R44, [R176+0x7800] ;  /* 0x00780000b02c783b */ /* 0x000ee20000000200 */
[----:B------:R-:W-:Y:S02]  /*3200*/  IADD3 R3, R92, 0x8, RZ ;  /* 0x000000085c037810 */ /* 0x000fe40007ffe0ff */
[----:B------:R-:W-:Y:S01]  /*3210*/  IMAD R181, R0, 0x2, R187 ;  /* 0x0000000200b57824 */ /* 0x000fe200078e02bb */
[----:B------:R-:W-:Y:S01]  /*3220*/  LDSM.16.M88.4 R16, [R184] ;  /* 0x00000000b810783b */ /* 0x000fe20000000200 */
[----:B------:R-:W-:Y:S01]  /*3230*/  IMAD.U32 R0, RZ, RZ, UR20 ;  /* 0x00000014ff007e24 */ /* 0x000fe2000f8e00ff */
[----:B------:R-:W-:-:S02]  /*3240*/  IADD3 R198, R187, 0x800, RZ ;  /* 0x00000800bbc67810 */ /* 0x000fc40007ffe0ff */
[----:B------:R-:W4:Y:S01]  /*3250*/  LDSM.16.M88.4 R40, [R187] ;  /* 0x00000000bb28783b */ /* 0x000f220000000200 */
[----:B------:R-:W-:Y:S01]  /*3260*/  IMAD R0, R0, 0x40, R95 ;  /* 0x0000004000007824 */ /* 0x000fe200078e025f */
[C---:B------:R-:W-:Y:S02]  /*3270*/  IADD3 R197, R187.reuse, 0x1000, RZ ;  /* 0x00001000bbc57810 */ /* 0x040fe40007ffe0ff */
[----:B------:R-:W2:Y:S01]  /*3280*/  LDSM.16.M88.4 R48, [R187+0x800] ;  /* 0x00080000bb30783b */ /* 0x000ea20000000200 */
[C---:B------:R-:W-:Y:S02]  /*3290*/  IADD3 R196, R187.reuse, 0x1800, RZ ;  /* 0x00001800bbc47810 */ /* 0x040fe40007ffe0ff */
[----:B------:R-:W-:Y:S01]  /*32a0*/  IADD3 R6, R0, 0x1, RZ ;  /* 0x0000000100067810 */ /* 0x000fe20007ffe0ff */
[----:B------:R-:W2:Y:S01]  /*32b0*/  LDSM.16.M88.4 R56, [R187+0x1000] ;  /* 0x00100000bb38783b */ /* 0x000ea20000000200 */
[C---:B------:R-:W-:Y:S02]  /*32c0*/  IADD3 R195, R187.reuse, 0x2000, RZ ;  /* 0x00002000bbc37810 */ /* 0x040fe40007ffe0ff */
[C---:B------:R-:W-:Y:S01]  /*32d0*/  IADD3 R194, R187.reuse, 0x2800, RZ ;  /* 0x00002800bbc27810 */ /* 0x040fe20007ffe0ff */
[----:B------:R-:W2:Y:S01]  /*32e0*/  LDSM.16.M88.4 R84, [R187+0x1800] ;  /* 0x00180000bb54783b */ /* 0x000ea20000000200 */
[----:B------:R-:W-:-:S02]  /*32f0*/  IADD3 R193, R187, 0x3000, RZ ;  /* 0x00003000bbc17810 */ /* 0x000fc40007ffe0ff */
[C---:B------:R-:W-:Y:S01]  /*3300*/  IADD3 R192, R187.reuse, 0x3800, RZ ;  /* 0x00003800bbc07810 */ /* 0x040fe20007ffe0ff */
[----:B------:R-:W-:Y:S01]  /*3310*/  LDSM.16.M88.4 R52, [R182+0x6800] ;  /* 0x00680000b634783b */ /* 0x000fe20000000200 */
[C---:B------:R-:W-:Y:S02]  /*3320*/  IADD3 R191, R187.reuse, 0x4000, RZ ;  /* 0x00004000bbbf7810 */ /* 0x040fe40007ffe0ff */
[C---:B------:R-:W-:Y:S01]  /*3330*/  IADD3 R190, R187.reuse, 0x4800, RZ ;  /* 0x00004800bbbe7810 */ /* 0x040fe20007ffe0ff */
[C---:B-1-3--:R-:W-:Y:S01]  /*3340*/  HMMA.16816.F32.BF16 R36, R8.reuse, R24, RZ ;  /* 0x000000180824723c */ /* 0x04afe200000418ff */
[----:B------:R-:W-:Y:S01]  /*3350*/  LDSM.16.M88.4 R72, [R181] ;  /* 0x00000000b548783b */ /* 0x000fe20000000200 */
[C---:B------:R-:W-:Y:S02]  /*3360*/  IADD3 R189, R187.reuse, 0x5000, RZ ;  /* 0x00005000bbbd7810 */ /* 0x040fe40007ffe0ff */
[----:B------:R-:W-:Y:S01]  /*3370*/  IADD3 R188, R187, 0x5800, RZ ;  /* 0x00005800bbbc7810 */ /* 0x000fe20007ffe0ff */
[----:B------:R-:W-:Y:S03]  /*3380*/  LDSM.16.M88.4 R88, [R176+0xb800] ;  /* 0x00b80000b058783b */ /* 0x000fe60000000200 */
[C---:B------:R-:W-:Y:S01]  /*3390*/  HMMA.16816.F32.BF16 R28, R8.reuse, R26, RZ ;  /* 0x0000001a081c723c */ /* 0x040fe200000418ff */
[----:B------:R-:W0:Y:S07]  /*33a0*/  LDGDEPBAR ;  /* 0x00000000000079af */ /* 0x000e2e0000000000 */
[C---:B-----5:R-:W-:Y:S08]  /*33b0*/  HMMA.16816.F32.BF16 R24, R8.reuse, R20, RZ ;  /* 0x000000140818723c */ /* 0x060ff000000418ff */
[C---:B------:R-:W-:Y:S08]  /*33c0*/  HMMA.16816.F32.BF16 R32, R8.reuse, R22, RZ ;  /* 0x000000160820723c */ /* 0x040ff000000418ff */
[C---:B--2---:R-:W-:Y:S08]  /*33d0*/  HMMA.16816.F32.BF16 R20, R8.reuse, R12, RZ ;  /* 0x0000000c0814723c */ /* 0x044ff000000418ff */
[C---:B------:R-:W-:Y:S08]  /*33e0*/  HMMA.16816.F32.BF16 R12, R8.reuse, R14, RZ ;  /* 0x0000000e080c723c */ /* 0x040ff000000418ff */
[C---:B------:R-:W-:Y:S08]  /*33f0*/  HMMA.16816.F32.BF16 R60, R8.reuse, R44, RZ ;  /* 0x0000002c083c723c */ /* 0x040ff000000418ff */
[----:B------:R-:W-:Y:S01]  /*3400*/  HMMA.16816.F32.BF16 R80, R8, R46, RZ ;  /* 0x0000002e0850723c */ /* 0x000fe200000418ff */
[----:B------:R-:W-:Y:S07]  /*3410*/  LDSM.16.M88.4 R8, [R186] ;  /* 0x00000000ba08783b */ /* 0x000fee0000000200 */
[C---:B----4-:R-:W-:Y:S01]  /*3420*/  HMMA.16816.F32.BF16 R76, R16.reuse, R40, R36 ;  /* 0x00000028104c723c */ /* 0x050fe20000041824 */
[----:B------:R-:W-:Y:S07]  /*3430*/  LDSM.16.M88.4 R36, [R182+0x7000] ;  /* 0x00700000b624783b */ /* 0x000fee0000000200 */
[C---:B------:R-:W-:Y:S01]  /*3440*/  HMMA.16816.F32.BF16 R68, R16.reuse, R42, R28 ;  /* 0x0000002a1044723c */ /* 0x040fe2000004181c */
[----:B------:R-:W1:Y:S07]  /*3450*/  LDSM.16.M88.4 R40, [R182+0x6000] ;  /* 0x00600000b628783b */ /* 0x000e6e0000000200 */
[C---:B------:R-:W-:Y:S01]  /*3460*/  HMMA.16816.F32.BF16 R64, R16.reuse, R48, R24 ;  /* 0x000000301040723c */ /* 0x040fe20000041818 */
[----:B------:R-:W2:Y:S07]  /*3470*/  LDSM.16.M88.4 R24, [R182+0x7800] ;  /* 0x00780000b618783b */ /* 0x000eae0000000200 */
[C---:B------:R-:W-:Y:S08]  /*3480*/  HMMA.16816.F32.BF16 R48, R16.reuse, R50, R32 ;  /* 0x000000321030723c */ /* 0x040ff00000041820 */
[C---:B------:R-:W-:Y:S01]  /*3490*/  HMMA.16816.F32.BF16 R32, R16.reuse, R58, R12 ;  /* 0x0000003a1020723c */ /* 0x040fe2000004180c */
[----:B------:R-:W3:Y:S07]  /*34a0*/  LDSM.16.M88.4 R12, [R185] ;  /* 0x00000000b90c783b */ /* 0x000eee0000000200 */
[C---:B------:R-:W-:Y:S08]  /*34b0*/  HMMA.16816.F32.BF16 R44, R16.reuse, R56, R20 ;  /* 0x00000038102c723c */ /* 0x040ff00000041814 */
[C---:B------:R-:W-:Y:S08]  /*34c0*/  HMMA.16816.F32.BF16 R28, R16.reuse, R84, R60 ;  /* 0x00000054101c723c */ /* 0x040ff0000004183c */
[----:B------:R-:W-:Y:S01]  /*34d0*/  HMMA.16816.F32.BF16 R20, R16, R86, R80 ;  /* 0x000000561014723c */ /* 0x000fe20000041850 */
[----:B------:R-:W4:Y:S04]  /*34e0*/  LDSM.16.M88.4 R80, [R181+0x800] ;  /* 0x00080000b550783b */ /* 0x000f280000000200 */
[----:B------:R-:W-:Y:S03]  /*34f0*/  LDSM.16.M88.4 R84, [R187+0x2000] ;  /* 0x00200000bb54783b */ /* 0x000fe60000000200 */
[C---:B-1----:R-:W-:Y:S01]  /*3500*/  HMMA.16816.F32.BF16 R16, R8.reuse, R40, R76 ;  /* 0x000000280810723c */ /* 0x042fe2000004184c */
[----:B------:R-:W-:Y:S07]  /*3510*/  LDSM.16.M88.4 R76, [R181+0x1800] ;  /* 0x00180000b54c783b */ /* 0x000fee0000000200 */
[C---:B------:R-:W-:Y:S01]  /*3520*/  HMMA.16816.F32.BF16 R40, R8.reuse, R42, R68 ;  /* 0x0000002a0828723c */ /* 0x040fe20000041844 */
[----:B------:R-:W1:Y:S07]  /*3530*/  LDSM.16.M88.4 R68, [R181+0x1000] ;  /* 0x00100000b544783b */ /* 0x000e6e0000000200 */
[C---:B------:R-:W-:Y:S01]  /*3540*/  HMMA.16816.F32.BF16 R60, R8.reuse, R52, R64 ;  /* 0x00000034083c723c */ /* 0x040fe20000041840 */
[----:B------:R-:W-:Y:S07]  /*3550*/  LDSM.16.M88.4 R64, [R176+0x9000] ;  /* 0x00900000b040783b */ /* 0x000fee0000000200 */
[C---:B------:R-:W-:Y:S08]  /*3560*/  HMMA.16816.F32.BF16 R48, R8.reuse, R54, R48 ;  /* 0x000000360830723c */ /* 0x040ff00000041830 */
[C---:B------:R-:W-:Y:S08]  /*3570*/  HMMA.16816.F32.BF16 R56, R8.reuse, R36, R44 ;  /* 0x000000240838723c */ /* 0x040ff0000004182c */
[C---:B------:R-:W-:Y:S08]  /*3580*/  HMMA.16816.F32.BF16 R52, R8.reuse, R38, R32 ;  /* 0x000000260834723c */ /* 0x040ff00000041820 */
[C---:B--2---:R-:W-:Y:S01]  /*3590*/  HMMA.16816.F32.BF16 R44, R8.reuse, R24, R28 ;  /* 0x00000018082c723c */ /* 0x044fe2000004181c */
[----:B------:R-:W-:Y:S07]  /*35a0*/  LDSM.16.M88.4 R28, [R176+0x8000] ;  /* 0x00800000b01c783b */ /* 0x000fee0000000200 */
[----:B------:R-:W-:Y:S01]  /*35b0*/  HMMA.16816.F32.BF16 R32, R8, R26, R20 ;  /* 0x0000001a0820723c */ /* 0x000fe20000041814 */
[----:B------:R-:W2:Y:S07]  /*35c0*/  LDSM.16.M88.4 R8, [R183+0x2000] ;  /* 0x00200000b708783b */ /* 0x000eae0000000200 */
[C---:B---3--:R-:W-:Y:S01]  /*35d0*/  HMMA.16816.F32.BF16 R20, R12.reuse, R74, R40 ;  /* 0x0000004a0c14723c */ /* 0x048fe20000041828 */
[----:B------:R-:W3:Y:S07]  /*35e0*/  LDSM.16.M88.4 R40, [R176+0x8800] ;  /* 0x00880000b028783b */ /* 0x000eee0000000200 */
[C---:B------:R-:W-:Y:S01]  /*35f0*/  HMMA.16816.F32.BF16 R24, R12.reuse, R72, R16 ;  /* 0x000000480c18723c */ /* 0x040fe20000041810 */
[----:B------:R-:W-:Y:S07]  /*3600*/  LDSM.16.M88.4 R16, [R184+0x2000] ;  /* 0x00200000b810783b */ /* 0x000fee0000000200 */
        /* <DEDUP_REMOVED lines=8> */
[----:B------:R-:W-:Y:S07]  /*3690*/  LDSM.16.M88.4 R76, [R182+0x8000] ;  /* 0x00800000b64c783b */ /* 0x000fee0000000200 */
[C---:B--2---:R-:W-:Y:S08]  /*36a0*/  HMMA.16816.F32.BF16 R12, R8.reuse, R28, R24 ;  /* 0x0000001c080c723c */ /* 0x044ff00000041818 */
[C---:B------:R-:W-:Y:S08]  /*36b0*/  HMMA.16816.F32.BF16 R32, R8.reuse, R30, R20 ;  /* 0x0000001e0820723c */ /* 0x040ff00000041814 */
[C---:B---3--:R-:W-:Y:S01]  /*36c0*/  HMMA.16816.F32.BF16 R28, R8.reuse, R40, R36 ;  /* 0x00000028081c723c */ /* 0x048fe20000041824 */
[----:B------:R-:W2:Y:S07]  /*36d0*/  LDSM.16.M88.4 R36, [R187+0x2800] ;  /* 0x00280000bb24783b */ /* 0x000eae0000000200 */
[C---:B------:R-:W-:Y:S01]  /*36e0*/  HMMA.16816.F32.BF16 R24, R8.reuse, R42, R48 ;  /* 0x0000002a0818723c */ /* 0x040fe20000041830 */
[----:B------:R-:W3:Y:S07]  /*36f0*/  LDSM.16.M88.4 R40, [R187+0x3000] ;  /* 0x00300000bb28783b */ /* 0x000eee0000000200 */
[C---:B------:R-:W-:Y:S01]  /*3700*/  HMMA.16816.F32.BF16 R20, R8.reuse, R64, R56 ;  /* 0x000000400814723c */ /* 0x040fe20000041838 */
[----:B------:R-:W-:Y:S07]  /*3710*/  LDSM.16.M88.4 R56, [R182+0x8800] ;  /* 0x00880000b638783b */ /* 0x000fee0000000200 */
[C---:B------:R-:W-:Y:S08]  /*3720*/  HMMA.16816.F32.BF16 R48, R8.reuse, R66, R60 ;  /* 0x000000420830723c */ /* 0x040ff0000004183c */
[C---:B-1----:R-:W-:Y:S08]  /*3730*/  HMMA.16816.F32.BF16 R72, R8.reuse, R68, R52 ;  /* 0x000000440848723c */ /* 0x042ff00000041834 */
[----:B------:R-:W-:Y:S01]  /*3740*/  HMMA.16816.F32.BF16 R68, R8, R70, R44 ;  /* 0x000000460844723c */ /* 0x000fe2000004182c */
[----:B------:R-:W-:Y:S07]  /*3750*/  LDSM.16.M88.4 R8, [R185+0x2000] ;  /* 0x00200000b908783b */ /* 0x000fee0000000200 */
[C---:B------:R-:W-:Y:S01]  /*3760*/  HMMA.16816.F32.BF16 R64, R16.reuse, R84, R12 ;  /* 0x000000541040723c */ /* 0x040fe2000004180c */
[----:B------:R-:W1:Y:S07]  /*3770*/  LDSM.16.M88.4 R12, [R186+0x2000] ;  /* 0x00200000ba0c783b */ /* 0x000e6e0000000200 */
[C---:B--2---:R-:W-:Y:S08]  /*3780*/  HMMA.16816.F32.BF16 R52, R16.reuse, R36, R28 ;  /* 0x000000241034723c */ /* 0x044ff0000004181c */
[C---:B------:R-:W-:Y:S01]  /*3790*/  HMMA.16816.F32.BF16 R44, R16.reuse, R38, R24 ;  /* 0x00000026102c723c */ /* 0x040fe20000041818 */
[----:B------:R-:W2:Y:S07]  /*37a0*/  LDSM.16.M88.4 R36, [R182+0x9000] ;  /* 0x00900000b624783b */ /* 0x000eae0000000200 */
[C---:B------:R-:W-:Y:S01]  /*37b0*/  HMMA.16816.F32.BF16 R60, R16.reuse, R86, R32 ;  /* 0x00000056103c723c */ /* 0x040fe20000041820 */
[----:B------:R-:W4:Y:S04]  /*37c0*/  LDSM.16.M88.4 R32, [R182+0x9800] ;  /* 0x00980000b620783b */ /* 0x000f280000000200 */
[----:B------:R-:W5:Y:S03]  /*37d0*/  LDSM.16.M88.4 R84, [R181+0x2000] ;  /* 0x00200000b554783b */ /* 0x000f660000000200 */
[C---:B---3--:R-:W-:Y:S08]  /*37e0*/  HMMA.16816.F32.BF16 R28, R16.reuse, R40, R20 ;  /* 0x00000028101c723c */ /* 0x048ff00000041814 */
[C---:B------:R-:W-:Y:S08]  /*37f0*/  HMMA.16816.F32.BF16 R24, R16.reuse, R42, R48 ;  /* 0x0000002a1018723c */ /* 0x040ff00000041830 */
[C---:B------:R-:W-:Y:S01]  /*3800*/  HMMA.16816.F32.BF16 R20, R16.reuse, R80, R72 ;  /* 0x000000501014723c */ /* 0x040fe20000041848 */
[----:B------:R-:W3:Y:S07]  /*3810*/  LDSM.16.M88.4 R72, [R181+0x2800] ;  /* 0x00280000b548783b */ /* 0x000eee0000000200 */
[----:B------:R-:W-:Y:S01]  /*3820*/  HMMA.16816.F32.BF16 R16, R16, R82, R68 ;  /* 0x000000521010723c */ /* 0x000fe20000041844 */
[----:B------:R-:W-:Y:S07]  /*3830*/  LDSM.16.M88.4 R80, [R181+0x3000] ;  /* 0x00300000b550783b */ /* 0x000fee0000000200 */
[C---:B-1----:R-:W-:Y:S08]  /*3840*/  HMMA.16816.F32.BF16 R60, R12.reuse, R78, R60 ;  /* 0x0000004e0c3c723c */ /* 0x042ff0000004183c */
[C---:B------:R-:W-:Y:S08]  /*3850*/  HMMA.16816.F32.BF16 R48, R12.reuse, R58, R44 ;  /* 0x0000003a0c30723c */ /* 0x040ff0000004182c */
[C---:B--2---:R-:W-:Y:S08]  /*3860*/  HMMA.16816.F32.BF16 R44, R12.reuse, R36, R28 ;  /* 0x000000240c2c723c */ /* 0x044ff0000004181c */
[C---:B------:R-:W-:Y:S01]  /*3870*/  HMMA.16816.F32.BF16 R40, R12.reuse, R38, R24 ;  /* 0x000000260c28723c */ /* 0x040fe20000041818 */
[----:B------:R-:W-:Y:S07]  /*3880*/  LDSM.16.M88.4 R24, [R176+0xa000] ;  /* 0x00a00000b018783b */ /* 0x000fee0000000200 */
[C---:B----4-:R-:W-:Y:S08]  /*3890*/  HMMA.16816.F32.BF16 R36, R12.reuse, R32, R20 ;  /* 0x000000200c24723c */ /* 0x050ff00000041814 */
[C---:B------:R-:W-:Y:S01]  /*38a0*/  HMMA.16816.F32.BF16 R28, R12.reuse, R34, R16 ;  /* 0x000000220c1c723c */ /* 0x040fe20000041810 */
[----:B------:R-:W1:Y:S04]  /*38b0*/  LDSM.16.M88.4 R32, [R181+0x3800] ;  /* 0x00380000b520783b */ /* 0x000e680000000200 */
[----:B------:R-:W2:Y:S03]  /*38c0*/  LDSM.16.M88.4 R16, [R183+0x4000] ;  /* 0x00400000b710783b */ /* 0x000ea60000000200 */
[C---:B------:R-:W-:Y:S01]  /*38d0*/  HMMA.16816.F32.BF16 R64, R12.reuse, R76, R64 ;  /* 0x0000004c0c40723c */ /* 0x040fe20000041840 */
[----:B------:R-:W4:Y:S07]  /*38e0*/  LDSM.16.M88.4 R76, [R176+0xa800] ;  /* 0x00a80000b04c783b */ /* 0x000f2e0000000200 */
[----:B------:R-:W-:Y:S08]  /*38f0*/  HMMA.16816.F32.BF16 R52, R12, R56, R52 ;  /* 0x000000380c34723c */ /* 0x000ff00000041834 */
[C---:B-----5:R-:W-:Y:S08]  /*3900*/  HMMA.16816.F32.BF16 R12, R8.reuse, R86, R60 ;  /* 0x00000056080c723c */ /* 0x060ff0000004183c */
[C---:B------:R-:W-:Y:S01]  /*3910*/  HMMA.16816.F32.BF16 R20, R8.reuse, R84, R64 ;  /* 0x000000540814723c */ /* 0x040fe20000041840 */
[----:B------:R-:W5:Y:S07]  /*3920*/  LDSM.16.M88.4 R84, [R176+0xb000] ;  /* 0x00b00000b054783b */ /* 0x000f6e0000000200 */
[C---:B---3--:R-:W-:Y:S08]  /*3930*/  HMMA.16816.F32.BF16 R56, R8.reuse, R72, R52 ;  /* 0x000000480838723c */ /* 0x048ff00000041834 */
[C---:B------:R-:W-:Y:S08]  /*3940*/  HMMA.16816.F32.BF16 R72, R8.reuse, R74, R48 ;  /* 0x0000004a0848723c */ /* 0x040ff00000041830 */
[C---:B-1----:R-:W-:Y:S01]  /*3950*/  HMMA.16816.F32.BF16 R64, R8.reuse, R32, R36 ;  /* 0x000000200840723c */ /* 0x042fe20000041824 */
[----:B------:R-:W-:Y:S07]  /*3960*/  LDSM.16.M88.4 R36, [R187+0x4800] ;  /* 0x00480000bb24783b */ /* 0x000fee0000000200 */
[C---:B------:R-:W-:Y:S08]  /*3970*/  HMMA.16816.F32.BF16 R52, R8.reuse, R34, R28 ;  /* 0x000000220834723c */ /* 0x040ff0000004181c */
[C---:B------:R-:W-:Y:S01]  /*3980*/  HMMA.16816.F32.BF16 R68, R8.reuse, R80, R44 ;  /* 0x000000500844723c */ /* 0x040fe2000004182c */
[----:B------:R-:W-:Y:S07]  /*3990*/  LDSM.16.M88.4 R44, [R187+0x5000] ;  /* 0x00500000bb2c783b */ /* 0x000fee0000000200 */
[----:B------:R-:W-:Y:S01]  /*39a0*/  HMMA.16816.F32.BF16 R60, R8, R82, R40 ;  /* 0x00000052083c723c */ /* 0x000fe20000041828 */
[----:B------:R-:W-:Y:S04]  /*39b0*/  LDSM.16.M88.4 R40, [R187+0x4000] ;  /* 0x00400000bb28783b */ /* 0x000fe80000000200 */
[----:B------:R-:W-:Y:S03]  /*39c0*/  LDSM.16.M88.4 R8, [R186+0x4000] ;  /* 0x00400000ba08783b */ /* 0x000fe60000000200 */
[C---:B--2---:R-:W-:Y:S01]  /*39d0*/  HMMA.16816.F32.BF16 R32, R16.reuse, R26, R12 ;  /* 0x0000001a1020723c */ /* 0x044fe2000004180c */
[----:B------:R-:W1:Y:S04]  /*39e0*/  LDSM.16.M88.4 R12, [R184+0x4000] ;  /* 0x00400000b80c783b */ /* 0x000e680000000200 */
[----:B------:R-:W-:Y:S03]  /*39f0*/  LDSM.16.M88.4 R80, [R182+0xa800] ;  /* 0x00a80000b650783b */ /* 0x000fe60000000200 */
[C---:B------:R-:W-:Y:S08]  /*3a00*/  HMMA.16816.F32.BF16 R48, R16.reuse, R24, R20 ;  /* 0x000000181030723c */ /* 0x040ff00000041814 */
[C---:B----4-:R-:W-:Y:S08]  /*3a10*/  HMMA.16816.F32.BF16 R28, R16.reuse, R76, R56 ;  /* 0x0000004c101c723c */ /* 0x050ff00000041838 */
[C---:B------:R-:W-:Y:S01]  /*3a20*/  HMMA.16816.F32.BF16 R24, R16.reuse, R78, R72 ;  /* 0x0000004e1018723c */ /* 0x040fe20000041848 */
[----:B------:R-:W2:Y:S07]  /*3a30*/  LDSM.16.M88.4 R76, [R187+0x5800] ;  /* 0x00580000bb4c783b */ /* 0x000eae0000000200 */
[C---:B-----5:R-:W-:Y:S08]  /*3a40*/  HMMA.16816.F32.BF16 R20, R16.reuse, R84, R68 ;  /* 0x000000541014723c */ /* 0x060ff00000041844 */
[C---:B------:R-:W-:Y:S01]  /*3a50*/  HMMA.16816.F32.BF16 R60, R16.reuse, R86, R60 ;  /* 0x00000056103c723c */ /* 0x040fe2000004183c */
[----:B------:R-:W3:Y:S07]  /*3a60*/  LDSM.16.M88.4 R84, [R182+0xa000] ;  /* 0x00a00000b654783b */ /* 0x000eee0000000200 */
[C---:B------:R-:W-:Y:S08]  /*3a70*/  HMMA.16816.F32.BF16 R68, R16.reuse, R88, R64 ;  /* 0x000000581044723c */ /* 0x040ff00000041840 */
[----:B------:R-:W-:Y:S01]  /*3a80*/  HMMA.16816.F32.BF16 R64, R16, R90, R52 ;  /* 0x0000005a1040723c */ /* 0x000fe20000041834 */
[----:B------:R-:W-:Y:S04]  /*3a90*/  LDSM.16.M88.4 R16, [R185+0x4000] ;  /* 0x00400000b910783b */ /* 0x000fe80000000200 */
[----:B------:R-:W-:Y:S03]  /*3aa0*/  LDSM.16.M88.4 R88, [R181+0x4000] ;  /* 0x00400000b558783b */ /* 0x000fe60000000200 */
[C---:B-1----:R-:W-:Y:S08]  /*3ab0*/  HMMA.16816.F32.BF16 R72, R12.reuse, R40, R48 ;  /* 0x000000280c48723c */ /* 0x042ff00000041830 */
[C---:B------:R-:W-:Y:S01]  /*3ac0*/  HMMA.16816.F32.BF16 R56, R12.reuse, R42, R32 ;  /* 0x0000002a0c38723c */ /* 0x040fe20000041820 */
[----:B------:R-:W1:Y:S07]  /*3ad0*/  LDSM.16.M88.4 R40, [R182+0xb000] ;  /* 0x00b00000b628783b */ /* 0x000e6e0000000200 */
[C---:B------:R-:W-:Y:S08]  /*3ae0*/  HMMA.16816.F32.BF16 R52, R12.reuse, R36, R28 ;  /* 0x000000240c34723c */ /* 0x040ff0000004181c */
[C---:B------:R-:W-:Y:S01]  /*3af0*/  HMMA.16816.F32.BF16 R48, R12.reuse, R38, R24 ;  /* 0x000000260c30723c */ /* 0x040fe20000041818 */
[----:B------:R-:W4:Y:S07]  /*3b00*/  LDSM.16.M88.4 R36, [R182+0xb800] ;  /* 0x00b80000b624783b */ /* 0x000f2e0000000200 */
[C---:B------:R-:W-:Y:S01]  /*3b10*/  HMMA.16816.F32.BF16 R28, R12.reuse, R46, R60 ;  /* 0x0000002e0c1c723c */ /* 0x040fe2000004183c */
[----:B------:R-:W5:Y:S07]  /*3b20*/  LDSM.16.M88.4 R60, [R181+0x4800] ;  /* 0x00480000b53c783b */ /* 0x000f6e0000000200 */
[C---:B------:R-:W-:Y:S08]  /*3b30*/  HMMA.16816.F32.BF16 R32, R12.reuse, R44, R20 ;  /* 0x0000002c0c20723c */ /* 0x040ff00000041814 */
[C---:B--2---:R-:W-:Y:S08]  /*3b40*/  HMMA.16816.F32.BF16 R24, R12.reuse, R76, R68 ;  /* 0x0000004c0c18723c */ /* 0x044ff00000041844 */
[----:B------:R-:W-:Y:S08]  /*3b50*/  HMMA.16816.F32.BF16 R20, R12, R78, R64 ;  /* 0x0000004e0c14723c */ /* 0x000ff00000041840 */
[C---:B---3--:R-:W-:Y:S01]  /*3b60*/  HMMA.16816.F32.BF16 R12, R8.reuse, R86, R56 ;  /* 0x00000056080c723c */ /* 0x048fe20000041838 */
[----:B------:R-:W2:Y:S07]  /*3b70*/  LDSM.16.M88.4 R56, [R181+0x5000] ;  /* 0x00500000b538783b */ /* 0x000eae0000000200 */
[C---:B------:R-:W-:Y:S08]  /*3b80*/  HMMA.16816.F32.BF16 R44, R8.reuse, R80, R52 ;  /* 0x00000050082c723c */ /* 0x040ff00000041834 */
[C---:B------:R-:W-:Y:S08]  /*3b90*/  HMMA.16816.F32.BF16 R48, R8.reuse, R82, R48 ;  /* 0x000000520830723c */ /* 0x040ff00000041830 */
[C---:B-1----:R-:W-:Y:S08]  /*3ba0*/  HMMA.16816.F32.BF16 R32, R8.reuse, R40, R32 ;  /* 0x000000280820723c */ /* 0x042ff00000041820 */
[C---:B------:R-:W-:Y:S08]  /*3bb0*/  HMMA.16816.F32.BF16 R28, R8.reuse, R42, R28 ;  /* 0x0000002a081c723c */ /* 0x040ff0000004181c */
[C---:B----4-:R-:W-:Y:S08]  /*3bc0*/  HMMA.16816.F32.BF16 R52, R8.reuse, R36, R24 ;  /* 0x000000240834723c */ /* 0x050ff00000041818 */
[----:B------:R-:W-:Y:S01]  /*3bd0*/  HMMA.16816.F32.BF16 R40, R8, R38, R20 ;  /* 0x000000260828723c */ /* 0x000fe20000041814 */
[----:B------:R-:W1:Y:S01]  /*3be0*/  LDSM.16.M88.4 R36, [R181+0x5800] ;  /* 0x00580000b524783b */ /* 0x000e620000000200 */
[----:B------:R-:W-:-:S05]  /*3bf0*/  DEPBAR.LE SB0, 0x0 ;  /* 0x000080000000791a */ /* 0x000fca0000000000 */
[----:B------:R-:W-:Y:S01]  /*3c00*/  IMNMX R21, R92, UR15, PT ;  /* 0x0000000f5c157c17 */ /* 0x000fe2000b800200 */
[----:B------:R-:W-:Y:S01]  /*3c10*/  HMMA.16816.F32.BF16 R12, R16, R90, R12 ;  /* 0x0000005a100c723c */ /* 0x000fe2000004180c */
[----:B------:R-:W-:Y:S02]  /*3c20*/  IMNMX R20, R3, UR15, PT ;  /* 0x0000000f03147c17 */ /* 0x000fe4000b800200 */
[----:B------:R-:W-:Y:S02]  /*3c30*/  IADD3 R3, R0, 0x8, RZ ;  /* 0x0000000800037810 */ /* 0x000fe40007ffe0ff */
[C---:B------:R-:W-:Y:S01]  /*3c40*/  ISETP.GE.AND P5, PT, R6.reuse, R21, PT ;  /* 0x000000150600720c */ /* 0x040fe20003fa6270 */
[----:B------:R-:W-:Y:S01]  /*3c50*/  BAR.SYNC.DEFER_BLOCKING 0x0 ;  /* 0x0000000000007b1d */ /* 0x000fe20000010000 */
[----:B------:R-:W-:Y:S01]  /*3c60*/  ISETP.GE.AND P3, PT, R6, R20, PT ;  /* 0x000000140600720c */ /* 0x000fe20003f66270 */
[----:B------:R-:W-:Y:S01]  /*3c70*/  HMMA.16816.F32.BF16 R72, R8, R84, R72 ;  /* 0x000000540848723c */ /* 0x000fe20000041848 */
[----:B------:R-:W-:-:S02]  /*3c80*/  IADD3 R6, R0, 0x9, RZ ;  /* 0x0000000900067810 */ /* 0x000fc40007ffe0ff */
[CC--:B------:R-:W-:Y:S02]  /*3c90*/  ISETP.GE.AND P1, PT, R3.reuse, R21.reuse, PT ;  /* 0x000000150300720c */ /* 0x0c0fe40003f26270 */
[-C--:B------:R-:W-:Y:S02]  /*3ca0*/  ISETP.GE.AND P4, PT, R3, R20.reuse, PT ;  /* 0x000000140300720c */ /* 0x080fe40003f86270 */
[----:B------:R-:W-:Y:S01]  /*3cb0*/  IADD3 R3, R0, 0x10, RZ ;  /* 0x0000001000037810 */ /* 0x000fe20007ffe0ff */
[----:B-----5:R-:W-:Y:S01]  /*3cc0*/  HMMA.16816.F32.BF16 R8, R16, R60, R44 ;  /* 0x0000003c1008723c */ /* 0x020fe2000004182c */
[CC--:B------:R-:W-:Y:S02]  /*3cd0*/  ISETP.GE.AND P6, PT, R6.reuse, R21.reuse, PT ;  /* 0x000000150600720c */ /* 0x0c0fe40003fc6270 */
[----:B------:R-:W-:Y:S02]  /*3ce0*/  ISETP.GE.AND P2, PT, R6, R20, PT ;  /* 0x000000140600720c */ /* 0x000fe40003f46270 */
[----:B------:R-:W-:-:S02]  /*3cf0*/  ISETP.GE.AND P0, PT, R3, R21, PT ;  /* 0x000000150300720c */ /* 0x000fc40003f06270 */
[----:B------:R-:W-:Y:S01]  /*3d00*/  IADD3 R6, R0, 0x11, RZ ;  /* 0x0000001100067810 */ /* 0x000fe20007ffe0ff */
[C---:B------:R-:W-:Y:S01]  /*3d10*/  HMMA.16816.F32.BF16 R24, R16.reuse, R62, R48 ;  /* 0x0000003e1018723c */ /* 0x040fe20000041830 */
[----:B------:R-:W-:Y:S02]  /*3d20*/  FSEL R60, R12, -INF , !P1 ;  /* 0xff8000000c3c7808 */ /* 0x000fe40004800000 */
[----:B------:R-:W-:Y:S02]  /*3d30*/  ISETP.GE.AND P1, PT, R3, R20, PT ;  /* 0x000000140300720c */ /* 0x000fe40003f26270 */
[----:B------:R-:W-:Y:S02]  /*3d40*/  FSEL R45, R14, -INF , !P4 ;  /* 0xff8000000e2d7808 */ /* 0x000fe40006000000 */
[----:B------:R-:W-:Y:S01]  /*3d50*/  FSEL R48, R13, -INF , !P6 ;  /* 0xff8000000d307808 */ /* 0x000fe20007000000 */
[----:B--2---:R-:W-:Y:S01]  /*3d60*/  HMMA.16816.F32.BF16 R32, R16, R56, R32 ;  /* 0x000000381020723c */ /* 0x004fe20000041820 */
[----:B------:R-:W-:-:S02]  /*3d70*/  FSEL R47, R15, -INF , !P2 ;  /* 0xff8000000f2f7808 */ /* 0x000fc40005000000 */
[----:B------:R-:W-:Y:S02]  /*3d80*/  IADD3 R3, R0, 0x18, RZ ;  /* 0x0000001800037810 */ /* 0x000fe40007ffe0ff */
[CC--:B------:R-:W-:Y:S02]  /*3d90*/  ISETP.GE.AND P4, PT, R6.reuse, R21.reuse, PT ;  /* 0x000000150600720c */ /* 0x0c0fe40003f86270 */
[-C--:B------:R-:W-:Y:S01]  /*3da0*/  ISETP.GE.AND P6, PT, R6, R20.reuse, PT ;  /* 0x000000140600720c */ /* 0x080fe20003fc6270 */
[----:B------:R-:W-:Y:S01]  /*3db0*/  HMMA.16816.F32.BF16 R28, R16, R58, R28 ;  /* 0x0000003a101c723c */ /* 0x000fe2000004181c */
[----:B------:R-:W-:Y:S02]  /*3dc0*/  FSEL R51, R8, -INF , !P0 ;  /* 0xff80000008337808 */ /* 0x000fe40004000000 */
[C---:B------:R-:W-:Y:S02]  /*3dd0*/  ISETP.GE.AND P2, PT, R3.reuse, R21, PT ;  /* 0x000000150300720c */ /* 0x040fe40003f46270 */
[----:B------:R-:W-:-:S02]  /*3de0*/  ISETP.GE.AND P0, PT, R3, R20, PT ;  /* 0x000000140300720c */ /* 0x000fc40003f06270 */
[C---:B------:R-:W-:Y:S01]  /*3df0*/  IADD3 R6, R0.reuse, 0x19, RZ ;  /* 0x0000001900067810 */ /* 0x040fe20007ffe0ff */
[C---:B------:R-:W-:Y:S01]  /*3e00*/  HMMA.16816.F32.BF16 R12, R16.reuse, R88, R72 ;  /* 0x00000058100c723c */ /* 0x040fe20000041848 */
[----:B------:R-:W-:Y:S02]  /*3e10*/  IADD3 R3, R0, 0x20, RZ ;  /* 0x0000002000037810 */ /* 0x000fe40007ffe0ff */
[----:B------:R-:W-:Y:S02]  /*3e20*/  FSEL R44, R10, -INF , !P1 ;  /* 0xff8000000a2c7808 */ /* 0x000fe40004800000 */
[----:B------:R-:W-:Y:S02]  /*3e30*/  FSEL R49, R9, -INF , !P4 ;  /* 0xff80000009317808 */ /* 0x000fe40006000000 */
[----:B------:R-:W-:Y:S02]  /*3e40*/  FSEL R46, R11, -INF , !P6 ;  /* 0xff8000000b2e7808 */ /* 0x000fe40007000000 */
[----:B------:R-:W-:Y:S01]  /*3e50*/  FSEL R56, R24, -INF , !P2 ;  /* 0xff80000018387808 */ /* 0x000fe20005000000 */
[----:B-1----:R-:W-:Y:S01]  /*3e60*/  HMMA.16816.F32.BF16 R8, R16, R36, R52 ;  /* 0x000000241008723c */ /* 0x002fe20000041834 */
[----:B------:R-:W-:-:S02]  /*3e70*/  ISETP.GE.AND P1, PT, R6, R21, PT ;  /* 0x000000150600720c */ /* 0x000fc40003f26270 */
[-C--:B------:R-:W-:Y:S02]  /*3e80*/  ISETP.GE.AND P4, PT, R6, R20.reuse, PT ;  /* 0x000000140600720c */ /* 0x080fe40003f86270 */
[C---:B------:R-:W-:Y:S02]  /*3e90*/  ISETP.GE.AND P6, PT, R3.reuse, R21, PT ;  /* 0x000000150300720c */ /* 0x040fe40003fc6270 */
[----:B------:R-:W-:Y:S01]  /*3ea0*/  ISETP.GE.AND P2, PT, R3, R20, PT ;  /* 0x000000140300720c */ /* 0x000fe20003f46270 */
[----:B------:R-:W-:Y:S01]  /*3eb0*/  HMMA.16816.F32.BF16 R16, R16, R38, R40 ;  /* 0x000000261010723c */ /* 0x000fe20000041828 */
[C---:B------:R-:W-:Y:S02]  /*3ec0*/  IADD3 R6, R0.reuse, 0x21, RZ ;  /* 0x0000002100067810 */ /* 0x040fe40007ffe0ff */
        /* <DEDUP_REMOVED lines=19> */
[----:B------:R-:W-:-:S02]  /*4000*/  FSEL R166, R31, -INF , !P0 ;  /* 0xff8000001fa67808 */ /* 0x000fc40004000000 */
[----:B------:R-:W-:Y:S02]  /*4010*/  FSEL R23, R15, -INF , !P3 ;  /* 0xff8000000f177808 */ /* 0x000fe40005800000 */
[C---:B------:R-:W-:Y:S02]  /*4020*/  IADD3 R6, R0.reuse, 0x30, RZ ;  /* 0x0000003000067810 */ /* 0x040fe40007ffe0ff */
[C---:B------:R-:W-:Y:S02]  /*4030*/  ISETP.GE.AND P0, PT, R0.reuse, R21, PT ;  /* 0x000000150000720c */ /* 0x040fe40003f06270 */
[C---:B------:R-:W-:Y:S02]  /*4040*/  IADD3 R3, R0.reuse, 0x38, RZ ;  /* 0x0000003800037810 */ /* 0x040fe40007ffe0ff */
[C---:B------:R-:W-:Y:S02]  /*4050*/  ISETP.GE.AND P3, PT, R0.reuse, R20, PT ;  /* 0x000000140000720c */ /* 0x040fe40003f66270 */
[----:B------:R-:W-:-:S02]  /*4060*/  IADD3 R0, R0, 0x39, RZ ;  /* 0x0000003900007810 */ /* 0x000fc40007ffe0ff */
[----:B------:R-:W-:Y:S02]  /*4070*/  FSEL R24, R12, -INF , !P0 ;  /* 0xff8000000c187808 */ /* 0x000fe40004000000 */
[----:B------:R-:W-:Y:S02]  /*4080*/  ISETP.GE.AND P0, PT, R0, R20, PT ;  /* 0x000000140000720c */ /* 0x000fe40003f06270 */
[----:B------:R-:W-:Y:S02]  /*4090*/  FSEL R169, R35, -INF , !P1 ;  /* 0xff80000023a97808 */ /* 0x000fe40004800000 */
[----:B------:R-:W-:Y:S02]  /*40a0*/  FSEL R170, R19, -INF , !P0 ;  /* 0xff80000013aa7808 */ /* 0x000fe40004000000 */
[----:B------:R-:W-:Y:S02]  /*40b0*/  PLOP3.LUT P0, PT, PT, PT, UP0, 0x80, 0x0 ;  /* 0x000000000000781c */ /* 0x000fe40003f0f008 */
[----:B------:R-:W-:-:S02]  /*40c0*/  FSEL R203, R28, -INF , !P4 ;  /* 0xff8000001ccb7808 */ /* 0x000fc40006000000 */
[CC--:B------:R-:W-:Y:S02]  /*40d0*/  ISETP.GE.AND P1, PT, R6.reuse, R21.reuse, PT ;  /* 0x000000150600720c */ /* 0x0c0fe40003f26270 */
[----:B------:R-:W-:Y:S02]  /*40e0*/  ISETP.GE.AND P4, PT, R6, R20, PT ;  /* 0x000000140600720c */ /* 0x000fe40003f86270 */
[----:B------:R-:W-:Y:S02]  /*40f0*/  FSEL R25, R13, -INF , !P5 ;  /* 0xff8000000d197808 */ /* 0x000fe40006800000 */
[----:B------:R-:W-:Y:S02]  /*4100*/  FSEL R201, R8, -INF , !P1 ;  /* 0xff80000008c97808 */ /* 0x000fe40004800000 */
[----:B------:R-:W-:Y:S02]  /*4110*/  FSEL R165, R10, -INF , !P4 ;  /* 0xff8000000aa57808 */ /* 0x000fe40006000000 */
[----:B------:R-:W-:-:S02]  /*4120*/  ISETP.GE.AND P5, PT, R3, R21, PT ;  /* 0x000000150300720c */ /* 0x000fc40003fa6270 */
[----:B------:R-:W-:Y:S02]  /*4130*/  ISETP.GE.AND P1, PT, R3, R20, PT ;  /* 0x000000140300720c */ /* 0x000fe40003f26270 */
        /* <DEDUP_REMOVED lines=51> */
[----:B------:R-:W-:Y:S02]  /*4470*/  @!P3 LEA.HI.X R9, R3, c[0x0][0x16c], R6, 0x1, P6 ;  /* 0x00005b000309ba11 */ /* 0x000fe400030f0c06 */
[----:B------:R-:W-:-:S03]  /*4480*/  @!P4 LEA R16, P6, R0, c[0x0][0x168], 0x1 ;  /* 0x00005a000010ca11 */ /* 0x000fc600078c08ff */
[----:B------:R-:W-:Y:S01]  /*4490*/  @!PT LDS RZ, [RZ] ;  /* 0x00000000fffff984 */ /* 0x000fe20000000800 */
[----:B------:R-:W-:Y:S01]  /*44a0*/  @!PT LDS RZ, [RZ] ;  /* 0x00000000fffff984 */ /* 0x000fe20000000800 */
[----:B------:R-:W-:Y:S01]  /*44b0*/  @!PT LDS RZ, [RZ] ;  /* 0x00000000fffff984 */ /* 0x000fe20000000800 */
[----:B------:R2:W-:Y:S04]  /*44c0*/  @!P3 LDGSTS.E.BYPASS.LTC128B.128 [R199+0x8800], [R8.64+0x80] ;  /* 0x0880008008c7bfae */ /* 0x0005e8000b901d52 */
[----:B------:R1:W-:Y:S01]  /*44d0*/  @P2 STS.128 [R199+0xa800], RZ ;  /* 0x00a800ffc7002388 */ /* 0x0003e20000000c00 */
[----:B----4-:R-:W-:-:S04]  /*44e0*/  @!P2 LEA R14, P1, R3, c[0x0][0x168], 0x1 ;  /* 0x00005a00030eaa11 */ /* 0x010fc800078208ff */
[----:B------:R-:W-:Y:S02]  /*44f0*/  @!P2 LEA.HI.X R15, R3, c[0x0][0x16c], R6, 0x1, P1 ;  /* 0x00005b00030faa11 */ /* 0x000fe400008f0c06 */
[----:B------:R-:W-:Y:S02]  /*4500*/  IADD3.X R6, R6, UR6, RZ, P5, !PT ;  /* 0x0000000606067c10 */ /* 0x000fe4000affe4ff */
[C---:B-----5:R-:W-:Y:S01]  /*4510*/  @!P3 LEA R12, P5, R0.reuse, c[0x0][0x168], 0x1 ;  /* 0x00005a00000cba11 */ /* 0x060fe200078a08ff */
[----:B------:R-:W-:Y:S01]  /*4520*/  @!PT LDS RZ, [RZ] ;  /* 0x00000000fffff984 */ /* 0x000fe20000000800 */
[----:B------:R-:W-:Y:S01]  /*4530*/  @!PT LDS RZ, [RZ] ;  /* 0x00000000fffff984 */ /* 0x000fe20000000800 */
[----:B------:R-:W-:Y:S01]  /*4540*/  @!PT LDS RZ, [RZ] ;  /* 0x00000000fffff984 */ /* 0x000fe20000000800 */
[----:B------:R4:W-:Y:S01]  /*4550*/  @!P2 LDGSTS.E.BYPASS.LTC128B.128 [R199+0xa800], [R14.64+0x100] ;  /* 0x0a8001000ec7afae */ /* 0x0009e2000b901d52 */
[C---:B---3--:R-:W-:Y:S02]  /*4560*/  @!P2 LEA R10, P1, R0.reuse, c[0x0][0x168], 0x1 ;  /* 0x00005a00000aaa11 */ /* 0x048fe400078208ff */
[C---:B------:R-:W-:Y:S01]  /*4570*/  @!P4 LEA.HI.X R17, R0.reuse, c[0x0][0x16c], R6, 0x1, P6 ;  /* 0x00005b000011ca11 */ /* 0x040fe200030f0c06 */
[----:B------:R1:W-:Y:S01]  /*4580*/  @P4 STS.128 [R199+0x7000], RZ ;  /* 0x007000ffc7004388 */ /* 0x0003e20000000c00 */
[----:B------:R-:W-:-:S02]  /*4590*/  IADD3 R3, P6, R0, UR7, RZ ;  /* 0x0000000700037c10 */ /* 0x000fc4000ffde0ff */
[C-C-:B------:R-:W-:Y:S01]  /*45a0*/  @!P3 LEA.HI.X R13, R0.reuse, c[0x0][0x16c], R6.reuse, 0x1, P5 ;  /* 0x00005b00000dba11 */ /* 0x140fe200028f0c06 */
[----:B------:R-:W-:Y:S01]  /*45b0*/  @!PT LDS RZ, [RZ] ;  /* 0x00000000fffff984 */ /* 0x000fe20000000800 */
[----:B------:R-:W-:Y:S01]  /*45c0*/  @!PT LDS RZ, [RZ] ;  /* 0x00000000fffff984 */ /* 0x000fe20000000800 */
[----:B------:R-:W-:Y:S01]  /*45d0*/  @!PT LDS RZ, [RZ] ;  /* 0x00000000fffff984 */ /* 0x000fe20000000800 */
[----:B------:R1:W-:Y:S01]  /*45e0*/  @!P4 LDGSTS.E.BYPASS.LTC128B.128 [R199+0x7000], [R16.64] ;  /* 0x0700000010c7cfae */ /* 0x0003e2000b901d52 */
[----:B------:R-:W-:Y:S02]  /*45f0*/  @!P2 LEA.HI.X R11, R0, c[0x0][0x16c], R6, 0x1, P1 ;  /* 0x00005b00000baa11 */ /* 0x000fe400008f0c06 */
[----:B------:R-:W-:Y:S01]  /*4600*/  IADD3.X R6, R6, UR6, RZ, P6, !PT ;  /* 0x0000000606067c10 */ /* 0x000fe2000b7fe4ff */
[----:B------:R1:W-:Y:S01]  /*4610*/  @P3 STS.128 [R199+0x9000], RZ ;  /* 0x009000ffc7003388 */ /* 0x0003e20000000c00 */
[----:B--2---:R-:W-:-:S03]  /*4620*/  @!P3 LEA R8, P1, R3, c[0x0][0x168], 0x1 ;  /* 0x00005a000308ba11 */ /* 0x004fc600078208ff */
        /* <DEDUP_REMOVED lines=9> */
[----:B------:R1:W-:Y:S01]  /*46c0*/  @!P2 LDGSTS.E.BYPASS.LTC128B.128 [R199+0xb000], [R10.64+0x100] ;  /* 0x0b0001000ac7afae */ /* 0x0003e2000b901d52 */
[----:B----4-:R-:W-:-:S03]  /*46d0*/  @!P4 LEA R14, P5, R3, c[0x0][0x168], 0x1 ;  /* 0x00005a00030eca11 */ /* 0x010fc600078a08ff */
[----:B------:R1:W-:Y:S01]  /*46e0*/  @P4 STS.128 [R199+0x7800], RZ ;  /* 0x007800ffc7004388 */ /* 0x0003e20000000c00 */
[----:B------:R-:W-:-:S05]  /*46f0*/  @!P4 LEA.HI.X R15, R3, c[0x0][0x16c], R6, 0x1, P5 ;  /* 0x00005b00030fca11 */ /* 0x000fca00028f0c06 */
        /* <DEDUP_REMOVED lines=17> */
.L_x_481:
[----:B------:R-:W-:Y:S05]  /*4810*/  BSYNC B0 ;  /* 0x0000000000007941 */ /* 0x000fea0003800000 */
.L_x_480:
[----:B------:R-:W0:Y:S02]  /*4820*/  LDGDEPBAR ;  /* 0x00000000000079af */ /* 0x000e240000000000 */
.L_x_479:
[----:B------:R-:W-:Y:S01]  /*4830*/  FMNMX.FTZ R3, R22, R23, !PT ;  /* 0x0000001716037209 */ /* 0x000fe20007810000 */
[----:B------:R-:W-:Y:S01]  /*4840*/  STL [R1+0xdc], R181 ;  /* 0x0000dcb501007387 */ /* 0x000fe20000100800 */
[----:B------:R-:W-:Y:S01]  /*4850*/  FMNMX.FTZ R0, R24, R25, !PT ;  /* 0x0000001918007209 */ /* 0x000fe20007810000 */
[----:B------:R-:W-:Y:S01]  /*4860*/  IMAD.WIDE.U32 R248, R97, -0x326172a9, RZ ;  /* 0xcd9e8d5761f87825 */ /* 0x000fe200078e00ff */
[----:B------:R-:W-:Y:S01]  /*4870*/  FMNMX.FTZ R3, R45, R3, !PT ;  /* 0x000000032d037209 */ /* 0x000fe20007810000 */
[----:B------:R-:W-:Y:S01]  /*4880*/  STL [R1+0xd8], R176 ;  /* 0x0000d8b001007387 */ /* 0x000fe20000100800 */
[----:B------:R-:W-:Y:S01]  /*4890*/  FMNMX.FTZ R0, R60, R0, !PT ;  /* 0x000000003c007209 */ /* 0x000fe20007810000 */
[----:B------:R-:W-:Y:S01]  /*48a0*/  USHF.L.U32 UR4, UR20, 0x1, URZ ;  /* 0x0000000114047899 */ /* 0x000fe2000800063f */
[----:B------:R-:W-:Y:S01]  /*48b0*/  FMNMX.FTZ R3, R47, R3, !PT ;  /* 0x000000032f037209 */ /* 0x000fe20007810000 */
[----:B------:R-:W-:Y:S01]  /*48c0*/  STL [R1+0xd4], R21 ;  /* 0x0000d41501007387 */ /* 0x000fe20000100800 */
[----:B------:R-:W-:Y:S01]  /*48d0*/  FMNMX.FTZ R0, R48, R0, !PT ;  /* 0x0000000030007209 */ /* 0x000fe20007810000 */
[----:B------:R-:W-:Y:S01]  /*48e0*/  UIADD3 UR15, UR23, -0x4498517b, URZ ;  /* 0xbb67ae85170f7890 */ /* 0x000fe2000fffe03f */
[----:B------:R-:W-:Y:S01]  /*48f0*/  FMNMX.FTZ R3, R44, R3, !PT ;  /* 0x000000032c037209 */ /* 0x000fe20007810000 */
[----:B------:R-:W-:Y:S01]  /*4900*/  STL [R1+0xd0], R20 ;  /* 0x0000d01401007387 */ /* 0x000fe20000100800 */
[----:B------:R-:W-:Y:S01]  /*4910*/  FMNMX.FTZ R0, R51, R0, !PT ;  /* 0x0000000033007209 */ /* 0x000fe20007810000 */
[----:B------:R-:W-:Y:S01]  /*4920*/  ULOP3.LUT UR17, UR4, UR23, URZ, 0x3c, !UPT ;  /* 0x0000001704117292 */ /* 0x000fe2000f8e3c3f */
        /* <DEDUP_REMOVED lines=25> */
[----:B------:R-:W-:Y:S01]  /*4ac0*/  LDSM.16.MT88.4 R40, [R177+0xc000] ;  /* 0x00c00000b128783b */ /* 0x000fe20000004200 */
[----:B------:R-:W-:Y:S01]  /*4ad0*/  LOP3.LUT R7, R93, UR22, RZ, 0x3c, !PT ;  /* 0x000000165d077c12 */ /* 0x000fe2000f8e3cff */
[----:B------:R-:W-:Y:S01]  /*4ae0*/  IMAD R178, R4, 0x2, R177 ;  /* 0x0000000204b27824 */ /* 0x000fe200078e02b1 */
[----:B------:R-:W-:Y:S01]  /*4af0*/  FMNMX.FTZ R3, R165, R3, !PT ;  /* 0x00000003a5037209 */ /* 0x000fe20007810000 */
[----:B------:R-:W-:Y:S01]  /*4b00*/  LDSM.16.MT88.4 R28, [R180+0xc000] ;  /* 0x00c00000b41c783b */ /* 0x000fe20000004200 */
[----:B------:R-:W-:Y:S01]  /*4b10*/  ULOP3.LUT UR4, UR4, UR23, URZ, 0x3c, !UPT ;  /* 0x0000001704047292 */ /* 0x000fe2000f8e3c3f */
[----:B------:R-:W-:Y:S01]  /*4b20*/  IMAD R179, R2, 0x2, R178 ;  /* 0x0000000202b37824 */ /* 0x000fe200078e02b2 */
[----:B------:R-:W-:Y:S01]  /*4b30*/  FMNMX.FTZ R3, R117, R3, !PT ;  /* 0x0000000375037209 */ /* 0x000fe20007810000 */
[----:B------:R2:W-:Y:S03]  /*4b40*/  STL [R1+0xb8], R7 ;  /* 0x0000b80701007387 */ /* 0x0005e60000100800 */
[----:B------:R-:W-:Y:S01]  /*4b50*/  FMNMX.FTZ R3, R164, R3, !PT ;  /* 0x00000003a4037209 */ /* 0x000fe20007810000 */
[----:B------:R-:W-:Y:S03]  /*4b60*/  LDSM.16.MT88.4 R88, [R177+0xc800] ;  /* 0x00c80000b158783b */ /* 0x000fe60000004200 */
[----:B------:R-:W-:Y:S01]  /*4b70*/  FMNMX.FTZ R3, R170, R3, !PT ;  /* 0x00000003aa037209 */ /* 0x000fe20007810000 */
[----:B------:R-:W-:Y:S04]  /*4b80*/  LDSM.16.MT88.4 R132, [R180+0xc800] ;  /* 0x00c80000b484783b */ /* 0x000fe80000004200 */
[----:B------:R-:W3:Y:S04]  /*4b90*/  SHFL.BFLY PT, R6, R3, 0x2, 0x1f ;  /* 0x0c401f0003067f89 */ /* 0x000ee800000e0000 */
[----:B------:R-:W-:Y:S04]  /*4ba0*/  LDSM.16.MT88.4 R32, [R178+0xc000] ;  /* 0x00c00000b220783b */ /* 0x000fe80000004200 */
[----:B------:R-:W-:Y:S04]  /*4bb0*/  LDSM.16.MT88.4 R36, [R179+0xc000] ;  /* 0x00c00000b324783b */ /* 0x000fe80000004200 */
[----:B------:R-:W-:Y:S01]  /*4bc0*/  LDSM.16.MT88.4 R52, [R177+0xe000] ;  /* 0x00e00000b134783b */ /* 0x000fe20000004200 */
[----:B--2---:R-:W-:-:S03]  /*4bd0*/  LOP3.LUT R7, R249, R7, RZ, 0x3c, !PT ;  /* 0x00000007f9077212 */ /* 0x004fc600078e3cff */
[----:B------:R-:W-:Y:S02]  /*4be0*/  LDSM.16.MT88.4 R76, [R179+0xe000] ;  /* 0x00e00000b34c783b */ /* 0x000fe40000004200 */
[----:B------:R-:W-:Y:S02]  /*4bf0*/  IMAD.WIDE.U32 R98, R7, -0x2daee0ad, RZ ;  /* 0xd2511f5307627825 */ /* 0x000fe400078e00ff */
[----:B------:R-:W-:Y:S01]  /*4c00*/  LDSM.16.MT88.4 R64, [R180+0xe000] ;  /* 0x00e00000b440783b */ /* 0x000fe20000004200 */
[----:B---3--:R-:W-:-:S03]  /*4c10*/  FMNMX.FTZ R3, R3, R6, !PT ;  /* 0x0000000603037209 */ /* 0x008fc60007810000 */
[----:B------:R-:W-:Y:S01]  /*4c20*/  LDSM.16.MT88.4 R100, [R177+0x10000] ;  /* 0x01000000b164783b */ /* 0x000fe20000004200 */
[----:B------:R-:W-:-:S03]  /*4c30*/  FMNMX.FTZ R6, R209, R0, !PT ;  /* 0x00000000d1067209 */ /* 0x000fc60007810000 */
[----:B------:R-:W2:Y:S01]  /*4c40*/  SHFL.BFLY PT, R0, R3, 0x1, 0x1f ;  /* 0x0c201f0003007f89 */ /* 0x000ea200000e0000 */
[----:B------:R-:W-:-:S03]  /*4c50*/  FMNMX.FTZ R6, R201, R6, !PT ;  /* 0x00000006c9067209 */ /* 0x000fc60007810000 */
[----:B------:R-:W-:Y:S01]  /*4c60*/  LDSM.16.MT88.4 R108, [R178+0x10000] ;  /* 0x01000000b26c783b */ /* 0x000fe20000004200 */
[----:B------:R-:W-:-:S03]  /*4c70*/  FMNMX.FTZ R6, R202, R6, !PT ;  /* 0x00000006ca067209 */ /* 0x000fc60007810000 */
[----:B------:R-:W-:Y:S01]  /*4c80*/  LDSM.16.MT88.4 R144, [R180+0x10000] ;  /* 0x01000000b490783b */ /* 0x000fe20000004200 */
[----:B------:R-:W-:-:S03]  /*4c90*/  FMNMX.FTZ R6, R200, R6, !PT ;  /* 0x00000006c8067209 */ /* 0x000fc60007810000 */
[----:B------:R-:W-:Y:S01]  /*4ca0*/  LDSM.16.MT88.4 R140, [R179+0x10000] ;  /* 0x01000000b38c783b */ /* 0x000fe20000004200 */
[----:B------:R-:W-:-:S03]  /*4cb0*/  FMNMX.FTZ R6, R171, R6, !PT ;  /* 0x00000006ab067209 */ /* 0x000fc60007810000 */
[----:B------:R-:W-:Y:S04]  /*4cc0*/  LDSM.16.MT88.4 R136, [R178+0xc800] ;  /* 0x00c80000b288783b */ /* 0x000fe80000004200 */
[----:B------:R-:W3:Y:S01]  /*4cd0*/  SHFL.BFLY PT, R116, R6, 0x2, 0x1f ;  /* 0x0c401f0006747f89 */ /* 0x000ee200000e0000 */
[----:B--2---:R-:W-:-:S03]  /*4ce0*/  FMNMX.FTZ R3, R3, R0, !PT ;  /* 0x0000000003037209 */ /* 0x004fc60007810000 */
[----:B------:R-:W-:Y:S01]  /*4cf0*/  LDSM.16.MT88.4 R128, [R179+0xc800] ;  /* 0x00c80000b380783b */ /* 0x000fe20000004200 */
[C---:B------:R-:W-:Y:S01]  /*4d00*/  FSETP.NEU.FTZ.AND P1, PT, R3.reuse, -INF , PT ;  /* 0xff8000000300780b */ /* 0x040fe20003f3d000 */
[----:B------:R-:W-:Y:S02]  /*4d10*/  FMUL.FTZ R0, R3, c[0x0][0x23c] ;  /* 0x00008f0003007a20 */ /* 0x000fe40000410000 */
[----:B------:R-:W-:Y:S03]  /*4d20*/  LDSM.16.MT88.4 R112, [R178+0xe800] ;  /* 0x00e80000b270783b */ /* 0x000fe60000004200 */
[----:B------:R-:W-:Y:S01]  /*4d30*/  FSEL R0, R0, RZ, P1 ;  /* 0x000000ff00007208 */ /* 0x000fe20000800000 */
[----:B------:R-:W-:Y:S04]  /*4d40*/  LDSM.16.MT88.4 R124, [R177+0xe800] ;  /* 0x00e80000b17c783b */ /* 0x000fe80000004200 */
[----:B-1----:R-:W-:-:S02]  /*4d50*/  FFMA.FTZ R8, R22, c[0x0][0x23c], -R0 ;  /* 0x00008f0016087a23 */ /* 0x002fc40000010800 */
[----:B------:R-:W-:Y:S02]  /*4d60*/  FFMA.FTZ R9, R23, c[0x0][0x23c], -R0 ;  /* 0x00008f0017097a23 */ /* 0x000fe40000010800 */
[----:B------:R1:W-:Y:S01]  /*4d70*/  MUFU.EX2 R240, R8 ;  /* 0x0000000800f07308 */ /* 0x0003e20000000800 */
[----:B---3--:R-:W-:Y:S02]  /*4d80*/  FMNMX.FTZ R116, R6, R116, !PT ;  /* 0x0000007406747209 */ /* 0x008fe40007810000 */
[----:B------:R-:W-:Y:S01]  /*4d90*/  LOP3.LUT R6, R119, UR17, RZ, 0x3c, !PT ;  /* 0x0000001177067c12 */ /* 0x000fe2000f8e3cff */
[----:B------:R-:W-:-:S04]  /*4da0*/  UIADD3 UR17, UR22, 0x1715609d, URZ ;  /* 0x1715609d16117890 */ /* 0x000fc8000fffe03f */
[----:B------:R2:W3:Y:S01]  /*4db0*/  MUFU.EX2 R226, R9 ;  /* 0x0000000900e27308 */ /* 0x0004e20000000800 */
[----:B------:R-:W-:-:S05]  /*4dc0*/  IMAD.WIDE.U32 R6, R6, -0x326172a9, RZ ;  /* 0xcd9e8d5706067825 */ /* 0x000fca00078e00ff */
[----:B------:R-:W-:Y:S02]  /*4dd0*/  LOP3.LUT R7, R7, UR29, R248, 0x96, !PT ;  /* 0x0000001d07077c12 */ /* 0x000fe4000f8e96f8 */
[----:B-1----:R-:W-:Y:S01]  /*4de0*/  LOP3.LUT R8, R99, UR15, R118, 0x96, !PT ;  /* 0x0000000f63087c12 */ /* 0x002fe2000f8e9676 */
[----:B------:R-:W-:-:S04]  /*4df0*/  UIADD3 UR15, UR23, -0x56f99767, URZ ;  /* 0xa9066899170f7890 */ /* 0x000fc8000fffe03f */
[----:B------:R-:W-:Y:S01]  /*4e00*/  IMAD.WIDE.U32 R22, R8, -0x326172a9, RZ ;  /* 0xcd9e8d5708167825 */ /* 0x000fe200078e00ff */
[----:B--2---:R-:W1:Y:S03]  /*4e10*/  SHFL.BFLY PT, R9, R116, 0x1, 0x1f ;  /* 0x0c201f0074097f89 */ /* 0x004e6600000e0000 */
[----:B------:R-:W-:Y:S01]  /*4e20*/  FFMA.FTZ R8, R45, c[0x0][0x23c], -R0 ;  /* 0x00008f002d087a23 */ /* 0x000fe20000010800 */
[----:B------:R-:W-:Y:S01]  /*4e30*/  LOP3.LUT R12, R23, UR28, R6, 0x96, !PT ;  /* 0x0000001c170c7c12 */ /* 0x000fe2000f8e9606 */
[----:B------:R-:W-:Y:S01]  /*4e40*/  IMAD.WIDE.U32 R6, R7, -0x2daee0ad, RZ ;  /* 0xd2511f5307067825 */ /* 0x000fe200078e00ff */
[----:B---3--:R-:W-:Y:S01]  /*4e50*/  F2FP.BF16.PACK_AB R5, R226, R240 ;  /* 0x000000f0e205723e */ /* 0x008fe200000010ff */
[----:B------:R2:W-:Y:S02]  /*4e60*/  MUFU.EX2 R225, R8 ;  /* 0x0000000800e17308 */ /* 0x0005e40000000800 */
[----:B------:R-:W-:Y:S01]  /*4e70*/  IMAD.WIDE.U32 R12, R12, -0x2daee0ad, RZ ;  /* 0xd2511f530c0c7825 */ /* 0x000fe200078e00ff */
[----:B------:R-:W-:-:S02]  /*4e80*/  LOP3.LUT R7, R7, UR27, R98, 0x96, !PT ;  /* 0x0000001b07077c12 */ /* 0x000fc4000f8e9662 */
[----:B------:R-:W-:Y:S02]  /*4e90*/  PRMT R153, R5, 0x7610, R153 ;  /* 0x0000761005997816 */ /* 0x000fe40000000099 */
[----:B------:R-:W-:Y:S01]  /*4ea0*/  LOP3.LUT R10, R13, UR25, R6, 0x96, !PT ;  /* 0x000000190d0a7c12 */ /* 0x000fe2000f8e9606 */
[----:B------:R-:W-:Y:S01]  /*4eb0*/  IMAD.WIDE.U32 R6, R7, -0x326172a9, RZ ;  /* 0xcd9e8d5707067825 */ /* 0x000fe200078e00ff */
[----:B------:R-:W-:-:S03]  /*4ec0*/  PRMT R151, R5, 0x7632, R151 ;  /* 0x0000763205977816 */ /* 0x000fc60000000097 */
[----:B------:R-:W-:-:S04]  /*4ed0*/  IMAD.WIDE.U32 R10, R10, -0x326172a9, RZ ;  /* 0xcd9e8d570a0a7825 */ /* 0x000fc800078e00ff */
[----:B--2---:R-:W-:Y:S01]  /*4ee0*/  FFMA.FTZ R8, R47, c[0x0][0x23c], -R0 ;  /* 0x00008f002f087a23 */ /* 0x004fe20000010800 */
[----:B------:R-:W-:Y:S01]  /*4ef0*/  LOP3.LUT R11, R11, UR24, R6, 0x96, !PT ;  /* 0x000000180b0b7c12 */ /* 0x000fe2000f8e9606 */
[----:B------:R-:W-:Y:S01]  /*4f00*/  FFMA.FTZ R6, R46, c[0x0][0x23c], -R0 ;  /* 0x00008f002e067a23 */ /* 0x000fe20000010800 */
[----:B-1----:R-:W-:Y:S01]  /*4f10*/  FMNMX.FTZ R116, R116, R9, !PT ;  /* 0x0000000974747209 */ /* 0x002fe20007810000 */
[----:B------:R1:W2:Y:S02]  /*4f20*/  MUFU.EX2 R215, R8 ;  /* 0x0000000800d77308 */ /* 0x0002a40000000800 */
[----:B------:R-:W-:Y:S01]  /*4f30*/  IMAD.WIDE.U32 R96, R11, -0x2daee0ad, RZ ;  /* 0xd2511f530b607825 */ /* 0x000fe200078e00ff */
[----:B------:R-:W-:-:S05]  /*4f40*/  FSETP.NEU.FTZ.AND P1, PT, R116, -INF , PT ;  /* 0xff8000007400780b */ /* 0x000fca0003f3d000 */
[----:B------:R-:W-:Y:S01]  /*4f50*/  MUFU.EX2 R224, R6 ;  /* 0x0000000600e07308 */ /* 0x000fe20000000800 */
[----:B-1----:R-:W-:Y:S01]  /*4f60*/  FFMA.FTZ R8, R44, c[0x0][0x23c], -R0 ;  /* 0x00008f002c087a23 */ /* 0x002fe20000010800 */
[----:B--2---:R-:W-:-:S06]  /*4f70*/  F2FP.BF16.PACK_AB R5, R215, R225 ;  /* 0x000000e1d705723e */ /* 0x004fcc00000010ff */
[----:B------:R1:W-:Y:S01]  /*4f80*/  MUFU.EX2 R220, R8 ;  /* 0x0000000800dc7308 */ /* 0x0003e20000000800 */
[C---:B------:R-:W-:Y:S02]  /*4f90*/  PRMT R157, R5.reuse, 0x7610, R157 ;  /* 0x00007610059d7816 */ /* 0x040fe4000000009d */
[----:B------:R-:W-:-:S04]  /*4fa0*/  PRMT R155, R5, 0x7632, R155 ;  /* 0x00007632059b7816 */ /* 0x000fc8000000009b */
[----:B------:R-:W-:Y:S02]  /*4fb0*/  PRMT R2, R157, 0x5410, R155 ;  /* 0x000054109d027816 */ /* 0x000fe4000000009b */
[----:B-1----:R-:W-:Y:S01]  /*4fc0*/  LOP3.LUT R8, R7, UR26, R22, 0x96, !PT ;  /* 0x0000001a07087c12 */ /* 0x002fe2000f8e9616 */
[----:B------:R-:W-:-:S04]  /*4fd0*/  FMUL.FTZ R7, R116, c[0x0][0x23c] ;  /* 0x00008f0074077a20 */ /* 0x000fc80000410000 */
[----:B------:R-:W-:Y:S01]  /*4fe0*/  IMAD.WIDE.U32 R8, R8, -0x2daee0ad, RZ ;  /* 0xd2511f5308087825 */ /* 0x000fe200078e00ff */
[----:B------:R-:W-:-:S03]  /*4ff0*/  FSEL R6, R7, RZ, P1 ;  /* 0x000000ff07067208 */ /* 0x000fc60000800000 */
[----:B------:R-:W-:Y:S01]  /*5000*/  FFMA.FTZ R7, R26, c[0x0][0x23c], -R0 ;  /* 0x00008f001a077a23 */ /* 0x000fe20000010800 */
[----:B------:R-:W-:Y:S01]  /*5010*/  LOP3.LUT R16, R97, UR15, R8, 0x96, !PT ;  /* 0x0000000f61107c12 */ /* 0x000fe2000f8e9608 */
[----:B------:R-:W-:Y:S01]  /*5020*/  IMAD R97, R251, 0x10000, R251 ;  /* 0x00010000fb617824 */ /* 0x000fe200078e02fb */
[----:B------:R-:W-:Y:S01]  /*5030*/  LOP3.LUT R8, R9, UR21, R12, 0x96, !PT ;  /* 0x0000001509087c12 */ /* 0x000fe2000f8e960c */
[----:B------:R1:W-:Y:S01]  /*5040*/  MUFU.EX2 R21, R7 ;  /* 0x0000000700157308 */ /* 0x0003e20000000800 */
[----:B------:R-:W-:Y:S02]  /*5050*/  FFMA.FTZ R9, R60, c[0x0][0x23c], -R6 ;  /* 0x00008f003c097a23 */ /* 0x000fe40000010806 */
[----:B------:R-:W-:-:S04]  /*5060*/  IMAD.WIDE.U32 R16, R16, -0x326172a9, RZ ;  /* 0xcd9e8d5710107825 */ /* 0x000fc800078e00ff */
[----:B------:R-:W-:Y:S01]  /*5070*/  IMAD.WIDE.U32 R70, R8, -0x326172a9, RZ ;  /* 0xcd9e8d5708467825 */ /* 0x000fe200078e00ff */
[----:B------:R-:W-:Y:S01]  /*5080*/  LOP3.LUT R8, R16, 0xffff, RZ, 0xc0, !PT ;  /* 0x0000ffff10087812 */ /* 0x000fe200078ec0ff */
[----:B------:R2:W-:Y:S01]  /*5090*/  MUFU.EX2 R221, R9 ;  /* 0x0000000900dd7308 */ /* 0x0005e20000000800 */
[----:B------:R-:W-:Y:S02]  /*50a0*/  SHF.R.U32.HI R18, RZ, 0x18, R16 ;  /* 0x00000018ff127819 */ /* 0x000fe40000011610 */
[----:B------:R-:W-:Y:S02]  /*50b0*/  SHF.R.U32.HI R8, RZ, 0x8, R8 ;  /* 0x00000008ff087819 */ /* 0x000fe40000011608 */
[----:B------:R-:W-:Y:S01]  /*50c0*/  LOP3.LUT R10, R71, UR17, R10, 0x96, !PT ;  /* 0x00000011470a7c12 */ /* 0x000fe2000f8e960a */
[----:B-1----:R-:W-:Y:S01]  /*50d0*/  FFMA.FTZ R7, R24, c[0x0][0x23c], -R6 ;  /* 0x00008f0018077a23 */ /* 0x002fe20000010806 */
[----:B------:R-:W-:-:S03]  /*50e0*/  LOP3.LUT R249, R16, 0xffff, RZ, 0xc0, !PT ;  /* 0x0000ffff10f97812 */ /* 0x000fc600078ec0ff */
[----:B------:R-:W-:Y:S01]  /*50f0*/  IMAD.WIDE.U32 R68, R10, -0x2daee0ad, RZ ;  /* 0xd2511f530a447825 */ /* 0x000fe200078e00ff */
[----:B------:R1:W-:Y:S04]  /*5100*/  MUFU.EX2 R222, R7 ;  /* 0x0000000700de7308 */ /* 0x0003e80000000800 */
[----:B------:R-:W-:Y:S02]  /*5110*/  LOP3.LUT R12, R68, 0xff, RZ, 0xc0, !PT ;  /* 0x000000ff440c7812 */ /* 0x000fe400078ec0ff */
[----:B--2---:R-:W-:-:S04]  /*5120*/  SHF.R.U32.HI R9, RZ, 0x10, R16 ;  /* 0x00000010ff097819 */ /* 0x004fc80000011610 */
[----:B------:R-:W-:-:S04]  /*5130*/  LOP3.LUT R13, R9, 0xff, RZ, 0xc0, !PT ;  /* 0x000000ff090d7812 */ /* 0x000fc800078ec0ff */
[----:B------:R-:W-:Y:S01]  /*5140*/  PRMT R18, R13, 0x5410, R18 ;  /* 0x000054100d127816 */ /* 0x000fe20000000012 */
[----:B-1----:R-:W-:-:S04]  /*5150*/  FFMA.FTZ R7, R25, c[0x0][0x23c], -R6 ;  /* 0x00008f0019077a23 */ /* 0x002fc80000010806 */
[----:B------:R-:W-:Y:S01]  /*5160*/  HSET2.LE.AND R4, R18, R97, PT ;  /* 0x0000006112047233 */ /* 0x000fe20003803000 */
[----:B------:R1:W-:Y:S02]  /*5170*/  MUFU.EX2 R227, R7 ;  /* 0x0000000700e37308 */ /* 0x0003e40000000800 */
[----:B-1----:R-:W-:-:S04]  /*5180*/  LOP3.LUT R7, R16, 0xff, RZ, 0xc0, !PT ;  /* 0x000000ff10077812 */ /* 0x002fc800078ec0ff */
[----:B------:R-:W-:Y:S01]  /*5190*/  PRMT R19, R7, 0x5410, R8 ;  /* 0x0000541007137816 */ /* 0x000fe20000000008 */
[----:B------:R-:W-:Y:S01]  /*51a0*/  FFMA.FTZ R8, R48, c[0x0][0x23c], -R6 ;  /* 0x00008f0030087a23 */ /* 0x000fe20000010806 */
[----:B------:R-:W-:-:S03]  /*51b0*/  LOP3.LUT R7, R17, UR30, R70, 0x96, !PT ;  /* 0x0000001e11077c12 */ /* 0x000fc6000f8e9646 */
[----:B------:R1:W-:Y:S01]  /*51c0*/  MUFU.EX2 R214, R8 ;  /* 0x0000000800d67308 */ /* 0x0003e20000000800 */
[C---:B------:R-:W-:Y:S02]  /*51d0*/  LOP3.LUT R10, R7.reuse, 0xffff, RZ, 0xc0, !PT ;  /* 0x0000ffff070a7812 */ /* 0x040fe400078ec0ff */
[----:B------:R-:W-:Y:S02]  /*51e0*/  LOP3.LUT R15, R7, 0xff, RZ, 0xc0, !PT ;  /* 0x000000ff070f7812 */ /* 0x000fe400078ec0ff */
[--C-:B------:R-:W-:Y:S02]  /*51f0*/  SHF.R.U32.HI R11, RZ, 0x10, R7.reuse ;  /* 0x00000010ff0b7819 */ /* 0x100fe40000011607 */
[----:B------:R-:W-:Y:S02]  /*5200*/  SHF.R.U32.HI R14, RZ, 0x18, R7 ;  /* 0x00000018ff0e7819 */ /* 0x000fe40000011607 */
[----:B------:R-:W-:Y:S02]  /*5210*/  LOP3.LUT R7, R68, 0xffff, RZ, 0xc0, !PT ;  /* 0x0000ffff44077812 */ /* 0x000fe400078ec0ff */
[----:B------:R-:W-:-:S02]  /*5220*/  LOP3.LUT R9, R11, 0xff, RZ, 0xc0, !PT ;  /* 0x000000ff0b097812 */ /* 0x000fc400078ec0ff */
[----:B------:R-:W-:Y:S02]  /*5230*/  SHF.R.U32.HI R7, RZ, 0x8, R7 ;  /* 0x00000008ff077819 */ /* 0x000fe40000011607 */
[----:B------:R-:W-:Y:S01]  /*5240*/  PRMT R14, R9, 0x5410, R14 ;  /* 0x00005410090e7816 */ /* 0x000fe2000000000e */
[--C-:B-1----:R-:W-:Y:S01]  /*5250*/  FFMA.FTZ R8, R51, c[0x0][0x23c], -R6.reuse ;  /* 0x00008f0033087a23 */ /* 0x102fe20000010806 */
[----:B------:R-:W-:Y:S01]  /*5260*/  PRMT R45, R12, 0x5410, R7 ;  /* 0x000054100c2d7816 */ /* 0x000fe20000000007 */
[----:B------:R-:W-:Y:S01]  /*5270*/  FFMA.FTZ R9, R56, c[0x0][0x23c], -R6 ;  /* 0x00008f0038097a23 */ /* 0x000fe20000010806 */
[----:B------:R-:W-:Y:S01]  /*5280*/  LOP3.LUT R7, R69, UR5, R96, 0x96, !PT ;  /* 0x0000000545077c12 */ /* 0x000fe2000f8e9660 */
[----:B------:R1:W-:Y:S01]  /*5290*/  MUFU.EX2 R20, R8 ;  /* 0x0000000800147308 */ /* 0x0003e20000000800 */
[----:B------:R-:W-:Y:S01]  /*52a0*/  SHF.R.U32.HI R12, RZ, 0x18, R68 ;  /* 0x00000018ff0c7819 */ /* 0x000fe20000011644 */
[----:B------:R-:W2:Y:S01]  /*52b0*/  LDSM.16.MT88.4 R56, [R178+0xe000] ;  /* 0x00e00000b238783b */ /* 0x000ea20000004200 */
[----:B------:R-:W-:-:S02]  /*52c0*/  SHF.R.U32.HI R10, RZ, 0x8, R10 ;  /* 0x00000008ff0a7819 */ /* 0x000fc4000001160a */
[----:B------:R-:W-:Y:S02]  /*52d0*/  LOP3.LUT R13, R7, 0xff, RZ, 0xc0, !PT ;  /* 0x000000ff070d7812 */ /* 0x000fe400078ec0ff */
[----:B------:R-:W-:Y:S01]  /*52e0*/  PRMT R15, R15, 0x5410, R10 ;  /* 0x000054100f0f7816 */ /* 0x000fe2000000000a */
[----:B------:R3:W-:Y:S01]  /*52f0*/  MUFU.EX2 R223, R9 ;  /* 0x0000000900df7308 */ /* 0x0007e20000000800 */
[----:B------:R-:W-:-:S03]  /*5300*/  LOP3.LUT R10, R7, 0xffff, RZ, 0xc0, !PT ;  /* 0x0000ffff070a7812 */ /* 0x000fc600078ec0ff */
[----:B------:R-:W-:Y:S01]  /*5310*/  HSET2.LE.AND R5, R15, R97, PT ;  /* 0x000000610f057233 */ /* 0x000fe20003803000 */
[----:B------:R-:W-:Y:S01]  /*5320*/  SHF.R.U32.HI R10, RZ, 0x8, R10 ;  /* 0x00000008ff0a7819 */ /* 0x000fe2000001160a */
[----:B-1----:R-:W-:-:S03]  /*5330*/  FFMA.FTZ R8, R49, c[0x0][0x23c], -R6 ;  /* 0x00008f0031087a23 */ /* 0x002fc60000010806 */
[----:B------:R-:W-:Y:S01]  /*5340*/  PRMT R13, R13, 0x5410, R10 ;  /* 0x000054100d0d7816 */ /* 0x000fe2000000000a */
[----:B------:R1:W4:Y:S01]  /*5350*/  MUFU.EX2 R176, R8 ;  /* 0x0000000800b07308 */ /* 0x0003220000000800 */
[----:B---3--:R-:W-:Y:S02]  /*5360*/  SHF.R.U32.HI R9, RZ, 0x18, R7 ;  /* 0x00000018ff097819 */ /* 0x008fe40000011607 */
[----:B-1----:R-:W-:-:S04]  /*5370*/  SHF.R.U32.HI R8, RZ, 0x10, R68 ;  /* 0x00000010ff087819 */ /* 0x002fc80000011644 */
[----:B------:R-:W-:Y:S02]  /*5380*/  LOP3.LUT R11, R8, 0xff, RZ, 0xc0, !PT ;  /* 0x000000ff080b7812 */ /* 0x000fe400078ec0ff */
[----:B------:R-:W-:Y:S01]  /*5390*/  SHF.R.U32.HI R8, RZ, 0x10, R7 ;  /* 0x00000010ff087819 */ /* 0x000fe20000011607 */
[----:B------:R-:W-:Y:S01]  /*53a0*/  FFMA.FTZ R7, R50, c[0x0][0x23c], -R6 ;  /* 0x00008f0032077a23 */ /* 0x000fe20000010806 */
[----:B------:R-:W-:Y:S02]  /*53b0*/  PRMT R44, R11, 0x5410, R12 ;  /* 0x000054100b2c7816 */ /* 0x000fe4000000000c */
[----:B------:R-:W-:Y:S01]  /*53c0*/  LOP3.LUT R8, R8, 0xff, RZ, 0xc0, !PT ;  /* 0x000000ff08087812 */ /* 0x000fe200078ec0ff */
[----:B------:R4:W-:Y:S01]  /*53d0*/  MUFU.EX2 R181, R7 ;  /* 0x0000000700b57308 */ /* 0x0009e20000000800 */
[----:B------:R-:W-:Y:S01]  /*53e0*/  LOP3.LUT R11, R4, R2, RZ, 0xc0, !PT ;  /* 0x00000002040b7212 */ /* 0x000fe200078ec0ff */
[----:B------:R-:W-:Y:S01]  /*53f0*/  HSET2.LE.AND R2, R13, R97, PT ;  /* 0x000000610d027233 */ /* 0x000fe20003803000 */
[----:B------:R-:W-:Y:S01]  /*5400*/  PRMT R12, R8, 0x5410, R9 ;  /* 0x00005410080c7816 */ /* 0x000fe20000000009 */
[----:B------:R-:W-:-:S04]  /*5410*/  FFMA.FTZ R8, R27, c[0x0][0x23c], -R0 ;  /* 0x00008f001b087a23 */ /* 0x000fc80000010800 */
[----:B------:R1:W3:Y:S01]  /*5420*/  MUFU.EX2 R213, R8 ;  /* 0x0000000800d57308 */ /* 0x0002e20000000800 */
[----:B------:R-:W-:Y:S01]  /*5430*/  HSET2.LE.AND R4, R12, R97, PT ;  /* 0x000000610c047233 */ /* 0x000fe20003803000 */
[----:B----4-:R-:W-:-:S04]  /*5440*/  F2FP.BF16.PACK_AB R7, R176, R20 ;  /* 0x00000014b007723e */ /* 0x010fc800000010ff */
[C---:B------:R-:W-:Y:S02]  /*5450*/  PRMT R163, R7.reuse, 0x7610, R163 ;  /* 0x0000761007a37816 */ /* 0x040fe400000000a3 */
[----:B------:R-:W-:Y:S02]  /*5460*/  PRMT R162, R7, 0x7632, R162 ;  /* 0x0000763207a27816 */ /* 0x000fe400000000a2 */
[----:B------:R-:W-:Y:S02]  /*5470*/  F2FP.BF16.PACK_AB R7, R224, R220 ;  /* 0x000000dce007723e */ /* 0x000fe400000010ff */
[----:B-1----:R-:W-:Y:S02]  /*5480*/  F2FP.BF16.PACK_AB R8, R227, R222 ;  /* 0x000000dee308723e */ /* 0x002fe400000010ff */
[C---:B------:R-:W-:Y:S02]  /*5490*/  PRMT R161, R7.reuse, 0x7610, R161 ;  /* 0x0000761007a17816 */ /* 0x040fe400000000a1 */
[----:B------:R-:W-:-:S02]  /*54a0*/  PRMT R160, R7, 0x7632, R160 ;  /* 0x0000763207a07816 */ /* 0x000fc400000000a0 */
[C---:B------:R-:W-:Y:S02]  /*54b0*/  PRMT R148, R8.reuse, 0x7610, R148 ;  /* 0x0000761008947816 */ /* 0x040fe40000000094 */
[----:B------:R-:W-:Y:S02]  /*54c0*/  PRMT R149, R8, 0x7632, R149 ;  /* 0x0000763208957816 */ /* 0x000fe40000000095 */
[----:B------:R-:W-:Y:S02]  /*54d0*/  F2FP.BF16.PACK_AB R7, R214, R221 ;  /* 0x000000ddd607723e */ /* 0x000fe400000010ff */
[----:B---3--:R-:W-:Y:S02]  /*54e0*/  F2FP.BF16.PACK_AB R8, R213, R21 ;  /* 0x00000015d508723e */ /* 0x008fe400000010ff */
[C---:B------:R-:W-:Y:S02]  /*54f0*/  PRMT R152, R7.reuse, 0x7610, R152 ;  /* 0x0000761007987816 */ /* 0x040fe40000000098 */
[----:B------:R-:W-:-:S02]  /*5500*/  PRMT R150, R7, 0x7632, R150 ;  /* 0x0000763207967816 */ /* 0x000fc40000000096 */
[----:B------:R-:W-:Y:S02]  /*5510*/  F2FP.BF16.PACK_AB R7, R181, R223 ;  /* 0x000000dfb507723e */ /* 0x000fe400000010ff */
[C---:B------:R-:W-:Y:S02]  /*5520*/  PRMT R156, R8.reuse, 0x7610, R156 ;  /* 0x00007610089c7816 */ /* 0x040fe4000000009c */
[----:B------:R-:W-:Y:S02]  /*5530*/  PRMT R154, R8, 0x7632, R154 ;  /* 0x00007632089a7816 */ /* 0x000fe4000000009a */
[----:B------:R-:W-:Y:S02]  /*5540*/  PRMT R8, R148, 0x5410, R149 ;  /* 0x0000541094087816 */ /* 0x000fe40000000095 */
[C---:B------:R-:W-:Y:S02]  /*5550*/  PRMT R159, R7.reuse, 0x7610, R159 ;  /* 0x00007610079f7816 */ /* 0x040fe4000000009f */
[----:B------:R-:W-:Y:S01]  /*5560*/  PRMT R158, R7, 0x7632, R158 ;  /* 0x00007632079e7816 */ /* 0x000fe2000000009e */
[----:B------:R-:W-:Y:S01]  /*5570*/  HSET2.LE.AND R7, R14, R97, PT ;  /* 0x000000610e077233 */ /* 0x000fe20003803000 */
[----:B------:R-:W-:-:S02]  /*5580*/  LOP3.LUT R8, R5, R8, RZ, 0xc0, !PT ;  /* 0x0000000805087212 */ /* 0x000fc400078ec0ff */
[----:B------:R-:W-:-:S04]  /*5590*/  PRMT R5, R153, 0x5410, R151 ;  /* 0x0000541099057816 */ /* 0x000fc80000000097 */
[----:B------:R-:W-:Y:S01]  /*55a0*/  LOP3.LUT R9, R7, R5, RZ, 0xc0, !PT ;  /* 0x0000000507097212 */ /* 0x000fe200078ec0ff */
[----:B------:R-:W-:Y:S01]  /*55b0*/  HSET2.LE.AND R5, R19, R97, PT ;  /* 0x0000006113057233 */ /* 0x000fe20003803000 */
[----:B------:R-:W-:-:S04]  /*55c0*/  PRMT R7, R152, 0x5410, R150 ;  /* 0x0000541098077816 */ /* 0x000fc80000000096 */
[----:B------:R-:W-:Y:S02]  /*55d0*/  LOP3.LUT R10, R5, R7, RZ, 0xc0, !PT ;  /* 0x00000007050a7212 */ /* 0x000fe400078ec0ff */
[----:B------:R-:W-:-:S04]  /*55e0*/  PRMT R5, R163, 0x5410, R162 ;  /* 0x00005410a3057816 */ /* 0x000fc800000000a2 */
[----:B------:R-:W-:Y:S01]  /*55f0*/  LOP3.LUT R12, R2, R5, RZ, 0xc0, !PT ;  /* 0x00000005020c7212 */ /* 0x000fe200078ec0ff */
[C---:B------:R-:W-:Y:S01]  /*5600*/  HMMA.16816.F32.BF16 R24, R8.reuse, R40, RZ ;  /* 0x000000280818723c */ /* 0x040fe200000418ff */
[----:B------:R-:W-:Y:S02]  /*5610*/  PRMT R2, R161, 0x5410, R160 ;  /* 0x00005410a1027816 */ /* 0x000fe400000000a0 */
[----:B------:R-:W-:Y:S02]  /*5620*/  PRMT R5, R159, 0x5410, R158 ;  /* 0x000054109f057816 */ /* 0x000fe4000000009e */
[----:B------:R-:W-:Y:S01]  /*5630*/  LOP3.LUT R13, R4, R2, RZ, 0xc0, !PT ;  /* 0x00000002040d7212 */ /* 0x000fe200078ec0ff */
[--C-:B------:R-:W-:Y:S02]  /*5640*/  HSET2.LE.AND R2, R45, R97.reuse, PT ;  /* 0x000000612d027233 */ /* 0x100fe40003803000 */
[----:B------:R-:W-:Y:S01]  /*5650*/  HMMA.16816.F32.BF16 R48, R8, R28, RZ ;  /* 0x0000001c0830723c */ /* 0x000fe200000418ff */
[----:B------:R-:W-:-:S02]  /*5660*/  HSET2.LE.AND R4, R44, R97, PT ;  /* 0x000000612c047233 */ /* 0x000fc40003803000 */
[----:B------:R-:W-:Y:S02]  /*5670*/  LOP3.LUT R14, R2, R5, RZ, 0xc0, !PT ;  /* 0x00000005020e7212 */ /* 0x000fe400078ec0ff */
[----:B------:R-:W-:-:S03]  /*5680*/  PRMT R2, R156, 0x5410, R154 ;  /* 0x000054109c027816 */ /* 0x000fc6000000009a */
[----:B------:R-:W-:Y:S01]  /*5690*/  HMMA.16816.F32.BF16 R92, R8, R42, RZ ;  /* 0x0000002a085c723c */ /* 0x000fe200000418ff */
[----:B------:R-:W-:-:S07]  /*56a0*/  LOP3.LUT R15, R4, R2, RZ, 0xc0, !PT ;  /* 0x00000002040f7212 */ /* 0x000fce00078ec0ff */
[C---:B------:R-:W-:Y:S08]  /*56b0*/  HMMA.16816.F32.BF16 R72, R12.reuse, R88, R24 ;  /* 0x000000580c48723c */ /* 0x040ff00000041818 */
[----:B------:R-:W-:Y:S08]  /*56c0*/  HMMA.16816.F32.BF16 R228, R12, R132, R48 ;  /* 0x000000840ce4723c */ /* 0x000ff00000041830 */
[C---:B------:R-:W-:Y:S08]  /*56d0*/  HMMA.16816.F32.BF16 R84, R8.reuse, R32, RZ ;  /* 0x000000200854723c */ /* 0x040ff000000418ff */
[----:B------:R-:W-:Y:S01]  /*56e0*/  HMMA.16816.F32.BF16 R80, R8, R34, RZ ;  /* 0x000000220850723c */ /* 0x000fe200000418ff */
[----:B------:R-:W-:-:S02]  /*56f0*/  IMAD.MOV.U32 R7, RZ, RZ, R74 ;  /* 0x000000ffff077224 */ /* 0x000fc400078e004a */
[----:B------:R-:W-:Y:S02]  /*5700*/  IMAD.MOV.U32 R5, RZ, RZ, R75 ;  /* 0x000000ffff057224 */ /* 0x000fe400078e004b */
[----:B------:R-:W-:Y:S02]  /*5710*/  IMAD.MOV.U32 R4, RZ, RZ, R72 ;  /* 0x000000ffff047224 */ /* 0x000fe400078e0048 */
[----:B------:R-:W-:Y:S01]  /*5720*/  IMAD.MOV.U32 R2, RZ, RZ, R73 ;  /* 0x000000ffff027224 */ /* 0x000fe200078e0049 */
[----:B------:R-:W-:Y:S01]  /*5730*/  HMMA.16816.F32.BF16 R40, R8, R36, RZ ;  /* 0x000000240828723c */ /* 0x000fe200000418ff */
[----:B------:R-:W-:Y:S02]  /*5740*/  IMAD.MOV.U32 R19, RZ, RZ, R228 ;  /* 0x000000ffff137224 */ /* 0x000fe400078e00e4 */
[----:B------:R-:W-:-:S05]  /*5750*/  IMAD.MOV.U32 R18, RZ, RZ, R229 ;  /* 0x000000ffff127224 */ /* 0x000fca00078e00e5 */
[C---:B------:R-:W-:Y:S08]  /*5760*/  HMMA.16816.F32.BF16 R36, R8.reuse, R38, RZ ;  /* 0x000000260824723c */ /* 0x040ff000000418ff */
[C---:B--2---:R-:W-:Y:S08]  /*5770*/  HMMA.16816.F32.BF16 R24, R8.reuse, R56, RZ ;  /* 0x000000380818723c */ /* 0x044ff000000418ff */
[C---:B------:R-:W-:Y:S08]  /*5780*/  HMMA.16816.F32.BF16 R44, R8.reuse, R30, RZ ;  /* 0x0000001e082c723c */ /* 0x040ff000000418ff */
        /* <DEDUP_REMOVED lines=14> */
[----:B------:R-:W-:Y:S07]  /*5870*/  HMMA.16816.F32.BF16 R172, R8, R142, RZ ;  /* 0x0000008e08ac723c */ /* 0x000fee00000418ff */
[----:B------:R-:W-:Y:S01]  /*5880*/  IMAD.MOV.U32 R9, RZ, RZ, R231 ;  /* 0x000000ffff097224 */ /* 0x000fe200078e00e7 */
[----:B------:R-:W-:Y:S01]  /*5890*/  HMMA.16816.F32.BF16 R216, R12, R136, R84 ;  /* 0x000000880cd8723c */ /* 0x000fe20000041854 */
[----:B------:R-:W-:Y:S01]  /*58a0*/  IMAD.MOV.U32 R8, RZ, RZ, R230 ;  /* 0x000000ffff087224 */ /* 0x000fe200078e00e6 */
[----:B------:R-:W-:-:S06]  /*58b0*/  LOP3.LUT R143, R16, 0xff, RZ, 0xc0, !PT ;  /* 0x000000ff108f7812 */ /* 0x000fcc00078ec0ff */
[C---:B------:R-:W-:Y:S08]  /*58c0*/  HMMA.16816.F32.BF16 R236, R12.reuse, R90, R92 ;  /* 0x0000005a0cec723c */ /* 0x040ff0000004185c */
[C---:B------:R-:W-:Y:S08]  /*58d0*/  HMMA.16816.F32.BF16 R84, R12.reuse, R138, R80 ;  /* 0x0000008a0c54723c */ /* 0x040ff00000041850 */
[C---:B------:R-:W-:Y:S07]  /*58e0*/  HMMA.16816.F32.BF16 R80, R12.reuse, R130, R36 ;  /* 0x000000820c50723c */ /* 0x040fee0000041824 */
[----:B------:R-:W-:Y:S01]  /*58f0*/  IMAD.MOV.U32 R36, RZ, RZ, R9 ;  /* 0x000000ffff247224 */ /* 0x000fe200078e0009 */
[----:B------:R-:W-:Y:S01]  /*5900*/  HMMA.16816.F32.BF16 R92, R12, R112, R24 ;  /* 0x000000700c5c723c */ /* 0x000fe20000041818 */
[----:B------:R-:W-:Y:S01]  /*5910*/  LDSM.16.MT88.4 R24, [R180+0xe800] ;  /* 0x00e80000b418783b */ /* 0x000fe20000004200 */
[----:B------:R-:W-:-:S02]  /*5920*/  IMAD.MOV.U32 R39, RZ, RZ, R212 ;  /* 0x000000ffff277224 */ /* 0x000fc400078e00d4 */
[----:B------:R-:W-:Y:S02]  /*5930*/  IMAD.MOV.U32 R38, RZ, RZ, R211 ;  /* 0x000000ffff267224 */ /* 0x000fe400078e00d3 */
[----:B------:R-:W-:Y:S02]  /*5940*/  IMAD.MOV.U32 R37, RZ, RZ, R21 ;  /* 0x000000ffff257224 */ /* 0x000fe400078e0015 */
[----:B------:R-:W-:Y:S01]  /*5950*/  IMAD.MOV.U32 R113, RZ, RZ, R8 ;  /* 0x000000ffff717224 */ /* 0x000fe200078e0008 */
[----:B------:R-:W-:Y:S01]  /*5960*/  HMMA.16816.F32.BF16 R228, R12, R126, R28 ;  /* 0x0000007e0ce4723c */ /* 0x000fe2000004181c */
[----:B------:R-:W1:Y:S01]  /*5970*/  LDSM.16.MT88.4 R8, [R179+0xe800] ;  /* 0x00e80000b308783b */ /* 0x000e620000004200 */
[----:B------:R-:W-:-:S03]  /*5980*/  IMAD.MOV.U32 R112, RZ, RZ, R18 ;  /* 0x000000ffff707224 */ /* 0x000fc600078e0012 */
[----:B------:R-:W2:Y:S03]  /*5990*/  LDSM.16.MT88.4 R28, [R177+0x10800] ;  /* 0x01080000b11c783b */ /* 0x000ea60000004200 */
[C---:B------:R-:W-:Y:S07]  /*59a0*/  HMMA.16816.F32.BF16 R88, R12.reuse, R128, R40 ;  /* 0x000000800c58723c */ /* 0x040fee0000041828 */
[----:B------:R-:W-:Y:S01]  /*59b0*/  IMAD.MOV.U32 R41, RZ, RZ, R2 ;  /* 0x000000ffff297224 */ /* 0x000fe200078e0002 */
[----:B------:R-:W-:Y:S01]  /*59c0*/  LOP3.LUT R2, R119, UR4, RZ, 0x3c, !PT ;  /* 0x0000000477027c12 */ /* 0x000fe2000f8e3cff */
[----:B------:R-:W-:Y:S01]  /*59d0*/  IMAD.MOV.U32 R43, RZ, RZ, R5 ;  /* 0x000000ffff2b7224 */ /* 0x000fe200078e0005 */
[----:B------:R-:W-:Y:S01]  /*59e0*/  HMMA.16816.F32.BF16 R232, R12, R134, R44 ;  /* 0x000000860ce8723c */ /* 0x000fe2000004182c */
[----:B------:R-:W-:-:S02]  /*59f0*/  IMAD.MOV.U32 R40, RZ, RZ, R4 ;  /* 0x000000ffff287224 */ /* 0x000fc400078e0004 */
[----:B------:R-:W-:-:S04]  /*5a00*/  IMAD.WIDE.U32 R4, R2, -0x326172a9, RZ ;  /* 0xcd9e8d5702047825 */ /* 0x000fc800078e00ff */
[----:B------:R-:W-:Y:S01]  /*5a10*/  IMAD.MOV.U32 R42, RZ, RZ, R7 ;  /* 0x000000ffff2a7224 */ /* 0x000fe200078e0007 */
[----:B------:R-:W-:Y:S01]  /*5a20*/  LOP3.LUT R5, R5, UR29, R248, 0x96, !PT ;  /* 0x0000001d05057c12 */ /* 0x000fe2000f8e96f8 */
[----:B------:R-:W-:Y:S01]  /*5a30*/  HMMA.16816.F32.BF16 R132, R12, R114, R52 ;  /* 0x000000720c84723c */ /* 0x000fe20000041834 */
[----:B------:R-:W-:Y:S01]  /*5a40*/  LOP3.LUT R2, R23, UR28, R4, 0x96, !PT ;  /* 0x0000001c17027c12 */ /* 0x000fe2000f8e9604 */
[----:B------:R-:W-:Y:S01]  /*5a50*/  IMAD.MOV.U32 R47, RZ, RZ, R215 ;  /* 0x000000ffff2f7224 */ /* 0x000fe200078e00d7 */
[----:B------:R-:W-:Y:S01]  /*5a60*/  SHF.R.U32.HI R248, RZ, 0x10, R16 ;  /* 0x00000010fff87819 */ /* 0x000fe20000011610 */
[----:B------:R-:W-:-:S04]  /*5a70*/  IMAD.WIDE.U32 R4, R5, -0x2daee0ad, RZ ;  /* 0xd2511f5305047825 */ /* 0x000fc800078e00ff */
[----:B------:R-:W-:Y:S01]  /*5a80*/  IMAD.MOV.U32 R55, RZ, RZ, R19 ;  /* 0x000000ffff377224 */ /* 0x000fe200078e0013 */
[----:B------:R-:W-:Y:S01]  /*5a90*/  LOP3.LUT R5, R5, UR27, R98, 0x96, !PT ;  /* 0x0000001b05057c12 */ /* 0x000fe2000f8e9662 */
[----:B------:R-:W-:Y:S01]  /*5aa0*/  IMAD.WIDE.U32 R18, R2, -0x2daee0ad, RZ ;  /* 0xd2511f5302127825 */ /* 0x000fe200078e00ff */
[----:B------:R-:W-:Y:S01]  /*5ab0*/  HMMA.16816.F32.BF16 R244, R12, R124, R32 ;  /* 0x0000007c0cf4723c */ /* 0x000fe20000041820 */
[----:B------:R-:W3:Y:S02]  /*5ac0*/  LDSM.16.MT88.4 R32, [R180+0x10800] ;  /* 0x01080000b420783b */ /* 0x000ee40000004200 */
[----:B------:R-:W-:Y:S01]  /*5ad0*/  IMAD.MOV.U32 R115, RZ, RZ, R240 ;  /* 0x000000ffff737224 */ /* 0x000fe200078e00f0 */
[----:B------:R-:W-:Y:S01]  /*5ae0*/  LOP3.LUT R2, R19, UR25, R4, 0x96, !PT ;  /* 0x0000001913027c12 */ /* 0x000fe2000f8e9604 */
[----:B------:R-:W-:-:S03]  /*5af0*/  IMAD.WIDE.U32 R4, R5, -0x326172a9, RZ ;  /* 0xcd9e8d5705047825 */ /* 0x000fc600078e00ff */
[C---:B-1----:R-:W-:Y:S01]  /*5b00*/  HMMA.16816.F32.BF16 R128, R12.reuse, R10, R56 ;  /* 0x0000000a0c80723c */ /* 0x042fe20000041838 */
[----:B------:R-:W-:Y:S02]  /*5b10*/  IMAD.MOV.U32 R52, RZ, RZ, R222 ;  /* 0x000000ffff347224 */ /* 0x000fe400078e00de */
[----:B------:R-:W-:Y:S02]  /*5b20*/  IMAD.MOV.U32 R53, RZ, RZ, R221 ;  /* 0x000000ffff357224 */ /* 0x000fe400078e00dd */
[----:B------:R-:W-:Y:S02]  /*5b30*/  IMAD.MOV.U32 R54, RZ, RZ, R220 ;  /* 0x000000ffff367224 */ /* 0x000fe400078e00dc */
[----:B------:R-:W-:Y:S01]  /*5b40*/  IMAD.WIDE.U32 R10, R2, -0x326172a9, RZ ;  /* 0xcd9e8d57020a7825 */ /* 0x000fe200078e00ff */
[C-C-:B------:R-:W-:Y:S01]  /*5b50*/  LOP3.LUT R2, R5.reuse, UR26, R22.reuse, 0x96, !PT ;  /* 0x0000001a05027c12 */ /* 0x140fe2000f8e9616 */
[----:B------:R-:W-:Y:S01]  /*5b60*/  HMMA.16816.F32.BF16 R240, R12, R24, R72 ;  /* 0x000000180cf0723c */ /* 0x000fe20000041848 */
[----:B------:R-:W-:Y:S01]  /*5b70*/  LOP3.LUT R5, R5, UR26, R22, 0x96, !PT ;  /* 0x0000001a05057c12 */ /* 0x000fe2000f8e9616 */
[----:B------:R-:W-:Y:S01]  /*5b80*/  IMAD.MOV.U32 R46, RZ, RZ, R214 ;  /* 0x000000ffff2e7224 */ /* 0x000fe200078e00d6 */
[C-C-:B------:R-:W-:Y:S01]  /*5b90*/  LOP3.LUT R7, R11.reuse, UR24, R4.reuse, 0x96, !PT ;  /* 0x000000180b077c12 */ /* 0x140fe2000f8e9604 */
[----:B------:R-:W-:Y:S01]  /*5ba0*/  IMAD.MOV.U32 R45, RZ, RZ, R213 ;  /* 0x000000ffff2d7224 */ /* 0x000fe200078e00d5 */
[----:B------:R-:W-:Y:S01]  /*5bb0*/  LOP3.LUT R4, R11, UR24, R4, 0x96, !PT ;  /* 0x000000180b047c12 */ /* 0x000fe2000f8e9604 */
[----:B------:R-:W-:-:S02]  /*5bc0*/  IMAD.MOV.U32 R114, RZ, RZ, R227 ;  /* 0x000000ffff727224 */ /* 0x000fc400078e00e3 */
[----:B------:R-:W-:Y:S01]  /*5bd0*/  IMAD.MOV.U32 R72, RZ, RZ, R223 ;  /* 0x000000ffff487224 */ /* 0x000fe200078e00df */
[C---:B------:R-:W-:Y:S01]  /*5be0*/  HMMA.16816.F32.BF16 R212, R12.reuse, R8, R60 ;  /* 0x000000080cd4723c */ /* 0x040fe2000004183c */
[----:B------:R-:W-:Y:S02]  /*5bf0*/  IMAD.MOV.U32 R73, RZ, RZ, R226 ;  /* 0x000000ffff497224 */ /* 0x000fe400078e00e2 */
[----:B------:R-:W-:Y:S02]  /*5c00*/  IMAD.MOV.U32 R74, RZ, RZ, R225 ;  /* 0x000000ffff4a7224 */ /* 0x000fe400078e00e1 */
[----:B------:R-:W-:Y:S02]  /*5c10*/  IMAD.MOV.U32 R75, RZ, RZ, R224 ;  /* 0x000000ffff4b7224 */ /* 0x000fe400078e00e0 */
[----:B------:R-:W-:Y:S01]  /*5c20*/  IMAD.WIDE.U32 R8, R2, -0x2daee0ad, RZ ;  /* 0xd2511f5302087825 */ /* 0x000fe200078e00ff */
[----:B--2---:R-:W-:Y:S03]  /*5c30*/  HMMA.16816.F32.BF16 R220, R12, R28, R76 ;  /* 0x0000001c0cdc723c */ /* 0x004fe6000004184c */
[----:B------:R-:W-:Y:S01]  /*5c40*/  IMAD.MOV.U32 R44, RZ, RZ, R181 ;  /* 0x000000ffff2c7224 */ /* 0x000fe200078e00b5 */
[----:B------:R-:W-:Y:S01]  /*5c50*/  LOP3.LUT R9, R9, UR21, R18, 0x96, !PT ;  /* 0x0000001509097c12 */ /* 0x000fe2000f8e9612 */
[----:B------:R-:W-:-:S02]  /*5c60*/  IMAD.WIDE.U32 R18, R4, -0x2daee0ad, RZ ;  /* 0xd2511f5304127825 */ /* 0x000fc400078e00ff */
[----:B------:R-:W-:Y:S01]  /*5c70*/  LOP3.LUT R76, R17, UR30, R70, 0x96, !PT ;  /* 0x0000001e114c7c12 */ /* 0x000fe2000f8e9646 */
[C---:B------:R-:W-:Y:S01]  /*5c80*/  HMMA.16816.F32.BF16 R224, R12.reuse, R26, R64 ;  /* 0x0000001a0ce0723c */ /* 0x040fe20000041840 */
[----:B------:R-:W-:Y:S01]  /*5c90*/  IMAD.WIDE.U32 R78, R7, -0x2daee0ad, RZ ;  /* 0xd2511f53074e7825 */ /* 0x000fe200078e00ff */
[----:B------:R-:W1:Y:S01]  /*5ca0*/  LDSM.16.MT88.4 R24, [R178+0x10800] ;  /* 0x01080000b218783b */ /* 0x000e620000004200 */
[----:B------:R-:W-:Y:S02]  /*5cb0*/  LOP3.LUT R70, R69, UR5, R96, 0x96, !PT ;  /* 0x0000000545467c12 */ /* 0x000fe4000f8e9660 */
[----:B------:R-:W-:Y:S01]  /*5cc0*/  IMAD R7, R5, -0x2daee0ad, RZ ;  /* 0xd2511f5305077824 */ /* 0x000fe200078e02ff */
[----:B------:R-:W-:Y:S01]  /*5cd0*/  LOP3.LUT R2, R79, UR15, R8, 0x96, !PT ;  /* 0x0000000f4f027c12 */ /* 0x000fe2000f8e9608 */
[----:B------:R-:W-:Y:S01]  /*5ce0*/  IMAD.WIDE.U32 R8, R9, -0x326172a9, RZ ;  /* 0xcd9e8d5709087825 */ /* 0x000fe200078e00ff */
[----:B------:R-:W-:Y:S01]  /*5cf0*/  SHF.R.U32.HI R79, RZ, 0x18, R16 ;  /* 0x00000018ff4f7819 */ /* 0x000fe20000011610 */
[----:B------:R-:W-:Y:S02]  /*5d00*/  HMMA.16816.F32.BF16 R124, R12, R30, R100 ;  /* 0x0000001e0c7c723c */ /* 0x000fe40000041864 */
[----:B------:R-:W-:Y:S01]  /*5d10*/  IMAD.WIDE.U32 R4, R2, -0x326172a9, RZ ;  /* 0xcd9e8d5702047825 */ /* 0x000fe200078e00ff */
[----:B------:R-:W-:-:S02]  /*5d20*/  LOP3.LUT R2, R19, UR15, R7, 0x96, !PT ;  /* 0x0000000f13027c12 */ /* 0x000fc4000f8e9607 */
[----:B------:R-:W-:Y:S01]  /*5d30*/  LOP3.LUT R77, R9, UR17, R10, 0x96, !PT ;  /* 0x00000011094d7c12 */ /* 0x000fe2000f8e960a */
[----:B------:R-:W-:Y:S01]  /*5d40*/  IMAD.MOV.U32 R60, RZ, RZ, R40 ;  /* 0x000000ffff3c7224 */ /* 0x000fe200078e0028 */
[C---:B------:R-:W-:Y:S01]  /*5d50*/  LOP3.LUT R17, R4.reuse, 0xff, RZ, 0xc0, !PT ;  /* 0x000000ff04117812 */ /* 0x040fe200078ec0ff */
[----:B------:R-:W-:Y:S01]  /*5d60*/  IMAD.MOV.U32 R61, RZ, RZ, R41 ;  /* 0x000000ffff3d7224 */ /* 0x000fe200078e0029 */
[----:B------:R-:W-:Y:S01]  /*5d70*/  LOP3.LUT R71, R4, 0xffff, RZ, 0xc0, !PT ;  /* 0x0000ffff04477812 */ /* 0x000fe200078ec0ff */
[----:B---3--:R-:W-:Y:S01]  /*5d80*/  HMMA.16816.F32.BF16 R48, R12, R32, R120 ;  /* 0x000000200c30723c */ /* 0x008fe20000041878 */
[----:B------:R-:W-:Y:S01]  /*5d90*/  SHF.R.U32.HI R211, RZ, 0x10, R4 ;  /* 0x00000010ffd37819 */ /* 0x000fe20000011604 */
[----:B------:R-:W-:Y:S01]  /*5da0*/  IMAD.MOV.U32 R102, RZ, RZ, R38 ;  /* 0x000000ffff667224 */ /* 0x000fe200078e0026 */
[----:B------:R-:W-:Y:S01]  /*5db0*/  SHF.R.U32.HI R16, RZ, 0x18, R4 ;  /* 0x00000018ff107819 */ /* 0x000fe20000011604 */
[----:B------:R-:W-:Y:S01]  /*5dc0*/  IMAD.MOV.U32 R99, RZ, RZ, R45 ;  /* 0x000000ffff637224 */ /* 0x000fe200078e002d */
[----:B------:R-:W-:Y:S01]  /*5dd0*/  LOP3.LUT R11, R5, UR30, R8, 0x96, !PT ;  /* 0x0000001e050b7c12 */ /* 0x000fe2000f8e9608 */
[----:B------:R-:W-:Y:S01]  /*5de0*/  IMAD.WIDE.U32 R4, R2, -0x326172a9, RZ ;  /* 0xcd9e8d5702047825 */ /* 0x000fe200078e00ff */
[----:B------:R-:W-:-:S02]  /*5df0*/  LOP3.LUT R10, R9, UR17, R10, 0x96, !PT ;  /* 0x00000011090a7c12 */ /* 0x000fc4000f8e960a */
[----:B------:R-:W-:Y:S01]  /*5e00*/  ISETP.GE.U32.AND P3, PT, R251, R17, PT ;  /* 0x00000011fb00720c */ /* 0x000fe20003f66070 */
[----:B------:R-:W-:Y:S01]  /*5e10*/  IMAD.MOV.U32 R100, RZ, RZ, R46 ;  /* 0x000000ffff647224 */ /* 0x000fe200078e002e */
[----:B------:R-:W-:Y:S01]  /*5e20*/  LOP3.LUT R7, R5, UR30, R8, 0x96, !PT ;  /* 0x0000001e05077c12 */ /* 0x000fe2000f8e9608 */
[----:B------:R-:W-:Y:S01]  /*5e30*/  IMAD.MOV.U32 R101, RZ, RZ, R47 ;  /* 0x000000ffff657224 */ /* 0x000fe200078e002f */
[C---:B------:R-:W-:Y:S02]  /*5e40*/  LOP3.LUT R2, R4.reuse, 0xffff, RZ, 0xc0, !PT ;  /* 0x0000ffff04027812 */ /* 0x040fe400078ec0ff */
[--C-:B------:R-:W-:Y:S02]  /*5e50*/  SHF.R.U32.HI R8, RZ, 0x10, R4.reuse ;  /* 0x00000010ff087819 */ /* 0x100fe40000011604 */
[----:B------:R-:W-:Y:S02]  /*5e60*/  LOP3.LUT R9, R4, 0xff, RZ, 0xc0, !PT ;  /* 0x000000ff04097812 */ /* 0x000fe400078ec0ff */
[----:B------:R-:W-:-:S02]  /*5e70*/  SHF.R.U32.HI R5, RZ, 0x18, R4 ;  /* 0x00000018ff057819 */ /* 0x000fc40000011604 */
[----:B------:R-:W-:Y:S02]  /*5e80*/  SHF.R.U32.HI R4, RZ, 0x8, R2 ;  /* 0x00000008ff047819 */ /* 0x000fe40000011602 */
[----:B------:R-:W-:Y:S01]  /*5e90*/  LOP3.LUT R2, R8, 0xff, RZ, 0xc0, !PT ;  /* 0x000000ff08027812 */ /* 0x000fe200078ec0ff */
[C---:B-1----:R-:W-:Y:S01]  /*5ea0*/  HMMA.16816.F32.BF16 R56, R12.reuse, R26, R108 ;  /* 0x0000001a0c38723c */ /* 0x042fe2000004186c */
[----:B------:R-:W-:Y:S02]  /*5eb0*/  PRMT R23, R9, 0x5410, R4 ;  /* 0x0000541009177816 */ /* 0x000fe40000000004 */
[----:B------:R-:W-:Y:S01]  /*5ec0*/  PRMT R22, R2, 0x5410, R5 ;  /* 0x0000541002167816 */ /* 0x000fe20000000005 */
[----:B------:R-:W-:Y:S01]  /*5ed0*/  IMAD.WIDE.U32 R4, R10, -0x2daee0ad, RZ ;  /* 0xd2511f530a047825 */ /* 0x000fe200078e00ff */
[----:B------:R-:W-:Y:S02]  /*5ee0*/  ISETP.GE.U32.AND P5, PT, R251, R16, PT ;  /* 0x00000010fb00720c */ /* 0x000fe40003fa6070 */
[----:B------:R-:W-:Y:S01]  /*5ef0*/  SHF.R.U32.HI R8, RZ, 0x10, R11 ;  /* 0x00000010ff087819 */ /* 0x000fe2000001160b */
[----:B------:R-:W-:Y:S01]  /*5f00*/  HMMA.16816.F32.BF16 R64, R12, R24, R104 ;  /* 0x000000180c40723c */ /* 0x000fe20000041868 */
[C---:B------:R-:W-:Y:S01]  /*5f10*/  LOP3.LUT R9, R4.reuse, 0xffff, RZ, 0xc0, !PT ;  /* 0x0000ffff04097812 */ /* 0x040fe200078ec0ff */
[----:B------:R-:W-:Y:S01]  /*5f20*/  IMAD.MOV.U32 R111, RZ, RZ, R72 ;  /* 0x000000ffff6f7224 */ /* 0x000fe200078e0048 */
[----:B------:R-:W-:Y:S01]  /*5f30*/  LOP3.LUT R16, R4, 0xff, RZ, 0xc0, !PT ;  /* 0x000000ff04107812 */ /* 0x000fe200078ec0ff */
[----:B------:R-:W-:Y:S01]  /*5f40*/  IMAD.MOV.U32 R72, RZ, RZ, R114 ;  /* 0x000000ffff487224 */ /* 0x000fe200078e0072 */
[--C-:B------:R-:W-:Y:S01]  /*5f50*/  SHF.R.U32.HI R10, RZ, 0x10, R4.reuse ;  /* 0x00000010ff0a7819 */ /* 0x100fe20000011604 */
[----:B------:R-:W-:Y:S01]  /*5f60*/  IMAD.MOV.U32 R110, RZ, RZ, R115 ;  /* 0x000000ffff6e7224 */ /* 0x000fe200078e0073 */
[----:B------:R-:W-:Y:S01]  /*5f70*/  SHF.R.U32.HI R17, RZ, 0x18, R4 ;  /* 0x00000018ff117819 */ /* 0x000fe20000011604 */
[----:B------:R-:W-:Y:S01]  /*5f80*/  IMAD.MOV.U32 R105, RZ, RZ, R37 ;  /* 0x000000ffff697224 */ /* 0x000fe200078e0025 */
[----:B------:R-:W-:Y:S01]  /*5f90*/  LOP3.LUT R4, R7, 0xffff, RZ, 0xc0, !PT ;  /* 0x0000ffff07047812 */ /* 0x000fe200078ec0ff */
[----:B------:R-:W-:Y:S01]  /*5fa0*/  IMAD.MOV.U32 R106, RZ, RZ, R39 ;  /* 0x000000ffff6a7224 */ /* 0x000fe200078e0027 */
[----:B------:R-:W-:Y:S01]  /*5fb0*/  LOP3.LUT R2, R5, UR5, R18, 0x96, !PT ;  /* 0x0000000505027c12 */ /* 0x000fe2000f8e9612 */
[----:B------:R-:W-:Y:S01]  /*5fc0*/  IMAD.MOV.U32 R107, RZ, RZ, R44 ;  /* 0x000000ffff6b7224 */ /* 0x000fe200078e002c */
[----:B------:R-:W-:-:S02]  /*5fd0*/  SHF.R.U32.HI R5, RZ, 0x8, R4 ;  /* 0x00000008ff057819 */ /* 0x000fc40000011604 */
[----:B------:R-:W-:Y:S02]  /*5fe0*/  LOP3.LUT R4, R7, 0xff, RZ, 0xc0, !PT ;  /* 0x000000ff07047812 */ /* 0x000fe400078ec0ff */
[----:B------:R-:W-:Y:S02]  /*5ff0*/  LOP3.LUT R8, R8, 0xff, RZ, 0xc0, !PT ;  /* 0x000000ff08087812 */ /* 0x000fe400078ec0ff */
[----:B------:R-:W-:Y:S01]  /*6000*/  PRMT R19, R4, 0x5410, R5 ;  /* 0x0000541004137816 */ /* 0x000fe20000000005 */
[----:B------:R-:W-:Y:S01]  /*6010*/  FFMA.FTZ R4, R168, c[0x0][0x23c], -R0 ;  /* 0x00008f00a8047a23 */ /* 0x000fe20000010800 */
[--C-:B------:R-:W-:Y:S01]  /*6020*/  SHF.R.U32.HI R5, RZ, 0x10, R7.reuse ;  /* 0x00000010ff057819 */ /* 0x100fe20000011607 */
[----:B------:R-:W-:Y:S01]  /*6030*/  IMAD.MOV.U32 R168, RZ, RZ, R52 ;  /* 0x000000ffffa87224 */ /* 0x000fe200078e0034 */
[----:B------:R-:W-:Y:S01]  /*6040*/  SHF.R.U32.HI R7, RZ, 0x18, R7 ;  /* 0x00000018ff077819 */ /* 0x000fe20000011607 */
[----:B------:R1:W2:Y:S01]  /*6050*/  MUFU.EX2 R62, R4 ;  /* 0x00000004003e7308 */ /* 0x0002a20000000800 */
[----:B------:R-:W-:Y:S01]  /*6060*/  ISETP.GE.U32.AND P6, PT, R251, R8, PT ;  /* 0x00000008fb00720c */ /* 0x000fe20003fc6070 */
[----:B------:R-:W-:Y:S01]  /*6070*/  HSET2.LE.AND R8, R22, R97, PT ;  /* 0x0000006116087233 */ /* 0x000fe20003803000 */
[----:B------:R-:W-:-:S02]  /*6080*/  IMAD.MOV.U32 R52, RZ, RZ, R55 ;  /* 0x000000ffff347224 */ /* 0x000fc400078e0037 */
[----:B------:R-:W-:Y:S01]  /*6090*/  IMAD.MOV.U32 R55, RZ, RZ, R36 ;  /* 0x000000ffff377224 */ /* 0x000fe200078e0024 */
[----:B-1----:R-:W-:Y:S01]  /*60a0*/  LOP3.LUT R4, R5, 0xff, RZ, 0xc0, !PT ;  /* 0x000000ff05047812 */ /* 0x002fe200078ec0ff */
[----:B------:R-:W-:-:S03]  /*60b0*/  FFMA.FTZ R5, R169, c[0x0][0x23c], -R0 ;  /* 0x00008f00a9057a23 */ /* 0x000fc60000010800 */
[----:B------:R-:W-:Y:S01]  /*60c0*/  PRMT R18, R4, 0x5410, R7 ;  /* 0x0000541004127816 */ /* 0x000fe20000000007 */
[----:B------:R1:W-:Y:S01]  /*60d0*/  MUFU.EX2 R21, R5 ;  /* 0x0000000500157308 */ /* 0x0003e20000000800 */
[----:B------:R-:W-:Y:S01]  /*60e0*/  LOP3.LUT R4, R11, 0xff, RZ, 0xc0, !PT ;  /* 0x000000ff0b047812 */ /* 0x000fe200078ec0ff */
[----:B------:R-:W-:-:S03]  /*60f0*/  FFMA.FTZ R7, R164, c[0x0][0x23c], -R0 ;  /* 0x00008f00a4077a23 */ /* 0x000fc60000010800 */
[C---:B------:R-:W-:Y:S02]  /*6100*/  ISETP.GE.U32.AND P1, PT, R251.reuse, R4, PT ;  /* 0x00000004fb00720c */ /* 0x040fe40003f26070 */
[----:B------:R-:W-:Y:S01]  /*6110*/  SHF.R.U32.HI R4, RZ, 0x18, R11 ;  /* 0x00000018ff047819 */ /* 0x000fe2000001160b */
[----:B------:R3:W-:Y:S03]  /*6120*/  MUFU.EX2 R109, R7 ;  /* 0x00000007006d7308 */ /* 0x0007e60000000800 */
[----:B------:R-:W-:Y:S02]  /*6130*/  ISETP.GE.U32.AND P2, PT, R251, R4, PT ;  /* 0x00000004fb00720c */ /* 0x000fe40003f46070 */
[----:B------:R-:W-:Y:S01]  /*6140*/  LOP3.LUT R4, R11, 0xffff, RZ, 0xc0, !PT ;  /* 0x0000ffff0b047812 */ /* 0x000fe200078ec0ff */
[----:B-1----:R-:W-:-:S03]  /*6150*/  FFMA.FTZ R5, R167, c[0x0][0x23c], -R0 ;  /* 0x00008f00a7057a23 */ /* 0x002fc60000010800 */
[----:B------:R-:W-:Y:S01]  /*6160*/  SHF.R.U32.HI R4, RZ, 0x8, R4 ;  /* 0x00000008ff047819 */ /* 0x000fe20000011604 */
[----:B------:R1:W-:Y:S03]  /*6170*/  MUFU.EX2 R63, R5 ;  /* 0x00000005003f7308 */ /* 0x0003e60000000800 */
[----:B------:R-:W-:Y:S01]  /*6180*/  LOP3.LUT R4, R4, 0xffff, RZ, 0xc0, !PT ;  /* 0x0000ffff04047812 */ /* 0x000fe200078ec0ff */
[----:B---3--:R-:W-:-:S03]  /*6190*/  FFMA.FTZ R7, R208, c[0x0][0x23c], -R6 ;  /* 0x00008f00d0077a23 */ /* 0x008fc60000010806 */
[----:B------:R-:W-:Y:S02]  /*61a0*/  ISETP.GE.U32.AND P4, PT, R251, R4, PT ;  /* 0x00000004fb00720c */ /* 0x000fe40003f86070 */
[----:B------:R-:W-:Y:S01]  /*61b0*/  LOP3.LUT R4, R10, 0xff, RZ, 0xc0, !PT ;  /* 0x000000ff0a047812 */ /* 0x000fe200078ec0ff */
[----:B------:R3:W-:Y:S03]  /*61c0*/  MUFU.EX2 R103, R7 ;  /* 0x0000000700677308 */ /* 0x0007e60000000800 */
[----:B------:R-:W-:Y:S02]  /*61d0*/  PRMT R11, R4, 0x5410, R17 ;  /* 0x00005410040b7816 */ /* 0x000fe40000000011 */
[----:B------:R-:W-:Y:S01]  /*61e0*/  LOP3.LUT R4, R2, 0xffff, RZ, 0xc0, !PT ;  /* 0x0000ffff02047812 */ /* 0x000fe200078ec0ff */
[----:B-1----:R-:W-:Y:S02]  /*61f0*/  FFMA.FTZ R5, R166, c[0x0][0x23c], -R0 ;  /* 0x00008f00a6057a23 */ /* 0x002fe40000010800 */
[--C-:B------:R-:W-:Y:S01]  /*6200*/  HSET2.LE.AND R17, R11, R97.reuse, PT ;  /* 0x000000610b117233 */ /* 0x100fe20003803000 */
[----:B------:R-:W-:Y:S01]  /*6210*/  IMAD.MOV.U32 R166, RZ, RZ, R54 ;  /* 0x000000ffffa67224 */ /* 0x000fe200078e0036 */
[----:B------:R1:W-:Y:S01]  /*6220*/  MUFU.EX2 R169, R5 ;  /* 0x0000000500a97308 */ /* 0x0003e20000000800 */
[----:B------:R-:W-:Y:S01]  /*6230*/  IMAD.MOV.U32 R54, RZ, RZ, R113 ;  /* 0x000000ffff367224 */ /* 0x000fe200078e0071 */
[----:B---3--:R-:W-:Y:S01]  /*6240*/  HSET2.LE.AND R7, R23, R97, PT ;  /* 0x0000006117077233 */ /* 0x008fe20003803000 */
[----:B-1----:R-:W-:-:S02]  /*6250*/  FFMA.FTZ R5, R165, c[0x0][0x23c], -R0 ;  /* 0x00008f00a5057a23 */ /* 0x002fc40000010800 */
[----:B------:R-:W-:-:S03]  /*6260*/  IMAD.MOV.U32 R165, RZ, RZ, R53 ;  /* 0x000000ffffa57224 */ /* 0x000fc600078e0035 */
[----:B------:R1:W-:Y:S01]  /*6270*/  MUFU.EX2 R167, R5 ;  /* 0x0000000500a77308 */ /* 0x0003e20000000800 */
[----:B------:R-:W-:Y:S02]  /*6280*/  IMAD.MOV.U32 R53, RZ, RZ, R112 ;  /* 0x000000ffff357224 */ /* 0x000fe400078e0070 */
[----:B-1----:R-:W-:-:S05]  /*6290*/  FFMA.FTZ R5, R117, c[0x0][0x23c], -R0 ;  /* 0x00008f0075057a23 */ /* 0x002fca0000010800 */
[----:B------:R1:W-:Y:S02]  /*62a0*/  MUFU.EX2 R181, R5 ;  /* 0x0000000500b57308 */ /* 0x0003e40000000800 */
[----:B-1----:R-:W-:-:S04]  /*62b0*/  SHF.R.U32.HI R5, RZ, 0x8, R9 ;  /* 0x00000008ff057819 */ /* 0x002fc80000011609 */
[----:B------:R-:W-:Y:S01]  /*62c0*/  PRMT R16, R16, 0x5410, R5 ;  /* 0x0000541010107816 */ /* 0x000fe20000000005 */
[----:B------:R-:W-:-:S04]  /*62d0*/  FFMA.FTZ R5, R210, c[0x0][0x23c], -R6 ;  /* 0x00008f00d2057a23 */ /* 0x000fc80000010806 */
[----:B------:R1:W-:Y:S01]  /*62e0*/  MUFU.EX2 R164, R5 ;  /* 0x0000000500a47308 */ /* 0x0003e20000000800 */
[----:B------:R-:W-:Y:S01]  /*62f0*/  HSET2.LE.AND R16, R16, R97, PT ;  /* 0x0000006110107233 */ /* 0x000fe20003803000 */
[----:B-1----:R-:W-:Y:S02]  /*6300*/  SHF.R.U32.HI R5, RZ, 0x8, R4 ;  /* 0x00000008ff057819 */ /* 0x002fe40000011604 */
[----:B------:R-:W-:-:S04]  /*6310*/  LOP3.LUT R4, R2, 0xff, RZ, 0xc0, !PT ;  /* 0x000000ff02047812 */ /* 0x000fc800078ec0ff */
[----:B------:R-:W-:Y:S01]  /*6320*/  PRMT R9, R4, 0x5410, R5 ;  /* 0x0000541004097816 */ /* 0x000fe20000000005 */
[----:B------:R-:W-:Y:S01]  /*6330*/  FFMA.FTZ R4, R203, c[0x0][0x23c], -R6 ;  /* 0x00008f00cb047a23 */ /* 0x000fe20000010806 */
[----:B------:R-:W-:Y:S01]  /*6340*/  SHF.R.U32.HI R5, RZ, 0x10, R2 ;  /* 0x00000010ff057819 */ /* 0x000fe20000011602 */
[----:B--2---:R-:W-:Y:S02]  /*6350*/  IMAD.MOV.U32 R203, RZ, RZ, R62 ;  /* 0x000000ffffcb7224 */ /* 0x004fe400078e003e */
[----:B------:R1:W2:Y:S01]  /*6360*/  MUFU.EX2 R24, R4 ;  /* 0x0000000400187308 */ /* 0x0002a20000000800 */
[----:B------:R-:W-:Y:S01]  /*6370*/  HSET2.LE.AND R9, R9, R97, PT ;  /* 0x0000006109097233 */ /* 0x000fe20003803000 */
[----:B------:R-:W-:Y:S01]  /*6380*/  IMAD.MOV.U32 R62, RZ, RZ, R42 ;  /* 0x000000ffff3e7224 */ /* 0x000fe200078e002a */
[----:B-1----:R-:W-:Y:S02]  /*6390*/  SHF.R.U32.HI R4, RZ, 0x18, R2 ;  /* 0x00000018ff047819 */ /* 0x002fe40000011602 */
[----:B------:R-:W-:Y:S01]  /*63a0*/  LOP3.LUT R2, R5, 0xff, RZ, 0xc0, !PT ;  /* 0x000000ff05027812 */ /* 0x000fe200078ec0ff */
[----:B------:R-:W-:-:S03]  /*63b0*/  FFMA.FTZ R5, R209, c[0x0][0x23c], -R6 ;  /* 0x00008f00d1057a23 */ /* 0x000fc60000010806 */
[----:B------:R-:W-:Y:S01]  /*63c0*/  PRMT R10, R2, 0x5410, R4 ;  /* 0x00005410020a7816 */ /* 0x000fe20000000004 */
[----:B------:R1:W3:Y:S01]  /*63d0*/  MUFU.EX2 R104, R5 ;  /* 0x0000000500687308 */ /* 0x0002e20000000800 */
[--C-:B------:R-:W-:Y:S01]  /*63e0*/  FFMA.FTZ R4, R201, c[0x0][0x23c], -R6.reuse ;  /* 0x00008f00c9047a23 */ /* 0x100fe20000010806 */
[--C-:B------:R-:W-:Y:S02]  /*63f0*/  HSET2.LE.AND R2, R19, R97.reuse, PT ;  /* 0x0000006113027233 */ /* 0x100fe40003803000 */
[--C-:B------:R-:W-:Y:S01]  /*6400*/  HSET2.LE.AND R11, R10, R97.reuse, PT ;  /* 0x000000610a0b7233 */ /* 0x100fe20003803000 */
[----:B------:R-:W-:Y:S02]  /*6410*/  FFMA.FTZ R10, R200, c[0x0][0x23c], -R6 ;  /* 0x00008f00c80a7a23 */ /* 0x000fe40000010806 */
[----:B------:R-:W-:Y:S01]  /*6420*/  IMAD.MOV.U32 R200, RZ, RZ, R73 ;  /* 0x000000ffffc87224 */ /* 0x000fe200078e0049 */
[----:B------:R4:W-:Y:S01]  /*6430*/  MUFU.EX2 R108, R4 ;  /* 0x00000004006c7308 */ /* 0x0009e20000000800 */
[----:B-1----:R-:W-:Y:S01]  /*6440*/  HSET2.LE.AND R5, R18, R97, PT ;  /* 0x0000006112057233 */ /* 0x002fe20003803000 */
[----:B------:R-:W-:-:S06]  /*6450*/  FFMA.FTZ R18, R170, c[0x0][0x23c], -R0 ;  /* 0x00008f00aa127a23 */ /* 0x000fcc0000010800 */
[----:B------:R-:W-:Y:S01]  /*6460*/  MUFU.EX2 R96, R10 ;  /* 0x0000000a00607308 */ /* 0x000fe20000000800 */
[----:B------:R-:W-:Y:S02]  /*6470*/  FFMA.FTZ R0, R202, c[0x0][0x23c], -R6 ;  /* 0x00008f00ca007a23 */ /* 0x000fe40000010806 */
[----:B--2---:R-:W-:Y:S02]  /*6480*/  IMAD.MOV.U32 R202, RZ, RZ, R24 ;  /* 0x000000ffffca7224 */ /* 0x004fe400078e0018 */
[----:B------:R-:W-:Y:S01]  /*6490*/  IMAD.MOV.U32 R170, RZ, RZ, R63 ;  /* 0x000000ffffaa7224 */ /* 0x000fe200078e003f */
[----:B----4-:R-:W-:Y:S01]  /*64a0*/  F2FP.BF16.PACK_AB R4, R103, R164 ;  /* 0x000000a46704723e */ /* 0x010fe200000010ff */
[----:B------:R-:W-:Y:S01]  /*64b0*/  FFMA.FTZ R6, R171, c[0x0][0x23c], -R6 ;  /* 0x00008f00ab067a23 */ /* 0x000fe20000010806 */
[----:B------:R1:W2:Y:S01]  /*64c0*/  MUFU.EX2 R98, R0 ;  /* 0x0000000000627308 */ /* 0x0002a20000000800 */
[----:B------:R-:W-:Y:S01]  /*64d0*/  IMAD.MOV.U32 R63, RZ, RZ, R43 ;  /* 0x000000ffff3f7224 */ /* 0x000fe200078e002b */
[C---:B------:R-:W-:Y:S01]  /*64e0*/  PRMT R142, R4.reuse, 0x7610, R142 ;  /* 0x00007610048e7816 */ /* 0x040fe2000000008e */
[----:B------:R-:W-:Y:S01]  /*64f0*/  HMMA.16816.F32.BF16 R40, R12, R34, R144 ;  /* 0x000000220c28723c */ /* 0x000fe20000041890 */
[----:B------:R-:W-:Y:S01]  /*6500*/  PRMT R141, R4, 0x7632, R141 ;  /* 0x00007632048d7816 */ /* 0x000fe2000000008d */
[----:B------:R-:W-:-:S03]  /*6510*/  IMAD.MOV.U32 R171, RZ, RZ, R72 ;  /* 0x000000ffffab7224 */ /* 0x000fc600078e0048 */
[----:B------:R-:W4:Y:S02]  /*6520*/  MUFU.EX2 R97, R6 ;  /* 0x0000000600617308 */ /* 0x000f240000000800 */
[----:B------:R-:W-:Y:S02]  /*6530*/  IMAD.MOV.U32 R146, RZ, RZ, R168 ;  /* 0x000000ffff927224 */ /* 0x000fe400078e00a8 */
[----:B------:R-:W-:Y:S02]  /*6540*/  IMAD.MOV.U32 R147, RZ, RZ, R110 ;  /* 0x000000ffff937224 */ /* 0x000fe400078e006e */
[----:B------:R-:W-:Y:S01]  /*6550*/  IMAD.MOV.U32 R168, RZ, RZ, R105 ;  /* 0x000000ffffa87224 */ /* 0x000fe200078e0069 */
[----:B-1----:R-:W-:Y:S01]  /*6560*/  F2FP.BF16.PACK_AB R0, R21, R203 ;  /* 0x000000cb1500723e */ /* 0x002fe200000010ff */
[----:B------:R-:W1:Y:S01]  /*6570*/  MUFU.EX2 R201, R18 ;  /* 0x0000001200c97308 */ /* 0x000e620000000800 */
[----:B------:R-:W-:Y:S02]  /*6580*/  IMAD.MOV.U32 R110, RZ, RZ, R107 ;  /* 0x000000ffff6e7224 */ /* 0x000fe400078e006b */
[----:B------:R-:W-:-:S02]  /*6590*/  PRMT R140, R0, 0x7632, R140 ;  /* 0x00007632008c7816 */ /* 0x000fc4000000008c */
[----:B------:R-:W-:Y:S02]  /*65a0*/  PRMT R139, R0, 0x7610, R139 ;  /* 0x00007610008b7816 */ /* 0x000fe4000000008b */
[----:B------:R-:W-:-:S04]  /*65b0*/  PRMT R0, R142, 0x5410, R141 ;  /* 0x000054108e007816 */ /* 0x000fc8000000008d */
[----:B------:R-:W-:Y:S02]  /*65c0*/  LOP3.LUT R4, R2, R0, RZ, 0xc0, !PT ;  /* 0x0000000002047212 */ /* 0x000fe400078ec0ff */
[----:B------:R-:W-:Y:S02]  /*65d0*/  PRMT R0, R139, 0x5410, R140 ;  /* 0x000054108b007816 */ /* 0x000fe4000000008c */
[----:B------:R-:W-:Y:S02]  /*65e0*/  F2FP.BF16.PACK_AB R2, R169, R170 ;  /* 0x000000aaa902723e */ /* 0x000fe400000010ff */
[----:B------:R-:W-:Y:S02]  /*65f0*/  LOP3.LUT R5, R5, R0, RZ, 0xc0, !PT ;  /* 0x0000000005057212 */ /* 0x000fe400078ec0ff */
[----:B---3--:R-:W-:Y:S02]  /*6600*/  F2FP.BF16.PACK_AB R0, R104, R202 ;  /* 0x000000ca6800723e */ /* 0x008fe400000010ff */
[----:B------:R-:W-:-:S02]  /*6610*/  PRMT R136, R2, 0x7632, R136 ;  /* 0x0000763202887816 */ /* 0x000fc40000000088 */
[C---:B------:R-:W-:Y:S02]  /*6620*/  PRMT R138, R0.reuse, 0x7610, R138 ;  /* 0x00007610008a7816 */ /* 0x040fe4000000008a */
[----:B------:R-:W-:Y:S02]  /*6630*/  PRMT R137, R0, 0x7632, R137 ;  /* 0x0000763200897816 */ /* 0x000fe40000000089 */
[----:B--2---:R-:W-:Y:S02]  /*6640*/  F2FP.BF16.PACK_AB R0, R98, R108 ;  /* 0x0000006c6200723e */ /* 0x004fe400000010ff */
[----:B------:R-:W-:Y:S02]  /*6650*/  PRMT R119, R2, 0x7610, R119 ;  /* 0x0000761002777816 */ /* 0x000fe40000000077 */
[C---:B------:R-:W-:Y:S02]  /*6660*/  PRMT R118, R0.reuse, 0x7610, R118 ;  /* 0x0000761000767816 */ /* 0x040fe40000000076 */
[----:B------:R-:W-:-:S02]  /*6670*/  PRMT R117, R0, 0x7632, R117 ;  /* 0x0000763200757816 */ /* 0x000fc40000000075 */
[----:B------:R-:W-:Y:S02]  /*6680*/  PRMT R0, R138, 0x5410, R137 ;  /* 0x000054108a007816 */ /* 0x000fe40000000089 */
[----:B----4-:R-:W-:Y:S02]  /*6690*/  F2FP.BF16.PACK_AB R2, R97, R96 ;  /* 0x000000606102723e */ /* 0x010fe400000010ff */
[----:B------:R-:W-:Y:S02]  /*66a0*/  LOP3.LUT R6, R7, R0, RZ, 0xc0, !PT ;  /* 0x0000000007067212 */ /* 0x000fe400078ec0ff */
[----:B------:R-:W-:Y:S02]  /*66b0*/  PRMT R0, R119, 0x5410, R136 ;  /* 0x0000541077007816 */ /* 0x000fe40000000088 */
[----:B------:R-:W-:Y:S02]  /*66c0*/  PRMT R33, R2, 0x7610, R33 ;  /* 0x0000761002217816 */ /* 0x000fe40000000021 */
[----:B------:R-:W-:-:S02]  /*66d0*/  LOP3.LUT R7, R8, R0, RZ, 0xc0, !PT ;  /* 0x0000000008077212 */ /* 0x000fc400078ec0ff */
[----:B------:R-:W-:Y:S02]  /*66e0*/  PRMT R0, R118, 0x5410, R117 ;  /* 0x0000541076007816 */ /* 0x000fe40000000075 */
[----:B------:R-:W-:Y:S02]  /*66f0*/  PRMT R32, R2, 0x7632, R32 ;  /* 0x0000763202207816 */ /* 0x000fe40000000020 */
[----:B------:R-:W-:Y:S01]  /*6700*/  LOP3.LUT R112, R9, R0, RZ, 0xc0, !PT ;  /* 0x0000000009707212 */ /* 0x000fe200078ec0ff */
[----:B------:R2:W3:Y:S01]  /*6710*/  LDL.LU.S16 R2, [R1+0x20] ;  /* 0x0000200001027983 */ /* 0x0004e20000300600 */
[----:B------:R-:W-:-:S04]  /*6720*/  F2FP.BF16.PACK_AB R0, R181, R167 ;  /* 0x000000a7b500723e */ /* 0x000fc800000010ff */
[C---:B------:R-:W-:Y:S02]  /*6730*/  PRMT R35, R0.reuse, 0x7632, R35 ;  /* 0x0000763200237816 */ /* 0x040fe40000000023 */
[----:B------:R-:W-:Y:S02]  /*6740*/  PRMT R34, R0, 0x7610, R34 ;  /* 0x0000761000227816 */ /* 0x000fe40000000022 */
[----:B-1----:R-:W-:-:S04]  /*6750*/  F2FP.BF16.PACK_AB R0, R201, R109 ;  /* 0x0000006dc900723e */ /* 0x002fc800000010ff */
[C---:B------:R-:W-:Y:S02]  /*6760*/  PRMT R23, R0.reuse, 0x7610, R23 ;  /* 0x0000761000177816 */ /* 0x040fe40000000017 */
[----:B------:R-:W-:Y:S02]  /*6770*/  PRMT R22, R0, 0x7632, R22 ;  /* 0x0000763200167816 */ /* 0x000fe40000000016 */
[----:B------:R-:W-:-:S04]  /*6780*/  PRMT R0, R34, 0x5410, R35 ;  /* 0x0000541022007816 */ /* 0x000fc80000000023 */
[----:B------:R-:W-:Y:S02]  /*6790*/  LOP3.LUT R113, R11, R0, RZ, 0xc0, !PT ;  /* 0x000000000b717212 */ /* 0x000fe400078ec0ff */
[----:B------:R-:W1:Y:S01]  /*67a0*/  LDSM.16.MT88.4 R8, [R179+0x10800] ;  /* 0x01080000b308783b */ /* 0x000e620000004200 */
[----:B------:R-:W-:-:S04]  /*67b0*/  PRMT R0, R33, 0x5410, R32 ;  /* 0x0000541021007816 */ /* 0x000fc80000000020 */
[----:B------:R-:W-:Y:S02]  /*67c0*/  LOP3.LUT R114, R16, R0, RZ, 0xc0, !PT ;  /* 0x0000000010727212 */ /* 0x000fe400078ec0ff */
[----:B------:R-:W-:-:S04]  /*67d0*/  PRMT R0, R23, 0x5410, R22 ;  /* 0x0000541017007816 */ /* 0x000fc80000000016 */
[----:B------:R-:W-:Y:S01]  /*67e0*/  LOP3.LUT R115, R17, R0, RZ, 0xc0, !PT ;  /* 0x0000000011737212 */ /* 0x000fe200078ec0ff */
[C---:B-1----:R-:W-:Y:S07]  /*67f0*/  HMMA.16816.F32.BF16 R24, R12.reuse, R8, R204 ;  /* 0x000000080c18723c */ /* 0x042fee00000418cc */
[----:B------:R-:W-:Y:S01]  /*6800*/  IMAD.MOV.U32 R207, RZ, RZ, R97 ;  /* 0x000000ffffcf7224 */ /* 0x000fe200078e0061 */
[----:B------:R-:W-:Y:S01]  /*6810*/  HMMA.16816.F32.BF16 R16, R12, R10, R172 ;  /* 0x0000000a0c10723c */ /* 0x000fe200000418ac */
[----:B------:R-:W1:Y:S01]  /*6820*/  LDSM.16.MT88.4 R12, [R177+0xd000] ;  /* 0x00d00000b10c783b */ /* 0x000e620000004200 */
[----:B------:R-:W-:-:S02]  /*6830*/  IMAD.MOV.U32 R205, RZ, RZ, R96 ;  /* 0x000000ffffcd7224 */ /* 0x000fc400078e0060 */
[----:B------:R-:W-:Y:S01]  /*6840*/  IMAD.MOV.U32 R204, RZ, RZ, R109 ;  /* 0x000000ffffcc7224 */ /* 0x000fe200078e006d */
[----:B------:R-:W4:Y:S01]  /*6850*/  LDSM.16.MT88.4 R8, [R178+0xd000] ;  /* 0x00d00000b208783b */ /* 0x000f220000004200 */
[----:B------:R-:W-:Y:S02]  /*6860*/  IMAD.MOV.U32 R206, RZ, RZ, R201 ;  /* 0x000000ffffce7224 */ /* 0x000fe400078e00c9 */
[C---:B-1----:R-:W-:Y:S08]  /*6870*/  HMMA.16816.F32.BF16 R120, R4.reuse, R12, R60 ;  /* 0x0000000c0478723c */ /* 0x042ff0000004183c */
[C---:B------:R-:W-:Y:S01]  /*6880*/  HMMA.16816.F32.BF16 R28, R4.reuse, R14, R236 ;  /* 0x0000000e041c723c */ /* 0x040fe200000418ec */
[----:B------:R-:W1:Y:S06]  /*6890*/  LDSM.16.MT88.4 R12, [R180+0xd000] ;  /* 0x00d00000b40c783b */ /* 0x000e6c0000004200 */
[----:B------:R-:W-:Y:S01]  /*68a0*/  IMAD.MOV.U32 R239, RZ, RZ, R98 ;  /* 0x000000ffffef7224 */ /* 0x000fe200078e0062 */
[----:B----4-:R-:W-:Y:S01]  /*68b0*/  HMMA.16816.F32.BF16 R36, R4, R8, R216 ;  /* 0x000000080424723c */ /* 0x010fe200000418d8 */
[----:B------:R-:W-:-:S02]  /*68c0*/  IMAD.MOV.U32 R237, RZ, RZ, R108 ;  /* 0x000000ffffed7224 */ /* 0x000fc400078e006c */
[----:B------:R-:W-:-:S04]  /*68d0*/  IMAD.MOV.U32 R236, RZ, RZ, R167 ;  /* 0x000000ffffec7224 */ /* 0x000fc800078e00a7 */
[----:B------:R-:W-:Y:S01]  /*68e0*/  IMAD.MOV.U32 R219, RZ, RZ, R104 ;  /* 0x000000ffffdb7224 */ /* 0x000fe200078e0068 */
[C---:B------:R-:W-:Y:S01]  /*68f0*/  HMMA.16816.F32.BF16 R44, R4.reuse, R10, R84 ;  /* 0x0000000a042c723c */ /* 0x040fe20000041854 */
[----:B------:R-:W4:Y:S01]  /*6900*/  LDSM.16.MT88.4 R8, [R179+0xd000] ;  /* 0x00d00000b308783b */ /* 0x000f220000004200 */
[----:B------:R-:W-:Y:S02]  /*6910*/  IMAD.MOV.U32 R216, RZ, RZ, R170 ;  /* 0x000000ffffd87224 */ /* 0x000fe400078e00aa */
[----:B------:R-:W-:Y:S02]  /*6920*/  IMAD.MOV.U32 R218, RZ, RZ, R169 ;  /* 0x000000ffffda7224 */ /* 0x000fe400078e00a9 */
[----:B------:R-:W-:Y:S02]  /*6930*/  IMAD.MOV.U32 R217, RZ, RZ, R202 ;  /* 0x000000ffffd97224 */ /* 0x000fe400078e00ca */
[C---:B-1----:R-:W-:Y:S08]  /*6940*/  HMMA.16816.F32.BF16 R52, R4.reuse, R12, R52 ;  /* 0x0000000c0434723c */ /* 0x042ff00000041834 */
[C---:B------:R-:W-:Y:S01]  /*6950*/  HMMA.16816.F32.BF16 R60, R4.reuse, R14, R232 ;  /* 0x0000000e043c723c */ /* 0x040fe200000418e8 */
[----:B------:R-:W1:Y:S06]  /*6960*/  LDSM.16.MT88.4 R12, [R177+0xf000] ;  /* 0x00f00000b10c783b */ /* 0x000e6c0000004200 */
[----:B------:R-:W-:Y:S01]  /*6970*/  IMAD.MOV.U32 R232, RZ, RZ, R203 ;  /* 0x000000ffffe87224 */ /* 0x000fe200078e00cb */
[----:B----4-:R-:W-:Y:S01]  /*6980*/  HMMA.16816.F32.BF16 R80, R4, R10, R80 ;  /* 0x0000000a0450723c */ /* 0x010fe20000041850 */
[----:B------:R-:W-:-:S02]  /*6990*/  IMAD.MOV.U32 R233, RZ, RZ, R164 ;  /* 0x000000ffffe97224 */ /* 0x000fc400078e00a4 */
[----:B------:R-:W-:Y:S02]  /*69a0*/  IMAD.MOV.U32 R164, RZ, RZ, R74 ;  /* 0x000000ffffa47224 */ /* 0x000fe400078e004a */
[----:B------:R-:W-:Y:S02]  /*69b0*/  IMAD.MOV.U32 R203, RZ, RZ, R75 ;  /* 0x000000ffffcb7224 */ /* 0x000fe400078e004b */
[----:B------:R-:W-:Y:S01]  /*69c0*/  IMAD.MOV.U32 R235, RZ, RZ, R103 ;  /* 0x000000ffffeb7224 */ /* 0x000fe200078e0067 */
[----:B------:R-:W-:Y:S01]  /*69d0*/  HMMA.16816.F32.BF16 R72, R4, R8, R88 ;  /* 0x000000080448723c */ /* 0x000fe20000041858 */
[----:B------:R-:W4:Y:S01]  /*69e0*/  LDSM.16.MT88.4 R8, [R178+0xf000] ;  /* 0x00f00000b208783b */ /* 0x000f220000004200 */
[----:B------:R-:W-:-:S06]  /*69f0*/  IMAD.MOV.U32 R234, RZ, RZ, R203 ;  /* 0x000000ffffea7224 */ /* 0x000fcc00078e00cb */
[C---:B-1----:R-:W-:Y:S07]  /*6a00*/  HMMA.16816.F32.BF16 R84, R4.reuse, R12, R244 ;  /* 0x0000000c0454723c */ /* 0x042fee00000418f4 */
[----:B------:R-:W-:Y:S01]  /*6a10*/  IMAD.MOV.U32 R244, RZ, RZ, R100 ;  /* 0x000000fffff47224 */ /* 0x000fe200078e0064 */
[----:B------:R-:W-:Y:S01]  /*6a20*/  HMMA.16816.F32.BF16 R88, R4, R14, R228 ;  /* 0x0000000e0458723c */ /* 0x000fe200000418e4 */
[----:B------:R-:W1:Y:S01]  /*6a30*/  LDSM.16.MT88.4 R12, [R180+0xf000] ;  /* 0x00f00000b40c783b */ /* 0x000e620000004200 */
[----:B------:R-:W-:-:S02]  /*6a40*/  IMAD.MOV.U32 R246, RZ, RZ, R111 ;  /* 0x000000fffff67224 */ /* 0x000fc400078e006f */
[----:B------:R-:W-:Y:S02]  /*6a50*/  IMAD.MOV.U32 R111, RZ, RZ, R99 ;  /* 0x000000ffff6f7224 */ /* 0x000fe400078e0063 */
[----:B------:R-:W-:Y:S02]  /*6a60*/  IMAD.MOV.U32 R247, RZ, RZ, R110 ;  /* 0x000000fffff77224 */ /* 0x000fe400078e006e */
[----:B------:R-:W-:Y:S01]  /*6a70*/  IMAD.MOV.U32 R228, RZ, RZ, R106 ;  /* 0x000000ffffe47224 */ /* 0x000fe200078e006a */
[----:B----4-:R-:W-:Y:S01]  /*6a80*/  HMMA.16816.F32.BF16 R92, R4, R8, R92 ;  /* 0x00000008045c723c */ /* 0x010fe2000004185c */
[----:B------:R-:W-:Y:S02]  /*6a90*/  IMAD.MOV.U32 R231, RZ, RZ, R101 ;  /* 0x000000ffffe77224 */ /* 0x000fe400078e0065 */
[----:B------:R-:W-:Y:S02]  /*6aa0*/  IMAD.MOV.U32 R230, RZ, RZ, R102 ;  /* 0x000000ffffe67224 */ /* 0x000fe400078e0066 */
[----:B------:R-:W-:-:S02]  /*6ab0*/  IMAD.MOV.U32 R238, RZ, RZ, R111 ;  /* 0x000000ffffee7224 */ /* 0x000fc400078e006f */
        /* <DEDUP_REMOVED lines=11> */
[----:B------:R-:W-:Y:S02]  /*6b70*/  IMAD.MOV.U32 R226, RZ, RZ, R146 ;  /* 0x000000ffffe27224 */ /* 0x000fe400078e0092 */
[----:B------:R-:W-:Y:S01]  /*6b80*/  IMAD.MOV.U32 R227, RZ, RZ, R147 ;  /* 0x000000ffffe37224 */ /* 0x000fe200078e0093 */
[C---:B----4-:R-:W-:Y:S08]  /*6b90*/  HMMA.16816.F32.BF16 R108, R4.reuse, R8, R212 ;  /* 0x00000008046c723c */ /* 0x050ff000000418d4 */
[C---:B------:R-:W-:Y:S01]  /*6ba0*/  HMMA.16816.F32.BF16 R128, R4.reuse, R10, R128 ;  /* 0x0000000a0480723c */ /* 0x040fe20000041880 */
[----:B------:R-:W4:Y:S07]  /*6bb0*/  LDSM.16.MT88.4 R8, [R178+0x11000] ;  /* 0x01100000b208783b */ /* 0x000f2e0000004200 */
[C---:B-1----:R-:W-:Y:S08]  /*6bc0*/  HMMA.16816.F32.BF16 R132, R4.reuse, R12, R220 ;  /* 0x0000000c0484723c */ /* 0x042ff000000418dc */
[----:B------:R-:W-:Y:S01]  /*6bd0*/  HMMA.16816.F32.BF16 R144, R4, R14, R124 ;  /* 0x0000000e0490723c */ /* 0x000fe2000004187c */
[----:B------:R-:W1:Y:S01]  /*6be0*/  LDSM.16.MT88.4 R12, [R180+0x11000] ;  /* 0x01100000b40c783b */ /* 0x000e620000004200 */
[----:B---3--:R-:W-:-:S02]  /*6bf0*/  @!P3 HFMA2.BF16_V2 R2, -RZ.H0_H0, RZ.H0_H0, -R138.H0_H0 ;  /* 0x200000ffff02b231 */ /* 0x008fc4000034098a */
[----:B------:R-:W-:Y:S01]  /*6c00*/  @!P6 HFMA2.BF16_V2 R209, -RZ.H0_H0, RZ.H0_H0, -R139.H0_H0 ;  /* 0x200000ffffd1e231 */ /* 0x000fe2000034098b */
[----:B------:R-:W-:Y:S01]  /*6c10*/  SHF.R.U32.HI R0, RZ, 0x8, R71 ;  /* 0x00000008ff007819 */ /* 0x000fe20000011647 */
[----:B------:R-:W-:Y:S01]  /*6c20*/  @!P1 HFMA2.BF16_V2 R250, -RZ.H0_H0, RZ.H0_H0, -R142.H0_H0 ;  /* 0x200000fffffa9231 */ /* 0x000fe2000034098e */
[----:B------:R-:W-:Y:S01]  /*6c30*/  LDSM.16.MT88.4 R124, [R177+0xd800] ;  /* 0x00d80000b17c783b */ /* 0x000fe20000004200 */
[C---:B----4-:R-:W-:Y:S03]  /*6c40*/  HMMA.16816.F32.BF16 R200, R4.reuse, R10, R56 ;  /* 0x0000000a04c8723c */ /* 0x050fe60000041838 */
[----:B------:R-:W-:Y:S05]  /*6c50*/  LDSM.16.MT88.4 R56, [R179+0xd800] ;  /* 0x00d80000b338783b */ /* 0x000fea0000004200 */
[C---:B-1----:R-:W-:Y:S01]  /*6c60*/  HMMA.16816.F32.BF16 R168, R4.reuse, R14, R40 ;  /* 0x0000000e04a8723c */ /* 0x042fe20000041828 */
[----:B------:R-:W1:Y:S07]  /*6c70*/  LDSM.16.MT88.4 R40, [R178+0xd800] ;  /* 0x00d80000b228783b */ /* 0x000e6e0000004200 */
[----:B------:R-:W-:Y:S01]  /*6c80*/  HMMA.16816.F32.BF16 R172, R4, R12, R48 ;  /* 0x0000000c04ac723c */ /* 0x000fe20000041830 */
[----:B------:R-:W3:Y:S07]  /*6c90*/  LDSM.16.MT88.4 R48, [R180+0xd800] ;  /* 0x00d80000b430783b */ /* 0x000eee0000004200 */
[C---:B-1----:R-:W-:Y:S08]  /*6ca0*/  HMMA.16816.F32.BF16 R36, R112.reuse, R40, R36 ;  /* 0x000000287024723c */ /* 0x042ff00000041824 */
[C---:B------:R-:W-:Y:S08]  /*6cb0*/  HMMA.16816.F32.BF16 R40, R112.reuse, R42, R44 ;  /* 0x0000002a7028723c */ /* 0x040ff0000004182c */
[C---:B---3--:R-:W-:Y:S08]  /*6cc0*/  HMMA.16816.F32.BF16 R44, R112.reuse, R48, R52 ;  /* 0x00000030702c723c */ /* 0x048ff00000041834 */
[----:B------:R-:W-:Y:S01]  /*6cd0*/  HMMA.16816.F32.BF16 R52, R112, R56, R72 ;  /* 0x000000387034723c */ /* 0x000fe20000041848 */
[----:B------:R2:W3:Y:S07]  /*6ce0*/  LDL.LU.S16 R73, [R1+0x24] ;  /* 0x0000240001497983 */ /* 0x0004ee0000300600 */
[----:B------:R-:W-:Y:S01]  /*6cf0*/  HMMA.16816.F32.BF16 R164, R4, R8, R64 ;  /* 0x0000000804a4723c */ /* 0x000fe20000041840 */
[----:B------:R-:W1:Y:S01]  /*6d00*/  LDSM.16.MT88.4 R8, [R179+0x11000] ;  /* 0x01100000b308783b */ /* 0x000e620000004200 */
[----:B------:R-:W-:-:S02]  /*6d10*/  @!P6 PRMT R139, R209, 0x5410, RZ ;  /* 0x00005410d18be816 */ /* 0x000fc400000000ff */
[----:B------:R-:W-:Y:S01]  /*6d20*/  LOP3.LUT R0, R0, 0xffff, RZ, 0xc0, !PT ;  /* 0x0000ffff00007812 */ /* 0x000fe200078ec0ff */
[----:B------:R-:W-:Y:S01]  /*6d30*/  @!P4 HFMA2.BF16_V2 R210, -RZ.H0_H0, RZ.H0_H0, -R141.H0_H0 ;  /* 0x200000ffffd2c231 */ /* 0x000fe2000034098d */
[----:B------:R-:W-:Y:S01]  /*6d40*/  @!P1 PRMT R142, R250, 0x5410, RZ ;  /* 0x00005410fa8e9816 */ /* 0x000fe200000000ff */
[----:B------:R-:W-:Y:S01]  /*6d50*/  IMAD.MOV.U32 R225, RZ, RZ, R227 ;  /* 0x000000ffffe17224 */ /* 0x000fe200078e00e3 */
[----:B------:R-:W-:Y:S01]  /*6d60*/  HMMA.16816.F32.BF16 R120, R112, R124, R120 ;  /* 0x0000007c7078723c */ /* 0x000fe20000041878 */
[----:B------:R-:W-:Y:S01]  /*6d70*/  @!P2 HFMA2.BF16_V2 R208, -RZ.H0_H0, RZ.H0_H0, -R140.H0_H0 ;  /* 0x200000ffffd0a231 */ /* 0x000fe2000034098c */
[----:B------:R-:W4:Y:S01]  /*6d80*/  LDSM.16.MT88.4 R64, [R177+0xf800] ;  /* 0x00f80000b140783b */ /* 0x000f220000004200 */
[----:B---3--:R-:W-:-:S05]  /*6d90*/  @!P5 HFMA2.BF16_V2 R73, -RZ.H0_H0, RZ.H0_H0, -R136.H0_H0 ;  /* 0x200000ffff49d231 */ /* 0x008fca0000340988 */
[----:B------:R-:W-:-:S04]  /*6da0*/  PRMT R72, R73, 0x7610, R72 ;  /* 0x0000761049487816 */ /* 0x000fc80000000048 */
[----:B------:R-:W-:Y:S02]  /*6db0*/  @!P5 PRMT R136, R72, 0x5410, RZ ;  /* 0x000054104888d816 */ /* 0x000fe400000000ff */
[----:B------:R2:W3:Y:S01]  /*6dc0*/  LDL.LU.S16 R72, [R1+0x28] ;  /* 0x0000280001487983 */ /* 0x0004e20000300600 */
[C---:B-1----:R-:W-:Y:S08]  /*6dd0*/  HMMA.16816.F32.BF16 R24, R4.reuse, R8, R24 ;  /* 0x000000080418723c */ /* 0x042ff00000041818 */
[----:B------:R-:W-:Y:S07]  /*6de0*/  HMMA.16816.F32.BF16 R16, R4, R10, R16 ;  /* 0x0000000a0410723c */ /* 0x000fee0000041810 */
[----:B------:R-:W-:-:S02]  /*6df0*/  PRMT R6, R2, 0x7610, R6 ;  /* 0x0000761002067816 */ /* 0x000fc40000000006 */
[----:B------:R-:W-:-:S04]  /*6e00*/  LOP3.LUT R2, R211, 0xff, RZ, 0xc0, !PT ;  /* 0x000000ffd3027812 */ /* 0x000fc800078ec0ff */
[----:B------:R-:W-:Y:S11]  /*6e10*/  ISETP.GE.U32.AND P6, PT, R251, R2, PT ;  /* 0x00000002fb00720c */ /* 0x000ff60003fc6070 */
[----:B------:R-:W-:Y:S02]  /*6e20*/  @!UPT UIADD3 URZ, URZ, URZ, URZ ;  /* 0x0000003f3f3ff290 */ /* 0x000fe4000fffe03f */
[----:B---3--:R-:W-:-:S05]  /*6e30*/  @!P6 HFMA2.BF16_V2 R72, -RZ.H0_H0, RZ.H0_H0, -R119.H0_H0 ;  /* 0x200000ffff48e231 */ /* 0x008fca0000340977 */
[----:B------:R-:W-:Y:S02]  /*6e40*/  PRMT R71, R72, 0x7610, R71 ;  /* 0x0000761048477816 */ /* 0x000fe40000000047 */
[----:B------:R-:W-:Y:S01]  /*6e50*/  ISETP.GE.U32.AND P1, PT, R251, R0, PT ;  /* 0x00000000fb00720c */ /* 0x000fe20003f26070 */
[----:B------:R-:W-:Y:S01]  /*6e60*/  IMAD.WIDE.U32 R4, R77, -0x2daee0ad, RZ ;  /* 0xd2511f534d047825 */ /* 0x000fe200078e00ff */
[----:B------:R-:W-:Y:S01]  /*6e70*/  @!P6 PRMT R119, R71, 0x5410, RZ ;  /* 0x000054104777e816 */ /* 0x000fe200000000ff */
[----:B------:R-:W-:Y:S01]  /*6e80*/  HMMA.16816.F32.BF16 R124, R112, R126, R28 ;  /* 0x0000007e707c723c */ /* 0x000fe2000004181c */
[----:B------:R2:W3:Y:S02]  /*6e90*/  LDL.LU.S16 R71, [R1+0x2c] ;  /* 0x00002c0001477983 */ /* 0x0004e40000300600 */
[----:B------:R-:W-:Y:S02]  /*6ea0*/  LOP3.LUT R0, R5, UR5, R78, 0x96, !PT ;  /* 0x0000000505007c12 */ /* 0x000fe4000f8e964e */
[----:B------:R-:W-:-:S02]  /*6eb0*/  @!P3 PRMT R138, R6, 0x5410, RZ ;  /* 0x00005410068ab816 */ /* 0x000fc400000000ff */
[----:B------:R-:W-:Y:S01]  /*6ec0*/  @!P4 PRMT R141, R210, 0x5410, RZ ;  /* 0x00005410d28dc816 */ /* 0x000fe200000000ff */
[----:B------:R-:W-:Y:S01]  /*6ed0*/  IMAD.MOV.U32 R227, RZ, RZ, R240 ;  /* 0x000000ffffe37224 */ /* 0x000fe200078e00f0 */
[----:B------:R-:W-:Y:S01]  /*6ee0*/  LOP3.LUT R9, R68, 0xffff, RZ, 0xc0, !PT ;  /* 0x0000ffff44097812 */ /* 0x000fe200078ec0ff */
[----:B------:R-:W-:Y:S01]  /*6ef0*/  @!P1 HFMA2.BF16_V2 R252, -RZ.H0_H0, RZ.H0_H0, -R137.H0_H0 ;  /* 0x200000fffffc9231 */ /* 0x000fe20000340989 */
[C---:B------:R-:W-:Y:S01]  /*6f00*/  LOP3.LUT R6, R0.reuse, 0xff, RZ, 0xc0, !PT ;  /* 0x000000ff00067812 */ /* 0x040fe200078ec0ff */
[----:B------:R-:W-:Y:S01]  /*6f10*/  IMAD.MOV.U32 R224, RZ, RZ, R225 ;  /* 0x000000ffffe07224 */ /* 0x000fe200078e00e1 */
[----:B------:R-:W-:Y:S01]  /*6f20*/  LOP3.LUT R2, R0, 0xffff, RZ, 0xc0, !PT ;  /* 0x0000ffff00027812 */ /* 0x000fe200078ec0ff */
[----:B------:R-:W-:Y:S01]  /*6f30*/  HMMA.16816.F32.BF16 R56, R112, R58, R80 ;  /* 0x0000003a7038723c */ /* 0x000fe20000041850 */
[----:B------:R-:W-:Y:S01]  /*6f40*/  @!P1 PRMT R137, R252, 0x5410, RZ ;  /* 0x00005410fc899816 */ /* 0x000fe200000000ff */
[----:B------:R-:W1:Y:S01]  /*6f50*/  LDSM.16.MT88.4 R72, [R178+0xf800] ;  /* 0x00f80000b248783b */ /* 0x000e620000004200 */
[----:B------:R-:W-:-:S02]  /*6f60*/  ISETP.GE.U32.AND P1, PT, R251, R6, PT ;  /* 0x00000006fb00720c */ /* 0x000fc40003f26070 */
[----:B------:R-:W-:Y:S02]  /*6f70*/  SHF.R.U32.HI R6, RZ, 0x18, R0 ;  /* 0x00000018ff067819 */ /* 0x000fe40000011600 */
[----:B------:R-:W-:Y:S02]  /*6f80*/  LOP3.LUT R8, R68, 0xff, RZ, 0xc0, !PT ;  /* 0x000000ff44087812 */ /* 0x000fe400078ec0ff */
[--C-:B------:R-:W-:Y:S02]  /*6f90*/  SHF.R.U32.HI R10, RZ, 0x10, R68.reuse ;  /* 0x00000010ff0a7819 */ /* 0x100fe40000011644 */
[----:B------:R-:W-:Y:S02]  /*6fa0*/  SHF.R.U32.HI R7, RZ, 0x18, R68 ;  /* 0x00000018ff077819 */ /* 0x000fe40000011644 */
[----:B------:R-:W-:Y:S01]  /*6fb0*/  ISETP.GE.U32.AND P4, PT, R251, R143, PT ;  /* 0x0000008ffb00720c */ /* 0x000fe20003f86070 */
[----:B------:R-:W-:Y:S01]  /*6fc0*/  IMAD.MOV.U32 R240, RZ, RZ, R241 ;  /* 0x000000fffff07224 */ /* 0x000fe200078e00f1 */
[----:B------:R-:W-:-:S02]  /*6fd0*/  SHF.R.U32.HI R0, RZ, 0x10, R0 ;  /* 0x00000010ff007819 */ /* 0x000fc40000011600 */
[----:B------:R-:W-:Y:S01]  /*6fe0*/  @!P2 PRMT R140, R208, 0x5410, RZ ;  /* 0x00005410d08ca816 */ /* 0x000fe200000000ff */
[----:B------:R-:W-:Y:S01]  /*6ff0*/  IMAD.MOV.U32 R215, RZ, RZ, R227 ;  /* 0x000000ffffd77224 */ /* 0x000fe200078e00e3 */
[----:B------:R-:W-:Y:S01]  /*7000*/  LOP3.LUT R0, R0, 0xff, RZ, 0xc0, !PT ;  /* 0x000000ff00007812 */ /* 0x000fe200078ec0ff */
[----:B------:R-:W1:Y:S03]  /*7010*/  LDSM.16.MT88.4 R80, [R180+0xf800] ;  /* 0x00f80000b450783b */ /* 0x000e660000004200 */
[----:B------:R-:W-:Y:S02]  /*7020*/  ISETP.GE.U32.AND P6, PT, R251, R0, PT ;  /* 0x00000000fb00720c */ /* 0x000fe40003fc6070 */
[----:B------:R-:W-:-:S04]  /*7030*/  LOP3.LUT R0, R70, 0xffff, RZ, 0xc0, !PT ;  /* 0x0000ffff46007812 */ /* 0x000fc800078ec0ff */
[----:B------:R-:W-:-:S04]  /*7040*/  SHF.R.U32.HI R0, RZ, 0x8, R0 ;  /* 0x00000008ff007819 */ /* 0x000fc80000011600 */
[----:B------:R-:W-:Y:S01]  /*7050*/  LOP3.LUT R0, R0, 0xffff, RZ, 0xc0, !PT ;  /* 0x0000ffff00007812 */ /* 0x000fe200078ec0ff */
[----:B---3--:R-:W-:-:S05]  /*7060*/  @!P1 HFMA2.BF16_V2 R71, -RZ.H0_H0, RZ.H0_H0, -R118.H0_H0 ;  /* 0x200000ffff479231 */ /* 0x008fca0000340976 */
[----:B------:R-:W-:Y:S02]  /*7070*/  PRMT R69, R71, 0x7610, R69 ;  /* 0x0000761047457816 */ /* 0x000fe40000000045 */
[----:B------:R2:W3:Y:S02]  /*7080*/  LDL.LU.S16 R71, [R1+0x34] ;  /* 0x0000340001477983 */ /* 0x0004e40000300600 */
[----:B------:R-:W-:Y:S02]  /*7090*/  @!P1 PRMT R118, R69, 0x5410, RZ ;  /* 0x0000541045769816 */ /* 0x000fe400000000ff */
[C---:B------:R-:W-:Y:S02]  /*70a0*/  ISETP.GE.U32.AND P1, PT, R251.reuse, R0, PT ;  /* 0x00000000fb00720c */ /* 0x040fe40003f26070 */
[----:B------:R2:W2:Y:S01]  /*70b0*/  LDL.LU.S16 R0, [R1+0x30] ;  /* 0x0000300001007983 */ /* 0x0004a20000300600 */
[----:B------:R-:W-:Y:S11]  /*70c0*/  ISETP.GE.U32.AND P3, PT, R251, R6, PT ;  /* 0x00000006fb00720c */ /* 0x000ff60003f66070 */
[----:B------:R-:W-:Y:S02]  /*70d0*/  @!UPT UIADD3 URZ, URZ, URZ, URZ ;  /* 0x0000003f3f3ff290 */ /* 0x000fe4000fffe03f */
[----:B--2---:R-:W-:-:S05]  /*70e0*/  @!P3 HFMA2.BF16_V2 R0, -RZ.H0_H0, RZ.H0_H0, -R35.H0_H0 ;  /* 0x200000ffff00b231 */ /* 0x004fca0000340923 */
[----:B------:R-:W-:-:S04]  /*70f0*/  PRMT R31, R0, 0x7610, R31 ;  /* 0x00007610001f7816 */ /* 0x000fc8000000001f */
[----:B------:R-:W-:Y:S02]  /*7100*/  @!P3 PRMT R35, R31, 0x5410, RZ ;  /* 0x000054101f23b816 */ /* 0x000fe400000000ff */
[----:B------:R2:W2:Y:S01]  /*7110*/  LDL.LU.S16 R31, [R1+0x40] ;  /* 0x00004000011f7983 */ /* 0x0004a20000300600 */
[----:B------:R-:W-:-:S04]  /*7120*/  SHF.R.U32.HI R2, RZ, 0x8, R2 ;  /* 0x00000008ff027819 */ /* 0x000fc80000011602 */
[----:B------:R-:W-:-:S04]  /*7130*/  LOP3.LUT R2, R2, 0xffff, RZ, 0xc0, !PT ;  /* 0x0000ffff02027812 */ /* 0x000fc800078ec0ff */
[----:B------:R-:W-:Y:S01]  /*7140*/  ISETP.GE.U32.AND P5, PT, R251, R2, PT ;  /* 0x00000002fb00720c */ /* 0x000fe20003fa6070 */
[----:B--2---:R-:W-:-:S05]  /*7150*/  @!P6 HFMA2.BF16_V2 R31, -RZ.H0_H0, RZ.H0_H0, -R34.H0_H0 ;  /* 0x200000ffff1fe231 */ /* 0x004fca0000340922 */
[----:B------:R-:W-:-:S04]  /*7160*/  PRMT R30, R31, 0x7610, R30 ;  /* 0x000076101f1e7816 */ /* 0x000fc8000000001e */
[----:B------:R-:W-:Y:S02]  /*7170*/  @!P6 PRMT R34, R30, 0x5410, RZ ;  /* 0x000054101e22e816 */ /* 0x000fe400000000ff */
[----:B------:R2:W2:Y:S01]  /*7180*/  LDL.LU.S16 R30, [R1+0x60] ;  /* 0x00006000011e7983 */ /* 0x0004a20000300600 */
[----:B---3--:R-:W-:Y:S01]  /*7190*/  @!P5 HFMA2.BF16_V2 R71, -RZ.H0_H0, RZ.H0_H0, -R117.H0_H0 ;  /* 0x200000ffff47d231 */ /* 0x008fe20000340975 */
[----:B------:R-:W-:-:S04]  /*71a0*/  LOP3.LUT R0, R70, 0xff, RZ, 0xc0, !PT ;  /* 0x000000ff46007812 */ /* 0x000fc800078ec0ff */
[----:B------:R-:W-:-:S04]  /*71b0*/  PRMT R68, R71, 0x7610, R68 ;  /* 0x0000761047447816 */ /* 0x000fc80000000044 */
[----:B------:R-:W-:Y:S02]  /*71c0*/  @!P5 PRMT R117, R68, 0x5410, RZ ;  /* 0x000054104475d816 */ /* 0x000fe400000000ff */
[----:B------:R-:W-:Y:S02]  /*71d0*/  ISETP.GE.U32.AND P5, PT, R251, R0, PT ;  /* 0x00000000fb00720c */ /* 0x000fe40003fa6070 */
[----:B------:R-:W-:-:S04]  /*71e0*/  SHF.R.U32.HI R0, RZ, 0x18, R70 ;  /* 0x00000018ff007819 */ /* 0x000fc80000011646 */
[----:B------:R-:W-:Y:S02]  /*71f0*/  ISETP.GE.U32.AND P3, PT, R251, R0, PT ;  /* 0x00000000fb00720c */ /* 0x000fe40003f66070 */
[----:B------:R-:W-:-:S04]  /*7200*/  SHF.R.U32.HI R0, RZ, 0x10, R70 ;  /* 0x00000010ff007819 */ /* 0x000fc80000011646 */
[----:B------:R-:W-:-:S04]  /*7210*/  LOP3.LUT R0, R0, 0xff, RZ, 0xc0, !PT ;  /* 0x000000ff00007812 */ /* 0x000fc800078ec0ff */
[----:B------:R-:W-:Y:S02]  /*7220*/  ISETP.GE.U32.AND P6, PT, R251, R0, PT ;  /* 0x00000000fb00720c */ /* 0x000fe40003fc6070 */
[----:B------:R3:W3:Y:S01]  /*7230*/  LDL.LU.S16 R0, [R1+0x54] ;  /* 0x0000540001007983 */ /* 0x0006e20000300600 */
[----:B--2---:R-:W-:-:S05]  /*7240*/  @!P5 HFMA2.BF16_V2 R30, -RZ.H0_H0, RZ.H0_H0, -R163.H0_H0 ;  /* 0x200000ffff1ed231 */ /* 0x004fca00003409a3 */
[----:B------:R-:W-:-:S04]  /*7250*/  PRMT R29, R30, 0x7610, R29 ;  /* 0x000076101e1d7816 */ /* 0x000fc8000000001d */
[----:B------:R-:W-:Y:S02]  /*7260*/  @!P5 PRMT R163, R29, 0x5410, RZ ;  /* 0x000054101da3d816 */ /* 0x000fe400000000ff */
[----:B------:R2:W2:Y:S02]  /*7270*/  LDL.LU.S16 R29, [R1+0x64] ;  /* 0x00006400011d7983 */ /* 0x0004a40000300600 */
[----:B--2---:R-:W-:-:S05]  /*7280*/  @!P6 HFMA2.BF16_V2 R29, -RZ.H0_H0, RZ.H0_H0, -R161.H0_H0 ;  /* 0x200000ffff1de231 */ /* 0x004fca00003409a1 */
[----:B------:R-:W-:-:S04]  /*7290*/  PRMT R28, R29, 0x7610, R28 ;  /* 0x000076101d1c7816 */ /* 0x000fc8000000001c */
[----:B------:R-:W-:Y:S02]  /*72a0*/  @!P6 PRMT R161, R28, 0x5410, RZ ;  /* 0x000054101ca1e816 */ /* 0x000fe400000000ff */
[----:B------:R2:W2:Y:S01]  /*72b0*/  LDL.LU.S16 R28, [R1+0x68] ;  /* 0x00006800011c7983 */ /* 0x0004a20000300600 */
[----:B---3--:R-:W-:-:S05]  /*72c0*/  @!P1 HFMA2.BF16_V2 R0, -RZ.H0_H0, RZ.H0_H0, -R162.H0_H0 ;  /* 0x200000ffff009231 */ /* 0x008fca00003409a2 */
[----:B------:R-:W-:Y:S02]  /*72d0*/  PRMT R2, R0, 0x7610, R2 ;  /* 0x0000761000027816 */ /* 0x000fe40000000002 */
[----:B------:R-:W-:-:S04]  /*72e0*/  LOP3.LUT R0, R76, 0xffff, RZ, 0xc0, !PT ;  /* 0x0000ffff4c007812 */ /* 0x000fc800078ec0ff */
[----:B------:R-:W-:-:S04]  /*72f0*/  SHF.R.U32.HI R0, RZ, 0x8, R0 ;  /* 0x00000008ff007819 */ /* 0x000fc80000011600 */
[----:B------:R-:W-:Y:S02]  /*7300*/  LOP3.LUT R0, R0, 0xffff, RZ, 0xc0, !PT ;  /* 0x0000ffff00007812 */ /* 0x000fe400078ec0ff */
[----:B------:R-:W-:Y:S02]  /*7310*/  @!P1 PRMT R162, R2, 0x5410, RZ ;  /* 0x0000541002a29816 */ /* 0x000fe400000000ff */
[C---:B------:R-:W-:Y:S02]  /*7320*/  ISETP.GE.U32.AND P1, PT, R251.reuse, R0, PT ;  /* 0x00000000fb00720c */ /* 0x040fe40003f26070 */
[----:B------:R-:W-:Y:S02]  /*7330*/  SHF.R.U32.HI R0, RZ, 0x18, R76 ;  /* 0x00000018ff007819 */ /* 0x000fe4000001164c */
[----:B------:R-:W-:Y:S02]  /*7340*/  LOP3.LUT R2, R76, 0xff, RZ, 0xc0, !PT ;  /* 0x000000ff4c027812 */ /* 0x000fe400078ec0ff */
[----:B------:R-:W-:-:S02]  /*7350*/  ISETP.GE.U32.AND P6, PT, R251, R0, PT ;  /* 0x00000000fb00720c */ /* 0x000fc40003fc6070 */
[----:B------:R-:W-:Y:S02]  /*7360*/  SHF.R.U32.HI R0, RZ, 0x10, R76 ;  /* 0x00000010ff007819 */ /* 0x000fe4000001164c */
[----:B------:R-:W-:Y:S02]  /*7370*/  ISETP.GE.U32.AND P5, PT, R251, R2, PT ;  /* 0x00000002fb00720c */ /* 0x000fe40003fa6070 */
[----:B------:R-:W-:Y:S01]  /*7380*/  LOP3.LUT R0, R0, 0xff, RZ, 0xc0, !PT ;  /* 0x000000ff00007812 */ /* 0x000fe200078ec0ff */
[----:B--2---:R-:W-:-:S05]  /*7390*/  @!P3 HFMA2.BF16_V2 R28, -RZ.H0_H0, RZ.H0_H0, -R160.H0_H0 ;  /* 0x200000ffff1cb231 */ /* 0x004fca00003409a0 */
[----:B------:R-:W-:-:S04]  /*73a0*/  PRMT R2, R28, 0x7610, R2 ;  /* 0x000076101c027816 */ /* 0x000fc80000000002 */
[----:B------:R-:W-:Y:S02]  /*73b0*/  @!P3 PRMT R160, R2, 0x5410, RZ ;  /* 0x0000541002a0b816 */ /* 0x000fe400000000ff */
[----:B------:R2:W3:Y:S01]  /*73c0*/  LDL.LU.S16 R2, [R1+0x6c] ;  /* 0x00006c0001027983 */ /* 0x0004e20000300600 */
[----:B------:R-:W-:-:S03]  /*73d0*/  ISETP.GE.U32.AND P3, PT, R251, R0, PT ;  /* 0x00000000fb00720c */ /* 0x000fc60003f66070 */
[----:B------:R2:W2:Y:S01]  /*73e0*/  LDL.LU.S16 R0, [R1+0x70] ;  /* 0x0000700001007983 */ /* 0x0004a20000300600 */
[----:B---3--:R-:W-:Y:S02]  /*73f0*/  @!P5 HFMA2.BF16_V2 R2, -RZ.H0_H0, RZ.H0_H0, -R148.H0_H0 ;  /* 0x200000ffff02d231 */ /* 0x008fe40000340994 */
[----:B--2---:R-:W-:-:S03]  /*7400*/  @!P1 HFMA2.BF16_V2 R0, -RZ.H0_H0, RZ.H0_H0, -R149.H0_H0 ;  /* 0x200000ffff009231 */ /* 0x004fc60000340995 */
[----:B------:R-:W-:Y:S02]  /*7410*/  PRMT R15, R2, 0x7610, R15 ;  /* 0x00007610020f7816 */ /* 0x000fe4000000000f */
[----:B------:R-:W-:Y:S02]  /*7420*/  PRMT R14, R0, 0x7610, R14 ;  /* 0x00007610000e7816 */ /* 0x000fe4000000000e */
[----:B------:R-:W-:Y:S02]  /*7430*/  @!P5 PRMT R148, R15, 0x5410, RZ ;  /* 0x000054100f94d816 */ /* 0x000fe400000000ff */
[----:B------:R2:W3:Y:S01]  /*7440*/  LDL.LU.S16 R15, [R1+0x74] ;  /* 0x00007400010f7983 */ /* 0x0004e20000300600 */
[----:B------:R-:W-:-:S03]  /*7450*/  @!P1 PRMT R149, R14, 0x5410, RZ ;  /* 0x000054100e959816 */ /* 0x000fc600000000ff */
[----:B------:R2:W2:Y:S01]  /*7460*/  LDL.LU.S16 R14, [R1+0x78] ;  /* 0x00007800010e7983 */ /* 0x0004a20000300600 */
[----:B------:R-:W-:-:S04]  /*7470*/  LOP3.LUT R0, R248, 0xff, RZ, 0xc0, !PT ;  /* 0x000000fff8007812 */ /* 0x000fc800078ec0ff */
[----:B------:R-:W-:Y:S01]  /*7480*/  ISETP.GE.U32.AND P5, PT, R251, R0, PT ;  /* 0x00000000fb00720c */ /* 0x000fe20003fa6070 */
[----:B--2---:R-:W-:-:S05]  /*7490*/  @!P6 HFMA2.BF16_V2 R14, -RZ.H0_H0, RZ.H0_H0, -R151.H0_H0 ;  /* 0x200000ffff0ee231 */ /* 0x004fca0000340997 */
[----:B------:R-:W-:-:S04]  /*74a0*/  PRMT R0, R14, 0x7610, R0 ;  /* 0x000076100e007816 */ /* 0x000fc80000000000 */
[----:B------:R-:W-:Y:S02]  /*74b0*/  @!P6 PRMT R151, R0, 0x5410, RZ ;  /* 0x000054100097e816 */ /* 0x000fe400000000ff */
[----:B------:R2:W2:Y:S01]  /*74c0*/  LDL.LU.S16 R0, [R1+0x7c] ;  /* 0x00007c0001007983 */ /* 0x0004a20000300600 */
[----:B------:R-:W-:Y:S02]  /*74d0*/  IMAD.MOV.U32 R241, RZ, RZ, R242 ;  /* 0x000000fffff17224 */ /* 0x000fe400078e00f2 */
[----:B------:R-:W-:Y:S02]  /*74e0*/  IMAD.MOV.U32 R242, RZ, RZ, R243 ;  /* 0x000000fffff27224 */ /* 0x000fe400078e00f3 */
[----:B------:R-:W-:Y:S02]  /*74f0*/  IMAD.MOV.U32 R243, RZ, RZ, R230 ;  /* 0x000000fffff37224 */ /* 0x000fe400078e00e6 */
[----:B------:R-:W-:Y:S02]  /*7500*/  IMAD.MOV.U32 R230, RZ, RZ, R231 ;  /* 0x000000ffffe67224 */ /* 0x000fe400078e00e7 */
[----:B------:R-:W-:-:S02]  /*7510*/  IMAD.MOV.U32 R231, RZ, RZ, R244 ;  /* 0x000000ffffe77224 */ /* 0x000fc400078e00f4 */
[----:B------:R-:W-:Y:S02]  /*7520*/  IMAD.MOV.U32 R244, RZ, RZ, R245 ;  /* 0x000000fffff47224 */ /* 0x000fe400078e00f5 */
[----:B------:R-:W-:Y:S02]  /*7530*/  IMAD.MOV.U32 R245, RZ, RZ, R246 ;  /* 0x000000fffff57224 */ /* 0x000fe400078e00f6 */
[----:B------:R-:W-:Y:S02]  /*7540*/  IMAD.MOV.U32 R246, RZ, RZ, R238 ;  /* 0x000000fffff67224 */ /* 0x000fe400078e00ee */
[----:B------:R-:W-:Y:S02]  /*7550*/  IMAD.MOV.U32 R238, RZ, RZ, R181 ;  /* 0x000000ffffee7224 */ /* 0x000fe400078e00b5 */
[----:B------:R1:W5:Y:S01]  /*7560*/  LDL.LU R181, [R1+0xdc] ;  /* 0x0000dc0001b57983 */ /* 0x0003620000300800 */
[----:B--2---:R-:W-:-:S05]  /*7570*/  @!P4 HFMA2.BF16_V2 R0, -RZ.H0_H0, RZ.H0_H0, -R152.H0_H0 ;  /* 0x200000ffff00c231 */ /* 0x004fca0000340998 */
[----:B------:R-:W-:-:S04]  /*7580*/  PRMT R13, R0, 0x7610, R13 ;  /* 0x00007610000d7816 */ /* 0x000fc8000000000d */
[----:B------:R-:W-:Y:S02]  /*7590*/  @!P4 PRMT R152, R13, 0x5410, RZ ;  /* 0x000054100d98c816 */ /* 0x000fe400000000ff */
[----:B------:R2:W2:Y:S01]  /*75a0*/  LDL.LU.S16 R13, [R1+0x80] ;  /* 0x00008000010d7983 */ /* 0x0004a20000300600 */
[----:B------:R-:W-:-:S04]  /*75b0*/  SHF.R.U32.HI R2, RZ, 0x8, R249 ;  /* 0x00000008ff027819 */ /* 0x000fc800000116f9 */
[----:B------:R-:W-:-:S04]  /*75c0*/  LOP3.LUT R2, R2, 0xffff, RZ, 0xc0, !PT ;  /* 0x0000ffff02027812 */ /* 0x000fc800078ec0ff */
[----:B------:R-:W-:Y:S11]  /*75d0*/  ISETP.GE.U32.AND P1, PT, R251, R2, PT ;  /* 0x00000002fb00720c */ /* 0x000ff60003f26070 */
[----:B------:R-:W-:Y:S02]  /*75e0*/  @!UPT UIADD3 URZ, URZ, URZ, URZ ;  /* 0x0000003f3f3ff290 */ /* 0x000fe4000fffe03f */
[----:B--2---:R-:W-:-:S05]  /*75f0*/  @!P1 HFMA2.BF16_V2 R13, -RZ.H0_H0, RZ.H0_H0, -R150.H0_H0 ;  /* 0x200000ffff0d9231 */ /* 0x004fca0000340996 */
[----:B------:R-:W-:Y:S02]  /*7600*/  PRMT R12, R13, 0x7610, R12 ;  /* 0x000076100d0c7816 */ /* 0x000fe4000000000c */
[----:B------:R2:W2:Y:S02]  /*7610*/  LDL.LU.S16 R13, [R1+0x8c] ;  /* 0x00008c00010d7983 */ /* 0x0004a40000300600 */
[----:B------:R-:W-:Y:S02]  /*7620*/  @!P1 PRMT R150, R12, 0x5410, RZ ;  /* 0x000054100c969816 */ /* 0x000fe400000000ff */
[----:B------:R1:W2:Y:S01]  /*7630*/  LDL.LU.S16 R12, [R1+0x88] ;  /* 0x00008800010c7983 */ /* 0x0002a20000300600 */
[C---:B------:R-:W-:Y:S01]  /*7640*/  ISETP.GE.U32.AND P2, PT, R251.reuse, R79, PT ;  /* 0x0000004ffb00720c */ /* 0x040fe20003f46070 */
[----:B---3--:R-:W-:Y:S01]  /*7650*/  @!P3 HFMA2.BF16_V2 R15, -RZ.H0_H0, RZ.H0_H0, -R153.H0_H0 ;  /* 0x200000ffff0fb231 */ /* 0x008fe20000340999 */
[----:B------:R-:W-:-:S04]  /*7660*/  ISETP.GE.U32.AND P6, PT, R251, R7, PT ;  /* 0x00000007fb00720c */ /* 0x000fc80003fc6070 */
[----:B------:R-:W-:Y:S02]  /*7670*/  PRMT R6, R15, 0x7610, R6 ;  /* 0x000076100f067816 */ /* 0x000fe40000000006 */
[----:B------:R-:W-:Y:S02]  /*7680*/  LOP3.LUT R7, R4, 0xffff, RZ, 0xc0, !PT ;  /* 0x0000ffff04077812 */ /* 0x000fe400078ec0ff */
[----:B------:R-:W-:Y:S02]  /*7690*/  @!P3 PRMT R153, R6, 0x5410, RZ ;  /* 0x000054100699b816 */ /* 0x000fe400000000ff */
[----:B------:R-:W-:Y:S02]  /*76a0*/  LOP3.LUT R6, R4, 0xff, RZ, 0xc0, !PT ;  /* 0x000000ff04067812 */ /* 0x000fe400078ec0ff */
[--C-:B------:R-:W-:Y:S02]  /*76b0*/  SHF.R.U32.HI R5, RZ, 0x10, R4.reuse ;  /* 0x00000010ff057819 */ /* 0x100fe40000011604 */
[----:B------:R-:W-:Y:S01]  /*76c0*/  SHF.R.U32.HI R2, RZ, 0x18, R4 ;  /* 0x00000018ff027819 */ /* 0x000fe20000011604 */
[----:B--2---:R-:W-:-:S05]  /*76d0*/  @!P2 HFMA2.BF16_V2 R12, -RZ.H0_H0, RZ.H0_H0, -R155.H0_H0 ;  /* 0x200000ffff0ca231 */ /* 0x004fca000034099b */
[----:B------:R-:W-:Y:S02]  /*76e0*/  PRMT R4, R12, 0x7610, R4 ;  /* 0x000076100c047816 */ /* 0x000fe40000000004 */
[----:B------:R2:W3:Y:S01]  /*76f0*/  LDL.LU.S16 R12, [R1+0x84] ;  /* 0x00008400010c7983 */ /* 0x0004e20000300600 */
[----:B------:R-:W-:Y:S02]  /*7700*/  ISETP.GE.U32.AND P3, PT, R251, R8, PT ;  /* 0x00000008fb00720c */ /* 0x000fe40003f66070 */
[----:B------:R-:W-:-:S04]  /*7710*/  SHF.R.U32.HI R0, RZ, 0x8, R9 ;  /* 0x00000008ff007819 */ /* 0x000fc80000011609 */
[----:B------:R-:W-:-:S04]  /*7720*/  LOP3.LUT R0, R0, 0xffff, RZ, 0xc0, !PT ;  /* 0x0000ffff00007812 */ /* 0x000fc800078ec0ff */
[----:B------:R-:W-:Y:S02]  /*7730*/  ISETP.GE.U32.AND P4, PT, R251, R0, PT ;  /* 0x00000000fb00720c */ /* 0x000fe40003f86070 */
[----:B------:R-:W-:-:S04]  /*7740*/  LOP3.LUT R0, R10, 0xff, RZ, 0xc0, !PT ;  /* 0x000000ff0a007812 */ /* 0x000fc800078ec0ff */
[----:B------:R-:W-:Y:S01]  /*7750*/  ISETP.GE.U32.AND P1, PT, R251, R0, PT ;  /* 0x00000000fb00720c */ /* 0x000fe20003f26070 */
[----:B------:R-:W-:Y:S01]  /*7760*/  @!P5 HFMA2.BF16_V2 R13, -RZ.H0_H0, RZ.H0_H0, -R157.H0_H0 ;  /* 0x200000ffff0dd231 */ /* 0x000fe2000034099d */
[----:B------:R-:W-:Y:S02]  /*7770*/  IMAD.MOV.U32 R225, RZ, RZ, R240 ;  /* 0x000000ffffe17224 */ /* 0x000fe400078e00f0 */
[----:B------:R-:W-:Y:S02]  /*7780*/  IMAD.MOV.U32 R227, RZ, RZ, R241 ;  /* 0x000000ffffe37224 */ /* 0x000fe400078e00f1 */
[----:B------:R-:W-:Y:S01]  /*7790*/  PRMT R11, R13, 0x7610, R11 ;  /* 0x000076100d0b7816 */ /* 0x000fe2000000000b */
[----:B------:R-:W-:Y:S02]  /*77a0*/  IMAD.MOV.U32 R240, RZ, RZ, R242 ;  /* 0x000000fffff07224 */ /* 0x000fe400078e00f2 */
[----:B------:R-:W-:Y:S02]  /*77b0*/  IMAD.MOV.U32 R241, RZ, RZ, R230 ;  /* 0x000000fffff17224 */ /* 0x000fe400078e00e6 */
[----:B------:R-:W-:-:S02]  /*77c0*/  IMAD.MOV.U32 R242, RZ, RZ, R231 ;  /* 0x000000fffff27224 */ /* 0x000fc400078e00e7 */
[----:B------:R-:W-:Y:S02]  /*77d0*/  IMAD.MOV.U32 R230, RZ, RZ, R234 ;  /* 0x000000ffffe67224 */ /* 0x000fe400078e00ea */
[----:B------:R-:W-:Y:S01]  /*77e0*/  IMAD.MOV.U32 R231, RZ, RZ, R176 ;  /* 0x000000ffffe77224 */ /* 0x000fe200078e00b0 */
[----:B------:R-:W-:Y:S01]  /*77f0*/  @!P5 PRMT R157, R11, 0x5410, RZ ;  /* 0x000054100b9dd816 */ /* 0x000fe200000000ff */
[----:B------:R-:W-:Y:S01]  /*7800*/  IMAD.MOV.U32 R234, RZ, RZ, R21 ;  /* 0x000000ffffea7224 */ /* 0x000fe200078e0015 */
[----:B---3--:R-:W-:-:S05]  /*7810*/  @!P3 HFMA2.BF16_V2 R12, -RZ.H0_H0, RZ.H0_H0, -R159.H0_H0 ;  /* 0x200000ffff0cb231 */ /* 0x008fca000034099f */
[----:B------:R-:W-:Y:S02]  /*7820*/  PRMT R0, R12, 0x7610, R0 ;  /* 0x000076100c007816 */ /* 0x000fe40000000000 */
[----:B------:R-:W-:Y:S01]  /*7830*/  @!P2 PRMT R155, R4, 0x5410, RZ ;  /* 0x00005410049ba816 */ /* 0x000fe200000000ff */
[----:B------:R-:W-:Y:S01]  /*7840*/  HMMA.16816.F32.BF16 R48, R112, R50, R60 ;  /* 0x000000327030723c */ /* 0x000fe2000004183c */
[----:B------:R-:W-:Y:S01]  /*7850*/  @!P3 PRMT R159, R0, 0x5410, RZ ;  /* 0x00005410009fb816 */ /* 0x000fe200000000ff */
[----:B------:R-:W-:Y:S04]  /*7860*/  LDSM.16.MT88.4 R12, [R179+0x11800] ;  /* 0x01180000b30c783b */ /* 0x000fe80000004200 */
[----:B------:R2:W3:Y:S04]  /*7870*/  LDL.LU.S16 R0, [R1+0x90] ;  /* 0x0000900001007983 */ /* 0x0004e80000300600 */
[----:B------:R2:W5:Y:S04]  /*7880*/  LDL.LU R176, [R1+0xd8] ;  /* 0x0000d80001b07983 */ /* 0x0005680000300800 */
[----:B------:R2:W5:Y:S04]  /*7890*/  LDL.LU R21, [R1+0xd4] ;  /* 0x0000d40001157983 */ /* 0x0005680000300800 */
[----:B------:R2:W2:Y:S01]  /*78a0*/  LDL.LU.S16 R11, [R1+0x94] ;  /* 0x00009400010b7983 */ /* 0x0004a20000300600 */
[----:B------:R-:W-:-:S02]  /*78b0*/  ISETP.GE.U32.AND P2, PT, R251, R2, PT ;  /* 0x00000002fb00720c */ /* 0x000fc40003f46070 */
[----:B------:R-:W-:Y:S01]  /*78c0*/  SHF.R.U32.HI R2, RZ, 0x8, R7 ;  /* 0x00000008ff027819 */ /* 0x000fe20000011607 */
[----:B------:R-:W-:Y:S01]  /*78d0*/  FADD.FTZ R4, R226, R225 ;  /* 0x000000e1e2047221 */ /* 0x000fe20000010000 */
[----:B------:R1:W4:Y:S02]  /*78e0*/  LDL.LU.S16 R31, [R1+0xa8] ;  /* 0x0000a800011f7983 */ /* 0x0003240000300600 */
[----:B------:R-:W-:Y:S02]  /*78f0*/  LOP3.LUT R2, R2, 0xffff, RZ, 0xc0, !PT ;  /* 0x0000ffff02027812 */ /* 0x000fe400078ec0ff */
[----:B------:R1:W4:Y:S04]  /*7900*/  LDL.LU.S16 R30, [R1+0xa4] ;  /* 0x0000a400011e7983 */ /* 0x0003280000300600 */
[----:B------:R1:W4:Y:S01]  /*7910*/  LDL.LU.S16 R29, [R1+0xa0] ;  /* 0x0000a000011d7983 */ /* 0x0003220000300600 */
[----:B---3--:R-:W-:-:S05]  /*7920*/  @!P4 HFMA2.BF16_V2 R0, -RZ.H0_H0, RZ.H0_H0, -R158.H0_H0 ;  /* 0x200000ffff00c231 */ /* 0x008fca000034099e */
[----:B------:R-:W-:-:S04]  /*7930*/  PRMT R9, R0, 0x7610, R9 ;  /* 0x0000761000097816 */ /* 0x000fc80000000009 */
[----:B------:R-:W-:Y:S02]  /*7940*/  @!P4 PRMT R158, R9, 0x5410, RZ ;  /* 0x00005410099ec816 */ /* 0x000fe400000000ff */
[----:B------:R-:W-:Y:S01]  /*7950*/  ISETP.GE.U32.AND P4, PT, R251, R2, PT ;  /* 0x00000002fb00720c */ /* 0x000fe20003f86070 */
[----:B------:R-:W-:Y:S01]  /*7960*/  FADD.FTZ R2, R240, R4 ;  /* 0x00000004f0027221 */ /* 0x000fe20000010000 */
[----:B--2---:R-:W-:-:S03]  /*7970*/  @!P1 HFMA2.BF16_V2 R11, -RZ.H0_H0, RZ.H0_H0, -R156.H0_H0 ;  /* 0x200000ffff0b9231 */ /* 0x004fc6000034099c */
[----:B------:R-:W-:Y:S02]  /*7980*/  FADD.FTZ R2, R242, R2 ;  /* 0x00000002f2027221 */ /* 0x000fe40000010000 */
[----:B------:R-:W-:Y:S02]  /*7990*/  PRMT R8, R11, 0x7610, R8 ;  /* 0x000076100b087816 */ /* 0x000fe40000000008 */
[----:B------:R-:W-:Y:S02]  /*79a0*/  FADD.FTZ R2, R20, R2 ;  /* 0x0000000214027221 */ /* 0x000fe40000010000 */
[----:B------:R2:W5:Y:S04]  /*79b0*/  LDL.LU R20, [R1+0xd0] ;  /* 0x0000d00001147983 */ /* 0x0005680000300800 */
[----:B------:R2:W3:Y:S04]  /*79c0*/  LDL.LU.S16 R28, [R1+0x9c] ;  /* 0x00009c00011c7983 */ /* 0x0004e80000300600 */
[----:B------:R2:W2:Y:S01]  /*79d0*/  LDL.LU.S16 R11, [R1+0x98] ;  /* 0x00009800010b7983 */ /* 0x0004a20000300600 */
[----:B------:R-:W-:-:S04]  /*79e0*/  LOP3.LUT R0, R5, 0xff, RZ, 0xc0, !PT ;  /* 0x000000ff05007812 */ /* 0x000fc800078ec0ff */
[----:B------:R-:W-:Y:S01]  /*79f0*/  ISETP.GE.U32.AND P3, PT, R251, R0, PT ;  /* 0x00000000fb00720c */ /* 0x000fe20003f66070 */
[----:B------:R-:W-:-:S04]  /*7a00*/  FADD.FTZ R0, R224, R215 ;  /* 0x000000d7e0007221 */ /* 0x000fc80000010000 */
[----:B------:R-:W-:-:S04]  /*7a10*/  FADD.FTZ R0, R227, R0 ;  /* 0x00000000e3007221 */ /* 0x000fc80000010000 */
[----:B------:R-:W-:-:S04]  /*7a20*/  FADD.FTZ R0, R241, R0 ;  /* 0x00000000f1007221 */ /* 0x000fc80000010000 */
[----:B------:R-:W-:Y:S02]  /*7a30*/  FADD.FTZ R0, R229, R0 ;  /* 0x00000000e5007221 */ /* 0x000fe40000010000 */
[----:B------:R-:W-:Y:S02]  /*7a40*/  FADD.FTZ R2, R231, R2 ;  /* 0x00000002e7027221 */ /* 0x000fe40000010000 */
[----:B------:R-:W-:Y:S02]  /*7a50*/  FADD.FTZ R0, R230, R0 ;  /* 0x00000000e6007221 */ /* 0x000fe40000010000 */
[----:B------:R-:W-:Y:S02]  /*7a60*/  FADD.FTZ R2, R245, R2 ;  /* 0x00000002f5027221 */ /* 0x000fe40000010000 */
[----:B------:R-:W-:Y:S01]  /*7a70*/  FADD.FTZ R0, R244, R0 ;  /* 0x00000000f4007221 */ /* 0x000fe20000010000 */
[----:B----4-:R-:W-:Y:S01]  /*7a80*/  @!P4 HFMA2.BF16_V2 R29, -RZ.H0_H0, RZ.H0_H0, -R32.H0_H0 ;  /* 0x200000ffff1dc231 */ /* 0x010fe20000340920 */
[----:B------:R-:W-:-:S02]  /*7a90*/  FADD.FTZ R2, R247, R2 ;  /* 0x00000002f7027221 */ /* 0x000fc40000010000 */
[----:B------:R-:W-:Y:S02]  /*7aa0*/  FADD.FTZ R0, R246, R0 ;  /* 0x00000000f6007221 */ /* 0x000fe40000010000 */
[----:B------:R-:W-:Y:S01]  /*7ab0*/  FADD.FTZ R2, R233, R2 ;  /* 0x00000002e9027221 */ /* 0x000fe20000010000 */
[----:B------:R-:W-:Y:S01]  /*7ac0*/  PRMT R4, R29, 0x7610, R4 ;  /* 0x000076101d047816 */ /* 0x000fe20000000004 */
[----:B------:R-:W-:Y:S01]  /*7ad0*/  FADD.FTZ R0, R232, R0 ;  /* 0x00000000e8007221 */ /* 0x000fe20000010000 */
[----:B------:R-:W-:Y:S01]  /*7ae0*/  HMMA.16816.F32.BF16 R60, R112, R64, R84 ;  /* 0x00000040703c723c */ /* 0x000fe20000041854 */
[----:B------:R-:W-:Y:S01]  /*7af0*/  FADD.FTZ R2, R235, R2 ;  /* 0x00000002eb027221 */ /* 0x000fe20000010000 */
[----:B------:R-:W-:Y:S01]  /*7b00*/  @!P1 PRMT R156, R8, 0x5410, RZ ;  /* 0x00005410089c9816 */ /* 0x000fe200000000ff */
[----:B------:R-:W-:Y:S01]  /*7b10*/  FADD.FTZ R0, R234, R0 ;  /* 0x00000000ea007221 */ /* 0x000fe20000010000 */
[----:B------:R-:W-:Y:S02]  /*7b20*/  ISETP.GE.U32.AND P5, PT, R251, R6, PT ;  /* 0x00000006fb00720c */ /* 0x000fe40003fa6070 */
[----:B------:R-:W-:-:S02]  /*7b30*/  LEA R8, P1, R228, c[0x0][0x1f8], 0x1 ;  /* 0x00007e00e4087a11 */ /* 0x000fc400078208ff */
[----:B------:R-:W-:Y:S01]  /*7b40*/  HMMA.16816.F32.BF16 R64, R112, R66, R88 ;  /* 0x000000427040723c */ /* 0x000fe20000041858 */
[----:B------:R-:W-:Y:S01]  /*7b50*/  @!P4 PRMT R32, R4, 0x5410, RZ ;  /* 0x000054100420c816 */ /* 0x000fe200000000ff */
[----:B------:R-:W4:Y:S01]  /*7b60*/  LDSM.16.MT88.4 R88, [R179+0xf800] ;  /* 0x00f80000b358783b */ /* 0x000f220000004200 */
[----:B------:R-:W-:Y:S02]  /*7b70*/  IMAD.MOV.U32 R4, RZ, RZ, c[0x0][0x228] ;  /* 0x00008a00ff047624 */ /* 0x000fe400078e00ff */
[----:B------:R-:W-:-:S03]  /*7b80*/  FADD.FTZ R2, R217, R2 ;  /* 0x00000002d9027221 */ /* 0x000fc60000010000 */
[----:B-1----:R-:W-:Y:S01]  /*7b90*/  HMMA.16816.F32.BF16 R68, R112, R72, R92 ;  /* 0x000000487044723c */ /* 0x002fe2000004185c */
[----:B------:R-:W-:Y:S01]  /*7ba0*/  FADD.FTZ R0, R216, R0 ;  /* 0x00000000d8007221 */ /* 0x000fe20000010000 */
[----:B------:R-:W-:Y:S01]  /*7bb0*/  LEA.HI.X R9, R228, c[0x0][0x1fc], R243, 0x1, P1 ;  /* 0x00007f00e4097a11 */ /* 0x000fe200008f0cf3 */
[----:B------:R-:W-:-:S05]  /*7bc0*/  IMAD.SHL.U32 R4, R4, 0x8, RZ ;  /* 0x0000000804047824 */ /* 0x000fca00078e00ff */
[----:B------:R-:W-:Y:S01]  /*7bd0*/  HMMA.16816.F32.BF16 R72, R112, R74, R96 ;  /* 0x0000004a7048723c */ /* 0x000fe20000041860 */
[----:B------:R-:W1:Y:S01]  /*7be0*/  LDSM.16.MT88.4 R96, [R177+0x11800] ;  /* 0x01180000b160783b */ /* 0x000e620000004200 */
[----:B------:R-:W-:Y:S01]  /*7bf0*/  @!P6 HFMA2.BF16_V2 R31, -RZ.H0_H0, RZ.H0_H0, -R154.H0_H0 ;  /* 0x200000ffff1fe231 */ /* 0x000fe2000034099a */
[----:B------:R-:W-:-:S05]  /*7c00*/  FADD.FTZ R2, R219, R2 ;  /* 0x00000002db027221 */ /* 0x000fca0000010000 */
[----:B------:R-:W-:Y:S01]  /*7c10*/  HMMA.16816.F32.BF16 R76, R112, R80, R100 ;  /* 0x00000050704c723c */ /* 0x000fe20000041864 */
[----:B------:R-:W1:Y:S01]  /*7c20*/  LDSM.16.MT88.4 R100, [R178+0x11800] ;  /* 0x01180000b264783b */ /* 0x000e620000004200 */
[----:B------:R-:W-:-:S06]  /*7c30*/  FADD.FTZ R0, R218, R0 ;  /* 0x00000000da007221 */ /* 0x000fcc0000010000 */
[----:B------:R-:W-:Y:S01]  /*7c40*/  HMMA.16816.F32.BF16 R80, R112, R82, R104 ;  /* 0x000000527050723c */ /* 0x000fe20000041868 */
[----:B------:R-:W1:Y:S01]  /*7c50*/  LDSM.16.MT88.4 R104, [R180+0x11800] ;  /* 0x01180000b468783b */ /* 0x000e620000004200 */
[----:B------:R-:W-:Y:S01]  /*7c60*/  FADD.FTZ R2, R237, R2 ;  /* 0x00000002ed027221 */ /* 0x000fe20000010000 */
[----:B------:R-:W-:Y:S01]  /*7c70*/  PRMT R10, R31, 0x7610, R10 ;  /* 0x000076101f0a7816 */ /* 0x000fe2000000000a */
[----:B------:R-:W-:Y:S01]  /*7c80*/  FADD.FTZ R0, R236, R0 ;  /* 0x00000000ec007221 */ /* 0x000fe20000010000 */
[----:B------:R-:W-:Y:S01]  /*7c90*/  @!P5 HFMA2.BF16_V2 R30, -RZ.H0_H0, RZ.H0_H0, -R33.H0_H0 ;  /* 0x200000ffff1ed231 */ /* 0x000fe20000340921 */
[----:B------:R-:W-:Y:S01]  /*7ca0*/  STG.E.U16 [R8.64], R148 ;  /* 0x0000009408007986 */ /* 0x000fe2000c101512 */
[----:B------:R-:W-:Y:S01]  /*7cb0*/  FADD.FTZ R2, R239, R2 ;  /* 0x00000002ef027221 */ /* 0x000fe20000010000 */
[----:B------:R-:W-:Y:S02]  /*7cc0*/  @!P6 PRMT R154, R10, 0x5410, RZ ;  /* 0x000054100a9ae816 */ /* 0x000fe400000000ff */
[----:B------:R-:W-:Y:S01]  /*7cd0*/  STG.E.U16 [R8.64+0x2], R149 ;  /* 0x0000029508007986 */ /* 0x000fe2000c101512 */
[----:B------:R-:W-:Y:S01]  /*7ce0*/  FADD.FTZ R0, R238, R0 ;  /* 0x00000000ee007221 */ /* 0x000fe20000010000 */
[----:B------:R-:W-:Y:S01]  /*7cf0*/  PRMT R7, R30, 0x7610, R7 ;  /* 0x000076101e077816 */ /* 0x000fe20000000007 */
[----:B------:R-:W-:-:S02]  /*7d00*/  FADD.FTZ R2, R205, R2 ;  /* 0x00000002cd027221 */ /* 0x000fc40000010000 */
[----:B------:R-:W-:Y:S01]  /*7d10*/  FADD.FTZ R0, R204, R0 ;  /* 0x00000000cc007221 */ /* 0x000fe20000010000 */
[----:B------:R-:W-:Y:S01]  /*7d20*/  @!P5 PRMT R33, R7, 0x5410, RZ ;  /* 0x000054100721d816 */ /* 0x000fe200000000ff */
[----:B------:R-:W-:Y:S02]  /*7d30*/  FADD.FTZ R236, R207, R2 ;  /* 0x00000002cfec7221 */ /* 0x000fe40000010000 */
[----:B------:R-:W-:-:S03]  /*7d40*/  FADD.FTZ R246, R206, R0 ;  /* 0x00000000cef67221 */ /* 0x000fc60000010000 */
[----:B------:R-:W-:Y:S04]  /*7d50*/  STL [R1+0x28], R236 ;  /* 0x000028ec01007387 */ /* 0x000fe80000100800 */
[----:B------:R-:W-:Y:S01]  /*7d60*/  STL [R1+0x2c], R246 ;  /* 0x00002cf601007387 */ /* 0x000fe20000100800 */
[C---:B----4-:R-:W-:Y:S08]  /*7d70*/  HMMA.16816.F32.BF16 R84, R112.reuse, R88, R108 ;  /* 0x000000587054723c */ /* 0x050ff0000004186c */
[C---:B------:R-:W-:Y:S08]  /*7d80*/  HMMA.16816.F32.BF16 R88, R112.reuse, R90, R128 ;  /* 0x0000005a7058723c */ /* 0x040ff00000041880 */
[C---:B-1----:R-:W-:Y:S08]  /*7d90*/  HMMA.16816.F32.BF16 R92, R112.reuse, R96, R132 ;  /* 0x00000060705c723c */ /* 0x042ff00000041884 */
[C---:B------:R-:W-:Y:S08]  /*7da0*/  HMMA.16816.F32.BF16 R128, R112.reuse, R100, R164 ;  /* 0x000000647080723c */ /* 0x040ff000000418a4 */
[C---:B------:R-:W-:Y:S08]  /*7db0*/  HMMA.16816.F32.BF16 R132, R112.reuse, R104, R172 ;  /* 0x000000687084723c */ /* 0x040ff000000418ac */
[C---:B------:R-:W-:Y:S08]  /*7dc0*/  HMMA.16816.F32.BF16 R96, R112.reuse, R98, R144 ;  /* 0x000000627060723c */ /* 0x040ff00000041890 */
[C---:B------:R-:W-:Y:S08]  /*7dd0*/  HMMA.16816.F32.BF16 R100, R112.reuse, R102, R200 ;  /* 0x000000667064723c */ /* 0x040ff000000418c8 */
[C---:B------:R-:W-:Y:S08]  /*7de0*/  HMMA.16816.F32.BF16 R104, R112.reuse, R106, R168 ;  /* 0x0000006a7068723c */ /* 0x040ff000000418a8 */
[C---:B------:R-:W-:Y:S08]  /*7df0*/  HMMA.16816.F32.BF16 R108, R112.reuse, R12, R24 ;  /* 0x0000000c706c723c */ /* 0x040ff00000041818 */
[----:B------:R-:W-:Y:S01]  /*7e00*/  HMMA.16816.F32.BF16 R112, R112, R14, R16 ;  /* 0x0000000e7070723c */ /* 0x000fe20000041810 */
[----:B--2---:R-:W-:-:S05]  /*7e10*/  @!P2 HFMA2.BF16_V2 R11, -RZ.H0_H0, RZ.H0_H0, -R22.H0_H0 ;  /* 0x200000ffff0ba231 */ /* 0x004fca0000340916 */
[----:B------:R-:W-:-:S04]  /*7e20*/  PRMT R5, R11, 0x7610, R5 ;  /* 0x000076100b057816 */ /* 0x000fc80000000005 */
[----:B------:R-:W-:Y:S01]  /*7e30*/  @!P2 PRMT R22, R5, 0x5410, RZ ;  /* 0x000054100516a816 */ /* 0x000fe200000000ff */
[----:B------:R-:W-:Y:S01]  /*7e40*/  IMAD.WIDE R4, R4, 0x2, R8 ;  /* 0x0000000204047825 */ /* 0x000fe200078e0208 */
[----:B---3--:R-:W-:-:S04]  /*7e50*/  @!P3 HFMA2.BF16_V2 R28, -RZ.H0_H0, RZ.H0_H0, -R23.H0_H0 ;  /* 0x200000ffff1cb231 */ /* 0x008fc80000340917 */
[----:B------:R-:W-:Y:S04]  /*7e60*/  STG.E.U16 [R4.64], R153 ;  /* 0x0000009904007986 */ /* 0x000fe8000c101512 */
[----:B------:R-:W-:Y:S04]  /*7e70*/  STG.E.U16 [R4.64+0x2], R151 ;  /* 0x0000029704007986 */ /* 0x000fe8000c101512 */
[----:B------:R-:W-:Y:S04]  /*7e80*/  STG.E.U16 [R8.64+0x10], R152 ;  /* 0x0000109808007986 */ /* 0x000fe8000c101512 */
[----:B------:R-:W-:Y:S01]  /*7e90*/  STG.E.U16 [R8.64+0x12], R150 ;  /* 0x0000129608007986 */ /* 0x000fe2000c101512 */
[----:B------:R-:W-:-:S03]  /*7ea0*/  PRMT R6, R28, 0x7610, R6 ;  /* 0x000076101c067816 */ /* 0x000fc60000000006 */
[----:B------:R-:W-:Y:S04]  /*7eb0*/  STG.E.U16 [R4.64+0x10], R157 ;  /* 0x0000109d04007986 */ /* 0x000fe8000c101512 */
[----:B------:R-:W-:Y:S04]  /*7ec0*/  STG.E.U16 [R4.64+0x12], R155 ;  /* 0x0000129b04007986 */ /* 0x000fe8000c101512 */
[----:B------:R-:W-:Y:S04]  /*7ed0*/  STG.E.U16 [R8.64+0x20], R163 ;  /* 0x000020a308007986 */ /* 0x000fe8000c101512 */
[----:B------:R-:W-:Y:S04]  /*7ee0*/  STG.E.U16 [R8.64+0x22], R162 ;  /* 0x000022a208007986 */ /* 0x000fe8000c101512 */
[----:B------:R-:W-:Y:S04]  /*7ef0*/  STG.E.U16 [R4.64+0x20], R161 ;  /* 0x000020a104007986 */ /* 0x000fe8000c101512 */
[----:B------:R-:W-:Y:S04]  /*7f00*/  STG.E.U16 [R4.64+0x22], R160 ;  /* 0x000022a004007986 */ /* 0x000fe8000c101512 */
[----:B------:R-:W-:Y:S04]  /*7f10*/  STG.E.U16 [R8.64+0x30], R159 ;  /* 0x0000309f08007986 */ /* 0x000fe8000c101512 */
[----:B------:R-:W-:Y:S01]  /*7f20*/  STG.E.U16 [R8.64+0x32], R158 ;  /* 0x0000329e08007986 */ /* 0x000fe2000c101512 */
[----:B------:R-:W-:-:S03]  /*7f30*/  @!P3 PRMT R23, R6, 0x5410, RZ ;  /* 0x000054100617b816 */ /* 0x000fc600000000ff */
[----:B------:R-:W-:Y:S04]  /*7f40*/  STG.E.U16 [R4.64+0x30], R156 ;  /* 0x0000309c04007986 */ /* 0x000fe8000c101512 */
[----:B------:R-:W-:Y:S04]  /*7f50*/  STG.E.U16 [R4.64+0x32], R154 ;  /* 0x0000329a04007986 */ /* 0x000fe8000c101512 */
[----:B------:R-:W-:Y:S04]  /*7f60*/  STG.E.U16 [R8.64+0x40], R142 ;  /* 0x0000408e08007986 */ /* 0x000fe8000c101512 */
[----:B------:R-:W-:Y:S04]  /*7f70*/  STG.E.U16 [R8.64+0x42], R141 ;  /* 0x0000428d08007986 */ /* 0x000fe8000c101512 */
[----:B------:R-:W-:Y:S04]  /*7f80*/  STG.E.U16 [R4.64+0x40], R139 ;  /* 0x0000408b04007986 */ /* 0x000fe8000c101512 */
[----:B------:R-:W-:Y:S04]  /*7f90*/  STG.E.U16 [R4.64+0x42], R140 ;  /* 0x0000428c04007986 */ /* 0x000fe8000c101512 */
[----:B------:R-:W-:Y:S04]  /*7fa0*/  STG.E.U16 [R8.64+0x50], R138 ;  /* 0x0000508a08007986 */ /* 0x000fe8000c101512 */
[----:B------:R-:W-:Y:S04]  /*7fb0*/  STG.E.U16 [R8.64+0x52], R137 ;  /* 0x0000528908007986 */ /* 0x000fe8000c101512 */
[----:B------:R1:W-:Y:S04]  /*7fc0*/  STG.E.U16 [R4.64+0x50], R119 ;  /* 0x0000507704007986 */ /* 0x0003e8000c101512 */
[----:B------:R-:W-:Y:S04]  /*7fd0*/  STG.E.U16 [R4.64+0x52], R136 ;  /* 0x0000528804007986 */ /* 0x000fe8000c101512 */
[----:B------:R2:W-:Y:S04]  /*7fe0*/  STG.E.U16 [R8.64+0x60], R118 ;  /* 0x0000607608007986 */ /* 0x0005e8000c101512 */
[----:B------:R3:W-:Y:S04]  /*7ff0*/  STG.E.U16 [R8.64+0x62], R117 ;  /* 0x0000627508007986 */ /* 0x0007e8000c101512 */
[----:B------:R3:W-:Y:S04]  /*8000*/  STG.E.U16 [R4.64+0x60], R34 ;  /* 0x0000602204007986 */ /* 0x0007e8000c101512 */
[----:B------:R3:W-:Y:S04]  /*8010*/  STG.E.U16 [R4.64+0x62], R35 ;  /* 0x0000622304007986 */ /* 0x0007e8000c101512 */
[----:B------:R3:W-:Y:S04]  /*8020*/  STG.E.U16 [R8.64+0x70], R33 ;  /* 0x0000702108007986 */ /* 0x0007e8000c101512 */
[----:B------:R3:W-:Y:S04]  /*8030*/  STG.E.U16 [R8.64+0x72], R32 ;  /* 0x0000722008007986 */ /* 0x0007e8000c101512 */
[----:B------:R3:W-:Y:S04]  /*8040*/  STG.E.U16 [R4.64+0x70], R23 ;  /* 0x0000701704007986 */ /* 0x0007e8000c101512 */
[----:B------:R3:W-:Y:S01]  /*8050*/  STG.E.U16 [R4.64+0x72], R22 ;  /* 0x0000721604007986 */ /* 0x0007e2000c101512 */
[----:B-1----:R-:W-:-:S04]  /*8060*/  IADD3 R119, P1, R8, -0x80, RZ ;  /* 0xffffff8008777810 */ /* 0x002fc80007f3e0ff */
[----:B--2---:R-:W-:Y:S01]  /*8070*/  IADD3.X R118, R9, -0x1, RZ, P1, !PT ;  /* 0xffffffff09767810 */ /* 0x004fe20000ffe4ff */
[----:B------:R-:W-:Y:S05]  /*8080*/  @!P0 BRA `(.L_x_482) ;  /* 0x0000672000008947 */ /* 0x000fea0003800000 */
[----:B------:R-:W2:Y:S01]  /*8090*/  LDL.64 R218, [R1+0x38] ;  /* 0x0000380001da7983 */ /* 0x000ea20000100a00 */
[----:B------:R-:W-:-:S04]  /*80a0*/  DEPBAR.LE SB0, 0x0 ;  /* 0x000080000000791a */ /* 0x000fc80000000000 */
[----:B------:R-:W4:Y:S04]  /*80b0*/  LDL R238, [R1+0x44] ;  /* 0x0000440001ee7983 */ /* 0x000f280000100800 */
[----:B---3--:R-:W3:Y:S04]  /*80c0*/  LDL R239, [R1+0x50] ;  /* 0x0000500001ef7983 */ /* 0x008ee80000100800 */
[----:B------:R-:W3:Y:S04]  /*80d0*/  LDL.64 R204, [R1+0xb0] ;  /* 0x0000b00001cc7983 */ /* 0x000ee80000100a00 */
[----:B------:R-:W3:Y:S01]  /*80e0*/  LDL.64 R206, [R1+0xc0] ;  /* 0x0000c00001ce7983 */ /* 0x000ee20000100a00 */
[----:B------:R-:W-:-:S02]  /*80f0*/  UIADD3 UR20, UR8, -0x2, URZ ;  /* 0xfffffffe08147890 */ /* 0x000fc4000fffe03f */
[----:B------:R-:W-:Y:S02]  /*8100*/  UISETP.GE.AND UP0, UPT, UR8, 0x3, UPT ;  /* 0x000000030800788c */ /* 0x000fe4000bf06270 */
[----:B------:R-:W-:Y:S02]  /*8110*/  USHF.R.S32.HI UR5, URZ, 0x1f, UR20 ;  /* 0x0000001f3f057899 */ /* 0x000fe40008011414 */
[----:B------:R-:W-:Y:S01]  /*8120*/  UIMAD UR4, UR11, UR20, URZ ;  /* 0x000000140b0472a4 */ /* 0x000fe2000f8e023f */
[----:B------:R-:W-:-:S03]  /*8130*/  IMAD.U32 R0, RZ, RZ, UR20 ;  /* 0x00000014ff007e24 */ /* 0x000fc6000f8e00ff */
[----:B------:R-:W-:Y:S01]  /*8140*/  UIMAD UR4, UR5, UR12, UR4 ;  /* 0x0000000c050472a4 */ /* 0x000fe2000f8e0204 */
[----:B------:R-:W-:Y:S01]  /*8150*/  BAR.SYNC.DEFER_BLOCKING 0x0 ;  /* 0x0000000000007b1d */ /* 0x000fe20000010000 */
[----:B--2---:R-:W-:Y:S02]  /*8160*/  ISETP.GE.AND P5, PT, R218, c[0x0][0x220], PT ;  /* 0x00008800da007a0c */ /* 0x004fe40003fa6270 */
[----:B----4-:R-:W-:Y:S02]  /*8170*/  ISETP.GE.AND P4, PT, R238, c[0x0][0x220], PT ;  /* 0x00008800ee007a0c */ /* 0x010fe40003f86270 */
[----:B---3--:R-:W-:Y:S01]  /*8180*/  ISETP.GE.AND P3, PT, R239, c[0x0][0x220], PT ;  /* 0x00008800ef007a0c */ /* 0x008fe20003f66270 */
[----:B------:R-:W-:-:S08]  /*8190*/  IMAD.MOV.U32 R5, RZ, RZ, R205 ;  /* 0x000000ffff057224 */ /* 0x000fd000078e00cd */
[----:B------:R-:W-:Y:S01]  /*81a0*/  @P5 STS.128 [R199+0xc000], RZ ;  /* 0x00c000ffc7005388 */ /* 0x000fe20000000c00 */
[----:B------:R-:W-:-:S04]  /*81b0*/  IMAD.MOV.U32 R4, RZ, RZ, R206 ;  /* 0x000000ffff047224 */ /* 0x000fc800078e00ce */
[----:B------:R-:W-:-:S05]  /*81c0*/  IMAD.WIDE.U32 R4, R0, UR12, R4 ;  /* 0x0000000c00047c25 */ /* 0x000fca000f8e0004 */
[----:B------:R-:W-:Y:S02]  /*81d0*/  IADD3 R0, R5, UR4, RZ ;  /* 0x0000000405007c10 */ /* 0x000fe4000fffe0ff */
[C---:B------:R-:W-:Y:S02]  /*81e0*/  @!P5 LEA R32, P6, R4.reuse, c[0x0][0x170], 0x1 ;  /* 0x00005c000420da11 */ /* 0x040fe400078c08ff */
[C---:B------:R-:W-:Y:S02]  /*81f0*/  @!P4 LEA R30, P1, R4.reuse, c[0x0][0x170], 0x1 ;  /* 0x00005c00041eca11 */ /* 0x040fe400078208ff */
[C---:B------:R-:W-:Y:S02]  /*8200*/  @!P3 LEA R28, P0, R4.reuse, c[0x0][0x170], 0x1 ;  /* 0x00005c00041cba11 */ /* 0x040fe400078008ff */
        /* <DEDUP_REMOVED lines=44> */
[----:B------:R-:W-:Y:S01]  /*84d0*/  IADD3.X R4, R4, UR9, RZ, P2, !PT ;  /* 0x0000000904047c10 */ /* 0x000fe200097fe4ff */
[----:B------:R-:W-:Y:S01]  /*84e0*/  IMAD.U32 R0, RZ, RZ, UR20 ;  /* 0x00000014ff007e24 */ /* 0x000fe2000f8e00ff */
[C---:B------:R-:W-:Y:S01]  /*84f0*/  @!P5 LEA R12, P2, R2.reuse, c[0x0][0x170], 0x1 ;  /* 0x00005c00020cda11 */ /* 0x040fe200078408ff */
[----:B------:R-:W-:Y:S01]  /*8500*/  @P3 STS.128 [R199+0x10800], RZ ;  /* 0x010800ffc7003388 */ /* 0x000fe20000000c00 */
[----:B------:R-:W-:-:S02]  /*8510*/  @!P4 LEA R10, P1, R2, c[0x0][0x170], 0x1 ;  /* 0x00005c00020aca11 */ /* 0x000fc400078208ff */
        /* <DEDUP_REMOVED lines=8> */
[----:B------:R-:W-:-:S03]  /*85a0*/  @!P3 LEA.HI.X R7, R2, c[0x0][0x174], R4, 0x1, P0 ;  /* 0x00005d000207ba11 */ /* 0x000fc600000f0c04 */
        /* <DEDUP_REMOVED lines=29> */
[----:B--2--5:R-:W-:Y:S04]  /*8780*/  LDSM.16.M88.4 R28, [R176+0x6000] ;  /* 0x00600000b01c783b */ /* 0x024fe80000000200 */
[----:B-1----:R-:W-:Y:S04]  /*8790*/  LDSM.16.M88.4 R16, [R176+0x6800] ;  /* 0x00680000b010783b */ /* 0x002fe80000000200 */
[----:B------:R-:W-:Y:S04]  /*87a0*/  LDSM.16.M88.4 R136, [R176+0x7000] ;  /* 0x00700000b088783b */ /* 0x000fe80000000200 */
[----:B------:R-:W-:Y:S04]  /*87b0*/  LDSM.16.M88.4 R32, [R176+0x7800] ;  /* 0x00780000b020783b */ /* 0x000fe80000000200 */
[----:B---3--:R-:W-:Y:S04]  /*87c0*/  LDSM.16.M88.4 R12, [R184] ;  /* 0x00000000b80c783b */ /* 0x008fe80000000200 */
[----:B------:R-:W-:Y:S04]  /*87d0*/  LDSM.16.M88.4 R148, [R187] ;  /* 0x00000000bb94783b */ /* 0x000fe80000000200 */
[----:B----4-:R-:W1:Y:S04]  /*87e0*/  LDSM.16.M88.4 R4, [R183] ;  /* 0x00000000b704783b */ /* 0x010e680000000200 */
[----:B------:R-:W2:Y:S04]  /*87f0*/  LDSM.16.M88.4 R160, [R198] ;  /* 0x00000000c6a0783b */ /* 0x000ea80000000200 */
[----:B------:R-:W3:Y:S04]  /*8800*/  LDSM.16.M88.4 R172, [R197] ;  /* 0x00000000c5ac783b */ /* 0x000ee80000000200 */
[----:B------:R-:W4:Y:S04]  /*8810*/  LDSM.16.M88.4 R200, [R196] ;  /* 0x00000000c4c8783b */ /* 0x000f280000000200 */
[----:B------:R-:W-:Y:S04]  /*8820*/  LDSM.16.M88.4 R24, [R186] ;  /* 0x00000000ba18783b */ /* 0x000fe80000000200 */
[----:B------:R-:W2:Y:S04]  /*8830*/  LDSM.16.M88.4 R212, [R182+0x6000] ;  /* 0x00600000b6d4783b */ /* 0x000ea80000000200 */
[----:B------:R-:W2:Y:S04]  /*8840*/  LDSM.16.M88.4 R216, [R182+0x6800] ;  /* 0x00680000b6d8783b */ /* 0x000ea80000000200 */
[----:B------:R-:W2:Y:S04]  /*8850*/  LDSM.16.M88.4 R204, [R182+0x7000] ;  /* 0x00700000b6cc783b */ /* 0x000ea80000000200 */
[----:B------:R-:W2:Y:S04]  /*8860*/  LDSM.16.M88.4 R208, [R182+0x7800] ;  /* 0x00780000b6d0783b */ /* 0x000ea80000000200 */
[----:B------:R-:W-:Y:S01]  /*8870*/  LDSM.16.M88.4 R228, [R181] ;  /* 0x00000000b5e4783b */ /* 0x000fe20000000200 */
[C---:B-1----:R-:W-:Y:S03]  /*8880*/  HMMA.16816.F32.BF16 R140, R4.reuse, R30, RZ ;  /* 0x0000001e048c723c */ /* 0x042fe600000418ff */
[----:B------:R-:W-:Y:S04]  /*8890*/  LDSM.16.M88.4 R224, [R181+0x800] ;  /* 0x00080000b5e0783b */ /* 0x000fe80000000200 */
[----:B------:R-:W-:Y:S01]  /*88a0*/  LDSM.16.M88.4 R220, [R176+0x8000] ;  /* 0x00800000b0dc783b */ /* 0x000fe20000000200 */
[C---:B------:R-:W-:Y:S03]  /*88b0*/  HMMA.16816.F32.BF16 R144, R4.reuse, R16, RZ ;  /* 0x000000100490723c */ /* 0x040fe600000418ff */
[----:B------:R-:W1:Y:S04]  /*88c0*/  S2R R2, SR_TID.X ;  /* 0x0000000000027919 */ /* 0x000e680000002100 */
[----:B------:R-:W0:Y:S01]  /*88d0*/  LDGDEPBAR ;  /* 0x00000000000079af */ /* 0x000e220000000000 */
[C---:B------:R-:W-:Y:S08]  /*88e0*/  HMMA.16816.F32.BF16 R28, R4.reuse, R28, RZ ;  /* 0x0000001c041c723c */ /* 0x040ff000000418ff */
[C---:B------:R-:W-:Y:S08]  /*88f0*/  HMMA.16816.F32.BF16 R152, R4.reuse, R18, RZ ;  /* 0x000000120498723c */ /* 0x040ff000000418ff */
[----:B------:R-:W-:Y:S01]  /*8900*/  HMMA.16816.F32.BF16 R156, R4, R136, RZ ;  /* 0x00000088049c723c */ /* 0x000fe200000418ff */
[----:B-1----:R-:W-:-:S05]  /*8910*/  IMAD.SHL.U32 R2, R2, 0x2, RZ ;  /* 0x0000000202027824 */ /* 0x002fca00078e00ff */
[----:B------:R-:W-:Y:S02]  /*8920*/  LOP3.LUT R2, R2, 0x6, RZ, 0xc0, !PT ;  /* 0x0000000602027812 */ /* 0x000fe400078ec0ff */
[----:B------:R-:W-:Y:S03]  /*8930*/  HMMA.16816.F32.BF16 R164, R4, R138, RZ ;  /* 0x0000008a04a4723c */ /* 0x000fe600000418ff */
[----:B------:R-:W-:-:S05]  /*8940*/  IMAD R0, R0, 0x40, R2 ;  /* 0x0000004000007824 */ /* 0x000fca00078e0202 */
[C---:B------:R-:W-:Y:S01]  /*8950*/  HMMA.16816.F32.BF16 R168, R4.reuse, R32, RZ ;  /* 0x0000002004a8723c */ /* 0x040fe200000418ff */
[C---:B------:R-:W-:Y:S02]  /*8960*/  IADD3 R2, R0.reuse, 0x8, RZ ;  /* 0x0000000800027810 */ /* 0x040fe40007ffe0ff */
[----:B------:R-:W-:Y:S02]  /*8970*/  IADD3 R10, R0, 0x9, RZ ;  /* 0x00000009000a7810 */ /* 0x000fe40007ffe0ff */
[CC--:B------:R-:W-:Y:S02]  /*8980*/  ISETP.GE.AND P2, PT, R2.reuse, R21.reuse, PT ;  /* 0x000000150200720c */ /* 0x0c0fe40003f46270 */
[----:B------:R-:W-:Y:S01]  /*8990*/  ISETP.GE.AND P1, PT, R2, R20, PT ;  /* 0x000000140200720c */ /* 0x000fe20003f26270 */
[----:B------:R-:W-:Y:S01]  /*89a0*/  HMMA.16816.F32.BF16 R16, R4, R34, RZ ;  /* 0x000000220410723c */ /* 0x000fe200000418ff */
[----:B------:R-:W1:Y:S01]  /*89b0*/  LDSM.16.M88.4 R4, [R185] ;  /* 0x00000000b904783b */ /* 0x000e620000000200 */
[----:B------:R-:W-:-:S02]  /*89c0*/  ISETP.GE.AND P6, PT, R10, R21, PT ;  /* 0x000000150a00720c */ /* 0x000fc40003fc6270 */
[----:B------:R-:W-:Y:S02]  /*89d0*/  ISETP.GE.AND P0, PT, R10, R20, PT ;  /* 0x000000140a00720c */ /* 0x000fe40003f06270 */
[C---:B------:R-:W-:Y:S02]  /*89e0*/  IADD3 R2, R0.reuse, 0x10, RZ ;  /* 0x0000001000027810 */ /* 0x040fe40007ffe0ff */
[----:B------:R-:W-:Y:S01]  /*89f0*/  HMMA.16816.F32.BF16 R32, R12, R150, R140 ;  /* 0x000000960c20723c */ /* 0x000fe2000004188c */
[----:B------:R-:W-:-:S07]  /*8a00*/  IADD3 R10, R0, 0x11, RZ ;  /* 0x00000011000a7810 */ /* 0x000fce0007ffe0ff */
[C---:B--2---:R-:W-:Y:S08]  /*8a10*/  HMMA.16816.F32.BF16 R136, R12.reuse, R160, R144 ;  /* 0x000000a00c88723c */ /* 0x044ff00000041890 */
[C---:B------:R-:W-:Y:S01]  /*8a20*/  HMMA.16816.F32.BF16 R140, R12.reuse, R148, R28 ;  /* 0x000000940c8c723c */ /* 0x040fe2000004181c */
[----:B------:R-:W2:Y:S07]  /*8a30*/  LDSM.16.M88.4 R28, [R181+0x1000] ;  /* 0x00100000b51c783b */ /* 0x000eae0000000200 */
[C---:B------:R-:W-:Y:S01]  /*8a40*/  HMMA.16816.F32.BF16 R144, R12.reuse, R162, R152 ;  /* 0x000000a20c90723c */ /* 0x040fe20000041898 */
[----:B------:R-:W-:Y:S07]  /*8a50*/  LDSM.16.M88.4 R160, [R176+0x9000] ;  /* 0x00900000b0a0783b */ /* 0x000fee0000000200 */
[C---:B---3--:R-:W-:Y:S08]  /*8a60*/  HMMA.16816.F32.BF16 R148, R12.reuse, R172, R156 ;  /* 0x000000ac0c94723c */ /* 0x048ff0000004189c */
[C---:B------:R-:W-:Y:S01]  /*8a70*/  HMMA.16816.F32.BF16 R152, R12.reuse, R174, R164 ;  /* 0x000000ae0c98723c */ /* 0x040fe200000418a4 */
[----:B------:R-:W3:Y:S04]  /*8a80*/  LDSM.16.M88.4 R164, [R181+0x1800] ;  /* 0x00180000b5a4783b */ /* 0x000ee80000000200 */
[----:B------:R-:W-:Y:S03]  /*8a90*/  LDSM.16.M88.4 R172, [R176+0x9800] ;  /* 0x00980000b0ac783b */ /* 0x000fe60000000200 */
[C---:B----4-:R-:W-:Y:S01]  /*8aa0*/  HMMA.16816.F32.BF16 R156, R12.reuse, R200, R168 ;  /* 0x000000c80c9c723c */ /* 0x050fe200000418a8 */
[----:B------:R-:W-:Y:S07]  /*8ab0*/  LDSM.16.M88.4 R168, [R192] ;  /* 0x00000000c0a8783b */ /* 0x000fee0000000200 */
[----:B------:R-:W-:Y:S01]  /*8ac0*/  HMMA.16816.F32.BF16 R12, R12, R202, R16 ;  /* 0x000000ca0c0c723c */ /* 0x000fe20000041810 */
[----:B------:R-:W4:Y:S04]  /*8ad0*/  LDSM.16.M88.4 R16, [R183+0x2000] ;  /* 0x00200000b710783b */ /* 0x000f280000000200 */
[----:B------:R-:W1:Y:S03]  /*8ae0*/  LDSM.16.M88.4 R200, [R176+0x8800] ;  /* 0x00880000b0c8783b */ /* 0x000e660000000200 */
[C---:B------:R-:W-:Y:S08]  /*8af0*/  HMMA.16816.F32.BF16 R32, R24.reuse, R214, R32 ;  /* 0x000000d61820723c */ /* 0x040ff00000041820 */
[C---:B------:R-:W-:Y:S08]  /*8b00*/  HMMA.16816.F32.BF16 R136, R24.reuse, R216, R136 ;  /* 0x000000d81888723c */ /* 0x040ff00000041888 */
[C---:B------:R-:W-:Y:S01]  /*8b10*/  HMMA.16816.F32.BF16 R140, R24.reuse, R212, R140 ;  /* 0x000000d4188c723c */ /* 0x040fe2000004188c */
[----:B------:R-:W-:Y:S07]  /*8b20*/  LDSM.16.M88.4 R212, [R195] ;  /* 0x00000000c3d4783b */ /* 0x000fee0000000200 */
[C---:B------:R-:W-:Y:S01]  /*8b30*/  HMMA.16816.F32.BF16 R144, R24.reuse, R218, R144 ;  /* 0x000000da1890723c */ /* 0x040fe20000041890 */
[----:B------:R-:W-:Y:S07]  /*8b40*/  LDSM.16.M88.4 R216, [R182+0x8000] ;  /* 0x00800000b6d8783b */ /* 0x000fee0000000200 */
        /* <DEDUP_REMOVED lines=8> */
[C---:B------:R-:W-:Y:S08]  /*8bd0*/  HMMA.16816.F32.BF16 R136, R4.reuse, R224, R136 ;  /* 0x000000e00488723c */ /* 0x040ff00000041888 */
[C---:B------:R-:W-:Y:S01]  /*8be0*/  HMMA.16816.F32.BF16 R140, R4.reuse, R228, R140 ;  /* 0x000000e4048c723c */ /* 0x040fe2000004188c */
[----:B------:R-:W1:Y:S07]  /*8bf0*/  LDSM.16.M88.4 R228, [R194] ;  /* 0x00000000c2e4783b */ /* 0x000e6e0000000200 */
[C---:B------:R-:W-:Y:S01]  /*8c00*/  HMMA.16816.F32.BF16 R144, R4.reuse, R226, R144 ;  /* 0x000000e20490723c */ /* 0x040fe20000041890 */
[----:B------:R-:W-:Y:S07]  /*8c10*/  LDSM.16.M88.4 R224, [R176+0xa000] ;  /* 0x00a00000b0e0783b */ /* 0x000fee0000000200 */
[C---:B--2---:R-:W-:Y:S08]  /*8c20*/  HMMA.16816.F32.BF16 R148, R4.reuse, R28, R148 ;  /* 0x0000001c0494723c */ /* 0x044ff00000041894 */
[C---:B------:R-:W-:Y:S01]  /*8c30*/  HMMA.16816.F32.BF16 R152, R4.reuse, R30, R152 ;  /* 0x0000001e0498723c */ /* 0x040fe20000041898 */
[----:B------:R-:W2:Y:S07]  /*8c40*/  LDSM.16.M88.4 R28, [R193] ;  /* 0x00000000c11c783b */ /* 0x000eae0000000200 */
[C---:B---3--:R-:W-:Y:S08]  /*8c50*/  HMMA.16816.F32.BF16 R156, R4.reuse, R164, R156 ;  /* 0x000000a4049c723c */ /* 0x048ff0000004189c */
[----:B------:R-:W-:Y:S01]  /*8c60*/  HMMA.16816.F32.BF16 R4, R4, R166, R12 ;  /* 0x000000a60404723c */ /* 0x000fe2000004180c */
[----:B------:R-:W3:Y:S04]  /*8c70*/  LDSM.16.M88.4 R12, [R186+0x2000] ;  /* 0x00200000ba0c783b */ /* 0x000ee80000000200 */
[----:B------:R-:W1:Y:S03]  /*8c80*/  LDSM.16.M88.4 R164, [R182+0x9000] ;  /* 0x00900000b6a4783b */ /* 0x000e660000000200 */
[C---:B----4-:R-:W-:Y:S08]  /*8c90*/  HMMA.16816.F32.BF16 R32, R16.reuse, R222, R32 ;  /* 0x000000de1020723c */ /* 0x050ff00000041820 */
        /* <DEDUP_REMOVED lines=11> */
[----:B------:R-:W3:Y:S03]  /*8d50*/  LDSM.16.M88.4 R4, [R185+0x2000] ;  /* 0x00200000b904783b */ /* 0x000ee60000000200 */
[C---:B------:R-:W-:Y:S08]  /*8d60*/  HMMA.16816.F32.BF16 R32, R24.reuse, R214, R32 ;  /* 0x000000d61820723c */ /* 0x040ff00000041820 */
[C---:B-1----:R-:W-:Y:S08]  /*8d70*/  HMMA.16816.F32.BF16 R136, R24.reuse, R228, R136 ;  /* 0x000000e41888723c */ /* 0x042ff00000041888 */
[C---:B------:R-:W-:Y:S01]  /*8d80*/  HMMA.16816.F32.BF16 R140, R24.reuse, R212, R140 ;  /* 0x000000d4188c723c */ /* 0x040fe2000004188c */
[----:B------:R-:W-:Y:S07]  /*8d90*/  LDSM.16.M88.4 R212, [R190] ;  /* 0x00000000bed4783b */ /* 0x000fee0000000200 */
[C---:B------:R-:W-:Y:S08]  /*8da0*/  HMMA.16816.F32.BF16 R144, R24.reuse, R230, R144 ;  /* 0x000000e61890723c */ /* 0x040ff00000041890 */
[C---:B--2---:R-:W-:Y:S08]  /*8db0*/  HMMA.16816.F32.BF16 R148, R24.reuse, R28, R148 ;  /* 0x0000001c1894723c */ /* 0x044ff00000041894 */
[C---:B------:R-:W-:Y:S08]  /*8dc0*/  HMMA.16816.F32.BF16 R152, R24.reuse, R30, R152 ;  /* 0x0000001e1898723c */ /* 0x040ff00000041898 */
[C---:B------:R-:W-:Y:S08]  /*8dd0*/  HMMA.16816.F32.BF16 R156, R24.reuse, R168, R156 ;  /* 0x000000a8189c723c */ /* 0x040ff0000004189c */
[----:B------:R-:W-:Y:S01]  /*8de0*/  HMMA.16816.F32.BF16 R16, R24, R170, R16 ;  /* 0x000000aa1810723c */ /* 0x000fe20000041810 */
[----:B------:R-:W1:Y:S04]  /*8df0*/  LDSM.16.M88.4 R168, [R181+0x3800] ;  /* 0x00380000b5a8783b */ /* 0x000e680000000200 */
[----:B------:R-:W2:Y:S03]  /*8e00*/  LDSM.16.M88.4 R24, [R183+0x4000] ;  /* 0x00400000b718783b */ /* 0x000ea60000000200 */
[C---:B---3--:R-:W-:Y:S08]  /*8e10*/  HMMA.16816.F32.BF16 R32, R12.reuse, R218, R32 ;  /* 0x000000da0c20723c */ /* 0x048ff00000041820 */
[C---:B------:R-:W-:Y:S08]  /*8e20*/  HMMA.16816.F32.BF16 R136, R12.reuse, R208, R136 ;  /* 0x000000d00c88723c */ /* 0x040ff00000041888 */
[C---:B------:R-:W-:Y:S01]  /*8e30*/  HMMA.16816.F32.BF16 R140, R12.reuse, R216, R140 ;  /* 0x000000d80c8c723c */ /* 0x040fe2000004188c */
[----:B------:R-:W3:Y:S07]  /*8e40*/  LDSM.16.M88.4 R216, [R176+0xa800] ;  /* 0x00a80000b0d8783b */ /* 0x000eee0000000200 */
[C---:B------:R-:W-:Y:S01]  /*8e50*/  HMMA.16816.F32.BF16 R144, R12.reuse, R210, R144 ;  /* 0x000000d20c90723c */ /* 0x040fe20000041890 */
[----:B------:R-:W-:Y:S07]  /*8e60*/  LDSM.16.M88.4 R208, [R182+0xa800] ;  /* 0x00a80000b6d0783b */ /* 0x000fee0000000200 */
[C---:B------:R-:W-:Y:S08]  /*8e70*/  HMMA.16816.F32.BF16 R148, R12.reuse, R164, R148 ;  /* 0x000000a40c94723c */ /* 0x040ff00000041894 */
[C---:B------:R-:W-:Y:S01]  /*8e80*/  HMMA.16816.F32.BF16 R152, R12.reuse, R166, R152 ;  /* 0x000000a60c98723c */ /* 0x040fe20000041898 */
[----:B------:R-:W1:Y:S07]  /*8e90*/  LDSM.16.M88.4 R164, [R176+0xb000] ;  /* 0x00b00000b0a4783b */ /* 0x000e6e0000000200 */
[C---:B----4-:R-:W-:Y:S08]  /*8ea0*/  HMMA.16816.F32.BF16 R156, R12.reuse, R172, R156 ;  /* 0x000000ac0c9c723c */ /* 0x050ff0000004189c */
[----:B------:R-:W-:Y:S01]  /*8eb0*/  HMMA.16816.F32.BF16 R28, R12, R174, R16 ;  /* 0x000000ae0c1c723c */ /* 0x000fe20000041810 */
[----:B------:R-:W4:Y:S04]  /*8ec0*/  LDSM.16.M88.4 R172, [R176+0xb800] ;  /* 0x00b80000b0ac783b */ /* 0x000f280000000200 */
[----:B------:R-:W1:Y:S03]  /*8ed0*/  LDSM.16.M88.4 R16, [R184+0x4000] ;  /* 0x00400000b810783b */ /* 0x000e660000000200 */
[C---:B------:R-:W-:Y:S08]  /*8ee0*/  HMMA.16816.F32.BF16 R12, R4.reuse, R206, R32 ;  /* 0x000000ce040c723c */ /* 0x040ff00000041820 */
[C---:B------:R-:W-:Y:S08]  /*8ef0*/  HMMA.16816.F32.BF16 R136, R4.reuse, R200, R136 ;  /* 0x000000c80488723c */ /* 0x040ff00000041888 */
[C---:B------:R-:W-:Y:S01]  /*8f00*/  HMMA.16816.F32.BF16 R140, R4.reuse, R204, R140 ;  /* 0x000000cc048c723c */ /* 0x040fe2000004188c */
[----:B------:R-:W-:Y:S07]  /*8f10*/  LDSM.16.M88.4 R204, [R182+0xa000] ;  /* 0x00a00000b6cc783b */ /* 0x000fee0000000200 */
[C---:B------:R-:W-:Y:S01]  /*8f20*/  HMMA.16816.F32.BF16 R144, R4.reuse, R202, R144 ;  /* 0x000000ca0490723c */ /* 0x040fe20000041890 */
[----:B------:R-:W-:Y:S07]  /*8f30*/  LDSM.16.M88.4 R200, [R181+0x4800] ;  /* 0x00480000b5c8783b */ /* 0x000fee0000000200 */
[C---:B------:R-:W-:Y:S08]  /*8f40*/  HMMA.16816.F32.BF16 R148, R4.reuse, R160, R148 ;  /* 0x000000a00494723c */ /* 0x040ff00000041894 */
[C---:B------:R-:W-:Y:S01]  /*8f50*/  HMMA.16816.F32.BF16 R152, R4.reuse, R162, R152 ;  /* 0x000000a20498723c */ /* 0x040fe20000041898 */
[----:B------:R-:W4:Y:S07]  /*8f60*/  LDSM.16.M88.4 R160, [R189] ;  /* 0x00000000bda0783b */ /* 0x000f2e0000000200 */
[C---:B-1----:R-:W-:Y:S08]  /*8f70*/  HMMA.16816.F32.BF16 R156, R4.reuse, R168, R156 ;  /* 0x000000a8049c723c */ /* 0x042ff0000004189c */
[----:B------:R-:W-:Y:S01]  /*8f80*/  HMMA.16816.F32.BF16 R32, R4, R170, R28 ;  /* 0x000000aa0420723c */ /* 0x000fe2000004181c */
[----:B------:R-:W-:Y:S07]  /*8f90*/  LDSM.16.M88.4 R168, [R188] ;  /* 0x00000000bca8783b */ /* 0x000fee0000000200 */
[C---:B--2---:R-:W-:Y:S01]  /*8fa0*/  HMMA.16816.F32.BF16 R4, R24.reuse, R226, R12 ;  /* 0x000000e21804723c */ /* 0x044fe2000004180c */
[----:B------:R-:W1:Y:S07]  /*8fb0*/  LDSM.16.M88.4 R12, [R186+0x4000] ;  /* 0x00400000ba0c783b */ /* 0x000e6e0000000200 */
[C---:B---3--:R-:W-:Y:S08]  /*8fc0*/  HMMA.16816.F32.BF16 R28, R24.reuse, R216, R136 ;  /* 0x000000d8181c723c */ /* 0x048ff00000041888 */
[C---:B------:R-:W-:Y:S08]  /*8fd0*/  HMMA.16816.F32.BF16 R136, R24.reuse, R224, R140 ;  /* 0x000000e01888723c */ /* 0x040ff0000004188c */
[C---:B------:R-:W-:Y:S01]  /*8fe0*/  HMMA.16816.F32.BF16 R140, R24.reuse, R218, R144 ;  /* 0x000000da188c723c */ /* 0x040fe20000041890 */
[----:B------:R-:W-:Y:S07]  /*8ff0*/  LDSM.16.M88.4 R216, [R181+0x4000] ;  /* 0x00400000b5d8783b */ /* 0x000fee0000000200 */
[C---:B------:R-:W-:Y:S08]  /*9000*/  HMMA.16816.F32.BF16 R144, R24.reuse, R164, R148 ;  /* 0x000000a41890723c */ /* 0x040ff00000041894 */
[C---:B------:R-:W-:Y:S01]  /*9010*/  HMMA.16816.F32.BF16 R148, R24.reuse, R166, R152 ;  /* 0x000000a61894723c */ /* 0x040fe20000041898 */
[----:B------:R-:W2:Y:S07]  /*9020*/  LDSM.16.M88.4 R164, [R182+0xb000] ;  /* 0x00b00000b6a4783b */ /* 0x000eae0000000200 */
[C---:B----4-:R-:W-:Y:S08]  /*9030*/  HMMA.16816.F32.BF16 R156, R24.reuse, R172, R156 ;  /* 0x000000ac189c723c */ /* 0x050ff0000004189c */
[----:B------:R-:W-:Y:S01]  /*9040*/  HMMA.16816.F32.BF16 R152, R24, R174, R32 ;  /* 0x000000ae1898723c */ /* 0x000fe20000041820 */
[----:B------:R-:W-:Y:S07]  /*9050*/  LDSM.16.M88.4 R172, [R182+0xb800] ;  /* 0x00b80000b6ac783b */ /* 0x000fee0000000200 */
[C---:B------:R-:W-:Y:S01]  /*9060*/  HMMA.16816.F32.BF16 R24, R16.reuse, R222, R4 ;  /* 0x000000de1018723c */ /* 0x040fe20000041804 */
[----:B------:R-:W3:Y:S07]  /*9070*/  LDSM.16.M88.4 R4, [R185+0x4000] ;  /* 0x00400000b904783b */ /* 0x000eee0000000200 */
[C---:B------:R-:W-:Y:S08]  /*9080*/  HMMA.16816.F32.BF16 R28, R16.reuse, R212, R28 ;  /* 0x000000d4101c723c */ /* 0x040ff0000004181c */
[C---:B------:R-:W-:Y:S08]  /*9090*/  HMMA.16816.F32.BF16 R136, R16.reuse, R220, R136 ;  /* 0x000000dc1088723c */ /* 0x040ff00000041888 */
[C---:B------:R-:W-:Y:S08]  /*90a0*/  HMMA.16816.F32.BF16 R32, R16.reuse, R214, R140 ;  /* 0x000000d61020723c */ /* 0x040ff0000004188c */
[C---:B------:R-:W-:Y:S08]  /*90b0*/  HMMA.16816.F32.BF16 R140, R16.reuse, R160, R144 ;  /* 0x000000a0108c723c */ /* 0x040ff00000041890 */
[----:B------:R-:W-:Y:S01]  /*90c0*/  HMMA.16816.F32.BF16 R144, R16, R162, R148 ;  /* 0x000000a21090723c */ /* 0x000fe20000041894 */
[----:B------:R-:W4:Y:S07]  /*90d0*/  LDSM.16.M88.4 R160, [R181+0x5000] ;  /* 0x00500000b5a0783b */ /* 0x000f2e0000000200 */
[----:B-1----:R-:W-:Y:S08]  /*90e0*/  HMMA.16816.F32.BF16 R24, R12, R206, R24 ;  /* 0x000000ce0c18723c */ /* 0x002ff00000041818 */
[C---:B------:R-:W-:Y:S08]  /*90f0*/  HMMA.16816.F32.BF16 R148, R16.reuse, R168, R156 ;  /* 0x000000a81094723c */ /* 0x040ff0000004189c */
[----:B------:R-:W-:Y:S08]  /*9100*/  HMMA.16816.F32.BF16 R156, R16, R170, R152 ;  /* 0x000000aa109c723c */ /* 0x000ff00000041898 */
[C---:B------:R-:W-:Y:S08]  /*9110*/  HMMA.16816.F32.BF16 R16, R12.reuse, R208, R28 ;  /* 0x000000d00c10723c */ /* 0x040ff0000004181c */
[C---:B------:R-:W-:Y:S08]  /*9120*/  HMMA.16816.F32.BF16 R168, R12.reuse, R204, R136 ;  /* 0x000000cc0ca8723c */ /* 0x040ff00000041888 */
[C---:B--2---:R-:W-:Y:S08]  /*9130*/  HMMA.16816.F32.BF16 R136, R12.reuse, R164, R140 ;  /* 0x000000a40c88723c */ /* 0x044ff0000004188c */
[----:B------:R-:W-:Y:S01]  /*9140*/  HMMA.16816.F32.BF16 R140, R12, R166, R144 ;  /* 0x000000a60c8c723c */ /* 0x000fe20000041890 */
[----:B------:R-:W1:Y:S01]  /*9150*/  LDSM.16.M88.4 R144, [R181+0x5800] ;  /* 0x00580000b590783b */ /* 0x000e620000000200 */
[----:B------:R-:W-:-:S06]  /*9160*/  DEPBAR.LE SB0, 0x0 ;  /* 0x000080000000791a */ /* 0x000fcc0000000000 */
[----:B------:R-:W-:Y:S08]  /*9170*/  HMMA.16816.F32.BF16 R28, R12, R210, R32 ;  /* 0x000000d20c1c723c */ /* 0x000ff00000041820 */
[----:B---3--:R-:W-:Y:S08]  /*9180*/  HMMA.16816.F32.BF16 R32, R4, R218, R24 ;  /* 0x000000da0420723c */ /* 0x008ff00000041818 */
[----:B------:R-:W-:Y:S08]  /*9190*/  HMMA.16816.F32.BF16 R152, R12, R172, R148 ;  /* 0x000000ac0c98723c */ /* 0x000ff00000041894 */
[----:B------:R-:W-:Y:S08]  /*91a0*/  HMMA.16816.F32.BF16 R16, R4, R200, R16 ;  /* 0x000000c80410723c */ /* 0x000ff00000041810 */
[----:B------:R-:W-:Y:S01]  /*91b0*/  HMMA.16816.F32.BF16 R148, R12, R174, R156 ;  /* 0x000000ae0c94723c */ /* 0x000fe2000004189c */
[----:B------:R-:W-:Y:S01]  /*91c0*/  FSEL R117, R33, -INF , !P6 ;  /* 0xff80000021757808 */ /* 0x000fe20007000000 */
[----:B------:R-:W-:Y:S01]  /*91d0*/  BAR.SYNC.DEFER_BLOCKING 0x0 ;  /* 0x0000000000007b1d */ /* 0x000fe20000010000 */
[----:B------:R-:W-:-:S04]  /*91e0*/  ISETP.GE.AND P6, PT, R10, R21, PT ;  /* 0x000000150a00720c */ /* 0x000fc80003fc6270 */
[----:B------:R-:W-:Y:S01]  /*91f0*/  FSEL R156, R32, -INF , !P2 ;  /* 0xff800000209c7808 */ /* 0x000fe20005000000 */
[C---:B------:R-:W-:Y:S01]  /*9200*/  HMMA.16816.F32.BF16 R12, R4.reuse, R202, R28 ;  /* 0x000000ca040c723c */ /* 0x040fe2000004181c */
[----:B------:R-:W-:Y:S02]  /*9210*/  FSEL R158, R34, -INF , !P1 ;  /* 0xff800000229e7808 */ /* 0x000fe40004800000 */
[----:B------:R-:W-:Y:S02]  /*9220*/  FSEL R157, R35, -INF , !P0 ;  /* 0xff800000239d7808 */ /* 0x000fe40004000000 */
[C---:B------:R-:W-:Y:S02]  /*9230*/  ISETP.GE.AND P2, PT, R2.reuse, R21, PT ;  /* 0x000000150200720c */ /* 0x040fe40003f46270 */
[-C--:B------:R-:W-:Y:S01]  /*9240*/  ISETP.GE.AND P1, PT, R2, R20.reuse, PT ;  /* 0x000000140200720c */ /* 0x080fe20003f26270 */
[----:B----4-:R-:W-:Y:S01]  /*9250*/  HMMA.16816.F32.BF16 R24, R4, R160, R136 ;  /* 0x000000a00418723c */ /* 0x010fe20000041888 */
[----:B------:R-:W-:-:S02]  /*9260*/  ISETP.GE.AND P0, PT, R10, R20, PT ;  /* 0x000000140a00720c */ /* 0x000fc40003f06270 */
[C---:B------:R-:W-:Y:S02]  /*9270*/  IADD3 R2, R0.reuse, 0x18, RZ ;  /* 0x0000001800027810 */ /* 0x040fe40007ffe0ff */
[----:B------:R-:W-:Y:S02]  /*9280*/  IADD3 R10, R0, 0x19, RZ ;  /* 0x00000019000a7810 */ /* 0x000fe40007ffe0ff */
[----:B------:R-:W-:Y:S01]  /*9290*/  FSEL R160, R16, -INF , !P2 ;  /* 0xff80000010a07808 */ /* 0x000fe20005000000 */
[----:B------:R-:W-:Y:S01]  /*92a0*/  HMMA.16816.F32.BF16 R32, R4, R162, R140 ;  /* 0x000000a20420723c */ /* 0x000fe2000004188c */
[----:B------:R-:W-:Y:S02]  /*92b0*/  FSEL R164, R18, -INF , !P1 ;  /* 0xff80000012a47808 */ /* 0x000fe40004800000 */
[----:B------:R-:W-:Y:S02]  /*92c0*/  FSEL R159, R17, -INF , !P6 ;  /* 0xff800000119f7808 */ /* 0x000fe40007000000 */
[----:B------:R-:W-:-:S02]  /*92d0*/  ISETP.GE.AND P2, PT, R2, R21, PT ;  /* 0x000000150200720c */ /* 0x000fc40003f46270 */
[----:B------:R-:W-:Y:S01]  /*92e0*/  FSEL R162, R19, -INF , !P0 ;  /* 0xff80000013a27808 */ /* 0x000fe20004000000 */
[C---:B-1----:R-:W-:Y:S01]  /*92f0*/  HMMA.16816.F32.BF16 R28, R4.reuse, R144, R152 ;  /* 0x00000090041c723c */ /* 0x042fe20000041898 */
[-C--:B------:R-:W-:Y:S02]  /*9300*/  ISETP.GE.AND P1, PT, R2, R20.reuse, PT ;  /* 0x000000140200720c */ /* 0x080fe40003f26270 */
[C---:B------:R-:W-:Y:S02]  /*9310*/  ISETP.GE.AND P6, PT, R10.reuse, R21, PT ;  /* 0x000000150a00720c */ /* 0x040fe40003fc6270 */
[----:B------:R-:W-:Y:S02]  /*9320*/  ISETP.GE.AND P0, PT, R10, R20, PT ;  /* 0x000000140a00720c */ /* 0x000fe40003f06270 */
[----:B------:R-:W-:Y:S01]  /*9330*/  IADD3 R2, R0, 0x20, RZ ;  /* 0x0000002000027810 */ /* 0x000fe20007ffe0ff */
[----:B------:R-:W-:Y:S01]  /*9340*/  HMMA.16816.F32.BF16 R16, R4, R216, R168 ;  /* 0x000000d80410723c */ /* 0x000fe200000418a8 */
[----:B------:R-:W-:-:S02]  /*9350*/  FSEL R161, R12, -INF , !P2 ;  /* 0xff8000000ca17808 */ /* 0x000fc40005000000 */
[----:B------:R-:W-:Y:S02]  /*9360*/  FSEL R163, R14, -INF , !P1 ;  /* 0xff8000000ea37808 */ /* 0x000fe40004800000 */
[----:B------:R-:W-:Y:S02]  /*9370*/  FSEL R144, R13, -INF , !P6 ;  /* 0xff8000000d907808 */ /* 0x000fe40007000000 */
[----:B------:R-:W-:Y:S02]  /*9380*/  FSEL R145, R15, -INF , !P0 ;  /* 0xff8000000f917808 */ /* 0x000fe40004000000 */
[C---:B------:R-:W-:Y:S01]  /*9390*/  ISETP.GE.AND P2, PT, R2.reuse, R21, PT ;  /* 0x000000150200720c */ /* 0x040fe20003f46270 */
[----:B------:R-:W-:Y:S01]  /*93a0*/  HMMA.16816.F32.BF16 R12, R4, R146, R148 ;  /* 0x00000092040c723c */ /* 0x000fe20000041894 */
[----:B------:R-:W-:Y:S02]  /*93b0*/  ISETP.GE.AND P1, PT, R2, R20, PT ;  /* 0x000000140200720c */ /* 0x000fe40003f26270 */
[----:B------:R-:W-:-:S02]  /*93c0*/  IADD3 R10, R0, 0x21, RZ ;  /* 0x00000021000a7810 */ /* 0x000fc40007ffe0ff */
[----:B------:R-:W-:Y:S02]  /*93d0*/  IADD3 R2, R0, 0x28, RZ ;  /* 0x0000002800027810 */ /* 0x000fe40007ffe0ff */
[----:B------:R-:W-:Y:S02]  /*93e0*/  FSEL R238, R24, -INF , !P2 ;  /* 0xff80000018ee7808 */ /* 0x000fe40005000000 */
[----:B------:R-:W-:Y:S02]  /*93f0*/  FSEL R232, R26, -INF , !P1 ;  /* 0xff8000001ae87808 */ /* 0x000fe40004800000 */
[CC--:B------:R-:W-:Y:S02]  /*9400*/  ISETP.GE.AND P6, PT, R10.reuse, R21.reuse, PT ;  /* 0x000000150a00720c */ /* 0x0c0fe40003fc6270 */
[----:B------:R-:W-:Y:S02]  /*9410*/  ISETP.GE.AND P0, PT, R10, R20, PT ;  /* 0x000000140a00720c */ /* 0x000fe40003f06270 */
[----:B------:R-:W-:-:S02]  /*9420*/  ISETP.GE.AND P2, PT, R2, R21, PT ;  /* 0x000000150200720c */ /* 0x000fc40003f46270 */
[----:B------:R-:W-:Y:S02]  /*9430*/  ISETP.GE.AND P1, PT, R2, R20, PT ;  /* 0x000000140200720c */ /* 0x000fe40003f26270 */
[C---:B------:R-:W-:Y:S02]  /*9440*/  IADD3 R10, R0.reuse, 0x29, RZ ;  /* 0x00000029000a7810 */ /* 0x040fe40007ffe0ff */
[----:B------:R-:W-:Y:S02]  /*9450*/  IADD3 R2, R0, 0x30, RZ ;  /* 0x0000003000027810 */ /* 0x000fe40007ffe0ff */
[----:B------:R-:W-:Y:S02]  /*9460*/  FSEL R237, R25, -INF , !P6 ;  /* 0xff80000019ed7808 */ /* 0x000fe40007000000 */
[----:B------:R-:W-:Y:S02]  /*9470*/  FSEL R235, R27, -INF , !P0 ;  /* 0xff8000001beb7808 */ /* 0x000fe40004000000 */
[----:B------:R-:W-:-:S02]  /*9480*/  FSEL R247, R32, -INF , !P2 ;  /* 0xff80000020f77808 */ /* 0x000fc40005000000 */
[----:B------:R-:W-:Y:S02]  /*9490*/  FSEL R241, R34, -INF , !P1 ;  /* 0xff80000022f17808 */ /* 0x000fe40004800000 */
[CC--:B------:R-:W-:Y:S02]  /*94a0*/  ISETP.GE.AND P6, PT, R10.reuse, R21.reuse, PT ;  /* 0x000000150a00720c */ /* 0x0c0fe40003fc6270 */
[-C--:B------:R-:W-:Y:S02]  /*94b0*/  ISETP.GE.AND P0, PT, R10, R20.reuse, PT ;  /* 0x000000140a00720c */ /* 0x080fe40003f06270 */
[C---:B------:R-:W-:Y:S02]  /*94c0*/  ISETP.GE.AND P2, PT, R2.reuse, R21, PT ;  /* 0x000000150200720c */ /* 0x040fe40003f46270 */
[----:B------:R-:W-:Y:S02]  /*94d0*/  ISETP.GE.AND P1, PT, R2, R20, PT ;  /* 0x000000140200720c */ /* 0x000fe40003f26270 */
[----:B------:R-:W-:-:S02]  /*94e0*/  IADD3 R2, R0, 0x31, RZ ;  /* 0x0000003100027810 */ /* 0x000fc40007ffe0ff */
[----:B------:R-:W-:Y:S02]  /*94f0*/  IADD3 R4, R0, 0x1, RZ ;  /* 0x0000000100047810 */ /* 0x000fe40007ffe0ff */
[----:B------:R-:W-:Y:S02]  /*9500*/  FSEL R252, R33, -INF , !P6 ;  /* 0xff80000021fc7808 */ /* 0x000fe40007000000 */
[----:B------:R-:W-:Y:S02]  /*9510*/  FSEL R239, R35, -INF , !P0 ;  /* 0xff80000023ef7808 */ /* 0x000fe40004000000 */
[----:B------:R-:W-:Y:S02]  /*9520*/  FSEL R226, R28, -INF , !P2 ;  /* 0xff8000001ce27808 */ /* 0x000fe40005000000 */
[----:B------:R-:W-:Y:S02]  /*9530*/  FSEL R243, R30, -INF , !P1 ;  /* 0xff8000001ef37808 */ /* 0x000fe40004800000 */
[----:B------:R-:W-:-:S02]  /*9540*/  ISETP.GE.AND P6, PT, R2, R21, PT ;  /* 0x000000150200720c */ /* 0x000fc40003fc6270 */
[-C--:B------:R-:W-:Y:S02]  /*9550*/  ISETP.GE.AND P0, PT, R2, R20.reuse, PT ;  /* 0x000000140200720c */ /* 0x080fe40003f06270 */
[C---:B------:R-:W-:Y:S02]  /*9560*/  ISETP.GE.AND P2, PT, R4.reuse, R21, PT ;  /* 0x000000150400720c */ /* 0x040fe40003f46270 */
[----:B------:R-:W-:Y:S02]  /*9570*/  ISETP.GE.AND P1, PT, R4, R20, PT ;  /* 0x000000140400720c */ /* 0x000fe40003f26270 */
[----:B------:R-:W-:Y:S02]  /*9580*/  IADD3 R2, R0, 0x38, RZ ;  /* 0x0000003800027810 */ /* 0x000fe40007ffe0ff */
[----:B------:R-:W-:Y:S02]  /*9590*/  FSEL R240, R31, -INF , !P0 ;  /* 0xff8000001ff07808 */ /* 0x000fe40004000000 */
[----:B------:R-:W-:-:S02]  /*95a0*/  FSEL R22, R17, -INF , !P2 ;  /* 0xff80000011167808 */ /* 0x000fc40005000000 */
[----:B------:R-:W-:Y:S02]  /*95b0*/  FSEL R23, R19, -INF , !P1 ;  /* 0xff80000013177808 */ /* 0x000fe40004800000 */
[C---:B------:R-:W-:Y:S02]  /*95c0*/  ISETP.GE.AND P0, PT, R0.reuse, R21, PT ;  /* 0x000000150000720c */ /* 0x040fe40003f06270 */
[-C--:B------:R-:W-:Y:S02]  /*95d0*/  ISETP.GE.AND P2, PT, R0, R20.reuse, PT ;  /* 0x000000140000720c */ /* 0x080fe40003f46270 */
[----:B------:R-:W-:Y:S02]  /*95e0*/  ISETP.GE.AND P1, PT, R2, R20, PT ;  /* 0x000000140200720c */ /* 0x000fe40003f26270 */
[----:B------:R-:W-:Y:S02]  /*95f0*/  IADD3 R0, R0, 0x39, RZ ;  /* 0x0000003900007810 */ /* 0x000fe40007ffe0ff */
[----:B------:R-:W-:-:S02]  /*9600*/  FSEL R244, R14, -INF , !P1 ;  /* 0xff8000000ef47808 */ /* 0x000fc40004800000 */
[----:B------:R-:W-:Y:S02]  /*9610*/  ISETP.GE.AND P1, PT, R0, R20, PT ;  /* 0x000000140000720c */ /* 0x000fe40003f26270 */
[----:B------:R-:W-:Y:S02]  /*9620*/  FSEL R20, R16, -INF , !P0 ;  /* 0xff80000010147808 */ /* 0x000fe40004000000 */
[----:B------:R-:W-:Y:S02]  /*9630*/  PLOP3.LUT P0, PT, PT, PT, UP0, 0x80, 0x0 ;  /* 0x000000000000781c */ /* 0x000fe40003f0f008 */
[----:B------:R-:W-:Y:S02]  /*9640*/  FSEL R245, R29, -INF , !P6 ;  /* 0xff8000001df57808 */ /* 0x000fe40007000000 */
[----:B------:R-:W-:Y:S02]  /*9650*/  ISETP.GE.AND P6, PT, R2, R21, PT ;  /* 0x000000150200720c */ /* 0x000fe40003fc6270 */
[----:B------:R-:W-:-:S02]  /*9660*/  FSEL R233, R15, -INF , !P1 ;  /* 0xff8000000fe97808 */ /* 0x000fc40004800000 */
[----:B------:R-:W-:Y:S02]  /*9670*/  FSEL R234, R12, -INF , !P6 ;  /* 0xff8000000cea7808 */ /* 0x000fe40007000000 */
[----:B------:R-:W-:Y:S02]  /*9680*/  ISETP.GE.AND P6, PT, R0, R21, PT ;  /* 0x000000150000720c */ /* 0x000fe40003fc6270 */
[----:B------:R-:W-:Y:S02]  /*9690*/  FSEL R21, R18, -INF , !P2 ;  /* 0xff80000012157808 */ /* 0x000fe40005000000 */
[----:B------:R-:W-:Y:S01]  /*96a0*/  FSEL R227, R13, -INF , !P6 ;  /* 0xff8000000de37808 */ /* 0x000fe20007000000 */
[----:B------:R-:W-:Y:S05]  /*96b0*/  @!P0 BRA `(.L_x_483) ;  /* 0x000006d000008947 */ /* 0x000fea0003800000 */
[----:B------:R-:W2:Y:S01]  /*96c0*/  LDL.64 R118, [R1+0x48] ;  /* 0x0000480001767983 */ /* 0x000ea20000100a00 */
[----:B------:R-:W-:-:S03]  /*96d0*/  ULDC.64 UR4, c[0x0][0x198] ;  /* 0x0000660000047ab9 */ /* 0x000fc60000000a00 */
[----:B------:R-:W3:Y:S01]  /*96e0*/  LDL.64 R248, [R1+0x58] ;  /* 0x0000580001f87983 */ /* 0x000ee20000100a00 */
[----:B------:R-:W-:Y:S01]  /*96f0*/  UMOV UR24, 0x6 ;  /* 0x0000000600187882 */ /* 0x000fe20000000000 */
[----:B------:R-:W-:Y:S01]  /*9700*/  BSSY B0, `(.L_x_484) ;  /* 0x0000067000007945 */ /* 0x000fe20003800000 */
[----:B------:R-:W-:Y:S01]  /*9710*/  USHF.L.U32 UR21, UR4, 0x6, URZ ;  /* 0x0000000604157899 */ /* 0x000fe2000800063f */
[----:B------:R1:W-:Y:S01]  /*9720*/  @P5 STS.128 [R199+0x6000], RZ ;  /* 0x006000ffc7005388 */ /* 0x0003e20000000c00 */
[----:B------:R-:W-:Y:S02]  /*9730*/  UIADD3 UR25, UR8, -0x3, URZ ;  /* 0xfffffffd08197890 */ /* 0x000fe4000fffe03f */
[----:B------:R-:W-:Y:S02]  /*9740*/  USHF.L.U64.HI UR5, UR4, UR24, UR5 ;  /* 0x0000001804057299 */ /* 0x000fe40008010205 */
[----:B------:R-:W-:Y:S01]  /*9750*/  USHF.R.S32.HI UR4, URZ, 0x1f, UR25 ;  /* 0x0000001f3f047899 */ /* 0x000fe20008011419 */
[----:B------:R-:W-:Y:S01]  /*9760*/  IMAD.U32 R0, RZ, RZ, UR21 ;  /* 0x00000015ff007e24 */ /* 0x000fe2000f8e00ff */
[----:B------:R-:W-:-:S04]  /*9770*/  UIMAD UR5, UR5, UR25, URZ ;  /* 0x00000019050572a4 */ /* 0x000fc8000f8e023f */
[----:B------:R-:W-:Y:S01]  /*9780*/  UIMAD UR4, UR4, UR21, UR5 ;  /* 0x00000015040472a4 */ /* 0x000fe2000f8e0205 */
[----:B--2---:R-:W-:Y:S02]  /*9790*/  IMAD.MOV.U32 R5, RZ, RZ, R119 ;  /* 0x000000ffff057224 */ /* 0x004fe400078e0077 */
[----:B---3--:R-:W-:-:S04]  /*97a0*/  IMAD.MOV.U32 R4, RZ, RZ, R248 ;  /* 0x000000ffff047224 */ /* 0x008fc800078e00f8 */
[----:B------:R-:W-:-:S05]  /*97b0*/  IMAD.WIDE.U32 R4, R0, UR25, R4 ;  /* 0x0000001900047c25 */ /* 0x000fca000f8e0004 */
[----:B------:R-:W-:Y:S02]  /*97c0*/  IADD3 R0, R5, UR4, RZ ;  /* 0x0000000405007c10 */ /* 0x000fe4000fffe0ff */
[C---:B------:R-:W-:Y:S02]  /*97d0*/  @!P5 LEA R6, P6, R4.reuse, c[0x0][0x168], 0x1 ;  /* 0x00005a000406da11 */ /* 0x040fe400078c08ff */
        /* <DEDUP_REMOVED lines=24> */
[C-C-:B------:R-:W-:Y:S02]  /*9960*/  @!P5 LEA.HI.X R7, R2.reuse, c[0x0][0x16c], R4.reuse, 0x1, P1 ;  /* 0x00005b000207da11 */ /* 0x140fe400008f0c04 */
[C---:B------:R-:W-:Y:S02]  /*9970*/  @!P3 LEA R16, P1, R2.reuse, c[0x0][0x168], 0x1 ;  /* 0x00005a000210ba11 */ /* 0x040fe400078208ff */
[C---:B---3--:R-:W-:Y:S01]  /*9980*/  @!P4 LEA R10, P2, R2.reuse, c[0x0][0x168], 0x1 ;  /* 0x00005a00020aca11 */ /* 0x048fe200078408ff */
[----:B------:R-:W-:Y:S01]  /*9990*/  @!PT LDS RZ, [RZ] ;  /* 0x00000000fffff984 */ /* 0x000fe20000000800 */
[----:B------:R-:W-:Y:S01]  /*99a0*/  @!PT LDS RZ, [RZ] ;  /* 0x00000000fffff984 */ /* 0x000fe20000000800 */
[----:B------:R-:W-:Y:S01]  /*99b0*/  @!PT LDS RZ, [RZ] ;  /* 0x00000000fffff984 */ /* 0x000fe20000000800 */
[----:B------:R2:W-:Y:S01]  /*99c0*/  @!P5 LDGSTS.E.BYPASS.LTC128B.128 [R199+0x6800], [R6.64] ;  /* 0x0680000006c7dfae */ /* 0x0005e2000b901d52 */
[C-C-:B------:R-:W-:Y:S02]  /*99d0*/  @!P3 LEA.HI.X R17, R2.reuse, c[0x0][0x16c], R4.reuse, 0x1, P1 ;  /* 0x00005b000211ba11 */ /* 0x140fe400008f0c04 */
[----:B------:R-:W-:Y:S01]  /*99e0*/  @!P4 LEA.HI.X R11, R2, c[0x0][0x16c], R4, 0x1, P2 ;  /* 0x00005b00020bca11 */ /* 0x000fe200010f0c04 */
[----:B------:R1:W-:Y:S01]  /*99f0*/  @P4 STS.128 [R199+0x8800], RZ ;  /* 0x008800ffc7004388 */ /* 0x0003e20000000c00 */
[----:B------:R-:W-:-:S02]  /*9a00*/  IADD3.X R4, R4, UR6, RZ, P6, !PT ;  /* 0x0000000604047c10 */ /* 0x000fc4000b7fe4ff */
[C---:B------:R-:W-:Y:S01]  /*9a10*/  @!P5 LEA R18, P6, R0.reuse, c[0x0][0x168], 0x1 ;  /* 0x00005a000012da11 */ /* 0x040fe200078c08ff */
[----:B------:R-:W-:Y:S01]  /*9a20*/  @!PT LDS RZ, [RZ] ;  /* 0x00000000fffff984 */ /* 0x000fe20000000800 */
[----:B------:R-:W-:Y:S01]  /*9a30*/  @!PT LDS RZ, [RZ] ;  /* 0x00000000fffff984 */ /* 0x000fe20000000800 */
[----:B------:R-:W-:Y:S01]  /*9a40*/  @!PT LDS RZ, [RZ] ;  /* 0x00000000fffff984 */ /* 0x000fe20000000800 */
[----:B------:R3:W-:Y:S01]  /*9a50*/  @!P4 LDGSTS.E.BYPASS.LTC128B.128 [R199+0x8800], [R10.64+0x80] ;  /* 0x088000800ac7cfae */ /* 0x0007e2000b901d52 */
[C---:B------:R-:W-:Y:S02]  /*9a60*/  @!P4 LEA R14, P2, R0.reuse, c[0x0][0x168], 0x1 ;  /* 0x00005a00000eca11 */ /* 0x040fe400078408ff */
[C---:B----4-:R-:W-:Y:S01]  /*9a70*/  @!P3 LEA R12, P1, R0.reuse, c[0x0][0x168], 0x1 ;  /* 0x00005a00000cba11 */ /* 0x050fe200078208ff */
[----:B------:R1:W-:Y:S01]  /*9a80*/  @P3 STS.128 [R199+0xa800], RZ ;  /* 0x00a800ffc7003388 */ /* 0x0003e20000000c00 */
[C-C-:B------:R-:W-:Y:S02]  /*9a90*/  @!P5 LEA.HI.X R19, R0.reuse, c[0x0][0x16c], R4.reuse, 0x1, P6 ;  /* 0x00005b000013da11 */ /* 0x140fe400030f0c04 */
[C---:B------:R-:W-:Y:S01]  /*9aa0*/  IADD3 R2, P6, R0.reuse, UR7, RZ ;  /* 0x0000000700027c10 */ /* 0x040fe2000ffde0ff */
[----:B------:R-:W-:Y:S01]  /*9ab0*/  @!PT LDS RZ, [RZ] ;  /* 0x00000000fffff984 */ /* 0x000fe20000000800 */
[----:B------:R-:W-:Y:S01]  /*9ac0*/  @!PT LDS RZ, [RZ] ;  /* 0x00000000fffff984 */ /* 0x000fe20000000800 */
[----:B------:R-:W-:Y:S01]  /*9ad0*/  @!PT LDS RZ, [RZ] ;  /* 0x00000000fffff984 */ /* 0x000fe20000000800 */
[----:B------:R1:W-:Y:S01]  /*9ae0*/  @!P3 LDGSTS.E.BYPASS.LTC128B.128 [R199+0xa800], [R16.64+0x100] ;  /* 0x0a80010010c7bfae */ /* 0x0003e2000b901d52 */
[----:B------:R-:W-:-:S02]  /*9af0*/  @!P4 LEA.HI.X R15, R0, c[0x0][0x16c], R4, 0x1, P2 ;  /* 0x00005b00000fca11 */ /* 0x000fc400010f0c04 */
[----:B------:R-:W-:Y:S01]  /*9b00*/  @!P3 LEA.HI.X R13, R0, c[0x0][0x16c], R4, 0x1, P1 ;  /* 0x00005b00000dba11 */ /* 0x000fe200008f0c04 */
[----:B------:R1:W-:Y:S01]  /*9b10*/  @P5 STS.128 [R199+0x7000], RZ ;  /* 0x007000ffc7005388 */ /* 0x0003e20000000c00 */
[----:B------:R-:W-:-:S03]  /*9b20*/  IADD3.X R4, R4, UR6, RZ, P6, !PT ;  /* 0x0000000604047c10 */ /* 0x000fc6000b7fe4ff */
        /* <DEDUP_REMOVED lines=11> */
[----:B---3--:R-:W-:-:S03]  /*9be0*/  @!P5 LEA R10, P2, R2, c[0x0][0x168], 0x1 ;  /* 0x00005a00020ada11 */ /* 0x008fc600078408ff */
        /* <DEDUP_REMOVED lines=24> */
.L_x_485:
[----:B------:R-:W-:Y:S05]  /*9d70*/  BSYNC B0 ;  /* 0x0000000000007941 */ /* 0x000fea0003800000 */
.L_x_484:
[----:B------:R-:W0:Y:S02]  /*9d80*/  LDGDEPBAR ;  /* 0x00000000000079af */ /* 0x000e240000000000 */
.L_x_483:
[----:B-1----:R-:W2:Y:S04]  /*9d90*/  LDL R11, [R1+0xac] ;  /* 0x0000ac00010b7983 */ /* 0x002ea80000100800 */
[----:B------:R-:W3:Y:S04]  /*9da0*/  LDL R10, [R1+0xb8] ;  /* 0x0000b800010a7983 */ /* 0x000ee80000100800 */
[----:B------:R-:W4:Y:S01]  /*9db0*/  LDL R7, [R1+0xc8] ;  /* 0x0000c80001077983 */ /* 0x000f220000100800 */
[----:B------:R-:W-:Y:S01]  /*9dc0*/  FMNMX.FTZ R0, R116, R20, !PT ;  /* 0x0000001474007209 */ /* 0x000fe20007810000 */
[----:B------:R-:W-:Y:S01]  /*9dd0*/  USHF.L.U32 UR30, UR20, 0x1, URZ ;  /* 0x00000001141e7899 */ /* 0x000fe2000800063f */
[----:B------:R-:W-:Y:S01]  /*9de0*/  PRMT R30, R251, 0x7054, R251 ;  /* 0x00007054fb1e7816 */ /* 0x000fe200000000fb */
[----:B------:R-:W-:Y:S01]  /*9df0*/  UIADD3 UR4, UR23, -0x4498517b, URZ ;  /* 0xbb67ae8517047890 */ /* 0x000fe2000fffe03f */
[----:B------:R-:W-:Y:S01]  /*9e00*/  FMNMX.FTZ R0, R22, R0, !PT ;  /* 0x0000000016007209 */ /* 0x000fe20007810000 */
[----:B------:R-:W-:Y:S01]  /*9e10*/  ULOP3.LUT UR5, UR30, UR23, URZ, 0x3c, !UPT ;  /* 0x000000171e057292 */ /* 0x000fe2000f8e3c3f */
[----:B------:R-:W-:Y:S01]  /*9e20*/  STL [R1+0xd8], R182 ;  /* 0x0000d8b601007387 */ /* 0x000fe20000100800 */
[----:B------:R-:W-:Y:S01]  /*9e30*/  UIADD3 UR26, UR22, -0x61c88647, URZ ;  /* 0x9e3779b9161a7890 */ /* 0x000fe2000fffe03f */
[----:B------:R-:W-:Y:S01]  /*9e40*/  FMNMX.FTZ R0, R156, R0, !PT ;  /* 0x000000009c007209 */ /* 0x000fe20007810000 */
[----:B------:R-:W-:Y:S01]  /*9e50*/  UIADD3 UR25, UR22, 0x3c6ef372, URZ ;  /* 0x3c6ef37216197890 */ /* 0x000fe2000fffe03f */
[----:B------:R-:W-:Y:S01]  /*9e60*/  STL [R1+0xd4], R181 ;  /* 0x0000d4b501007387 */ /* 0x000fe20000100800 */
[----:B------:R-:W-:Y:S01]  /*9e70*/  UIADD3 UR24, UR23, 0x76cf5d0a, URZ ;  /* 0x76cf5d0a17187890 */ /* 0x000fe2000fffe03f */
[----:B------:R-:W-:Y:S01]  /*9e80*/  FMNMX.FTZ R0, R117, R0, !PT ;  /* 0x0000000075007209 */ /* 0x000fe20007810000 */
[----:B------:R-:W-:Y:S01]  /*9e90*/  UIADD3 UR21, UR22, -0x255992d5, URZ ;  /* 0xdaa66d2b16157890 */ /* 0x000fe2000fffe03f */
[----:B------:R-:W-:Y:S01]  /*9ea0*/  LDSM.16.MT88.4 R24, [R177+0xc000] ;  /* 0x00c00000b118783b */ /* 0x000fe20000004200 */
[----:B------:R-:W-:Y:S01]  /*9eb0*/  UIADD3 UR29, UR23, -0x126145ec, URZ ;  /* 0xed9eba14171d7890 */ /* 0x000fe2000fffe03f */
[----:B------:R-:W-:Y:S01]  /*9ec0*/  FMNMX.FTZ R0, R160, R0, !PT ;  /* 0x00000000a0007209 */ /* 0x000fe20007810000 */
[----:B------:R-:W-:Y:S01]  /*9ed0*/  UIADD3 UR27, UR22, -0x4ab325aa, URZ ;  /* 0xb54cda56161b7890 */ /* 0x000fe2000fffe03f */
[----:B------:R-:W-:Y:S01]  /*9ee0*/  LDSM.16.MT88.4 R16, [R178+0xc000] ;  /* 0x00c00000b210783b */ /* 0x000fe20000004200 */
[----:B------:R-:W-:Y:S01]  /*9ef0*/  UIADD3 UR28, UR23, 0x646e171e, URZ ;  /* 0x646e171e171c7890 */ /* 0x000fe2000fffe03f */
[----:B------:R-:W-:Y:S01]  /*9f00*/  FMNMX.FTZ R0, R159, R0, !PT ;  /* 0x000000009f007209 */ /* 0x000fe20007810000 */
[----:B------:R-:W-:Y:S01]  /*9f10*/  UIADD3 UR30, UR30, 0x1, URZ ;  /* 0x000000011e1e7890 */ /* 0x000fe2000fffe03f */
[----:B------:R-:W-:Y:S02]  /*9f20*/  STL [R1+0xd0], R176 ;  /* 0x0000d0b001007387 */ /* 0x000fe40000100800 */
[----:B------:R-:W-:Y:S01]  /*9f30*/  FMNMX.FTZ R2, R161, R0, !PT ;  /* 0x00000000a1027209 */ /* 0x000fe20007810000 */
[----:B------:R-:W-:Y:S01]  /*9f40*/  ULOP3.LUT UR30, UR30, UR23, URZ, 0x3c, !UPT ;  /* 0x000000171e1e7292 */ /* 0x000fe2000f8e3c3f */
        /* <DEDUP_REMOVED lines=19> */
[----:B------:R-:W1:Y:S01]  /*a080*/  SHFL.BFLY PT, R4, R0, 0x2, 0x1f ;  /* 0x0c401f0000047f89 */ /* 0x000e6200000e0000 */
[----:B------:R-:W-:-:S04]  /*a090*/  FMNMX.FTZ R2, R241, R2, !PT ;  /* 0x00000002f1027209 */ /* 0x000fc80007810000 */
[----:B------:R-:W-:-:S04]  /*a0a0*/  FMNMX.FTZ R2, R239, R2, !PT ;  /* 0x00000002ef027209 */ /* 0x000fc80007810000 */
[----:B------:R-:W-:-:S04]  /*a0b0*/  FMNMX.FTZ R2, R243, R2, !PT ;  /* 0x00000002f3027209 */ /* 0x000fc80007810000 */
[----:B------:R-:W-:-:S04]  /*a0c0*/  FMNMX.FTZ R2, R240, R2, !PT ;  /* 0x00000002f0027209 */ /* 0x000fc80007810000 */
[----:B------:R-:W-:-:S04]  /*a0d0*/  FMNMX.FTZ R2, R244, R2, !PT ;  /* 0x00000002f4027209 */ /* 0x000fc80007810000 */
[----:B------:R-:W-:Y:S02]  /*a0e0*/  FMNMX.FTZ R2, R233, R2, !PT ;  /* 0x00000002e9027209 */ /* 0x000fe40007810000 */
[----:B-1----:R-:W-:-:S03]  /*a0f0*/  FMNMX.FTZ R0, R0, R4, !PT ;  /* 0x0000000400007209 */ /* 0x002fc60007810000 */
[----:B------:R-:W1:Y:S04]  /*a100*/  SHFL.BFLY PT, R5, R2, 0x2, 0x1f ;  /* 0x0c401f0002057f89 */ /* 0x000e6800000e0000 */
[----:B------:R-:W1:Y:S02]  /*a110*/  SHFL.BFLY PT, R6, R0, 0x1, 0x1f ;  /* 0x0c201f0000067f89 */ /* 0x000e6400000e0000 */
[----:B-1----:R-:W-:Y:S02]  /*a120*/  FMNMX.FTZ R2, R2, R5, !PT ;  /* 0x0000000502027209 */ /* 0x002fe40007810000 */
[----:B------:R-:W-:-:S04]  /*a130*/  FMNMX.FTZ R152, R0, R6, !PT ;  /* 0x0000000600987209 */ /* 0x000fc80007810000 */
[C---:B------:R-:W-:Y:S01]  /*a140*/  FSETP.NEU.FTZ.AND P2, PT, R152.reuse, -INF , PT ;  /* 0xff8000009800780b */ /* 0x040fe20003f5d000 */
[----:B------:R-:W-:-:S05]  /*a150*/  FMUL.FTZ R12, R152, c[0x0][0x23c] ;  /* 0x00008f00980c7a20 */ /* 0x000fca0000410000 */
[----:B------:R-:W-:Y:S01]  /*a160*/  FSEL R12, R12, RZ, P2 ;  /* 0x000000ff0c0c7208 */ /* 0x000fe20001000000 */
[----:B--2---:R-:W-:Y:S02]  /*a170*/  IMAD.WIDE.U32 R220, R11, -0x326172a9, RZ ;  /* 0xcd9e8d570bdc7825 */ /* 0x004fe400078e00ff */
[----:B------:R-:W1:Y:S03]  /*a180*/  SHFL.BFLY PT, R11, R2, 0x1, 0x1f ;  /* 0x0c201f00020b7f89 */ /* 0x000e6600000e0000 */
[----:B---3--:R-:W-:Y:S01]  /*a190*/  LOP3.LUT R4, R221, R10, RZ, 0x3c, !PT ;  /* 0x0000000add047212 */ /* 0x008fe200078e3cff */
[----:B------:R-:W-:Y:S02]  /*a1a0*/  FFMA.FTZ R10, R20, c[0x0][0x23c], -R12 ;  /* 0x00008f00140a7a23 */ /* 0x000fe4000001080c */
[----:B----4-:R-:W-:Y:S02]  /*a1b0*/  IMAD.WIDE.U32 R214, R7, -0x2daee0ad, RZ ;  /* 0xd2511f5307d67825 */ /* 0x010fe400078e00ff */
[----:B------:R-:W-:Y:S02]  /*a1c0*/  MUFU.EX2 R230, R10 ;  /* 0x0000000a00e67308 */ /* 0x000fe40000000800 */
[----:B------:R-:W-:Y:S01]  /*a1d0*/  IMAD.WIDE.U32 R142, R4, -0x2daee0ad, RZ ;  /* 0xd2511f53048e7825 */ /* 0x000fe200078e00ff */
[----:B------:R-:W-:Y:S01]  /*a1e0*/  LOP3.LUT R4, R215, UR5, RZ, 0x3c, !PT ;  /* 0x00000005d7047c12 */ /* 0x000fe2000f8e3cff */
[----:B------:R-:W-:-:S03]  /*a1f0*/  UIADD3 UR5, UR23, 0x32370b8f, URZ ;  /* 0x32370b8f17057890 */ /* 0x000fc6000fffe03f */
[----:B------:R-:W-:Y:S01]  /*a200*/  LOP3.LUT R118, R143, UR4, R214, 0x96, !PT ;  /* 0x000000048f767c12 */ /* 0x000fe2000f8e96d6 */
[----:B------:R-:W-:Y:S01]  /*a210*/  IMAD.WIDE.U32 R4, R4, -0x326172a9, RZ ;  /* 0xcd9e8d5704047825 */ /* 0x000fe200078e00ff */
[----:B------:R-:W-:-:S03]  /*a220*/  UIADD3 UR4, UR22, 0x78dde6e4, URZ ;  /* 0x78dde6e416047890 */ /* 0x000fc6000fffe03f */
[----:B------:R-:W-:Y:S01]  /*a230*/  IMAD.WIDE.U32 R118, R118, -0x326172a9, RZ ;  /* 0xcd9e8d5776767825 */ /* 0x000fe200078e00ff */
[----:B------:R-:W-:Y:S02]  /*a240*/  LOP3.LUT R5, R5, UR26, R220, 0x96, !PT ;  /* 0x0000001a05057c12 */ /* 0x000fe4000f8e96dc */
[----:B-1----:R-:W-:Y:S02]  /*a250*/  FMNMX.FTZ R151, R2, R11, !PT ;  /* 0x0000000b02977209 */ /* 0x002fe40007810000 */
[----:B------:R-:W-:Y:S01]  /*a260*/  LOP3.LUT R6, R119, UR25, R4, 0x96, !PT ;  /* 0x0000001977067c12 */ /* 0x000fe2000f8e9604 */
[----:B------:R-:W-:Y:S01]  /*a270*/  IMAD.WIDE.U32 R4, R5, -0x2daee0ad, RZ ;  /* 0xd2511f5305047825 */ /* 0x000fe200078e00ff */
[----:B------:R-:W-:-:S03]  /*a280*/  FSETP.NEU.FTZ.AND P1, PT, R151, -INF , PT ;  /* 0xff8000009700780b */ /* 0x000fc60003f3d000 */
[----:B------:R-:W-:Y:S01]  /*a290*/  IMAD.WIDE.U32 R6, R6, -0x2daee0ad, RZ ;  /* 0xd2511f5306067825 */ /* 0x000fe200078e00ff */
[----:B------:R-:W-:-:S03]  /*a2a0*/  LOP3.LUT R0, R5, UR24, R142, 0x96, !PT ;  /* 0x0000001805007c12 */ /* 0x000fc6000f8e968e */
[----:B------:R-:W-:Y:S01]  /*a2b0*/  FMUL.FTZ R11, R151, c[0x0][0x23c] ;  /* 0x00008f00970b7a20 */ /* 0x000fe20000410000 */
[----:B------:R-:W-:Y:S01]  /*a2c0*/  LOP3.LUT R4, R7, UR5, R4, 0x96, !PT ;  /* 0x0000000507047c12 */ /* 0x000fe2000f8e9604 */
[----:B------:R-:W-:-:S03]  /*a2d0*/  IMAD.WIDE.U32 R138, R0, -0x326172a9, RZ ;  /* 0xcd9e8d57008a7825 */ /* 0x000fc600078e00ff */
[----:B------:R-:W-:Y:S01]  /*a2e0*/  FSEL R11, R11, RZ, P1 ;  /* 0x000000ff0b0b7208 */ /* 0x000fe20000800000 */
[----:B------:R-:W-:Y:S01]  /*a2f0*/  FFMA.FTZ R0, R22, c[0x0][0x23c], -R12 ;  /* 0x00008f0016007a23 */ /* 0x000fe2000001080c */
[C-C-:B------:R-:W-:Y:S01]  /*a300*/  LOP3.LUT R2, R139.reuse, UR21, R118.reuse, 0x96, !PT ;  /* 0x000000158b027c12 */ /* 0x140fe2000f8e9676 */
[----:B------:R-:W-:Y:S01]  /*a310*/  IMAD.WIDE.U32 R140, R4, -0x326172a9, RZ ;  /* 0xcd9e8d57048c7825 */ /* 0x000fe200078e00ff */
[----:B------:R-:W-:Y:S01]  /*a320*/  LOP3.LUT R4, R139, UR21, R118, 0x96, !PT ;  /* 0x000000158b047c12 */ /* 0x000fe2000f8e9676 */
[----:B------:R1:W-:Y:S02]  /*a330*/  MUFU.EX2 R167, R0 ;  /* 0x0000000000a77308 */ /* 0x0003e40000000800 */
[----:B------:R-:W-:Y:S02]  /*a340*/  IMAD R2, R2, -0x2daee0ad, RZ ;  /* 0xd2511f5302027824 */ /* 0x000fe400078e02ff */
[----:B------:R-:W-:-:S04]  /*a350*/  IMAD.WIDE.U32 R154, R4, -0x2daee0ad, RZ ;  /* 0xd2511f53049a7825 */ /* 0x000fc800078e00ff */
[----:B------:R-:W-:Y:S01]  /*a360*/  FFMA.FTZ R5, R156, c[0x0][0x23c], -R12 ;  /* 0x00008f009c057a23 */ /* 0x000fe2000001080c */
[----:B------:R-:W-:-:S03]  /*a370*/  LOP3.LUT R6, R155, UR29, R6, 0x96, !PT ;  /* 0x0000001d9b067c12 */ /* 0x000fc6000f8e9606 */
[----:B------:R2:W-:Y:S02]  /*a380*/  MUFU.EX2 R165, R5 ;  /* 0x0000000500a57308 */ /* 0x0005e40000000800 */
[----:B------:R-:W-:Y:S01]  /*a390*/  IMAD.WIDE.U32 R136, R6, -0x326172a9, RZ ;  /* 0xcd9e8d5706887825 */ /* 0x000fe200078e00ff */
[----:B-1----:R-:W-:-:S05]  /*a3a0*/  LOP3.LUT R0, R141, UR4, R138, 0x96, !PT ;  /* 0x000000048d007c12 */ /* 0x002fca000f8e968a */
[----:B------:R-:W-:-:S04]  /*a3b0*/  IMAD.WIDE.U32 R28, R0, -0x2daee0ad, RZ ;  /* 0xd2511f53001c7825 */ /* 0x000fc800078e00ff */
[----:B------:R-:W-:Y:S01]  /*a3c0*/  FFMA.FTZ R0, R117, c[0x0][0x23c], -R12 ;  /* 0x00008f0075007a23 */ /* 0x000fe2000001080c */
[----:B------:R-:W-:Y:S01]  /*a3d0*/  LOP3.LUT R4, R29, UR15, R2, 0x96, !PT ;  /* 0x0000000f1d047c12 */ /* 0x000fe2000f8e9602 */
[----:B------:R-:W-:Y:S02]  /*a3e0*/  FFMA.FTZ R2, R21, c[0x0][0x23c], -R11 ;  /* 0x00008f0015027a23 */ /* 0x000fe4000001080b */
[----:B------:R1:W-:Y:S02]  /*a3f0*/  MUFU.EX2 R217, R0 ;  /* 0x0000000000d97308 */ /* 0x0003e40000000800 */
[----:B--2---:R-:W-:-:S05]  /*a400*/  IMAD.WIDE.U32 R4, R4, -0x326172a9, RZ ;  /* 0xcd9e8d5704047825 */ /* 0x004fca00078e00ff */
[C---:B------:R-:W-:Y:S01]  /*a410*/  LOP3.LUT R10, R4.reuse, 0xff, RZ, 0xc0, !PT ;  /* 0x000000ff040a7812 */ /* 0x040fe200078ec0ff */
[----:B------:R2:W-:Y:S01]  /*a420*/  MUFU.EX2 R181, R2 ;  /* 0x0000000200b57308 */ /* 0x0005e20000000800 */
[----:B------:R-:W-:Y:S02]  /*a430*/  SHF.R.U32.HI R7, RZ, 0x18, R4 ;  /* 0x00000018ff077819 */ /* 0x000fe40000011604 */
[----:B-1----:R-:W-:-:S04]  /*a440*/  LOP3.LUT R0, R4, 0xffff, RZ, 0xc0, !PT ;  /* 0x0000ffff04007812 */ /* 0x002fc800078ec0ff */
[----:B------:R-:W-:Y:S02]  /*a450*/  SHF.R.U32.HI R6, RZ, 0x8, R0 ;  /* 0x00000008ff067819 */ /* 0x000fe40000011600 */
[----:B--2---:R-:W-:Y:S01]  /*a460*/  SHF.R.U32.HI R2, RZ, 0x10, R4 ;  /* 0x00000010ff027819 */ /* 0x004fe20000011604 */
[----:B------:R-:W-:Y:S01]  /*a470*/  FFMA.FTZ R4, R23, c[0x0][0x23c], -R11 ;  /* 0x00008f0017047a23 */ /* 0x000fe2000001080b */
[----:B------:R-:W-:Y:S01]  /*a480*/  PRMT R14, R10, 0x5410, R6 ;  /* 0x000054100a0e7816 */ /* 0x000fe20000000006 */
[----:B------:R-:W1:Y:S01]  /*a490*/  LDSM.16.MT88.4 R20, [R180+0xc000] ;  /* 0x00c00000b414783b */ /* 0x000e620000004200 */
[----:B------:R-:W-:Y:S01]  /*a4a0*/  LOP3.LUT R0, R2, 0xff, RZ, 0xc0, !PT ;  /* 0x000000ff02007812 */ /* 0x000fe200078ec0ff */
[----:B------:R2:W3:Y:S01]  /*a4b0*/  MUFU.EX2 R216, R4 ;  /* 0x0000000400d87308 */ /* 0x0004e20000000800 */
[----:B------:R-:W-:Y:S02]  /*a4c0*/  FSEL R6, R151, RZ, P1 ;  /* 0x000000ff97067208 */ /* 0x000fe40000800000 */
[----:B------:R-:W-:-:S03]  /*a4d0*/  PRMT R13, R0, 0x5410, R7 ;  /* 0x00005410000d7816 */ /* 0x000fc60000000007 */
[----:B------:R-:W-:-:S04]  /*a4e0*/  FADD.FTZ R3, R3, -R6 ;  /* 0x8000000603037221 */ /* 0x000fc80000010000 */
[----:B------:R-:W-:Y:S01]  /*a4f0*/  FMUL.FTZ R3, R3, c[0x0][0x23c] ;  /* 0x00008f0003037a20 */ /* 0x000fe20000410000 */
[----:B--2---:R-:W-:Y:S01]  /*a500*/  LOP3.LUT R4, R5, UR27, R136, 0x96, !PT ;  /* 0x0000001b05047c12 */ /* 0x004fe2000f8e9688 */
[----:B------:R-:W-:-:S03]  /*a510*/  FFMA.FTZ R5, R158, c[0x0][0x23c], -R11 ;  /* 0x00008f009e057a23 */ /* 0x000fc6000001080b */
[C---:B------:R-:W-:Y:S01]  /*a520*/  LOP3.LUT R0, R4.reuse, 0xffff, RZ, 0xc0, !PT ;  /* 0x0000ffff04007812 */ /* 0x040fe200078ec0ff */
[----:B------:R2:W-:Y:S01]  /*a530*/  MUFU.EX2 R166, R5 ;  /* 0x0000000500a67308 */ /* 0x0005e20000000800 */
[--C-:B------:R-:W-:Y:S02]  /*a540*/  SHF.R.U32.HI R2, RZ, 0x10, R4.reuse ;  /* 0x00000010ff027819 */ /* 0x100fe40000011604 */
[----:B------:R-:W-:Y:S02]  /*a550*/  SHF.R.U32.HI R7, RZ, 0x18, R4 ;  /* 0x00000018ff077819 */ /* 0x000fe40000011604 */
[----:B------:R-:W-:Y:S02]  /*a560*/  LOP3.LUT R10, R4, 0xff, RZ, 0xc0, !PT ;  /* 0x000000ff040a7812 */ /* 0x000fe400078ec0ff */
[----:B------:R-:W-:-:S05]  /*a570*/  FSEL R4, R152, RZ, P2 ;  /* 0x000000ff98047208 */ /* 0x000fca0001000000 */
[----:B------:R-:W-:Y:S02]  /*a580*/  FADD.FTZ R4, R116, -R4 ;  /* 0x8000000474047221 */ /* 0x000fe40000010000 */
[----:B------:R4:W1:Y:S01]  /*a590*/  MUFU.EX2 R116, R3 ;  /* 0x0000000300747308 */ /* 0x0008620000000800 */
[----:B--2---:R-:W-:Y:S01]  /*a5a0*/  SHF.R.U32.HI R5, RZ, 0x8, R0 ;  /* 0x00000008ff057819 */ /* 0x004fe20000011600 */
[----:B------:R-:W-:Y:S01]  /*a5b0*/  FMUL.FTZ R4, R4, c[0x0][0x23c] ;  /* 0x00008f0004047a20 */ /* 0x000fe20000410000 */
[----:B------:R-:W-:Y:S01]  /*a5c0*/  LOP3.LUT R0, R2, 0xff, RZ, 0xc0, !PT ;  /* 0x000000ff02007812 */ /* 0x000fe200078ec0ff */
[----:B------:R-:W-:Y:S01]  /*a5d0*/  FFMA.FTZ R2, R157, c[0x0][0x23c], -R11 ;  /* 0x00008f009d027a23 */ /* 0x000fe2000001080b */
[----:B------:R-:W-:Y:S01]  /*a5e0*/  PRMT R5, R10, 0x5410, R5 ;  /* 0x000054100a057816 */ /* 0x000fe20000000005 */
[----:B------:R-:W-:Y:S01]  /*a5f0*/  FFMA.FTZ R10, R161, c[0x0][0x23c], -R12 ;  /* 0x00008f00a10a7a23 */ /* 0x000fe2000001080c */
[----:B------:R-:W-:Y:S01]  /*a600*/  PRMT R7, R0, 0x5410, R7 ;  /* 0x0000541000077816 */ /* 0x000fe20000000007 */
[----:B------:R2:W-:Y:S01]  /*a610*/  MUFU.EX2 R231, R2 ;  /* 0x0000000200e77308 */ /* 0x0005e20000000800 */
[----:B---3--:R-:W-:-:S04]  /*a620*/  F2FP.BF16.PACK_AB R0, R216, R181 ;  /* 0x000000b5d800723e */ /* 0x008fc800000010ff */
[C---:B------:R-:W-:Y:S02]  /*a630*/  PRMT R213, R0.reuse, 0x7610, R213 ;  /* 0x0000761000d57816 */ /* 0x040fe400000000d5 */
[----:B------:R-:W-:Y:S01]  /*a640*/  PRMT R211, R0, 0x7632, R211 ;  /* 0x0000763200d37816 */ /* 0x000fe200000000d3 */
[----:B------:R-:W3:Y:S01]  /*a650*/  MUFU.EX2 R117, R4 ;  /* 0x0000000400757308 */ /* 0x000ee20000000800 */
[----:B------:R-:W-:Y:S01]  /*a660*/  F2FP.BF16.PACK_AB R0, R217, R165 ;  /* 0x000000a5d900723e */ /* 0x000fe200000010ff */
[--C-:B----4-:R-:W-:Y:S01]  /*a670*/  HSET2.LE.AND R3, R13, R30.reuse, PT ;  /* 0x0000001e0d037233 */ /* 0x110fe20003803000 */
[-C--:B-1----:R-:W-:Y:S02]  /*a680*/  FMUL.FTZ R126, R126, R116.reuse ;  /* 0x000000747e7e7220 */ /* 0x082fe40000410000 */
[C---:B------:R-:W-:Y:S01]  /*a690*/  PRMT R209, R0.reuse, 0x7610, R209 ;  /* 0x0000761000d17816 */ /* 0x040fe200000000d1 */
[----:B------:R-:W-:Y:S01]  /*a6a0*/  FMUL.FTZ R127, R127, R116 ;  /* 0x000000747f7f7220 */ /* 0x000fe20000410000 */
[----:B------:R-:W-:Y:S01]  /*a6b0*/  PRMT R208, R0, 0x7632, R208 ;  /* 0x0000763200d07816 */ /* 0x000fe200000000d0 */
[----:B------:R-:W-:Y:S01]  /*a6c0*/  HSET2.LE.AND R0, R5, R30, PT ;  /* 0x0000001e05007233 */ /* 0x000fe20003803000 */
[----:B--2---:R-:W-:Y:S01]  /*a6d0*/  F2FP.BF16.PACK_AB R2, R167, R230 ;  /* 0x000000e6a702723e */ /* 0x004fe200000010ff */
[-C--:B------:R-:W-:Y:S01]  /*a6e0*/  FMUL.FTZ R38, R38, R116.reuse ;  /* 0x0000007426267220 */ /* 0x080fe20000410000 */
[----:B------:R-:W-:Y:S01]  /*a6f0*/  PRMT R5, R213, 0x5410, R211 ;  /* 0x00005410d5057816 */ /* 0x000fe200000000d3 */
[-C--:B------:R-:W-:Y:S01]  /*a700*/  FMUL.FTZ R39, R39, R116.reuse ;  /* 0x0000007427277220 */ /* 0x080fe20000410000 */
[----:B------:R-:W-:Y:S01]  /*a710*/  PRMT R210, R2, 0x7610, R210 ;  /* 0x0000761002d27816 */ /* 0x000fe200000000d2 */
[----:B------:R-:W-:Y:S01]  /*a720*/  FMUL.FTZ R42, R42, R116 ;  /* 0x000000742a2a7220 */ /* 0x000fe20000410000 */
[----:B------:R-:W-:Y:S01]  /*a730*/  PRMT R212, R2, 0x7632, R212 ;  /* 0x0000763202d47816 */ /* 0x000fe200000000d4 */
[-C--:B---3--:R-:W-:Y:S01]  /*a740*/  FMUL.FTZ R124, R124, R117.reuse ;  /* 0x000000757c7c7220 */ /* 0x088fe20000410000 */
[----:B------:R-:W-:Y:S01]  /*a750*/  F2FP.BF16.PACK_AB R2, R231, R166 ;  /* 0x000000a6e702723e */ /* 0x000fe200000010ff */
[-C--:B------:R-:W-:Y:S01]  /*a760*/  FMUL.FTZ R125, R125, R117.reuse ;  /* 0x000000757d7d7220 */ /* 0x080fe20000410000 */
[----:B------:R1:W-:Y:S01]  /*a770*/  MUFU.EX2 R229, R10 ;  /* 0x0000000a00e57308 */ /* 0x0003e20000000800 */
[-C--:B------:R-:W-:Y:S01]  /*a780*/  FMUL.FTZ R36, R36, R117.reuse ;  /* 0x0000007524247220 */ /* 0x080fe20000410000 */
[C---:B------:R-:W-:Y:S01]  /*a790*/  PRMT R155, R2.reuse, 0x7610, R155 ;  /* 0x00007610029b7816 */ /* 0x040fe2000000009b */
[-C--:B------:R-:W-:Y:S01]  /*a7a0*/  FMUL.FTZ R37, R37, R117.reuse ;  /* 0x0000007525257220 */ /* 0x080fe20000410000 */
[----:B------:R-:W-:Y:S01]  /*a7b0*/  PRMT R153, R2, 0x7632, R153 ;  /* 0x0000763202997816 */ /* 0x000fe20000000099 */
[-C--:B------:R-:W-:Y:S01]  /*a7c0*/  FMUL.FTZ R40, R40, R117.reuse ;  /* 0x0000007528287220 */ /* 0x080fe20000410000 */
[----:B------:R-:W-:Y:S01]  /*a7d0*/  PRMT R2, R210, 0x5410, R212 ;  /* 0x00005410d2027816 */ /* 0x000fe200000000d4 */
[----:B------:R-:W-:-:S02]  /*a7e0*/  FMUL.FTZ R41, R41, R117 ;  /* 0x0000007529297220 */ /* 0x000fc40000410000 */
[----:B------:R-:W-:Y:S01]  /*a7f0*/  FMUL.FTZ R43, R43, R116 ;  /* 0x000000742b2b7220 */ /* 0x000fe20000410000 */
[----:B------:R-:W-:Y:S01]  /*a800*/  LOP3.LUT R4, R0, R2, RZ, 0xc0, !PT ;  /* 0x0000000200047212 */ /* 0x000fe200078ec0ff */
[--C-:B------:R-:W-:Y:S01]  /*a810*/  HSET2.LE.AND R0, R7, R30.reuse, PT ;  /* 0x0000001e07007233 */ /* 0x100fe20003803000 */
[-C--:B------:R-:W-:Y:S01]  /*a820*/  FMUL.FTZ R120, R120, R117.reuse ;  /* 0x0000007578787220 */ /* 0x080fe20000410000 */
[----:B------:R-:W-:Y:S01]  /*a830*/  HSET2.LE.AND R2, R14, R30, PT ;  /* 0x0000001e0e027233 */ /* 0x000fe20003803000 */
[----:B------:R-:W-:Y:S02]  /*a840*/  FMUL.FTZ R121, R121, R117 ;  /* 0x0000007579797220 */ /* 0x000fe40000410000 */
[----:B------:R-:W-:Y:S01]  /*a850*/  LOP3.LUT R5, R0, R5, RZ, 0xc0, !PT ;  /* 0x0000000500057212 */ /* 0x000fe200078ec0ff */
[-C--:B------:R-:W-:Y:S01]  /*a860*/  FMUL.FTZ R122, R122, R116.reuse ;  /* 0x000000747a7a7220 */ /* 0x080fe20000410000 */
[----:B------:R-:W-:Y:S01]  /*a870*/  PRMT R0, R209, 0x5410, R208 ;  /* 0x00005410d1007816 */ /* 0x000fe200000000d0 */
[----:B------:R-:W-:-:S02]  /*a880*/  FMUL.FTZ R123, R123, R116 ;  /* 0x000000747b7b7220 */ /* 0x000fc40000410000 */
[-C--:B------:R-:W-:Y:S01]  /*a890*/  FMUL.FTZ R44, R44, R117.reuse ;  /* 0x000000752c2c7220 */ /* 0x080fe20000410000 */
[----:B------:R-:W-:Y:S01]  /*a8a0*/  LOP3.LUT R6, R2, R0, RZ, 0xc0, !PT ;  /* 0x0000000002067212 */ /* 0x000fe200078ec0ff */
[-C--:B------:R-:W-:Y:S01]  /*a8b0*/  FMUL.FTZ R45, R45, R117.reuse ;  /* 0x000000752d2d7220 */ /* 0x080fe20000410000 */
[----:B------:R-:W-:Y:S01]  /*a8c0*/  PRMT R0, R155, 0x5410, R153 ;  /* 0x000054109b007816 */ /* 0x000fe20000000099 */
[-C--:B------:R-:W-:Y:S01]  /*a8d0*/  FMUL.FTZ R46, R46, R116.reuse ;  /* 0x000000742e2e7220 */ /* 0x080fe20000410000 */
[----:B------:R-:W-:Y:S01]  /*a8e0*/  LOP3.LUT R2, R137, UR17, R140, 0x96, !PT ;  /* 0x0000001189027c12 */ /* 0x000fe2000f8e968c */
[----:B------:R-:W-:Y:S01]  /*a8f0*/  FMUL.FTZ R47, R47, R116 ;  /* 0x000000742f2f7220 */ /* 0x000fe20000410000 */
[----:B------:R-:W-:Y:S01]  /*a900*/  LOP3.LUT R7, R3, R0, RZ, 0xc0, !PT ;  /* 0x0000000003077212 */ /* 0x000fe200078ec0ff */
[-C--:B------:R-:W-:Y:S02]  /*a910*/  FMUL.FTZ R48, R48, R117.reuse ;  /* 0x0000007530307220 */ /* 0x080fe40000410000 */
[----:B------:R-:W-:-:S02]  /*a920*/  FMUL.FTZ R49, R49, R117 ;  /* 0x0000007531317220 */ /* 0x000fc40000410000 */
        /* <DEDUP_REMOVED lines=12> */
[----:B------:R-:W2:Y:S01]  /*a9f0*/  LDSM.16.MT88.4 R16, [R177+0xe000] ;  /* 0x00e00000b110783b */ /* 0x000ea20000004200 */
[----:B------:R-:W-:Y:S02]  /*aa00*/  FMUL.FTZ R67, R67, R116 ;  /* 0x0000007443437220 */ /* 0x000fe40000410000 */
[-C--:B------:R-:W-:Y:S02]  /*aa10*/  FMUL.FTZ R52, R52, R117.reuse ;  /* 0x0000007534347220 */ /* 0x080fe40000410000 */
[----:B------:R-:W-:-:S02]  /*aa20*/  FMUL.FTZ R53, R53, R117 ;  /* 0x0000007535357220 */ /* 0x000fc40000410000 */
[C---:B------:R-:W-:Y:S01]  /*aa30*/  HMMA.16816.F32.BF16 R120, R4.reuse, R24, R120 ;  /* 0x000000180478723c */ /* 0x040fe20000041878 */
[----:B------:R-:W3:Y:S01]  /*aa40*/  LDSM.16.MT88.4 R24, [R179+0xc000] ;  /* 0x00c00000b318783b */ /* 0x000ee20000004200 */
[-C--:B------:R-:W-:Y:S02]  /*aa50*/  FMUL.FTZ R54, R54, R116.reuse ;  /* 0x0000007436367220 */ /* 0x080fe40000410000 */
[-C--:B------:R-:W-:Y:S02]  /*aa60*/  FMUL.FTZ R55, R55, R116.reuse ;  /* 0x0000007437377220 */ /* 0x080fe40000410000 */
[-C--:B------:R-:W-:Y:S02]  /*aa70*/  FMUL.FTZ R56, R56, R117.reuse ;  /* 0x0000007538387220 */ /* 0x080fe40000410000 */
[----:B------:R-:W-:Y:S01]  /*aa80*/  HMMA.16816.F32.BF16 R32, R4, R20, R44 ;  /* 0x000000140420723c */ /* 0x000fe2000004182c */
[----:B------:R-:W-:Y:S02]  /*aa90*/  FMUL.FTZ R57, R57, R117 ;  /* 0x0000007539397220 */ /* 0x000fe40000410000 */
[----:B------:R-:W-:-:S02]  /*aaa0*/  FMUL.FTZ R58, R58, R116 ;  /* 0x000000743a3a7220 */ /* 0x000fc40000410000 */
[-C--:B------:R-:W-:Y:S02]  /*aab0*/  FMUL.FTZ R59, R59, R116.reuse ;  /* 0x000000743b3b7220 */ /* 0x080fe40000410000 */
[-C--:B------:R-:W-:Y:S01]  /*aac0*/  FMUL.FTZ R68, R68, R117.reuse ;  /* 0x0000007544447220 */ /* 0x080fe20000410000 */
[----:B------:R-:W-:Y:S01]  /*aad0*/  HMMA.16816.F32.BF16 R48, R4, R22, R48 ;  /* 0x000000160430723c */ /* 0x000fe20000041830 */
[----:B------:R-:W4:Y:S01]  /*aae0*/  LDSM.16.MT88.4 R20, [R178+0xe000] ;  /* 0x00e00000b214783b */ /* 0x000f220000004200 */
[-C--:B------:R-:W-:Y:S02]  /*aaf0*/  FMUL.FTZ R69, R69, R117.reuse ;  /* 0x0000007545457220 */ /* 0x080fe40000410000 */
[-C--:B------:R-:W-:Y:S02]  /*ab00*/  FMUL.FTZ R70, R70, R116.reuse ;  /* 0x0000007446467220 */ /* 0x080fe40000410000 */
[----:B------:R-:W-:Y:S02]  /*ab10*/  FMUL.FTZ R71, R71, R116 ;  /* 0x0000007447477220 */ /* 0x000fe40000410000 */
[----:B------:R-:W-:-:S02]  /*ab20*/  FMUL.FTZ R72, R72, R117 ;  /* 0x0000007548487220 */ /* 0x000fc40000410000 */
[-C--:B------:R-:W-:Y:S02]  /*ab30*/  FMUL.FTZ R73, R73, R117.reuse ;  /* 0x0000007549497220 */ /* 0x080fe40000410000 */
[-C--:B------:R-:W-:Y:S02]  /*ab40*/  FMUL.FTZ R74, R74, R116.reuse ;  /* 0x000000744a4a7220 */ /* 0x080fe40000410000 */
[-C--:B------:R-:W-:Y:S02]  /*ab50*/  FMUL.FTZ R75, R75, R116.reuse ;  /* 0x000000744b4b7220 */ /* 0x080fe40000410000 */
[-C--:B------:R-:W-:Y:S01]  /*ab60*/  FMUL.FTZ R84, R84, R117.reuse ;  /* 0x0000007554547220 */ /* 0x080fe20000410000 */
[----:B--2---:R-:W-:Y:S01]  /*ab70*/  HMMA.16816.F32.BF16 R40, R4, R16, R60 ;  /* 0x000000100428723c */ /* 0x004fe2000004183c */
[----:B------:R-:W-:Y:S02]  /*ab80*/  FMUL.FTZ R85, R85, R117 ;  /* 0x0000007555557220 */ /* 0x000fe40000410000 */
[----:B------:R-:W-:-:S02]  /*ab90*/  FMUL.FTZ R86, R86, R116 ;  /* 0x0000007456567220 */ /* 0x000fc40000410000 */
[-C--:B------:R-:W-:Y:S02]  /*aba0*/  FMUL.FTZ R87, R87, R116.reuse ;  /* 0x0000007457577220 */ /* 0x080fe40000410000 */
[-C--:B------:R-:W-:Y:S01]  /*abb0*/  FMUL.FTZ R88, R88, R117.reuse ;  /* 0x0000007558587220 */ /* 0x080fe20000410000 */
[C---:B------:R-:W-:Y:S01]  /*abc0*/  HMMA.16816.F32.BF16 R36, R4.reuse, R18, R64 ;  /* 0x000000120424723c */ /* 0x040fe20000041840 */
[----:B------:R-:W2:Y:S01]  /*abd0*/  LDSM.16.MT88.4 R16, [R179+0xe000] ;  /* 0x00e00000b310783b */ /* 0x000ea20000004200 */
[-C--:B------:R-:W-:Y:S02]  /*abe0*/  FMUL.FTZ R89, R89, R117.reuse ;  /* 0x0000007559597220 */ /* 0x080fe40000410000 */
[-C--:B------:R-:W-:Y:S02]  /*abf0*/  FMUL.FTZ R90, R90, R116.reuse ;  /* 0x000000745a5a7220 */ /* 0x080fe40000410000 */
[----:B------:R-:W-:Y:S02]  /*ac00*/  FMUL.FTZ R91, R91, R116 ;  /* 0x000000745b5b7220 */ /* 0x000fe40000410000 */
[----:B---3--:R-:W-:Y:S01]  /*ac10*/  HMMA.16816.F32.BF16 R172, R4, R24, R52 ;  /* 0x0000001804ac723c */ /* 0x008fe20000041834 */
[----:B------:R-:W-:-:S02]  /*ac20*/  FMUL.FTZ R76, R76, R117 ;  /* 0x000000754c4c7220 */ /* 0x000fc40000410000 */
[-C--:B------:R-:W-:Y:S02]  /*ac30*/  FMUL.FTZ R77, R77, R117.reuse ;  /* 0x000000754d4d7220 */ /* 0x080fe40000410000 */
[-C--:B------:R-:W-:Y:S02]  /*ac40*/  FMUL.FTZ R78, R78, R116.reuse ;  /* 0x000000744e4e7220 */ /* 0x080fe40000410000 */
[-C--:B------:R-:W-:Y:S01]  /*ac50*/  FMUL.FTZ R79, R79, R116.reuse ;  /* 0x000000744f4f7220 */ /* 0x080fe20000410000 */
[----:B------:R-:W-:Y:S01]  /*ac60*/  HMMA.16816.F32.BF16 R168, R4, R26, R56 ;  /* 0x0000001a04a8723c */ /* 0x000fe20000041838 */
[----:B------:R-:W3:Y:S01]  /*ac70*/  LDSM.16.MT88.4 R24, [R180+0xe000] ;  /* 0x00e00000b418783b */ /* 0x000ee20000004200 */
[-C--:B------:R-:W-:Y:S02]  /*ac80*/  FMUL.FTZ R80, R80, R117.reuse ;  /* 0x0000007550507220 */ /* 0x080fe40000410000 */
[----:B------:R-:W-:Y:S02]  /*ac90*/  FMUL.FTZ R81, R81, R117 ;  /* 0x0000007551517220 */ /* 0x000fe40000410000 */
[----:B------:R-:W-:-:S02]  /*aca0*/  FMUL.FTZ R82, R82, R116 ;  /* 0x0000007452527220 */ /* 0x000fc40000410000 */
[C---:B----4-:R-:W-:Y:S01]  /*acb0*/  HMMA.16816.F32.BF16 R68, R4.reuse, R20, R68 ;  /* 0x000000140444723c */ /* 0x050fe20000041844 */
[-C--:B------:R-:W-:Y:S02]  /*acc0*/  FMUL.FTZ R83, R83, R116.reuse ;  /* 0x0000007453537220 */ /* 0x080fe40000410000 */
[-C--:B------:R-:W-:Y:S02]  /*acd0*/  FMUL.FTZ R92, R92, R117.reuse ;  /* 0x000000755c5c7220 */ /* 0x080fe40000410000 */
[----:B------:R-:W-:Y:S02]  /*ace0*/  FMUL.FTZ R93, R93, R117 ;  /* 0x000000755d5d7220 */ /* 0x000fe40000410000 */
[-C--:B------:R-:W-:Y:S01]  /*acf0*/  FMUL.FTZ R94, R94, R116.reuse ;  /* 0x000000745e5e7220 */ /* 0x080fe20000410000 */
[----:B------:R-:W-:Y:S01]  /*ad00*/  HMMA.16816.F32.BF16 R72, R4, R22, R72 ;  /* 0x000000160448723c */ /* 0x000fe20000041848 */
[----:B------:R-:W4:Y:S01]  /*ad10*/  LDSM.16.MT88.4 R20, [R177+0x10000] ;  /* 0x01000000b114783b */ /* 0x000f220000004200 */
[----:B------:R-:W-:-:S02]  /*ad20*/  FMUL.FTZ R95, R95, R116 ;  /* 0x000000745f5f7220 */ /* 0x000fc40000410000 */
[-C--:B------:R-:W-:Y:S02]  /*ad30*/  FMUL.FTZ R96, R96, R117.reuse ;  /* 0x0000007560607220 */ /* 0x080fe40000410000 */
[-C--:B------:R-:W-:Y:S02]  /*ad40*/  FMUL.FTZ R97, R97, R117.reuse ;  /* 0x0000007561617220 */ /* 0x080fe40000410000 */
[-C--:B------:R-:W-:Y:S01]  /*ad50*/  FMUL.FTZ R98, R98, R116.reuse ;  /* 0x0000007462627220 */ /* 0x080fe20000410000 */
[----:B--2---:R-:W-:Y:S01]  /*ad60*/  HMMA.16816.F32.BF16 R84, R4, R16, R84 ;  /* 0x000000100454723c */ /* 0x004fe20000041854 */
[----:B------:R-:W-:Y:S02]  /*ad70*/  FMUL.FTZ R99, R99, R116 ;  /* 0x0000007463637220 */ /* 0x000fe40000410000 */
[----:B------:R-:W-:Y:S02]  /*ad80*/  FFMA.FTZ R0, R160, c[0x0][0x23c], -R12 ;  /* 0x00008f00a0007a23 */ /* 0x000fe4000001080c */
[----:B------:R-:W-:-:S02]  /*ad90*/  FMUL.FTZ R132, R132, R117 ;  /* 0x0000007584847220 */ /* 0x000fc40000410000 */
[-C--:B------:R-:W-:Y:S01]  /*ada0*/  FMUL.FTZ R133, R133, R117.reuse ;  /* 0x0000007585857220 */ /* 0x080fe20000410000 */
[C---:B------:R-:W-:Y:S01]  /*adb0*/  HMMA.16816.F32.BF16 R88, R4.reuse, R18, R88 ;  /* 0x000000120458723c */ /* 0x040fe20000041858 */
[----:B------:R-:W2:Y:S01]  /*adc0*/  LDSM.16.MT88.4 R16, [R180+0x10000] ;  /* 0x01000000b410783b */ /* 0x000ea20000004200 */
[-C--:B------:R-:W-:Y:S01]  /*add0*/  FMUL.FTZ R134, R134, R116.reuse ;  /* 0x0000007486867220 */ /* 0x080fe20000410000 */
[----:B------:R4:W-:Y:S01]  /*ade0*/  MUFU.EX2 R242, R0 ;  /* 0x0000000000f27308 */ /* 0x0009e20000000800 */
[----:B------:R-:W-:Y:S02]  /*adf0*/  FMUL.FTZ R135, R135, R116 ;  /* 0x0000007487877220 */ /* 0x000fe40000410000 */
[----:B------:R-:W-:Y:S02]  /*ae00*/  IMAD.WIDE.U32 R2, R2, -0x2daee0ad, RZ ;  /* 0xd2511f5302027825 */ /* 0x000fe400078e00ff */
[----:B---3--:R-:W-:Y:S02]  /*ae10*/  HMMA.16816.F32.BF16 R76, R4, R24, R76 ;  /* 0x00000018044c723c */ /* 0x008fe4000004184c */
[----:B------:R-:W-:Y:S01]  /*ae20*/  FFMA.FTZ R13, R144, c[0x0][0x23c], -R12 ;  /* 0x00008f00900d7a23 */ /* 0x000fe2000001080c */
[----:B-1----:R-:W-:Y:S01]  /*ae30*/  LOP3.LUT R10, R2, 0xffff, RZ, 0xc0, !PT ;  /* 0x0000ffff020a7812 */ /* 0x002fe200078ec0ff */
[----:B------:R-:W-:-:S02]  /*ae40*/  FMUL.FTZ R128, R128, R117 ;  /* 0x0000007580807220 */ /* 0x000fc40000410000 */
[----:B------:R1:W-:Y:S01]  /*ae50*/  MUFU.EX2 R228, R13 ;  /* 0x0000000d00e47308 */ /* 0x0003e20000000800 */
[-C--:B------:R-:W-:Y:S01]  /*ae60*/  FMUL.FTZ R129, R129, R117.reuse ;  /* 0x0000007581817220 */ /* 0x080fe20000410000 */
[C---:B------:R-:W-:Y:S01]  /*ae70*/  HMMA.16816.F32.BF16 R80, R4.reuse, R26, R80 ;  /* 0x0000001a0450723c */ /* 0x040fe20000041850 */
[----:B------:R-:W3:Y:S01]  /*ae80*/  LDSM.16.MT88.4 R24, [R178+0x10000] ;  /* 0x01000000b218783b */ /* 0x000ee20000004200 */
[-C--:B------:R-:W-:Y:S01]  /*ae90*/  FMUL.FTZ R130, R130, R116.reuse ;  /* 0x0000007482827220 */ /* 0x080fe20000410000 */
[----:B------:R-:W-:Y:S01]  /*aea0*/  SHF.R.U32.HI R10, RZ, 0x8, R10 ;  /* 0x00000008ff0a7819 */ /* 0x000fe2000001160a */
[----:B----4-:R-:W-:Y:S02]  /*aeb0*/  FFMA.FTZ R0, R159, c[0x0][0x23c], -R12 ;  /* 0x00008f009f007a23 */ /* 0x010fe4000001080c */
[----:B------:R-:W-:Y:S02]  /*aec0*/  FMUL.FTZ R131, R131, R116 ;  /* 0x0000007483837220 */ /* 0x000fe40000410000 */
[----:B------:R-:W-:Y:S01]  /*aed0*/  HMMA.16816.F32.BF16 R92, R4, R20, R92 ;  /* 0x00000014045c723c */ /* 0x000fe2000004185c */
[----:B------:R4:W2:Y:S01]  /*aee0*/  MUFU.EX2 R223, R0 ;  /* 0x0000000000df7308 */ /* 0x0008a20000000800 */
[----:B------:R-:W-:-:S02]  /*aef0*/  FMUL.FTZ R100, R100, R117 ;  /* 0x0000007564647220 */ /* 0x000fc40000410000 */
[-C--:B------:R-:W-:Y:S01]  /*af00*/  FMUL.FTZ R101, R101, R117.reuse ;  /* 0x0000007565657220 */ /* 0x080fe20000410000 */
[----:B-1----:R-:W-:Y:S01]  /*af10*/  SHF.R.U32.HI R13, RZ, 0x10, R2 ;  /* 0x00000010ff0d7819 */ /* 0x002fe20000011602 */
[-C--:B------:R-:W-:Y:S02]  /*af20*/  FMUL.FTZ R102, R102, R116.reuse ;  /* 0x0000007466667220 */ /* 0x080fe40000410000 */
[----:B------:R-:W-:Y:S01]  /*af30*/  HMMA.16816.F32.BF16 R96, R4, R22, R96 ;  /* 0x000000160460723c */ /* 0x000fe20000041860 */
[----:B------:R-:W1:Y:S01]  /*af40*/  LDSM.16.MT88.4 R20, [R179+0x10000] ;  /* 0x01000000b314783b */ /* 0x000e620000004200 */
[----:B------:R-:W-:Y:S01]  /*af50*/  FMUL.FTZ R103, R103, R116 ;  /* 0x0000007467677220 */ /* 0x000fe20000410000 */
[----:B------:R-:W-:Y:S01]  /*af60*/  LOP3.LUT R13, R13, 0xff, RZ, 0xc0, !PT ;  /* 0x000000ff0d0d7812 */ /* 0x000fe200078ec0ff */
[-C--:B------:R-:W-:Y:S02]  /*af70*/  FMUL.FTZ R104, R104, R117.reuse ;  /* 0x0000007568687220 */ /* 0x080fe40000410000 */
[----:B------:R-:W-:-:S02]  /*af80*/  FMUL.FTZ R105, R105, R117 ;  /* 0x0000007569697220 */ /* 0x000fc40000410000 */
[-C--:B------:R-:W-:Y:S01]  /*af90*/  FMUL.FTZ R106, R106, R116.reuse ;  /* 0x000000746a6a7220 */ /* 0x080fe20000410000 */
[C---:B--2---:R-:W-:Y:S01]  /*afa0*/  HMMA.16816.F32.BF16 R132, R4.reuse, R16, R132 ;  /* 0x000000100484723c */ /* 0x044fe20000041884 */
[----:B----4-:R-:W-:Y:S01]  /*afb0*/  LOP3.LUT R0, R3, UR28, R28, 0x96, !PT ;  /* 0x0000001c03007c12 */ /* 0x010fe2000f8e961c */
[-C--:B------:R-:W-:Y:S02]  /*afc0*/  FMUL.FTZ R107, R107, R116.reuse ;  /* 0x000000746b6b7220 */ /* 0x080fe40000410000 */
[-C--:B------:R-:W-:Y:S01]  /*afd0*/  FMUL.FTZ R108, R108, R117.reuse ;  /* 0x000000756c6c7220 */ /* 0x080fe20000410000 */
[----:B------:R-:W-:Y:S01]  /*afe0*/  LOP3.LUT R3, R0, 0xffff, RZ, 0xc0, !PT ;  /* 0x0000ffff00037812 */ /* 0x000fe200078ec0ff */
[-C--:B------:R-:W-:Y:S01]  /*aff0*/  FMUL.FTZ R109, R109, R117.reuse ;  /* 0x000000756d6d7220 */ /* 0x080fe20000410000 */
[----:B------:R-:W-:Y:S01]  /*b000*/  LOP3.LUT R17, R2, 0xff, RZ, 0xc0, !PT ;  /* 0x000000ff02117812 */ /* 0x000fe200078ec0ff */
[-C--:B------:R-:W-:Y:S01]  /*b010*/  FMUL.FTZ R110, R110, R116.reuse ;  /* 0x000000746e6e7220 */ /* 0x080fe20000410000 */
[----:B------:R-:W-:Y:S01]  /*b020*/  SHF.R.U32.HI R16, RZ, 0x18, R2 ;  /* 0x00000018ff107819 */ /* 0x000fe20000011602 */
[----:B------:R-:W-:Y:S01]  /*b030*/  FFMA.FTZ R2, R164, c[0x0][0x23c], -R11 ;  /* 0x00008f00a4027a23 */ /* 0x000fe2000001080b */
[----:B------:R-:W-:Y:S01]  /*b040*/  LOP3.LUT R15, R0, 0xff, RZ, 0xc0, !PT ;  /* 0x000000ff000f7812 */ /* 0x000fe200078ec0ff */
[----:B------:R-:W-:Y:S01]  /*b050*/  FMUL.FTZ R111, R111, R116 ;  /* 0x000000746f6f7220 */ /* 0x000fe20000410000 */
[----:B------:R-:W-:Y:S01]  /*b060*/  SHF.R.U32.HI R14, RZ, 0x18, R0 ;  /* 0x00000018ff0e7819 */ /* 0x000fe20000011600 */
[----:B------:R2:W-:Y:S01]  /*b070*/  MUFU.EX2 R222, R2 ;  /* 0x0000000200de7308 */ /* 0x0005e20000000800 */
[----:B------:R-:W-:Y:S01]  /*b080*/  SHF.R.U32.HI R3, RZ, 0x8, R3 ;  /* 0x00000008ff037819 */ /* 0x000fe20000011603 */
[C---:B---3--:R-:W-:Y:S01]  /*b090*/  HMMA.16816.F32.BF16 R128, R4.reuse, R24, R128 ;  /* 0x000000180480723c */ /* 0x048fe20000041880 */
[----:B------:R-:W-:Y:S01]  /*b0a0*/  PRMT R29, R17, 0x5410, R10 ;  /* 0x00005410111d7816 */ /* 0x000fe2000000000a */
[-C--:B------:R-:W-:Y:S01]  /*b0b0*/  FMUL.FTZ R112, R112, R117.reuse ;  /* 0x0000007570707220 */ /* 0x080fe20000410000 */
[----:B------:R-:W-:Y:S01]  /*b0c0*/  PRMT R10, R15, 0x5410, R3 ;  /* 0x000054100f0a7816 */ /* 0x000fe20000000003 */
[----:B------:R-:W-:Y:S01]  /*b0d0*/  FMUL.FTZ R113, R113, R117 ;  /* 0x0000007571717220 */ /* 0x000fe20000410000 */
[----:B------:R-:W-:Y:S01]  /*b0e0*/  F2FP.BF16.PACK_AB R3, R223, R242 ;  /* 0x000000f2df03723e */ /* 0x000fe200000010ff */
[-C--:B------:R-:W-:Y:S01]  /*b0f0*/  FMUL.FTZ R114, R114, R116.reuse ;  /* 0x0000007472727220 */ /* 0x080fe20000410000 */
[----:B------:R-:W-:Y:S01]  /*b100*/  PRMT R28, R13, 0x5410, R16 ;  /* 0x000054100d1c7816 */ /* 0x000fe20000000010 */
[----:B------:R-:W-:Y:S01]  /*b110*/  HMMA.16816.F32.BF16 R100, R4, R26, R100 ;  /* 0x0000001a0464723c */ /* 0x000fe20000041864 */
[----:B------:R-:W3:Y:S01]  /*b120*/  LDSM.16.MT88.4 R24, [R177+0xc800] ;  /* 0x00c80000b118783b */ /* 0x000ee20000004200 */
[----:B------:R-:W-:Y:S01]  /*b130*/  FMUL.FTZ R115, R115, R116 ;  /* 0x0000007473737220 */ /* 0x000fe20000410000 */
[----:B------:R-:W-:-:S02]  /*b140*/  PRMT R150, R3, 0x7610, R150 ;  /* 0x0000761003967816 */ /* 0x000fc40000000096 */
[----:B------:R-:W-:Y:S02]  /*b150*/  PRMT R148, R3, 0x7632, R148 ;  /* 0x0000763203947816 */ /* 0x000fe40000000094 */
[----:B--2---:R-:W-:Y:S01]  /*b160*/  SHF.R.U32.HI R2, RZ, 0x10, R0 ;  /* 0x00000010ff027819 */ /* 0x004fe20000011600 */
[----:B------:R-:W-:Y:S01]  /*b170*/  FFMA.FTZ R0, R162, c[0x0][0x23c], -R11 ;  /* 0x00008f00a2007a23 */ /* 0x000fe2000001080b */
[----:B------:R-:W-:Y:S01]  /*b180*/  PRMT R3, R150, 0x5410, R148 ;  /* 0x0000541096037816 */ /* 0x000fe20000000094 */
[----:B------:R-:W-:Y:S01]  /*b190*/  HMMA.16816.F32.BF16 R104, R4, R18, R104 ;  /* 0x000000120468723c */ /* 0x000fe20000041868 */
[----:B------:R-:W-:Y:S01]  /*b1a0*/  LOP3.LUT R2, R2, 0xff, RZ, 0xc0, !PT ;  /* 0x000000ff02027812 */ /* 0x000fe200078ec0ff */
[----:B------:R2:W4:Y:S01]  /*b1b0*/  MUFU.EX2 R182, R0 ;  /* 0x0000000000b67308 */ /* 0x0005220000000800 */
[----:B------:R-:W3:Y:S02]  /*b1c0*/  LDSM.16.MT88.4 R16, [R180+0xc800] ;  /* 0x00c80000b410783b */ /* 0x000ee40000004200 */
[----:B------:R-:W-:-:S03]  /*b1d0*/  PRMT R13, R2, 0x5410, R14 ;  /* 0x00005410020d7816 */ /* 0x000fc6000000000e */
[C---:B-1----:R-:W-:Y:S08]  /*b1e0*/  HMMA.16816.F32.BF16 R108, R4.reuse, R20, R108 ;  /* 0x00000014046c723c */ /* 0x042ff0000004186c */
[----:B------:R-:W-:Y:S01]  /*b1f0*/  HMMA.16816.F32.BF16 R44, R4, R22, R112 ;  /* 0x00000016042c723c */ /* 0x000fe20000041870 */
[----:B------:R-:W1:Y:S01]  /*b200*/  LDSM.16.MT88.4 R20, [R178+0xc800] ;  /* 0x00c80000b214783b */ /* 0x000e620000004200 */
[----:B--2---:R-:W-:Y:S01]  /*b210*/  FFMA.FTZ R0, R163, c[0x0][0x23c], -R11 ;  /* 0x00008f00a3007a23 */ /* 0x004fe2000001080b */
[----:B----4-:R-:W-:-:S03]  /*b220*/  F2FP.BF16.PACK_AB R2, R182, R222 ;  /* 0x000000deb602723e */ /* 0x010fc600000010ff */
[----:B------:R2:W-:Y:S01]  /*b230*/  MUFU.EX2 R176, R0 ;  /* 0x0000000000b07308 */ /* 0x0005e20000000800 */
[C---:B------:R-:W-:Y:S02]  /*b240*/  PRMT R149, R2.reuse, 0x7610, R149 ;  /* 0x0000761002957816 */ /* 0x040fe40000000095 */
[----:B------:R-:W-:Y:S01]  /*b250*/  PRMT R147, R2, 0x7632, R147 ;  /* 0x0000763202937816 */ /* 0x000fe20000000093 */
[----:B------:R-:W-:Y:S01]  /*b260*/  HSET2.LE.AND R2, R13, R30, PT ;  /* 0x0000001e0d027233 */ /* 0x000fe20003803000 */
[----:B--2---:R-:W-:-:S04]  /*b270*/  FFMA.FTZ R0, R145, c[0x0][0x23c], -R11 ;  /* 0x00008f0091007a23 */ /* 0x004fc8000001080b */
[----:B------:R2:W4:Y:S02]  /*b280*/  MUFU.EX2 R31, R0 ;  /* 0x00000000001f7308 */ /* 0x0005240000000800 */
[----:B--2---:R-:W-:Y:S01]  /*b290*/  HSET2.LE.AND R0, R10, R30, PT ;  /* 0x0000001e0a007233 */ /* 0x004fe20003803000 */
[----:B----4-:R-:W-:-:S04]  /*b2a0*/  IMAD.MOV.U32 R13, RZ, RZ, R31 ;  /* 0x000000ffff0d7224 */ /* 0x010fc800078e001f */
[----:B------:R-:W-:Y:S02]  /*b2b0*/  LOP3.LUT R4, R0, R3, RZ, 0xc0, !PT ;  /* 0x0000000300047212 */ /* 0x000fe400078ec0ff */
[----:B------:R-:W-:-:S04]  /*b2c0*/  PRMT R0, R149, 0x5410, R147 ;  /* 0x0000541095007816 */ /* 0x000fc80000000093 */
[----:B------:R-:W-:Y:S02]  /*b2d0*/  LOP3.LUT R5, R2, R0, RZ, 0xc0, !PT ;  /* 0x0000000002057212 */ /* 0x000fe400078ec0ff */
[----:B------:R-:W-:Y:S02]  /*b2e0*/  F2FP.BF16.PACK_AB R0, R228, R229 ;  /* 0x000000e5e400723e */ /* 0x000fe400000010ff */
[----:B------:R-:W-:Y:S02]  /*b2f0*/  F2FP.BF16.PACK_AB R2, R13, R176 ;  /* 0x000000b00d02723e */ /* 0x000fe400000010ff */
[C---:B------:R-:W-:Y:S02]  /*b300*/  PRMT R146, R0.reuse, 0x7610, R146 ;  /* 0x0000761000927816 */ /* 0x040fe40000000092 */
[----:B------:R-:W-:Y:S01]  /*b310*/  PRMT R144, R0, 0x7632, R144 ;  /* 0x0000763200907816 */ /* 0x000fe20000000090 */
[----:B------:R-:W-:Y:S01]  /*b320*/  HSET2.LE.AND R0, R29, R30, PT ;  /* 0x0000001e1d007233 */ /* 0x000fe20003803000 */
[----:B------:R-:W-:-:S02]  /*b330*/  PRMT R145, R2, 0x7610, R145 ;  /* 0x0000761002917816 */ /* 0x000fc40000000091 */
[----:B------:R-:W-:Y:S02]  /*b340*/  PRMT R3, R146, 0x5410, R144 ;  /* 0x0000541092037816 */ /* 0x000fe40000000090 */
[----:B------:R-:W-:Y:S01]  /*b350*/  PRMT R143, R2, 0x7632, R143 ;  /* 0x00007632028f7816 */ /* 0x000fe2000000008f */
[----:B------:R-:W-:Y:S01]  /*b360*/  HSET2.LE.AND R2, R28, R30, PT ;  /* 0x0000001e1c027233 */ /* 0x000fe20003803000 */
[----:B------:R-:W-:Y:S01]  /*b370*/  LOP3.LUT R6, R0, R3, RZ, 0xc0, !PT ;  /* 0x0000000300067212 */ /* 0x000fe200078ec0ff */
[----:B------:R-:W2:Y:S01]  /*b380*/  LDSM.16.MT88.4 R28, [R179+0xc800] ;  /* 0x00c80000b31c783b */ /* 0x000ea20000004200 */
[----:B------:R-:W-:-:S04]  /*b390*/  PRMT R0, R145, 0x5410, R143 ;  /* 0x0000541091007816 */ /* 0x000fc8000000008f */
[----:B------:R-:W-:Y:S02]  /*b3a0*/  LOP3.LUT R7, R2, R0, RZ, 0xc0, !PT ;  /* 0x0000000002077212 */ /* 0x000fe400078ec0ff */
[----:B------:R-:W-:-:S05]  /*b3b0*/  LOP3.LUT R2, R215, UR30, RZ, 0x3c, !PT ;  /* 0x0000001ed7027c12 */ /* 0x000fca000f8e3cff */
[----:B---3--:R-:W-:Y:S01]  /*b3c0*/  HMMA.16816.F32.BF16 R120, R4, R24, R120 ;  /* 0x000000180478723c */ /* 0x008fe20000041878 */
[----:B------:R-:W-:-:S05]  /*b3d0*/  IMAD.WIDE.U32 R2, R2, -0x326172a9, RZ ;  /* 0xcd9e8d5702027825 */ /* 0x000fca00078e00ff */
[----:B------:R-:W-:Y:S02]  /*b3e0*/  LOP3.LUT R10, R119, UR25, R2, 0x96, !PT ;  /* 0x00000019770a7c12 */ /* 0x000fe4000f8e9602 */
[C---:B------:R-:W-:Y:S01]  /*b3f0*/  HMMA.16816.F32.BF16 R52, R4.reuse, R26, R204 ;  /* 0x0000001a0434723c */ /* 0x040fe200000418cc */
[----:B------:R-:W3:Y:S07]  /*b400*/  LDSM.16.MT88.4 R24, [R177+0xe800] ;  /* 0x00e80000b118783b */ /* 0x000eee0000004200 */
[C---:B------:R-:W-:Y:S07]  /*b410*/  HMMA.16816.F32.BF16 R112, R4.reuse, R18, R48 ;  /* 0x000000120470723c */ /* 0x040fee0000041830 */
[----:B------:R-:W-:Y:S01]  /*b420*/  IMAD.MOV.U32 R50, RZ, RZ, R226 ;  /* 0x000000ffff327224 */ /* 0x000fe200078e00e2 */
[----:B-1----:R-:W-:Y:S01]  /*b430*/  HMMA.16816.F32.BF16 R60, R4, R20, R200 ;  /* 0x00000014043c723c */ /* 0x002fe200000418c8 */
[----:B------:R-:W-:-:S02]  /*b440*/  IMAD.MOV.U32 R49, RZ, RZ, R227 ;  /* 0x000000ffff317224 */ /* 0x000fc400078e00e3 */
[----:B------:R-:W-:Y:S02]  /*b450*/  IMAD.MOV.U32 R51, RZ, RZ, R235 ;  /* 0x000000ffff337224 */ /* 0x000fe400078e00eb */
[----:B------:R-:W-:-:S03]  /*b460*/  IMAD.MOV.U32 R48, RZ, RZ, R247 ;  /* 0x000000ffff307224 */ /* 0x000fc600078e00f7 */
[C---:B------:R-:W-:Y:S01]  /*b470*/  HMMA.16816.F32.BF16 R56, R4.reuse, R22, R124 ;  /* 0x000000160438723c */ /* 0x040fe2000004187c */
[----:B------:R-:W1:Y:S07]  /*b480*/  LDSM.16.MT88.4 R20, [R178+0xe800] ;  /* 0x00e80000b214783b */ /* 0x000e6e0000004200 */
[C---:B------:R-:W-:Y:S01]  /*b490*/  HMMA.16816.F32.BF16 R64, R4.reuse, R16, R32 ;  /* 0x000000100440723c */ /* 0x040fe20000041820 */
[----:B------:R-:W4:Y:S04]  /*b4a0*/  LDSM.16.MT88.4 R16, [R180+0xe800] ;  /* 0x00e80000b410783b */ /* 0x000f280000004200 */
[----:B------:R-:W4:Y:S03]  /*b4b0*/  LDSM.16.MT88.4 R32, [R179+0xe800] ;  /* 0x00e80000b320783b */ /* 0x000f260000004200 */
[C---:B--2---:R-:W-:Y:S08]  /*b4c0*/  HMMA.16816.F32.BF16 R124, R4.reuse, R28, R172 ;  /* 0x0000001c047c723c */ /* 0x044ff000000418ac */
[C---:B---3--:R-:W-:Y:S07]  /*b4d0*/  HMMA.16816.F32.BF16 R224, R4.reuse, R24, R40 ;  /* 0x0000001804e0723c */ /* 0x048fee0000041828 */
[----:B------:R-:W-:Y:S01]  /*b4e0*/  IMAD.MOV.U32 R41, RZ, RZ, R217 ;  /* 0x000000ffff297224 */ /* 0x000fe200078e00d9 */
[C---:B------:R-:W-:Y:S01]  /*b4f0*/  HMMA.16816.F32.BF16 R156, R4.reuse, R30, R168 ;  /* 0x0000001e049c723c */ /* 0x040fe200000418a8 */
[----:B------:R-:W-:Y:S01]  /*b500*/  IMAD.MOV.U32 R40, RZ, RZ, R216 ;  /* 0x000000ffff287224 */ /* 0x000fe200078e00d8 */
[----:B------:R-:W-:Y:S01]  /*b510*/  MOV R42, R245 ;  /* 0x000000f5002a7202 */ /* 0x000fe20000000f00 */
[----:B------:R-:W-:Y:S01]  /*b520*/  IMAD.MOV.U32 R43, RZ, RZ, R246 ;  /* 0x000000ffff2b7224 */ /* 0x000fe200078e00f6 */
[----:B------:R-:W-:Y:S04]  /*b530*/  LDSM.16.MT88.4 R28, [R179+0x10800] ;  /* 0x01080000b31c783b */ /* 0x000fe80000004200 */
[C---:B------:R-:W-:Y:S01]  /*b540*/  HMMA.16816.F32.BF16 R216, R4.reuse, R26, R36 ;  /* 0x0000001a04d8723c */ /* 0x040fe20000041824 */
[----:B------:R-:W2:Y:S06]  /*b550*/  LDSM.16.MT88.4 R24, [R180+0x10800] ;  /* 0x01080000b418783b */ /* 0x000eac0000004200 */
[----:B------:R-:W-:Y:S01]  /*b560*/  MOV R36, R241 ;  /* 0x000000f100247202 */ /* 0x000fe20000000f00 */
[----:B-1----:R-:W-:Y:S01]  /*b570*/  HMMA.16816.F32.BF16 R172, R4, R22, R72 ;  /* 0x0000001604ac723c */ /* 0x002fe20000041848 */
[----:B------:R-:W-:-:S02]  /*b580*/  IMAD.MOV.U32 R37, RZ, RZ, R242 ;  /* 0x000000ffff257224 */ /* 0x000fc400078e00f2 */
[----:B------:R-:W-:Y:S02]  /*b590*/  IMAD.MOV.U32 R38, RZ, RZ, R243 ;  /* 0x000000ffff267224 */ /* 0x000fe400078e00f3 */
[----:B------:R-:W-:Y:S02]  /*b5a0*/  IMAD.MOV.U32 R39, RZ, RZ, R244 ;  /* 0x000000ffff277224 */ /* 0x000fe400078e00f4 */
[----:B------:R-:W-:Y:S01]  /*b5b0*/  IMAD.MOV.U32 R73, RZ, RZ, R239 ;  /* 0x000000ffff497224 */ /* 0x000fe200078e00ef */
[----:B----4-:R-:W-:Y:S01]  /*b5c0*/  HMMA.16816.F32.BF16 R168, R4, R16, R76 ;  /* 0x0000001004a8723c */ /* 0x010fe2000004184c */
[----:B------:R-:W-:Y:S01]  /*b5d0*/  MOV R72, R238 ;  /* 0x000000ee00487202 */ /* 0x000fe20000000f00 */
[----:B------:R-:W-:Y:S02]  /*b5e0*/  IMAD.MOV.U32 R75, RZ, RZ, R231 ;  /* 0x000000ffff4b7224 */ /* 0x000fe400078e00e7 */
[----:B------:R-:W-:-:S03]  /*b5f0*/  IMAD.MOV.U32 R74, RZ, RZ, R229 ;  /* 0x000000ffff4a7224 */ /* 0x000fc600078e00e5 */
[----:B------:R-:W-:Y:S01]  /*b600*/  IMAD.MOV.U32 R79, RZ, RZ, R237 ;  /* 0x000000ffff4f7224 */ /* 0x000fe200078e00ed */
[----:B------:R-:W-:Y:S01]  /*b610*/  HMMA.16816.F32.BF16 R200, R4, R20, R68 ;  /* 0x0000001404c8723c */ /* 0x000fe20000041844 */
[----:B------:R-:W-:Y:S01]  /*b620*/  IMAD.MOV.U32 R76, RZ, RZ, R236 ;  /* 0x000000ffff4c7224 */ /* 0x000fe200078e00ec */
[----:B------:R-:W-:Y:S01]  /*b630*/  MOV R77, R165 ;  /* 0x000000a5004d7202 */ /* 0x000fe20000000f00 */
[----:B------:R-:W1:Y:S01]  /*b640*/  LDSM.16.MT88.4 R20, [R177+0x10800] ;  /* 0x01080000b114783b */ /* 0x000e620000004200 */
[----:B------:R-:W-:-:S03]  /*b650*/  IMAD.MOV.U32 R78, RZ, RZ, R234 ;  /* 0x000000ffff4e7224 */ /* 0x000fc600078e00ea */
[----:B------:R-:W-:Y:S01]  /*b660*/  IMAD.MOV.U32 R71, RZ, RZ, R167 ;  /* 0x000000ffff477224 */ /* 0x000fe200078e00a7 */
[C---:B------:R-:W-:Y:S01]  /*b670*/  HMMA.16816.F32.BF16 R160, R4.reuse, R32, R84 ;  /* 0x0000002004a0723c */ /* 0x040fe20000041854 */
[----:B------:R-:W-:Y:S02]  /*b680*/  IMAD.MOV.U32 R70, RZ, RZ, R166 ;  /* 0x000000ffff467224 */ /* 0x000fe400078e00a6 */
[----:B------:R-:W-:Y:S02]  /*b690*/  IMAD.MOV.U32 R68, RZ, RZ, R230 ;  /* 0x000000ffff447224 */ /* 0x000fe400078e00e6 */
[----:B------:R-:W-:Y:S02]  /*b6a0*/  IMAD.MOV.U32 R69, RZ, RZ, R240 ;  /* 0x000000ffff457224 */ /* 0x000fe400078e00f0 */
[----:B------:R-:W-:Y:S01]  /*b6b0*/  MOV R84, R220 ;  /* 0x000000dc00547202 */ /* 0x000fe20000000f00 */
[----:B------:R-:W-:Y:S01]  /*b6c0*/  HMMA.16816.F32.BF16 R164, R4, R18, R80 ;  /* 0x0000001204a4723c */ /* 0x000fe20000041850 */
[----:B------:R-:W3:Y:S01]  /*b6d0*/  LDSM.16.MT88.4 R16, [R178+0x10800] ;  /* 0x01080000b210783b */ /* 0x000ee20000004200 */
[----:B------:R-:W-:Y:S01]  /*b6e0*/  IMAD.MOV.U32 R85, RZ, RZ, R221 ;  /* 0x000000ffff557224 */ /* 0x000fe200078e00dd */
[----:B------:R-:W-:Y:S01]  /*b6f0*/  LOP3.LUT R0, R3, UR26, R84, 0x96, !PT ;  /* 0x0000001a03007c12 */ /* 0x000fe2000f8e9654 */
[----:B------:R-:W-:-:S02]  /*b700*/  IMAD.MOV.U32 R87, RZ, RZ, R232 ;  /* 0x000000ffff577224 */ /* 0x000fc400078e00e8 */
[----:B------:R-:W-:Y:S02]  /*b710*/  IMAD.MOV.U32 R86, RZ, RZ, R77 ;  /* 0x000000ffff567224 */ /* 0x000fe400078e004d */
[----:B--2---:R-:W-:Y:S01]  /*b720*/  HMMA.16816.F32.BF16 R236, R4, R24, R132 ;  /* 0x0000001804ec723c */ /* 0x004fe20000041884 */
[----:B------:R2:W4:Y:S01]  /*b730*/  LDL.LU.S16 R24, [R1+0x4] ;  /* 0x0000040001187983 */ /* 0x0005220000300600 */
[----:B------:R-:W-:Y:S02]  /*b740*/  IMAD.MOV.U32 R80, RZ, RZ, R228 ;  /* 0x000000ffff507224 */ /* 0x000fe400078e00e4 */
[----:B------:R-:W-:-:S04]  /*b750*/  IMAD.WIDE.U32 R14, R0, -0x2daee0ad, RZ ;  /* 0xd2511f53000e7825 */ /* 0x000fc800078e00ff */
[----:B------:R-:W-:Y:S01]  /*b760*/  IMAD.MOV.U32 R81, RZ, RZ, R223 ;  /* 0x000000ffff517224 */ /* 0x000fe200078e00df */
[C---:B------:R-:W-:Y:S01]  /*b770*/  HMMA.16816.F32.BF16 R88, R4.reuse, R34, R88 ;  /* 0x000000220458723c */ /* 0x040fe20000041858 */
[----:B------:R-:W-:Y:S02]  /*b780*/  IMAD.MOV.U32 R82, RZ, RZ, R222 ;  /* 0x000000ffff527224 */ /* 0x000fe400078e00de */
[----:B------:R-:W-:Y:S02]  /*b790*/  IMAD.MOV.U32 R83, RZ, RZ, R233 ;  /* 0x000000ffff537224 */ /* 0x000fe400078e00e9 */
[----:B------:R-:W-:Y:S02]  /*b7a0*/  IMAD.MOV.U32 R77, RZ, RZ, R13 ;  /* 0x000000ffff4d7224 */ /* 0x000fe400078e000d */
[----:B------:R-:W-:Y:S01]  /*b7b0*/  IMAD.MOV.U32 R85, RZ, RZ, R83 ;  /* 0x000000ffff557224 */ /* 0x000fe200078e0053 */
[----:B------:R-:W-:Y:S01]  /*b7c0*/  HMMA.16816.F32.BF16 R240, R4, R26, R104 ;  /* 0x0000001a04f0723c */ /* 0x000fe20000041868 */
[----:B------:R-:W-:-:S07]  /*b7d0*/  IMAD.MOV.U32 R83, RZ, RZ, R49 ;  /* 0x000000ffff537224 */ /* 0x000fce00078e0031 */
[C---:B-1----:R-:W-:Y:S07]  /*b7e0*/  HMMA.16816.F32.BF16 R220, R4.reuse, R22, R96 ;  /* 0x0000001604dc723c */ /* 0x042fee0000041860 */
[----:B------:R-:W-:Y:S01]  /*b7f0*/  LOP3.LUT R23, R3, UR26, R84, 0x96, !PT ;  /* 0x0000001a03177c12 */ /* 0x000fe2000f8e9654 */
[----:B---3--:R-:W-:Y:S01]  /*b800*/  HMMA.16816.F32.BF16 R228, R4, R16, R128 ;  /* 0x0000001004e4723c */ /* 0x008fe20000041880 */
[----:B------:R-:W-:Y:S01]  /*b810*/  LOP3.LUT R3, R15, UR24, R142, 0x96, !PT ;  /* 0x000000180f037c12 */ /* 0x000fe2000f8e968e */
[----:B------:R-:W-:Y:S01]  /*b820*/  IMAD.MOV.U32 R97, RZ, RZ, R73 ;  /* 0x000000ffff617224 */ /* 0x000fe200078e0049 */
[----:B------:R-:W-:Y:S01]  /*b830*/  LOP3.LUT R22, R119, UR25, R2, 0x96, !PT ;  /* 0x0000001977167c12 */ /* 0x000fe2000f8e9602 */
[----:B------:R-:W-:-:S02]  /*b840*/  IMAD.MOV.U32 R98, RZ, RZ, R74 ;  /* 0x000000ffff627224 */ /* 0x000fc400078e004a */
[----:B------:R-:W-:Y:S02]  /*b850*/  IMAD.MOV.U32 R73, RZ, RZ, R40 ;  /* 0x000000ffff497224 */ /* 0x000fe400078e0028 */
[----:B------:R-:W-:Y:S01]  /*b860*/  IMAD.WIDE.U32 R16, R10, -0x2daee0ad, RZ ;  /* 0xd2511f530a107825 */ /* 0x000fe200078e00ff */
[C---:B------:R-:W-:Y:S03]  /*b870*/  HMMA.16816.F32.BF16 R232, R4.reuse, R18, R100 ;  /* 0x0000001204e8723c */ /* 0x040fe60000041864 */
[----:B------:R-:W-:Y:S01]  /*b880*/  IMAD.MOV.U32 R74, RZ, RZ, R41 ;  /* 0x000000ffff4a7224 */ /* 0x000fe200078e0029 */
[----:B------:R-:W-:Y:S01]  /*b890*/  LOP3.LUT R0, R17, UR5, R14, 0x96, !PT ;  /* 0x0000000511007c12 */ /* 0x000fe2000f8e960e */
[----:B------:R-:W-:Y:S01]  /*b8a0*/  IMAD.WIDE.U32 R14, R3, -0x326172a9, RZ ;  /* 0xcd9e8d57030e7825 */ /* 0x000fe200078e00ff */
[----:B------:R-:W-:Y:S02]  /*b8b0*/  LOP3.LUT R10, R141, UR4, R138, 0x96, !PT ;  /* 0x000000048d0a7c12 */ /* 0x000fe4000f8e968a */
[----:B------:R-:W-:Y:S01]  /*b8c0*/  HMMA.16816.F32.BF16 R204, R4, R20, R92 ;  /* 0x0000001404cc723c */ /* 0x000fe2000004185c */
[----:B------:R-:W-:Y:S01]  /*b8d0*/  IMAD.WIDE.U32 R18, R0, -0x326172a9, RZ ;  /* 0xcd9e8d5700127825 */ /* 0x000fe200078e00ff */
[----:B------:R-:W-:-:S03]  /*b8e0*/  LOP3.LUT R2, R15, UR21, R118, 0x96, !PT ;  /* 0x000000150f027c12 */ /* 0x000fc6000f8e9676 */
[----:B------:R-:W-:Y:S01]  /*b8f0*/  IMAD.MOV.U32 R84, RZ, RZ, R87 ;  /* 0x000000ffff547224 */ /* 0x000fe200078e0057 */
[----:B------:R-:W-:Y:S01]  /*b900*/  LOP3.LUT R0, R19, UR4, R14, 0x96, !PT ;  /* 0x0000000413007c12 */ /* 0x000fe2000f8e960e */
[----:B------:R-:W-:Y:S01]  /*b910*/  IMAD.WIDE.U32 R20, R10, -0x2daee0ad, RZ ;  /* 0xd2511f530a147825 */ /* 0x000fe200078e00ff */
[----:B------:R-:W-:Y:S01]  /*b920*/  LOP3.LUT R17, R137, UR17, R140, 0x96, !PT ;  /* 0x0000001189117c12 */ /* 0x000fe2000f8e968c */
[----:B------:R-:W-:Y:S01]  /*b930*/  HMMA.16816.F32.BF16 R244, R4, R28, R108 ;  /* 0x0000001c04f4723c */ /* 0x000fe2000004186c */
[----:B------:R-:W-:Y:S01]  /*b940*/  MOV R93, R72 ;  /* 0x00000048005d7202 */ /* 0x000fe20000000f00 */
[----:B------:R-:W-:Y:S01]  /*b950*/  IMAD.WIDE.U32 R14, R2, -0x2daee0ad, RZ ;  /* 0xd2511f53020e7825 */ /* 0x000fe200078e00ff */
[----:B------:R-:W-:Y:S02]  /*b960*/  LOP3.LUT R3, R21, UR15, R154, 0x96, !PT ;  /* 0x0000000f15037c12 */ /* 0x000fe4000f8e969a */
[----:B------:R-:W-:Y:S01]  /*b970*/  MOV R92, R38 ;  /* 0x00000026005c7202 */ /* 0x000fe20000000f00 */
[----:B------:R-:W-:Y:S01]  /*b980*/  IMAD.WIDE.U32 R40, R0, -0x2daee0ad, RZ ;  /* 0xd2511f5300287825 */ /* 0x000fe200078e00ff */
[----:B------:R-:W-:-:S03]  /*b990*/  LOP3.LUT R15, R15, UR29, R16, 0x96, !PT ;  /* 0x0000001d0f0f7c12 */ /* 0x000fc6000f8e9610 */
[----:B------:R-:W-:Y:S01]  /*b9a0*/  IMAD.WIDE.U32 R2, R3, -0x326172a9, RZ ;  /* 0xcd9e8d5703027825 */ /* 0x000fe200078e00ff */
[----:B------:R-:W-:-:S03]  /*b9b0*/  LOP3.LUT R0, R41, UR15, R14, 0x96, !PT ;  /* 0x0000000f29007c12 */ /* 0x000fc6000f8e960e */
[----:B------:R-:W-:Y:S01]  /*b9c0*/  IMAD.WIDE.U32 R14, R15, -0x326172a9, RZ ;  /* 0xcd9e8d570f0e7825 */ /* 0x000fe200078e00ff */
[----:B------:R-:W-:Y:S02]  /*b9d0*/  LOP3.LUT R10, R3, UR27, R136, 0x96, !PT ;  /* 0x0000001b030a7c12 */ /* 0x000fe4000f8e9688 */
[C---:B------:R-:W-:Y:S01]  /*b9e0*/  LOP3.LUT R16, R2.reuse, 0xff, RZ, 0xc0, !PT ;  /* 0x000000ff02107812 */ /* 0x040fe200078ec0ff */
[----:B------:R-:W-:Y:S01]  /*b9f0*/  IMAD.MOV.U32 R87, RZ, RZ, R80 ;  /* 0x000000ffff577224 */ /* 0x000fe200078e0050 */
[----:B------:R-:W-:Y:S01]  /*ba00*/  LOP3.LUT R21, R2, 0xffff, RZ, 0xc0, !PT ;  /* 0x0000ffff02157812 */ /* 0x000fe200078ec0ff */
[----:B------:R-:W-:Y:S01]  /*ba10*/  IMAD.MOV.U32 R80, RZ, RZ, R81 ;  /* 0x000000ffff507224 */ /* 0x000fe200078e0051 */
[----:B------:R-:W-:Y:S01]  /*ba20*/  SHF.R.U32.HI R19, RZ, 0x10, R2 ;  /* 0x00000010ff137819 */ /* 0x000fe20000011602 */
[----:B------:R-:W-:Y:S01]  /*ba30*/  IMAD.MOV.U32 R95, RZ, RZ, R78 ;  /* 0x000000ffff5f7224 */ /* 0x000fe200078e004e */
[----:B------:R-:W-:Y:S01]  /*ba40*/  SHF.R.U32.HI R13, RZ, 0x18, R2 ;  /* 0x00000018ff0d7819 */ /* 0x000fe20000011602 */
[----:B------:R-:W-:Y:S01]  /*ba50*/  IMAD.WIDE.U32 R2, R0, -0x326172a9, RZ ;  /* 0xcd9e8d5700027825 */ /* 0x000fe200078e00ff */
[----:B------:R-:W-:-:S02]  /*ba60*/  MOV R81, R82 ;  /* 0x0000005200517202 */ /* 0x000fc40000000f00 */
[----:B------:R-:W-:Y:S01]  /*ba70*/  MOV R78, R43 ;  /* 0x0000002b004e7202 */ /* 0x000fe20000000f00 */
[----:B------:R-:W-:Y:S01]  /*ba80*/  IMAD.MOV.U32 R131, RZ, RZ, R48 ;  /* 0x000000ffff837224 */ /* 0x000fe200078e0030 */
[----:B------:R-:W-:Y:S01]  /*ba90*/  LOP3.LUT R34, R3, UR27, R14, 0x96, !PT ;  /* 0x0000001b03227c12 */ /* 0x000fe2000f8e960e */
[----:B------:R-:W-:Y:S01]  /*baa0*/  IMAD.MOV.U32 R82, RZ, RZ, R50 ;  /* 0x000000ffff527224 */ /* 0x000fe200078e0032 */
        /* <DEDUP_REMOVED lines=8> */
[----:B------:R-:W-:-:S02]  /*bb30*/  ISETP.GE.U32.AND P2, PT, R251, R13, PT ;  /* 0x0000000dfb00720c */ /* 0x000fc40003f46070 */
[----:B------:R-:W-:Y:S01]  /*bb40*/  LOP3.LUT R13, R10, 0xff, RZ, 0xc0, !PT ;  /* 0x000000ff0a0d7812 */ /* 0x000fe200078ec0ff */
[----:B------:R-:W-:Y:S01]  /*bb50*/  IMAD.MOV.U32 R99, RZ, RZ, R37 ;  /* 0x000000ffff637224 */ /* 0x000fe200078e0025 */
[C---:B------:R-:W-:Y:S01]  /*bb60*/  ISETP.GE.U32.AND P5, PT, R251.reuse, R16, PT ;  /* 0x00000010fb00720c */ /* 0x040fe20003fa6070 */
[----:B------:R-:W-:Y:S01]  /*bb70*/  IMAD.MOV.U32 R72, RZ, RZ, R39 ;  /* 0x000000ffff487224 */ /* 0x000fe200078e0027 */
[----:B------:R-:W-:Y:S02]  /*bb80*/  ISETP.GE.U32.AND P6, PT, R251, R13, PT ;  /* 0x0000000dfb00720c */ /* 0x000fe40003fc6070 */
[C---:B------:R-:W-:Y:S02]  /*bb90*/  LOP3.LUT R13, R2.reuse, 0xff, RZ, 0xc0, !PT ;  /* 0x000000ff020d7812 */ /* 0x040fe400078ec0ff */
[----:B------:R-:W-:Y:S02]  /*bba0*/  LOP3.LUT R16, R2, 0xffff, RZ, 0xc0, !PT ;  /* 0x0000ffff02107812 */ /* 0x000fe400078ec0ff */
[----:B------:R-:W-:-:S02]  /*bbb0*/  SHF.R.U32.HI R42, RZ, 0x10, R2 ;  /* 0x00000010ff2a7819 */ /* 0x000fc40000011602 */
[----:B------:R-:W-:Y:S02]  /*bbc0*/  SHF.R.U32.HI R41, RZ, 0x18, R2 ;  /* 0x00000018ff297819 */ /* 0x000fe40000011602 */
[----:B------:R-:W-:-:S04]  /*bbd0*/  SHF.R.U32.HI R2, RZ, 0x18, R10 ;  /* 0x00000018ff027819 */ /* 0x000fc8000001160a */
[----:B------:R-:W-:Y:S02]  /*bbe0*/  ISETP.GE.U32.AND P1, PT, R251, R2, PT ;  /* 0x00000002fb00720c */ /* 0x000fe40003f26070 */
[----:B------:R-:W-:Y:S02]  /*bbf0*/  LOP3.LUT R2, R10, 0xffff, RZ, 0xc0, !PT ;  /* 0x0000ffff0a027812 */ /* 0x000fe400078ec0ff */
[----:B------:R-:W-:Y:S02]  /*bc00*/  LOP3.LUT R0, R3, UR28, R20, 0x96, !PT ;  /* 0x0000001c03007c12 */ /* 0x000fe4000f8e9614 */
[----:B------:R-:W-:Y:S01]  /*bc10*/  SHF.R.U32.HI R3, RZ, 0x10, R10 ;  /* 0x00000010ff037819 */ /* 0x000fe2000001160a */
[----:B------:R-:W-:Y:S01]  /*bc20*/  @!P6 HFMA2.BF16_V2 R248, -RZ.H0_H0, RZ.H0_H0, -R210.H0_H0 ;  /* 0x200000fffff8e231 */ /* 0x000fe200003409d2 */
[----:B------:R-:W-:Y:S01]  /*bc30*/  SHF.R.U32.HI R2, RZ, 0x8, R2 ;  /* 0x00000008ff027819 */ /* 0x000fe20000011602 */
[----:B------:R2:W3:Y:S01]  /*bc40*/  LDL.LU.S16 R20, [R1+0x14] ;  /* 0x0000140001147983 */ /* 0x0004e20000300600 */
[----:B------:R-:W-:-:S02]  /*bc50*/  LOP3.LUT R3, R3, 0xff, RZ, 0xc0, !PT ;  /* 0x000000ff03037812 */ /* 0x000fc400078ec0ff */
[----:B------:R-:W-:Y:S02]  /*bc60*/  LOP3.LUT R2, R2, 0xffff, RZ, 0xc0, !PT ;  /* 0x0000ffff02027812 */ /* 0x000fe400078ec0ff */
[----:B------:R-:W-:Y:S02]  /*bc70*/  @!P6 PRMT R210, R248, 0x5410, RZ ;  /* 0x00005410f8d2e816 */ /* 0x000fe400000000ff */
[C---:B------:R-:W-:Y:S02]  /*bc80*/  ISETP.GE.U32.AND P4, PT, R251.reuse, R3, PT ;  /* 0x00000003fb00720c */ /* 0x040fe40003f86070 */
[----:B------:R-:W-:Y:S01]  /*bc90*/  ISETP.GE.U32.AND P6, PT, R251, R2, PT ;  /* 0x00000002fb00720c */ /* 0x000fe20003fc6070 */
[----:B------:R-:W-:Y:S01]  /*bca0*/  IMAD.WIDE.U32 R2, R23, -0x2daee0ad, RZ ;  /* 0xd2511f5317027825 */ /* 0x000fe200078e00ff */
[----:B------:R-:W-:Y:S02]  /*bcb0*/  LOP3.LUT R49, R15, UR17, R18, 0x96, !PT ;  /* 0x000000110f317c12 */ /* 0x000fe4000f8e9612 */
[----:B------:R-:W-:Y:S01]  /*bcc0*/  ISETP.GE.U32.AND P3, PT, R251, R14, PT ;  /* 0x0000000efb00720c */ /* 0x000fe20003f66070 */
[----:B------:R-:W-:Y:S01]  /*bcd0*/  IMAD.WIDE.U32 R14, R22, -0x2daee0ad, RZ ;  /* 0xd2511f53160e7825 */ /* 0x000fe200078e00ff */
[----:B------:R-:W-:-:S04]  /*bce0*/  LOP3.LUT R3, R3, UR24, R142, 0x96, !PT ;  /* 0x0000001803037c12 */ /* 0x000fc8000f8e968e */
[----:B------:R-:W-:Y:S01]  /*bcf0*/  LOP3.LUT R10, R15, UR5, R2, 0x96, !PT ;  /* 0x000000050f0a7c12 */ /* 0x000fe2000f8e9602 */
[----:B------:R-:W-:-:S04]  /*bd00*/  IMAD.WIDE.U32 R2, R3, -0x326172a9, RZ ;  /* 0xcd9e8d5703027825 */ /* 0x000fc800078e00ff */
[----:B------:R-:W-:Y:S01]  /*bd10*/  IMAD.WIDE.U32 R36, R10, -0x326172a9, RZ ;  /* 0xcd9e8d570a247825 */ /* 0x000fe200078e00ff */
[----:B------:R-:W-:-:S04]  /*bd20*/  LOP3.LUT R3, R3, UR21, R118, 0x96, !PT ;  /* 0x0000001503037c12 */ /* 0x000fc8000f8e9676 */
[----:B------:R-:W-:Y:S01]  /*bd30*/  LOP3.LUT R10, R37, UR4, R2, 0x96, !PT ;  /* 0x00000004250a7c12 */ /* 0x000fe2000f8e9602 */
[----:B------:R-:W-:Y:S01]  /*bd40*/  IMAD.WIDE.U32 R2, R3, -0x2daee0ad, RZ ;  /* 0xd2511f5303027825 */ /* 0x000fe200078e00ff */
[----:B------:R-:W-:-:S03]  /*bd50*/  @!P6 HFMA2.BF16_V2 R249, -RZ.H0_H0, RZ.H0_H0, -R212.H0_H0 ;  /* 0x200000fffff9e231 */ /* 0x000fc600003409d4 */
[----:B------:R-:W-:Y:S01]  /*bd60*/  IMAD.WIDE.U32 R38, R10, -0x2daee0ad, RZ ;  /* 0xd2511f530a267825 */ /* 0x000fe200078e00ff */
[----:B------:R-:W-:Y:S02]  /*bd70*/  LOP3.LUT R15, R3, UR29, R14, 0x96, !PT ;  /* 0x0000001d030f7c12 */ /* 0x000fe4000f8e960e */
[----:B------:R-:W-:Y:S02]  /*bd80*/  LOP3.LUT R3, R19, 0xff, RZ, 0xc0, !PT ;  /* 0x000000ff13037812 */ /* 0x000fe400078ec0ff */
[----:B------:R-:W-:Y:S01]  /*bd90*/  LOP3.LUT R2, R39, UR15, R2, 0x96, !PT ;  /* 0x0000000f27027c12 */ /* 0x000fe2000f8e9602 */
[----:B------:R-:W-:Y:S01]  /*bda0*/  @!P4 HFMA2.BF16_V2 R250, -RZ.H0_H0, RZ.H0_H0, -R213.H0_H0 ;  /* 0x200000fffffac231 */ /* 0x000fe200003409d5 */
[----:B------:R-:W-:Y:S02]  /*bdb0*/  @!P6 PRMT R212, R249, 0x5410, RZ ;  /* 0x00005410f9d4e816 */ /* 0x000fe400000000ff */
[----:B------:R-:W-:Y:S01]  /*bdc0*/  ISETP.GE.U32.AND P6, PT, R251, R3, PT ;  /* 0x00000003fb00720c */ /* 0x000fe20003fc6070 */
[----:B------:R-:W-:Y:S01]  /*bdd0*/  IMAD.WIDE.U32 R2, R2, -0x326172a9, RZ ;  /* 0xcd9e8d5702027825 */ /* 0x000fe200078e00ff */
[----:B------:R-:W-:-:S02]  /*bde0*/  @!P4 PRMT R213, R250, 0x5410, RZ ;  /* 0x00005410fad5c816 */ /* 0x000fc400000000ff */
[----:B------:R-:W-:Y:S02]  /*bdf0*/  ISETP.GE.U32.AND P4, PT, R251, R13, PT ;  /* 0x0000000dfb00720c */ /* 0x000fe40003f86070 */
[C---:B------:R-:W-:Y:S02]  /*be00*/  LOP3.LUT R10, R2.reuse, 0xffff, RZ, 0xc0, !PT ;  /* 0x0000ffff020a7812 */ /* 0x040fe400078ec0ff */
[----:B------:R-:W-:Y:S02]  /*be10*/  SHF.R.U32.HI R13, RZ, 0x10, R2 ;  /* 0x00000010ff0d7819 */ /* 0x000fe40000011602 */
[----:B------:R-:W-:Y:S02]  /*be20*/  SHF.R.U32.HI R14, RZ, 0x8, R10 ;  /* 0x00000008ff0e7819 */ /* 0x000fe4000001160a */
[----:B------:R-:W-:Y:S02]  /*be30*/  LOP3.LUT R10, R13, 0xff, RZ, 0xc0, !PT ;  /* 0x000000ff0d0a7812 */ /* 0x000fe400078ec0ff */
[----:B------:R-:W-:-:S02]  /*be40*/  LOP3.LUT R13, R2, 0xff, RZ, 0xc0, !PT ;  /* 0x000000ff020d7812 */ /* 0x000fc400078ec0ff */
[----:B------:R-:W-:Y:S01]  /*be50*/  SHF.R.U32.HI R2, RZ, 0x18, R2 ;  /* 0x00000018ff027819 */ /* 0x000fe20000011602 */
[----:B------:R-:W-:Y:S01]  /*be60*/  IMAD.WIDE.U32 R32, R15, -0x326172a9, RZ ;  /* 0xcd9e8d570f207825 */ /* 0x000fe200078e00ff */
[----:B------:R-:W-:Y:S02]  /*be70*/  PRMT R13, R13, 0x5410, R14 ;  /* 0x000054100d0d7816 */ /* 0x000fe4000000000e */
[----:B------:R-:W-:Y:S02]  /*be80*/  PRMT R14, R10, 0x5410, R2 ;  /* 0x000054100a0e7816 */ /* 0x000fe40000000002 */
[----:B------:R-:W-:Y:S02]  /*be90*/  SHF.R.U32.HI R10, RZ, 0x8, R21 ;  /* 0x00000008ff0a7819 */ /* 0x000fe40000011615 */
[----:B------:R-:W-:Y:S02]  /*bea0*/  LOP3.LUT R2, R3, UR27, R32, 0x96, !PT ;  /* 0x0000001b03027c12 */ /* 0x000fe4000f8e9620 */
[----:B------:R-:W-:Y:S01]  /*beb0*/  LOP3.LUT R3, R10, 0xffff, RZ, 0xc0, !PT ;  /* 0x0000ffff0a037812 */ /* 0x000fe200078ec0ff */
[----:B----4-:R-:W-:-:S05]  /*bec0*/  @!P1 HFMA2.BF16_V2 R24, -RZ.H0_H0, RZ.H0_H0, -R211.H0_H0 ;  /* 0x200000ffff189231 */ /* 0x010fca00003409d3 */
[----:B------:R-:W-:Y:S02]  /*bed0*/  PRMT R15, R24, 0x7610, R15 ;  /* 0x00007610180f7816 */ /* 0x000fe4000000000f */
[----:B------:R-:W-:Y:S01]  /*bee0*/  MOV R130, R131 ;  /* 0x0000008300827202 */ /* 0x000fe20000000f00 */
[----:B------:R-:W1:Y:S01]  /*bef0*/  LDSM.16.MT88.4 R24, [R178+0xd000] ;  /* 0x00d00000b218783b */ /* 0x000e620000004200 */
[----:B------:R-:W-:Y:S02]  /*bf00*/  @!P1 PRMT R211, R15, 0x5410, RZ ;  /* 0x000054100fd39816 */ /* 0x000fe400000000ff */
[----:B------:R-:W-:Y:S02]  /*bf10*/  ISETP.GE.U32.AND P1, PT, R251, R3, PT ;  /* 0x00000003fb00720c */ /* 0x000fe40003f26070 */
[----:B------:R-:W-:-:S04]  /*bf20*/  LOP3.LUT R3, R2, 0xffff, RZ, 0xc0, !PT ;  /* 0x0000ffff02037812 */ /* 0x000fc800078ec0ff */
[----:B------:R-:W-:Y:S02]  /*bf30*/  SHF.R.U32.HI R10, RZ, 0x8, R3 ;  /* 0x00000008ff0a7819 */ /* 0x000fe40000011603 */
[----:B------:R-:W-:-:S04]  /*bf40*/  LOP3.LUT R3, R2, 0xff, RZ, 0xc0, !PT ;  /* 0x000000ff02037812 */ /* 0x000fc800078ec0ff */
[----:B------:R-:W-:Y:S02]  /*bf50*/  PRMT R15, R3, 0x5410, R10 ;  /* 0x00005410030f7816 */ /* 0x000fe4000000000a */
[----:B------:R2:W4:Y:S01]  /*bf60*/  LDL.LU.S16 R3, [R1+0x10] ;  /* 0x0000100001037983 */ /* 0x0005220000300600 */
[----:B------:R-:W-:Y:S02]  /*bf70*/  IMAD.MOV.U32 R131, RZ, RZ, R96 ;  /* 0x000000ffff837224 */ /* 0x000fe400078e0060 */
[----:B------:R-:W-:Y:S01]  /*bf80*/  IMAD.MOV.U32 R96, RZ, RZ, R97 ;  /* 0x000000ffff607224 */ /* 0x000fe200078e0061 */
[----:B------:R-:W-:Y:S01]  /*bf90*/  SHF.R.U32.HI R10, RZ, 0x18, R2 ;  /* 0x00000018ff0a7819 */ /* 0x000fe20000011602 */
[----:B------:R-:W-:Y:S02]  /*bfa0*/  IMAD.MOV.U32 R97, RZ, RZ, R93 ;  /* 0x000000ffff617224 */ /* 0x000fe400078e005d */
[----:B------:R-:W-:Y:S01]  /*bfb0*/  IMAD.MOV.U32 R93, RZ, RZ, R94 ;  /* 0x000000ffff5d7224 */ /* 0x000fe200078e005e */
[----:B------:R-:W-:Y:S01]  /*bfc0*/  MOV R94, R95 ;  /* 0x0000005f005e7202 */ /* 0x000fe20000000f00 */
[----:B------:R-:W-:-:S02]  /*bfd0*/  IMAD.MOV.U32 R95, RZ, RZ, R84 ;  /* 0x000000ffff5f7224 */ /* 0x000fc400078e0054 */
[----:B------:R-:W-:Y:S02]  /*bfe0*/  IMAD.MOV.U32 R84, RZ, RZ, R80 ;  /* 0x000000ffff547224 */ /* 0x000fe400078e0050 */
[----:B------:R-:W-:Y:S02]  /*bff0*/  IMAD.MOV.U32 R80, RZ, RZ, R81 ;  /* 0x000000ffff507224 */ /* 0x000fe400078e0051 */
[----:B------:R-:W-:Y:S01]  /*c000*/  IMAD.MOV.U32 R81, RZ, RZ, R51 ;  /* 0x000000ffff517224 */ /* 0x000fe200078e0033 */
[----:B------:R-:W-:Y:S02]  /*c010*/  MOV R51, R182 ;  /* 0x000000b600337202 */ /* 0x000fe40000000f00 */
[----:B------:R2:W5:Y:S01]  /*c020*/  LDL.LU R182, [R1+0xd8] ;  /* 0x0000d80001b67983 */ /* 0x0005620000300800 */
[----:B----4-:R-:W-:-:S05]  /*c030*/  @!P1 HFMA2.BF16_V2 R3, -RZ.H0_H0, RZ.H0_H0, -R208.H0_H0 ;  /* 0x200000ffff039231 */ /* 0x010fca00003409d0 */
[----:B------:R-:W-:Y:S02]  /*c040*/  PRMT R18, R3, 0x7610, R18 ;  /* 0x0000761003127816 */ /* 0x000fe40000000012 */
[----:B------:R-:W-:-:S04]  /*c050*/  SHF.R.U32.HI R3, RZ, 0x10, R2 ;  /* 0x00000010ff037819 */ /* 0x000fc80000011602 */
[----:B------:R-:W-:Y:S01]  /*c060*/  LOP3.LUT R2, R3, 0xff, RZ, 0xc0, !PT ;  /* 0x000000ff03027812 */ /* 0x000fe200078ec0ff */
[----:B------:R-:W-:Y:S02]  /*c070*/  FFMA.FTZ R3, R130, c[0x0][0x23c], -R12 ;  /* 0x00008f0082037a23 */ /* 0x000fe4000001080c */
[----:B------:R-:W-:Y:S02]  /*c080*/  IMAD.MOV.U32 R130, RZ, RZ, R131 ;  /* 0x000000ffff827224 */ /* 0x000fe400078e0083 */
[----:B------:R-:W-:Y:S02]  /*c090*/  IMAD.MOV.U32 R131, RZ, RZ, R96 ;  /* 0x000000ffff837224 */ /* 0x000fe400078e0060 */
[----:B------:R-:W-:Y:S02]  /*c0a0*/  IMAD.MOV.U32 R96, RZ, RZ, R97 ;  /* 0x000000ffff607224 */ /* 0x000fe400078e0061 */
[----:B------:R-:W-:Y:S01]  /*c0b0*/  IMAD.MOV.U32 R97, RZ, RZ, R93 ;  /* 0x000000ffff617224 */ /* 0x000fe200078e005d */
[----:B------:R-:W-:Y:S01]  /*c0c0*/  MOV R93, R95 ;  /* 0x0000005f005d7202 */ /* 0x000fe20000000f00 */
[----:B------:R-:W-:-:S02]  /*c0d0*/  IMAD.MOV.U32 R95, RZ, RZ, R84 ;  /* 0x000000ffff5f7224 */ /* 0x000fc400078e0054 */
[----:B------:R-:W-:Y:S02]  /*c0e0*/  IMAD.MOV.U32 R84, RZ, RZ, R80 ;  /* 0x000000ffff547224 */ /* 0x000fe400078e0050 */
[----:B------:R4:W-:Y:S01]  /*c0f0*/  MUFU.EX2 R80, R3 ;  /* 0x0000000300507308 */ /* 0x0009e20000000800 */
[----:B------:R-:W-:Y:S01]  /*c100*/  IMAD.MOV.U32 R128, RZ, RZ, R130 ;  /* 0x000000ffff807224 */ /* 0x000fe200078e0082 */
[----:B------:R-:W-:Y:S01]  /*c110*/  MOV R130, R96 ;  /* 0x0000006000827202 */ /* 0x000fe20000000f00 */
[----:B------:R-:W-:Y:S02]  /*c120*/  IMAD.MOV.U32 R96, RZ, RZ, R93 ;  /* 0x000000ffff607224 */ /* 0x000fe400078e005d */
[----:B------:R-:W-:Y:S02]  /*c130*/  IMAD.MOV.U32 R129, RZ, RZ, R131 ;  /* 0x000000ffff817224 */ /* 0x000fe400078e0083 */
[----:B------:R-:W-:Y:S02]  /*c140*/  IMAD.MOV.U32 R131, RZ, RZ, R97 ;  /* 0x000000ffff837224 */ /* 0x000fe400078e0061 */
[----:B------:R-:W-:-:S02]  /*c150*/  IMAD.MOV.U32 R97, RZ, RZ, R81 ;  /* 0x000000ffff617224 */ /* 0x000fc400078e0051 */
[----:B----4-:R-:W-:-:S04]  /*c160*/  FFMA.FTZ R3, R252, c[0x0][0x23c], -R12 ;  /* 0x00008f00fc037a23 */ /* 0x010fc8000001080c */
[----:B------:R4:W-:Y:S01]  /*c170*/  MUFU.EX2 R93, R3 ;  /* 0x00000003005d7308 */ /* 0x0009e20000000800 */
[----:B------:R-:W-:Y:S01]  /*c180*/  IMAD.MOV.U32 R81, RZ, RZ, R77 ;  /* 0x000000ffff517224 */ /* 0x000fe200078e004d */
[----:B------:R-:W-:Y:S02]  /*c190*/  MOV R77, R181 ;  /* 0x000000b5004d7202 */ /* 0x000fe40000000f00 */
[----:B------:R2:W5:Y:S01]  /*c1a0*/  LDL.LU R181, [R1+0xd4] ;  /* 0x0000d40001b57983 */ /* 0x0005620000300800 */
[----:B------:R-:W-:Y:S01]  /*c1b0*/  @!P1 PRMT R208, R18, 0x5410, RZ ;  /* 0x0000541012d09816 */ /* 0x000fe200000000ff */
[----:B----4-:R-:W-:Y:S02]  /*c1c0*/  FFMA.FTZ R3, R128, c[0x0][0x23c], -R11 ;  /* 0x00008f0080037a23 */ /* 0x010fe4000001080b */
[----:B------:R-:W-:Y:S02]  /*c1d0*/  IMAD.MOV.U32 R128, RZ, RZ, R130 ;  /* 0x000000ffff807224 */ /* 0x000fe400078e0082 */
[----:B------:R-:W-:-:S02]  /*c1e0*/  IMAD.MOV.U32 R130, RZ, RZ, R96 ;  /* 0x000000ffff827224 */ /* 0x000fc400078e0060 */
[----:B------:R-:W-:Y:S02]  /*c1f0*/  IMAD.MOV.U32 R96, RZ, RZ, R99 ;  /* 0x000000ffff607224 */ /* 0x000fe400078e0063 */
[----:B------:R-:W-:Y:S02]  /*c200*/  IMAD.MOV.U32 R99, RZ, RZ, R176 ;  /* 0x000000ffff637224 */ /* 0x000fe400078e00b0 */
[----:B------:R2:W5:Y:S04]  /*c210*/  LDL.LU R176, [R1+0xd0] ;  /* 0x0000d00001b07983 */ /* 0x0005680000300800 */
[----:B------:R2:W4:Y:S01]  /*c220*/  LDL.LU.S16 R18, [R1] ;  /* 0x0000000001127983 */ /* 0x0005220000300600 */
[----:B---3--:R-:W-:Y:S01]  /*c230*/  @!P5 HFMA2.BF16_V2 R20, -RZ.H0_H0, RZ.H0_H0, -R209.H0_H0 ;  /* 0x200000ffff14d231 */ /* 0x008fe200003409d1 */
[----:B------:R-:W-:-:S02]  /*c240*/  PRMT R10, R2, 0x5410, R10 ;  /* 0x00005410020a7816 */ /* 0x000fc4000000000a */
[----:B------:R-:W-:Y:S02]  /*c250*/  LOP3.LUT R2, R0, 0xff, RZ, 0xc0, !PT ;  /* 0x000000ff00027812 */ /* 0x000fe400078ec0ff */
[----:B------:R-:W-:Y:S01]  /*c260*/  PRMT R19, R20, 0x7610, R19 ;  /* 0x0000761014137816 */ /* 0x000fe20000000013 */
[----:B------:R-:W-:Y:S01]  /*c270*/  IMAD.MOV.U32 R103, RZ, RZ, R129 ;  /* 0x000000ffff677224 */ /* 0x000fe200078e0081 */
[----:B------:R-:W-:Y:S01]  /*c280*/  @!P6 HFMA2.BF16_V2 R252, -RZ.H0_H0, RZ.H0_H0, -R155.H0_H0 ;  /* 0x200000fffffce231 */ /* 0x000fe2000034099b */
[----:B------:R-:W-:Y:S01]  /*c290*/  IMAD.MOV.U32 R129, RZ, RZ, R131 ;  /* 0x000000ffff817224 */ /* 0x000fe200078e0083 */
[----:B------:R-:W-:Y:S01]  /*c2a0*/  @!P5 PRMT R209, R19, 0x5410, RZ ;  /* 0x0000541013d1d816 */ /* 0x000fe200000000ff */
[----:B------:R-:W3:Y:S01]  /*c2b0*/  LDSM.16.MT88.4 R20, [R180+0xd000] ;  /* 0x00d00000b414783b */ /* 0x000ee20000004200 */
[----:B------:R-:W-:Y:S02]  /*c2c0*/  ISETP.GE.U32.AND P5, PT, R251, R2, PT ;  /* 0x00000002fb00720c */ /* 0x000fe40003fa6070 */
[----:B------:R-:W-:-:S02]  /*c2d0*/  SHF.R.U32.HI R2, RZ, 0x10, R0 ;  /* 0x00000010ff027819 */ /* 0x000fc40000011600 */
[----:B------:R-:W-:Y:S01]  /*c2e0*/  MOV R131, R97 ;  /* 0x0000006100837202 */ /* 0x000fe20000000f00 */
[----:B----4-:R-:W-:-:S05]  /*c2f0*/  @!P2 HFMA2.BF16_V2 R18, -RZ.H0_H0, RZ.H0_H0, -R153.H0_H0 ;  /* 0x200000ffff12a231 */ /* 0x010fca0000340999 */
[----:B------:R-:W-:Y:S02]  /*c300*/  PRMT R17, R18, 0x7610, R17 ;  /* 0x0000761012117816 */ /* 0x000fe40000000011 */
[----:B------:R2:W4:Y:S01]  /*c310*/  LDL.LU.S16 R18, [R1+0x8] ;  /* 0x0000080001127983 */ /* 0x0005220000300600 */
[----:B------:R-:W-:Y:S02]  /*c320*/  IMAD.MOV.U32 R97, RZ, RZ, R92 ;  /* 0x000000ffff617224 */ /* 0x000fe400078e005c */
[----:B------:R-:W-:Y:S01]  /*c330*/  IMAD.MOV.U32 R92, RZ, RZ, R72 ;  /* 0x000000ffff5c7224 */ /* 0x000fe200078e0048 */
[----:B------:R-:W-:Y:S01]  /*c340*/  LOP3.LUT R2, R2, 0xff, RZ, 0xc0, !PT ;  /* 0x000000ff02027812 */ /* 0x000fe200078ec0ff */
[----:B------:R1:W-:Y:S03]  /*c350*/  MUFU.EX2 R72, R3 ;  /* 0x0000000300487308 */ /* 0x0003e60000000800 */
[----:B------:R-:W-:-:S02]  /*c360*/  ISETP.GE.U32.AND P1, PT, R251, R2, PT ;  /* 0x00000002fb00720c */ /* 0x000fc40003f26070 */
[----:B------:R-:W-:Y:S02]  /*c370*/  SHF.R.U32.HI R2, RZ, 0x18, R0 ;  /* 0x00000018ff027819 */ /* 0x000fe40000011600 */
[----:B------:R-:W-:Y:S01]  /*c380*/  @!P6 PRMT R155, R252, 0x5410, RZ ;  /* 0x00005410fc9be816 */ /* 0x000fe200000000ff */
[----:B-1----:R-:W-:Y:S01]  /*c390*/  FFMA.FTZ R3, R103, c[0x0][0x23c], -R11 ;  /* 0x00008f0067037a23 */ /* 0x002fe2000001080b */
[----:B------:R-:W-:Y:S01]  /*c3a0*/  MOV R103, R128 ;  /* 0x0000008000677202 */ /* 0x000fe20000000f00 */
[----:B------:R-:W-:Y:S02]  /*c3b0*/  IMAD.MOV.U32 R128, RZ, RZ, R129 ;  /* 0x000000ffff807224 */ /* 0x000fe400078e0081 */
[----:B------:R-:W-:Y:S02]  /*c3c0*/  IMAD.MOV.U32 R129, RZ, RZ, R130 ;  /* 0x000000ffff817224 */ /* 0x000fe400078e0082 */
[----:B------:R-:W-:Y:S02]  /*c3d0*/  IMAD.MOV.U32 R130, RZ, RZ, R131 ;  /* 0x000000ffff827224 */ /* 0x000fe400078e0083 */
[----:B------:R-:W-:Y:S01]  /*c3e0*/  IMAD.MOV.U32 R131, RZ, RZ, R96 ;  /* 0x000000ffff837224 */ /* 0x000fe200078e0060 */
[----:B------:R-:W-:Y:S01]  /*c3f0*/  MOV R96, R97 ;  /* 0x0000006100607202 */ /* 0x000fe20000000f00 */
[----:B------:R-:W-:Y:S01]  /*c400*/  IMAD.MOV.U32 R97, RZ, RZ, R92 ;  /* 0x000000ffff617224 */ /* 0x000fe200078e005c */
[----:B------:R-:W-:Y:S01]  /*c410*/  ISETP.GE.U32.AND P6, PT, R251, R2, PT ;  /* 0x00000002fb00720c */ /* 0x000fe20003fc6070 */
[----:B------:R1:W1:Y:S01]  /*c420*/  MUFU.EX2 R92, R3 ;  /* 0x00000003005c7308 */ /* 0x0002620000000800 */
[----:B------:R-:W-:-:S02]  /*c430*/  SHF.R.U32.HI R2, RZ, 0x8, R16 ;  /* 0x00000008ff027819 */ /* 0x000fc40000011610 */
[----:B------:R-:W-:Y:S02]  /*c440*/  LOP3.LUT R0, R0, 0xffff, RZ, 0xc0, !PT ;  /* 0x0000ffff00007812 */ /* 0x000fe400078ec0ff */
[----:B------:R-:W-:Y:S01]  /*c450*/  @!P2 PRMT R153, R17, 0x5410, RZ ;  /* 0x000054101199a816 */ /* 0x000fe200000000ff */
[----:B-1----:R-:W-:-:S04]  /*c460*/  FFMA.FTZ R3, R103, c[0x0][0x23c], -R12 ;  /* 0x00008f0067037a23 */ /* 0x002fc8000001080c */
[----:B------:R1:W-:Y:S01]  /*c470*/  MUFU.EX2 R252, R3 ;  /* 0x0000000300fc7308 */ /* 0x0003e20000000800 */
[----:B------:R-:W-:-:S04]  /*c480*/  SHF.R.U32.HI R0, RZ, 0x8, R0 ;  /* 0x00000008ff007819 */ /* 0x000fc80000011600 */
[----:B------:R-:W-:Y:S02]  /*c490*/  LOP3.LUT R0, R0, 0xffff, RZ, 0xc0, !PT ;  /* 0x0000ffff00007812 */ /* 0x000fe400078ec0ff */
[----:B-1----:R-:W-:Y:S01]  /*c4a0*/  LOP3.LUT R3, R2, 0xffff, RZ, 0xc0, !PT ;  /* 0x0000ffff02037812 */ /* 0x002fe200078ec0ff */
[----:B------:R-:W-:-:S03]  /*c4b0*/  FFMA.FTZ R2, R128, c[0x0][0x23c], -R12 ;  /* 0x00008f0080027a23 */ /* 0x000fc6000001080c */
[----:B------:R-:W-:Y:S01]  /*c4c0*/  ISETP.GE.U32.AND P2, PT, R251, R3, PT ;  /* 0x00000003fb00720c */ /* 0x000fe20003f46070 */
[----:B------:R-:W-:Y:S02]  /*c4d0*/  FFMA.FTZ R3, R129, c[0x0][0x23c], -R11 ;  /* 0x00008f0081037a23 */ /* 0x000fe4000001080b */
[----:B------:R-:W-:Y:S02]  /*c4e0*/  IMAD.MOV.U32 R129, RZ, RZ, R130 ;  /* 0x000000ffff817224 */ /* 0x000fe400078e0082 */
[----:B------:R1:W-:Y:S01]  /*c4f0*/  MUFU.EX2 R249, R3 ;  /* 0x0000000300f97308 */ /* 0x0003e20000000800 */
[----:B------:R-:W-:Y:S01]  /*c500*/  HMMA.16816.F32.BF16 R44, R4, R30, R44 ;  /* 0x0000001e042c723c */ /* 0x000fe2000004182c */
[----:B------:R-:W2:Y:S06]  /*c510*/  LDSM.16.MT88.4 R28, [R177+0xd000] ;  /* 0x00d00000b11c783b */ /* 0x000eac0000004200 */
[----:B------:R3:W3:Y:S01]  /*c520*/  MUFU.EX2 R250, R2 ;  /* 0x0000000200fa7308 */ /* 0x0006e20000000800 */
[----:B------:R-:W-:Y:S01]  /*c530*/  PRMT R130, R251, 0x7054, R251 ;  /* 0x00007054fb827816 */ /* 0x000fe200000000fb */
[----:B-1----:R-:W-:-:S06]  /*c540*/  FFMA.FTZ R3, R129, c[0x0][0x23c], -R11 ;  /* 0x00008f0081037a23 */ /* 0x002fcc000001080b */
[----:B------:R-:W1:Y:S01]  /*c550*/  MUFU.EX2 R248, R3 ;  /* 0x0000000300f87308 */ /* 0x000e620000000800 */
[----:B---3--:R-:W-:-:S04]  /*c560*/  F2FP.BF16.PACK_AB R2, R92, R72 ;  /* 0x000000485c02723e */ /* 0x008fc800000010ff */
        /* <DEDUP_REMOVED lines=8> */
[----:B------:R-:W-:Y:S01]  /*c5f0*/  PRMT R3, R119, 0x5410, R118 ;  /* 0x0000541077037816 */ /* 0x000fe20000000076 */
[----:B------:R-:W-:Y:S01]  /*c600*/  IMAD.MOV.U32 R142, RZ, RZ, R98 ;  /* 0x000000ffff8e7224 */ /* 0x000fe200078e0062 */
[----:B------:R-:W-:Y:S01]  /*c610*/  MOV R135, R97 ;  /* 0x0000006100877202 */ /* 0x000fe20000000f00 */
[----:B------:R-:W-:Y:S02]  /*c620*/  IMAD.MOV.U32 R98, RZ, RZ, R83 ;  /* 0x000000ffff627224 */ /* 0x000fe400078e0053 */
[----:B------:R-:W-:Y:S01]  /*c630*/  IMAD.MOV.U32 R154, RZ, RZ, R99 ;  /* 0x000000ffff9a7224 */ /* 0x000fe200078e0063 */
[----:B------:R-:W-:Y:S01]  /*c640*/  MOV R99, R81 ;  /* 0x0000005100637202 */ /* 0x000fe20000000f00 */
[----:B------:R-:W-:-:S02]  /*c650*/  IMAD.MOV.U32 R83, RZ, RZ, R68 ;  /* 0x000000ffff537224 */ /* 0x000fc400078e0044 */
[----:B------:R-:W-:Y:S01]  /*c660*/  IMAD.MOV.U32 R97, RZ, RZ, R82 ;  /* 0x000000ffff617224 */ /* 0x000fe200078e0052 */
[----:B------:R-:W-:Y:S01]  /*c670*/  MOV R82, R75 ;  /* 0x0000004b00527202 */ /* 0x000fe20000000f00 */
[----:B------:R-:W-:Y:S02]  /*c680*/  IMAD.MOV.U32 R81, RZ, RZ, R74 ;  /* 0x000000ffff517224 */ /* 0x000fe400078e004a */
[----:B------:R-:W-:Y:S01]  /*c690*/  IMAD.MOV.U32 R215, RZ, RZ, R78 ;  /* 0x000000ffffd77224 */ /* 0x000fe200078e004e */
[----:B----4-:R-:W-:-:S05]  /*c6a0*/  @!P5 HFMA2.BF16_V2 R18, -RZ.H0_H0, RZ.H0_H0, -R150.H0_H0 ;  /* 0x200000ffff12d231 */ /* 0x010fca0000340996 */
[----:B------:R-:W-:-:S04]  /*c6b0*/  PRMT R16, R18, 0x7610, R16 ;  /* 0x0000761012107816 */ /* 0x000fc80000000010 */
[----:B------:R-:W-:Y:S02]  /*c6c0*/  @!P5 PRMT R150, R16, 0x5410, RZ ;  /* 0x000054101096d816 */ /* 0x000fe400000000ff */
[----:B------:R-:W-:Y:S01]  /*c6d0*/  ISETP.GE.U32.AND P5, PT, R251, R0, PT ;  /* 0x00000000fb00720c */ /* 0x000fe20003fa6070 */
[----:B------:R-:W1:Y:S01]  /*c6e0*/  LDSM.16.MT88.4 R16, [R179+0xd000] ;  /* 0x00d00000b310783b */ /* 0x000e620000004200 */
[----:B------:R-:W-:-:S04]  /*c6f0*/  F2FP.BF16.PACK_AB R0, R93, R80 ;  /* 0x000000505d00723e */ /* 0x000fc800000010ff */
[C---:B------:R-:W-:Y:S02]  /*c700*/  PRMT R139, R0.reuse, 0x7610, R139 ;  /* 0x00007610008b7816 */ /* 0x040fe4000000008b */
[----:B------:R-:W-:Y:S01]  /*c710*/  PRMT R138, R0, 0x7632, R138 ;  /* 0x00007632008a7816 */ /* 0x000fe2000000008a */
[----:B------:R-:W-:-:S03]  /*c720*/  HSET2.LE.AND R0, R13, R130, PT ;  /* 0x000000820d007233 */ /* 0x000fc60003803000 */
[----:B------:R-:W-:-:S04]  /*c730*/  PRMT R2, R139, 0x5410, R138 ;  /* 0x000054108b027816 */ /* 0x000fc8000000008a */
[----:B------:R-:W-:Y:S01]  /*c740*/  LOP3.LUT R6, R0, R2, RZ, 0xc0, !PT ;  /* 0x0000000200067212 */ /* 0x000fe200078ec0ff */
[----:B------:R-:W-:Y:S01]  /*c750*/  HSET2.LE.AND R0, R14, R130, PT ;  /* 0x000000820e007233 */ /* 0x000fe20003803000 */
[----:B------:R-:W-:-:S04]  /*c760*/  PRMT R2, R136, 0x5410, R137 ;  /* 0x0000541088027816 */ /* 0x000fc80000000089 */
[----:B------:R-:W-:Y:S01]  /*c770*/  LOP3.LUT R7, R0, R2, RZ, 0xc0, !PT ;  /* 0x0000000200077212 */ /* 0x000fe200078ec0ff */
[--C-:B------:R-:W-:Y:S02]  /*c780*/  HSET2.LE.AND R0, R15, R130.reuse, PT ;  /* 0x000000820f007233 */ /* 0x100fe40003803000 */
[----:B------:R-:W-:-:S03]  /*c790*/  HSET2.LE.AND R2, R10, R130, PT ;  /* 0x000000820a027233 */ /* 0x000fc60003803000 */
[----:B------:R-:W-:Y:S02]  /*c7a0*/  LOP3.LUT R4, R0, R3, RZ, 0xc0, !PT ;  /* 0x0000000300047212 */ /* 0x000fe400078ec0ff */
[----:B------:R-:W-:-:S04]  /*c7b0*/  PRMT R0, R32, 0x5410, R35 ;  /* 0x0000541020007816 */ /* 0x000fc80000000023 */
[----:B------:R-:W-:Y:S01]  /*c7c0*/  LOP3.LUT R5, R2, R0, RZ, 0xc0, !PT ;  /* 0x0000000002057212 */ /* 0x000fe200078ec0ff */
[----:B------:R-:W-:Y:S02]  /*c7d0*/  IMAD.MOV.U32 R13, RZ, RZ, R94 ;  /* 0x000000ffff0d7224 */ /* 0x000fe400078e005e */
[----:B------:R-:W-:Y:S02]  /*c7e0*/  IMAD.MOV.U32 R94, RZ, RZ, R87 ;  /* 0x000000ffff5e7224 */ /* 0x000fe400078e0057 */
[----:B------:R-:W-:Y:S02]  /*c7f0*/  IMAD.MOV.U32 R87, RZ, RZ, R69 ;  /* 0x000000ffff577224 */ /* 0x000fe400078e0045 */
[----:B------:R-:W-:Y:S02]  /*c800*/  IMAD.MOV.U32 R0, RZ, RZ, R70 ;  /* 0x000000ffff007224 */ /* 0x000fe400078e0046 */
[----:B------:R-:W-:Y:S02]  /*c810*/  IMAD.MOV.U32 R2, RZ, RZ, R71 ;  /* 0x000000ffff027224 */ /* 0x000fe400078e0047 */
[----:B------:R-:W-:Y:S01]  /*c820*/  HMMA.16816.F32.BF16 R68, R4, R26, R56 ;  /* 0x0000001a0444723c */ /* 0x000fe20000041838 */
[----:B------:R-:W-:-:S06]  /*c830*/  IMAD.MOV.U32 R3, RZ, RZ, R73 ;  /* 0x000000ffff037224 */ /* 0x000fcc00078e0049 */
[----:B------:R-:W-:Y:S02]  /*c840*/  MOV R59, R72 ;  /* 0x00000048003b7202 */ /* 0x000fe40000000f00 */
[----:B------:R-:W-:Y:S07]  /*c850*/  HMMA.16816.F32.BF16 R72, R4, R20, R64 ;  /* 0x000000140448723c */ /* 0x000fee0000041840 */
[----:B------:R-:W-:Y:S02]  /*c860*/  IMAD.MOV.U32 R66, RZ, RZ, R76 ;  /* 0x000000ffff427224 */ /* 0x000fe400078e004c */
[----:B------:R-:W-:-:S02]  /*c870*/  IMAD.MOV.U32 R65, RZ, RZ, R77 ;  /* 0x000000ffff417224 */ /* 0x000fc400078e004d */
[----:B------:R-:W-:Y:S01]  /*c880*/  IMAD.MOV.U32 R64, RZ, RZ, R79 ;  /* 0x000000ffff407224 */ /* 0x000fe200078e004f */
[C---:B--2---:R-:W-:Y:S08]  /*c890*/  HMMA.16816.F32.BF16 R120, R4.reuse, R28, R120 ;  /* 0x0000001c0478723c */ /* 0x044ff00000041878 */
[C---:B------:R-:W-:Y:S01]  /*c8a0*/  HMMA.16816.F32.BF16 R76, R4.reuse, R22, R112 ;  /* 0x00000016044c723c */ /* 0x040fe20000041870 */
[----:B------:R-:W2:Y:S07]  /*c8b0*/  LDSM.16.MT88.4 R20, [R178+0xf000] ;  /* 0x00f00000b214783b */ /* 0x000eae0000004200 */
[----:B------:R-:W-:Y:S01]  /*c8c0*/  HMMA.16816.F32.BF16 R52, R4, R30, R52 ;  /* 0x0000001e0434723c */ /* 0x000fe20000041834 */
[----:B------:R-:W3:Y:S01]  /*c8d0*/  LDSM.16.MT88.4 R28, [R179+0xf000] ;  /* 0x00f00000b31c783b */ /* 0x000ee20000004200 */
[----:B------:R-:W-:Y:S01]  /*c8e0*/  MOV R14, R80 ;  /* 0x00000050000e7202 */ /* 0x000fe20000000f00 */
[----:B------:R-:W-:-:S02]  /*c8f0*/  IMAD.MOV.U32 R15, RZ, RZ, R81 ;  /* 0x000000ffff0f7224 */ /* 0x000fc400078e0051 */
[----:B------:R-:W-:Y:S02]  /*c900*/  IMAD.MOV.U32 R112, RZ, RZ, R82 ;  /* 0x000000ffff707224 */ /* 0x000fe400078e0052 */
[----:B------:R-:W-:Y:S02]  /*c910*/  IMAD.MOV.U32 R113, RZ, RZ, R83 ;  /* 0x000000ffff717224 */ /* 0x000fe400078e0053 */
[C---:B-1----:R-:W-:Y:S01]  /*c920*/  HMMA.16816.F32.BF16 R80, R4.reuse, R16, R124 ;  /* 0x000000100450723c */ /* 0x042fe2000004187c */
[----:B------:R1:W4:Y:S07]  /*c930*/  LDL.LU.S16 R126, [R1+0x18] ;  /* 0x00001800017e7983 */ /* 0x00032e0000300600 */
[C---:B--2---:R-:W-:Y:S01]  /*c940*/  HMMA.16816.F32.BF16 R100, R4.reuse, R20, R200 ;  /* 0x000000140464723c */ /* 0x044fe200000418c8 */
[----:B------:R1:W2:Y:S07]  /*c950*/  LDL.LU.S16 R20, [R1+0xc] ;  /* 0x00000c0001147983 */ /* 0x0002ae0000300600 */
[C---:B---3--:R-:W-:Y:S01]  /*c960*/  HMMA.16816.F32.BF16 R160, R4.reuse, R28, R160 ;  /* 0x0000001c04a0723c */ /* 0x048fe200000418a0 */
[----:B------:R1:W3:Y:S07]  /*c970*/  LDL.LU.S16 R29, [R1+0x1c] ;  /* 0x00001c00011d7983 */ /* 0x0002ee0000300600 */
[----:B------:R-:W-:Y:S01]  /*c980*/  HMMA.16816.F32.BF16 R60, R4, R24, R60 ;  /* 0x00000018043c723c */ /* 0x000fe2000004183c */
[----:B------:R-:W1:Y:S01]  /*c990*/  LDSM.16.MT88.4 R24, [R177+0xf000] ;  /* 0x00f00000b118783b */ /* 0x000e620000004200 */
[----:B------:R-:W-:Y:S01]  /*c9a0*/  MOV R115, R97 ;  /* 0x0000006100737202 */ /* 0x000fe20000000f00 */
[----:B------:R-:W-:-:S02]  /*c9b0*/  IMAD.MOV.U32 R133, RZ, RZ, R96 ;  /* 0x000000ffff857224 */ /* 0x000fc400078e0060 */
[----:B------:R-:W-:Y:S02]  /*c9c0*/  IMAD.MOV.U32 R114, RZ, RZ, R98 ;  /* 0x000000ffff727224 */ /* 0x000fe400078e0062 */
[----:B------:R-:W-:Y:S02]  /*c9d0*/  IMAD.MOV.U32 R132, RZ, RZ, R99 ;  /* 0x000000ffff847224 */ /* 0x000fe400078e0063 */
[----:B------:R-:W-:Y:S02]  /*c9e0*/  IMAD.MOV.U32 R124, RZ, RZ, R115 ;  /* 0x000000ffff7c7224 */ /* 0x000fe400078e0073 */
[----:B------:R-:W-:Y:S02]  /*c9f0*/  IMAD.MOV.U32 R115, RZ, RZ, R59 ;  /* 0x000000ffff737224 */ /* 0x000fe400078e003b */
[----:B------:R-:W-:Y:S01]  /*ca00*/  IMAD.MOV.U32 R59, RZ, RZ, R0 ;  /* 0x000000ffff3b7224 */ /* 0x000fe200078e0000 */
[----:B------:R-:W-:Y:S01]  /*ca10*/  LOP3.LUT R0, R48, 0xff, RZ, 0xc0, !PT ;  /* 0x000000ff30007812 */ /* 0x000fe200078ec0ff */
[----:B-1----:R-:W-:Y:S01]  /*ca20*/  HMMA.16816.F32.BF16 R96, R4, R26, R216 ;  /* 0x0000001a0460723c */ /* 0x002fe200000418d8 */
[----:B------:R-:W-:-:S02]  /*ca30*/  IMAD.MOV.U32 R58, RZ, RZ, R84 ;  /* 0x000000ffff3a7224 */ /* 0x000fc400078e0054 */
[----:B------:R-:W-:Y:S02]  /*ca40*/  IMAD.MOV.U32 R141, RZ, RZ, R85 ;  /* 0x000000ffff8d7224 */ /* 0x000fe400078e0055 */
[----:B------:R-:W-:Y:S02]  /*ca50*/  IMAD.MOV.U32 R140, RZ, RZ, R86 ;  /* 0x000000ffff8c7224 */ /* 0x000fe400078e0056 */
[----:B------:R-:W-:Y:S01]  /*ca60*/  IMAD.MOV.U32 R127, RZ, RZ, R87 ;  /* 0x000000ffff7f7224 */ /* 0x000fe200078e0057 */
[----:B---3--:R-:W-:-:S05]  /*ca70*/  @!P6 HFMA2.BF16_V2 R29, -RZ.H0_H0, RZ.H0_H0, -R147.H0_H0 ;  /* 0x200000ffff1de231 */ /* 0x008fca0000340993 */
[----:B------:R-:W-:-:S04]  /*ca80*/  PRMT R26, R29, 0x7610, R26 ;  /* 0x000076101d1a7816 */ /* 0x000fc8000000001a */
[----:B------:R-:W-:Y:S02]  /*ca90*/  @!P6 PRMT R147, R26, 0x5410, RZ ;  /* 0x000054101a93e816 */ /* 0x000fe400000000ff */
[----:B------:R1:W3:Y:S01]  /*caa0*/  LDL.LU.S16 R26, [R1+0x24] ;  /* 0x00002400011a7983 */ /* 0x0002e20000300600 */
[----:B------:R-:W-:-:S03]  /*cab0*/  ISETP.GE.U32.AND P6, PT, R251, R0, PT ;  /* 0x00000000fb00720c */ /* 0x000fc60003fc6070 */
[----:B------:R1:W3:Y:S01]  /*cac0*/  LDL.LU.S16 R0, [R1+0x20] ;  /* 0x0000200001007983 */ /* 0x0002e20000300600 */
[----:B------:R-:W-:Y:S03]  /*cad0*/  HMMA.16816.F32.BF16 R84, R4, R18, R156 ;  /* 0x000000120454723c */ /* 0x000fe6000004189c */
[----:B------:R-:W1:Y:S01]  /*cae0*/  LDSM.16.MT88.4 R16, [R180+0xf000] ;  /* 0x00f00000b410783b */ /* 0x000e620000004200 */
[----:B--2---:R-:W-:Y:S01]  /*caf0*/  @!P1 HFMA2.BF16_V2 R20, -RZ.H0_H0, RZ.H0_H0, -R149.H0_H0 ;  /* 0x200000ffff149231 */ /* 0x004fe20000340995 */
[----:B------:R-:W-:-:S03]  /*cb00*/  IMAD.MOV.U32 R134, RZ, RZ, R131 ;  /* 0x000000ffff867224 */ /* 0x000fc600078e0083 */
[C---:B------:R-:W-:Y:S01]  /*cb10*/  HMMA.16816.F32.BF16 R104, R4.reuse, R22, R172 ;  /* 0x000000160468723c */ /* 0x040fe200000418ac */
[----:B------:R-:W-:Y:S02]  /*cb20*/  PRMT R27, R20, 0x7610, R27 ;  /* 0x00007610141b7816 */ /* 0x000fe4000000001b */
[----:B------:R-:W-:Y:S01]  /*cb30*/  LDSM.16.MT88.4 R20, [R178+0x11000] ;  /* 0x01100000b214783b */ /* 0x000fe20000004200 */
[----:B----4-:R-:W-:Y:S01]  /*cb40*/  @!P5 HFMA2.BF16_V2 R126, -RZ.H0_H0, RZ.H0_H0, -R148.H0_H0 ;  /* 0x200000ffff7ed231 */ /* 0x010fe20000340994 */
[----:B------:R-:W-:Y:S01]  /*cb50*/  MOV R125, R127 ;  /* 0x0000007f007d7202 */ /* 0x000fe20000000f00 */
[----:B------:R-:W-:Y:S02]  /*cb60*/  IMAD.MOV.U32 R127, RZ, RZ, R113 ;  /* 0x000000ffff7f7224 */ /* 0x000fe400078e0071 */
[----:B------:R-:W-:Y:S01]  /*cb70*/  IMAD.MOV.U32 R113, RZ, RZ, R64 ;  /* 0x000000ffff717224 */ /* 0x000fe200078e0040 */
[C---:B-1----:R-:W-:Y:S08]  /*cb80*/  HMMA.16816.F32.BF16 R108, R4.reuse, R16, R168 ;  /* 0x00000010046c723c */ /* 0x042ff000000418a8 */
[----:B------:R-:W-:Y:S01]  /*cb90*/  HMMA.16816.F32.BF16 R128, R4, R18, R164 ;  /* 0x000000120480723c */ /* 0x000fe200000418a4 */
[----:B------:R-:W1:Y:S01]  /*cba0*/  LDSM.16.MT88.4 R16, [R177+0x11000] ;  /* 0x01100000b110783b */ /* 0x000e620000004200 */
[----:B------:R-:W-:Y:S01]  /*cbb0*/  PRMT R28, R126, 0x7610, R28 ;  /* 0x000076107e1c7816 */ /* 0x000fe2000000001c */
[----:B------:R-:W-:Y:S01]  /*cbc0*/  IMAD.MOV.U32 R126, RZ, RZ, R114 ;  /* 0x000000ffff7e7224 */ /* 0x000fe200078e0072 */
[----:B------:R-:W-:Y:S01]  /*cbd0*/  MOV R64, R66 ;  /* 0x0000004200407202 */ /* 0x000fe20000000f00 */
[----:B------:R-:W-:Y:S01]  /*cbe0*/  IMAD.MOV.U32 R114, RZ, RZ, R2 ;  /* 0x000000ffff727224 */ /* 0x000fe200078e0002 */
[----:B------:R-:W-:Y:S01]  /*cbf0*/  MOV R56, R92 ;  /* 0x0000005c00387202 */ /* 0x000fe20000000f00 */
[----:B------:R-:W-:Y:S01]  /*cc00*/  IMAD.MOV.U32 R66, RZ, RZ, R3 ;  /* 0x000000ffff427224 */ /* 0x000fe200078e0003 */
[----:B------:R-:W-:Y:S01]  /*cc10*/  LOP3.LUT R10, R33, UR17, R36, 0x96, !PT ;  /* 0x00000011210a7c12 */ /* 0x000fe2000f8e9624 */
[----:B------:R-:W-:-:S02]  /*cc20*/  IMAD.MOV.U32 R214, RZ, RZ, R94 ;  /* 0x000000ffffd67224 */ /* 0x000fc400078e005e */
[----:B------:R-:W-:Y:S02]  /*cc30*/  IMAD.MOV.U32 R67, RZ, RZ, R93 ;  /* 0x000000ffff437224 */ /* 0x000fe400078e005d */
[----:B------:R-:W-:Y:S02]  /*cc40*/  IMAD.MOV.U32 R57, RZ, RZ, R95 ;  /* 0x000000ffff397224 */ /* 0x000fe400078e005f */
[----:B------:R-:W-:Y:S01]  /*cc50*/  IMAD.WIDE.U32 R2, R49, -0x2daee0ad, RZ ;  /* 0xd2511f5331027825 */ /* 0x000fe200078e00ff */
[C---:B------:R-:W-:Y:S01]  /*cc60*/  HMMA.16816.F32.BF16 R92, R4.reuse, R24, R224 ;  /* 0x00000018045c723c */ /* 0x040fe200000418e0 */
[----:B------:R-:W-:Y:S02]  /*cc70*/  MOV R156, R124 ;  /* 0x0000007c009c7202 */ /* 0x000fe40000000f00 */
[----:B------:R-:W-:Y:S01]  /*cc80*/  @!P5 PRMT R148, R28, 0x5410, RZ ;  /* 0x000054101c94d816 */ /* 0x000fe200000000ff */
[----:B------:R-:W-:Y:S01]  /*cc90*/  IMAD.MOV.U32 R158, RZ, RZ, R13 ;  /* 0x000000ffff9e7224 */ /* 0x000fe200078e000d */
[----:B------:R-:W-:Y:S01]  /*cca0*/  LOP3.LUT R28, R3, UR28, R40, 0x96, !PT ;  /* 0x0000001c031c7c12 */ /* 0x000fe2000f8e9628 */
[----:B------:R-:W-:Y:S01]  /*ccb0*/  IMAD.MOV.U32 R124, RZ, RZ, R135 ;  /* 0x000000ffff7c7224 */ /* 0x000fe200078e0087 */
[----:B------:R-:W-:Y:S01]  /*ccc0*/  LOP3.LUT R33, R2, 0xffff, RZ, 0xc0, !PT ;  /* 0x0000ffff02217812 */ /* 0x000fe200078ec0ff */
[----:B------:R-:W-:Y:S01]  /*ccd0*/  HMMA.16816.F32.BF16 R168, R4, R30, R88 ;  /* 0x0000001e04a8723c */ /* 0x000fe20000041858 */
[----:B------:R-:W-:Y:S01]  /*cce0*/  SHF.R.U32.HI R29, RZ, 0x10, R2 ;  /* 0x00000010ff1d7819 */ /* 0x000fe20000011602 */
[----:B------:R-:W-:-:S02]  /*ccf0*/  IMAD.MOV.U32 R157, RZ, RZ, R113 ;  /* 0x000000ffff9d7224 */ /* 0x000fc400078e0071 */
[----:B------:R-:W-:-:S03]  /*cd00*/  IMAD.MOV.U32 R113, RZ, RZ, R66 ;  /* 0x000000ffff717224 */ /* 0x000fc600078e0042 */
[----:B------:R-:W-:Y:S02]  /*cd10*/  LOP3.LUT R30, R2, 0xff, RZ, 0xc0, !PT ;  /* 0x000000ff021e7812 */ /* 0x000fe400078ec0ff */
[----:B------:R-:W-:Y:S01]  /*cd20*/  SHF.R.U32.HI R31, RZ, 0x18, R2 ;  /* 0x00000018ff1f7819 */ /* 0x000fe20000011602 */
[----:B------:R-:W-:Y:S01]  /*cd30*/  IMAD.WIDE.U32 R2, R10, -0x2daee0ad, RZ ;  /* 0xd2511f530a027825 */ /* 0x000fe200078e00ff */
[----:B------:R-:W-:-:S03]  /*cd40*/  MOV R66, R214 ;  /* 0x000000d600427202 */ /* 0x000fc60000000f00 */
[----:B------:R-:W-:Y:S02]  /*cd50*/  FFMA.FTZ R10, R156, c[0x0][0x23c], -R12 ;  /* 0x00008f009c0a7a23 */ /* 0x000fe4000001080c */
[----:B------:R-:W-:Y:S02]  /*cd60*/  IMAD.MOV.U32 R156, RZ, RZ, R158 ;  /* 0x000000ffff9c7224 */ /* 0x000fe400078e009e */
[----:B------:R-:W-:Y:S02]  /*cd70*/  IMAD.MOV.U32 R13, RZ, RZ, R142 ;  /* 0x000000ffff0d7224 */ /* 0x000fe400078e008e */
[----:B------:R-:W-:Y:S01]  /*cd80*/  IMAD.MOV.U32 R158, RZ, RZ, R124 ;  /* 0x000000ffff9e7224 */ /* 0x000fe200078e007c */
[----:B------:R-:W-:Y:S01]  /*cd90*/  MOV R124, R126 ;  /* 0x0000007e007c7202 */ /* 0x000fe20000000f00 */
[----:B------:R-:W-:Y:S02]  /*cda0*/  IMAD.MOV.U32 R214, RZ, RZ, R132 ;  /* 0x000000ffffd67224 */ /* 0x000fe400078e0084 */
[----:B------:R-:W-:-:S02]  /*cdb0*/  IMAD.MOV.U32 R159, RZ, RZ, R133 ;  /* 0x000000ffff9f7224 */ /* 0x000fc400078e0085 */
[----:B------:R-:W-:Y:S02]  /*cdc0*/  IMAD.MOV.U32 R142, RZ, RZ, R134 ;  /* 0x000000ffff8e7224 */ /* 0x000fe400078e0086 */
[----:B-1----:R-:W-:Y:S01]  /*cdd0*/  HMMA.16816.F32.BF16 R132, R4, R16, R204 ;  /* 0x000000100484723c */ /* 0x002fe200000418cc */
[----:B------:R-:W-:Y:S02]  /*cde0*/  IMAD.MOV.U32 R126, RZ, RZ, R112 ;  /* 0x000000ffff7e7224 */ /* 0x000fe400078e0070 */
[----:B------:R-:W-:Y:S01]  /*cdf0*/  IMAD.MOV.U32 R112, RZ, RZ, R14 ;  /* 0x000000ffff707224 */ /* 0x000fe200078e000e */
[----:B------:R-:W-:-:S04]  /*ce00*/  LOP3.LUT R14, R2, 0xffff, RZ, 0xc0, !PT ;  /* 0x0000ffff020e7812 */ /* 0x000fc800078ec0ff */
[----:B------:R-:W-:Y:S01]  /*ce10*/  HMMA.16816.F32.BF16 R204, R4, R20, R228 ;  /* 0x0000001404cc723c */ /* 0x000fe200000418e4 */
[----:B------:R1:W2:Y:S01]  /*ce20*/  LDL.LU.S16 R21, [R1+0x30] ;  /* 0x0000300001157983 */ /* 0x0002a20000300600 */
[----:B---3--:R-:W-:Y:S02]  /*ce30*/  @!P4 HFMA2.BF16_V2 R26, -RZ.H0_H0, RZ.H0_H0, -R146.H0_H0 ;  /* 0x200000ffff1ac231 */ /* 0x008fe40000340992 */
[----:B------:R-:W-:-:S03]  /*ce40*/  @!P2 HFMA2.BF16_V2 R0, -RZ.H0_H0, RZ.H0_H0, -R144.H0_H0 ;  /* 0x200000ffff00a231 */ /* 0x000fc60000340990 */
[----:B------:R-:W-:Y:S02]  /*ce50*/  PRMT R25, R26, 0x7610, R25 ;  /* 0x000076101a197816 */ /* 0x000fe40000000019 */
[----:B------:R-:W-:Y:S02]  /*ce60*/  PRMT R24, R0, 0x7610, R24 ;  /* 0x0000761000187816 */ /* 0x000fe40000000018 */
[----:B------:R-:W-:Y:S02]  /*ce70*/  LOP3.LUT R0, R42, 0xff, RZ, 0xc0, !PT ;  /* 0x000000ff2a007812 */ /* 0x000fe400078ec0ff */
[----:B------:R-:W-:Y:S02]  /*ce80*/  @!P4 PRMT R146, R25, 0x5410, RZ ;  /* 0x000054101992c816 */ /* 0x000fe400000000ff */
[----:B------:R-:W-:Y:S02]  /*ce90*/  ISETP.GE.U32.AND P4, PT, R251, R0, PT ;  /* 0x00000000fb00720c */ /* 0x000fe40003f86070 */
[----:B------:R-:W-:-:S02]  /*cea0*/  LOP3.LUT R0, R34, 0xff, RZ, 0xc0, !PT ;  /* 0x000000ff22007812 */ /* 0x000fc400078ec0ff */
[----:B------:R-:W-:Y:S02]  /*ceb0*/  @!P2 PRMT R144, R24, 0x5410, RZ ;  /* 0x000054101890a816 */ /* 0x000fe400000000ff */
[----:B------:R-:W-:Y:S02]  /*cec0*/  ISETP.GE.U32.AND P2, PT, R251, R0, PT ;  /* 0x00000000fb00720c */ /* 0x000fe40003f46070 */
[----:B------:R-:W-:Y:S02]  /*ced0*/  LOP3.LUT R0, R3, UR28, R38, 0x96, !PT ;  /* 0x0000001c03007c12 */ /* 0x000fe4000f8e9626 */
[----:B------:R1:W3:Y:S01]  /*cee0*/  LDL.LU.S16 R3, [R1+0x40] ;  /* 0x0000400001037983 */ /* 0x0002e20000300600 */
[----:B------:R-:W-:Y:S02]  /*cef0*/  @!P1 PRMT R149, R27, 0x5410, RZ ;  /* 0x000054101b959816 */ /* 0x000fe400000000ff */
[----:B------:R-:W-:Y:S02]  /*cf00*/  ISETP.GE.U32.AND P1, PT, R251, R41, PT ;  /* 0x00000029fb00720c */ /* 0x000fe40003f26070 */
[----:B------:R-:W-:Y:S01]  /*cf10*/  MOV R227, R157 ;  /* 0x0000009d00e37202 */ /* 0x000fe20000000f00 */
[----:B------:R-:W-:Y:S01]  /*cf20*/  IMAD.MOV.U32 R157, RZ, RZ, R159 ;  /* 0x000000ffff9d7224 */ /* 0x000fe200078e009f */
[----:B------:R-:W-:Y:S01]  /*cf30*/  HMMA.16816.F32.BF16 R164, R4, R18, R220 ;  /* 0x0000001204a4723c */ /* 0x000fe200000418dc */
[----:B------:R4:W-:Y:S01]  /*cf40*/  MUFU.EX2 R216, R10 ;  /* 0x0000000a00d87308 */ /* 0x0009e20000000800 */
[----:B------:R-:W-:Y:S01]  /*cf50*/  IMAD.MOV.U32 R159, RZ, RZ, R125 ;  /* 0x000000ffff9f7224 */ /* 0x000fe200078e007d */
[----:B------:R-:W1:Y:S01]  /*cf60*/  LDSM.16.MT88.4 R24, [R180+0x11000] ;  /* 0x01100000b418783b */ /* 0x000e620000004200 */
[----:B------:R-:W-:-:S02]  /*cf70*/  IMAD.MOV.U32 R125, RZ, RZ, R127 ;  /* 0x000000ffff7d7224 */ /* 0x000fc400078e007f */
[----:B------:R-:W-:Y:S02]  /*cf80*/  IMAD.MOV.U32 R127, RZ, RZ, R15 ;  /* 0x000000ffff7f7224 */ /* 0x000fe400078e000f */
[----:B----4-:R-:W-:Y:S01]  /*cf90*/  FFMA.FTZ R10, R227, c[0x0][0x23c], -R12 ;  /* 0x00008f00e30a7a23 */ /* 0x010fe2000001080c */
[----:B------:R-:W-:Y:S01]  /*cfa0*/  MOV R227, R156 ;  /* 0x0000009c00e37202 */ /* 0x000fe20000000f00 */
[----:B------:R-:W-:Y:S02]  /*cfb0*/  IMAD.MOV.U32 R156, RZ, RZ, R157 ;  /* 0x000000ffff9c7224 */ /* 0x000fe400078e009d */
[----:B------:R-:W-:Y:S02]  /*cfc0*/  IMAD.MOV.U32 R157, RZ, RZ, R158 ;  /* 0x000000ffff9d7224 */ /* 0x000fe400078e009e */
[----:B------:R-:W-:Y:S02]  /*cfd0*/  IMAD.MOV.U32 R158, RZ, RZ, R159 ;  /* 0x000000ffff9e7224 */ /* 0x000fe400078e009f */
[----:B------:R-:W-:Y:S01]  /*cfe0*/  IMAD.MOV.U32 R159, RZ, RZ, R124 ;  /* 0x000000ffff9f7224 */ /* 0x000fe200078e007c */
[----:B------:R-:W-:Y:S01]  /*cff0*/  MOV R124, R125 ;  /* 0x0000007d007c7202 */ /* 0x000fe20000000f00 */
[----:B------:R-:W-:-:S02]  /*d000*/  IMAD.MOV.U32 R125, RZ, RZ, R126 ;  /* 0x000000ffff7d7224 */ /* 0x000fc400078e007e */
[----:B------:R-:W-:Y:S02]  /*d010*/  IMAD.MOV.U32 R126, RZ, RZ, R127 ;  /* 0x000000ffff7e7224 */ /* 0x000fe400078e007f */
[----:B------:R-:W-:Y:S02]  /*d020*/  IMAD.MOV.U32 R127, RZ, RZ, R112 ;  /* 0x000000ffff7f7224 */ /* 0x000fe400078e0070 */
[----:B------:R-:W-:Y:S01]  /*d030*/  IMAD.MOV.U32 R112, RZ, RZ, R113 ;  /* 0x000000ffff707224 */ /* 0x000fe200078e0071 */
[----:B------:R-:W-:Y:S01]  /*d040*/  MOV R113, R114 ;  /* 0x0000007200717202 */ /* 0x000fe20000000f00 */
[----:B------:R-:W-:Y:S02]  /*d050*/  IMAD.MOV.U32 R114, RZ, RZ, R115 ;  /* 0x000000ffff727224 */ /* 0x000fe400078e0073 */
[----:B------:R-:W-:Y:S02]  /*d060*/  IMAD.MOV.U32 R115, RZ, RZ, R64 ;  /* 0x000000ffff737224 */ /* 0x000fe400078e0040 */
[----:B------:R-:W-:-:S02]  /*d070*/  IMAD.MOV.U32 R64, RZ, RZ, R65 ;  /* 0x000000ffff407224 */ /* 0x000fc400078e0041 */
[----:B------:R-:W-:Y:S01]  /*d080*/  IMAD.MOV.U32 R65, RZ, RZ, R215 ;  /* 0x000000ffff417224 */ /* 0x000fe200078e00d7 */
[----:B--2---:R-:W-:-:S05]  /*d090*/  @!P4 HFMA2.BF16_V2 R21, -RZ.H0_H0, RZ.H0_H0, -R145.H0_H0 ;  /* 0x200000ffff15c231 */ /* 0x004fca0000340991 */
[----:B------:R-:W-:-:S04]  /*d0a0*/  PRMT R20, R21, 0x7610, R20 ;  /* 0x0000761015147816 */ /* 0x000fc80000000014 */
[----:B------:R-:W-:Y:S01]  /*d0b0*/  @!P4 PRMT R145, R20, 0x5410, RZ ;  /* 0x000054101491c816 */ /* 0x000fe200000000ff */
[----:B-1----:R-:W-:Y:S01]  /*d0c0*/  HMMA.16816.F32.BF16 R172, R4, R24, R236 ;  /* 0x0000001804ac723c */ /* 0x002fe200000418ec */
[----:B---3--:R-:W-:-:S05]  /*d0d0*/  @!P1 HFMA2.BF16_V2 R3, -RZ.H0_H0, RZ.H0_H0, -R143.H0_H0 ;  /* 0x200000ffff039231 */ /* 0x008fca000034098f */
[----:B------:R-:W-:Y:S02]  /*d0e0*/  PRMT R19, R3, 0x7610, R19 ;  /* 0x0000761003137816 */ /* 0x000fe40000000013 */
[----:B------:R-:W-:-:S04]  /*d0f0*/  SHF.R.U32.HI R3, RZ, 0x18, R34 ;  /* 0x00000018ff037819 */ /* 0x000fc80000011622 */
[----:B------:R-:W-:Y:S01]  /*d100*/  ISETP.GE.U32.AND P4, PT, R251, R3, PT ;  /* 0x00000003fb00720c */ /* 0x000fe20003f86070 */
[----:B------:R-:W-:Y:S01]  /*d110*/  FFMA.FTZ R3, R227, c[0x0][0x23c], -R12 ;  /* 0x00008f00e3037a23 */ /* 0x000fe2000001080c */
        /* <DEDUP_REMOVED lines=14> */
[----:B------:R-:W-:Y:S02]  /*d200*/  IMAD.MOV.U32 R65, RZ, RZ, R214 ;  /* 0x000000ffff417224 */ /* 0x000fe400078e00d6 */
[----:B------:R1:W-:Y:S01]  /*d210*/  MUFU.EX2 R214, R3 ;  /* 0x0000000300d67308 */ /* 0x0003e20000000800 */
[----:B------:R-:W-:Y:S02]  /*d220*/  @!P1 PRMT R143, R19, 0x5410, RZ ;  /* 0x00005410138f9816 */ /* 0x000fe400000000ff */
[----:B------:R2:W3:Y:S01]  /*d230*/  LDL.LU.S16 R19, [R1+0x34] ;  /* 0x0000340001137983 */ /* 0x0004e20000300600 */
[----:B-1----:R-:W-:Y:S02]  /*d240*/  FFMA.FTZ R3, R227, c[0x0][0x23c], -R11 ;  /* 0x00008f00e3037a23 */ /* 0x002fe4000001080b */
        /* <DEDUP_REMOVED lines=8> */
[----:B------:R2:W4:Y:S04]  /*d2d0*/  LDL.LU.S16 R13, [R1+0x54] ;  /* 0x00005400010d7983 */ /* 0x0005280000300600 */
[----:B------:R2:W2:Y:S04]  /*d2e0*/  LDL.LU.S16 R238, [R1+0x60] ;  /* 0x0000600001ee7983 */ /* 0x0004a80000300600 */
[----:B------:R1:W2:Y:S04]  /*d2f0*/  LDL.LU.S16 R237, [R1+0x68] ;  /* 0x0000680001ed7983 */ /* 0x0002a80000300600 */
[----:B------:R1:W2:Y:S01]  /*d300*/  LDL.LU.S16 R236, [R1+0x64] ;  /* 0x0000640001ec7983 */ /* 0x0002a20000300600 */
[----:B------:R-:W-:-:S02]  /*d310*/  LOP3.LUT R17, R2, 0xff, RZ, 0xc0, !PT ;  /* 0x000000ff02117812 */ /* 0x000fc400078ec0ff */
[--C-:B------:R-:W-:Y:S02]  /*d320*/  SHF.R.U32.HI R15, RZ, 0x10, R2.reuse ;  /* 0x00000010ff0f7819 */ /* 0x100fe40000011602 */
[----:B------:R-:W-:Y:S02]  /*d330*/  SHF.R.U32.HI R16, RZ, 0x18, R2 ;  /* 0x00000018ff107819 */ /* 0x000fe40000011602 */
[----:B------:R-:W-:-:S04]  /*d340*/  LOP3.LUT R2, R34, 0xffff, RZ, 0xc0, !PT ;  /* 0x0000ffff22027812 */ /* 0x000fc800078ec0ff */
[----:B------:R-:W-:Y:S02]  /*d350*/  SHF.R.U32.HI R2, RZ, 0x8, R2 ;  /* 0x00000008ff027819 */ /* 0x000fe40000011602 */
[----:B------:R-:W-:Y:S02]  /*d360*/  MOV R226, R156 ;  /* 0x0000009c00e27202 */ /* 0x000fe40000000f00 */
[----:B------:R-:W-:Y:S01]  /*d370*/  LOP3.LUT R2, R2, 0xffff, RZ, 0xc0, !PT ;  /* 0x0000ffff02027812 */ /* 0x000fe200078ec0ff */
[----:B------:R-:W-:Y:S02]  /*d380*/  IMAD.MOV.U32 R156, RZ, RZ, R158 ;  /* 0x000000ffff9c7224 */ /* 0x000fe400078e009e */
[----:B------:R-:W-:Y:S01]  /*d390*/  IMAD.MOV.U32 R158, RZ, RZ, R124 ;  /* 0x000000ffff9e7224 */ /* 0x000fe200078e007c */
[----:B------:R-:W-:Y:S01]  /*d3a0*/  ISETP.GE.U32.AND P1, PT, R251, R2, PT ;  /* 0x00000002fb00720c */ /* 0x000fe20003f26070 */
[----:B------:R-:W-:Y:S02]  /*d3b0*/  IMAD.MOV.U32 R124, RZ, RZ, R126 ;  /* 0x000000ffff7c7224 */ /* 0x000fe400078e007e */
[----:B------:R-:W-:Y:S01]  /*d3c0*/  IMAD.MOV.U32 R126, RZ, RZ, R112 ;  /* 0x000000ffff7e7224 */ /* 0x000fe200078e0070 */
[----:B------:R-:W-:Y:S01]  /*d3d0*/  MOV R112, R114 ;  /* 0x0000007200707202 */ /* 0x000fe20000000f00 */
[----:B------:R-:W-:-:S02]  /*d3e0*/  IMAD.MOV.U32 R114, RZ, RZ, R64 ;  /* 0x000000ffff727224 */ /* 0x000fc400078e0040 */
[----:B------:R-:W-:Y:S02]  /*d3f0*/  IMAD.MOV.U32 R64, RZ, RZ, R66 ;  /* 0x000000ffff407224 */ /* 0x000fe400078e0042 */
[----:B------:R-:W-:Y:S02]  /*d400*/  IMAD.MOV.U32 R66, RZ, RZ, R154 ;  /* 0x000000ffff427224 */ /* 0x000fe400078e009a */
[----:B------:R1:W-:Y:S01]  /*d410*/  MUFU.EX2 R154, R3 ;  /* 0x00000003009a7308 */ /* 0x0003e20000000800 */
[----:B------:R-:W-:Y:S01]  /*d420*/  HMMA.16816.F32.BF16 R200, R4, R22, R232 ;  /* 0x0000001604c8723c */ /* 0x000fe200000418e8 */
[----:B------:R-:W1:Y:S01]  /*d430*/  LDSM.16.MT88.4 R20, [R179+0x11000] ;  /* 0x01100000b314783b */ /* 0x000e620000004200 */
[----:B------:R-:W-:Y:S01]  /*d440*/  SHF.R.U32.HI R2, RZ, 0x10, R34 ;  /* 0x00000010ff027819 */ /* 0x000fe20000011622 */
[----:B-1----:R-:W-:Y:S02]  /*d450*/  FFMA.FTZ R3, R226, c[0x0][0x23c], -R11 ;  /* 0x00008f00e2037a23 */ /* 0x002fe4000001080b */
[----:B------:R-:W-:-:S02]  /*d460*/  IMAD.MOV.U32 R226, RZ, RZ, R227 ;  /* 0x000000ffffe27224 */ /* 0x000fc400078e00e3 */
[----:B------:R-:W-:Y:S02]  /*d470*/  IMAD.MOV.U32 R227, RZ, RZ, R156 ;  /* 0x000000ffffe37224 */ /* 0x000fe400078e009c */
[----:B------:R-:W-:Y:S01]  /*d480*/  IMAD.MOV.U32 R156, RZ, RZ, R157 ;  /* 0x000000ffff9c7224 */ /* 0x000fe200078e009d */
[----:B------:R-:W-:Y:S01]  /*d490*/  MOV R157, R158 ;  /* 0x0000009e009d7202 */ /* 0x000fe20000000f00 */
[----:B------:R-:W-:Y:S02]  /*d4a0*/  IMAD.MOV.U32 R158, RZ, RZ, R159 ;  /* 0x000000ffff9e7224 */ /* 0x000fe400078e009f */
[----:B------:R-:W-:Y:S02]  /*d4b0*/  IMAD.MOV.U32 R159, RZ, RZ, R124 ;  /* 0x000000ffff9f7224 */ /* 0x000fe400078e007c */
[----:B------:R-:W-:Y:S01]  /*d4c0*/  IMAD.MOV.U32 R124, RZ, RZ, R125 ;  /* 0x000000ffff7c7224 */ /* 0x000fe200078e007d */
[----:B------:R-:W-:Y:S01]  /*d4d0*/  MUFU.EX2 R215, R10 ;  /* 0x0000000a00d77308 */ /* 0x000fe20000000800 */
[----:B------:R-:W-:Y:S01]  /*d4e0*/  IMAD.MOV.U32 R125, RZ, RZ, R126 ;  /* 0x000000ffff7d7224 */ /* 0x000fe200078e007e */
[----:B------:R-:W-:Y:S01]  /*d4f0*/  MOV R126, R127 ;  /* 0x0000007f007e7202 */ /* 0x000fe20000000f00 */
[----:B------:R-:W-:Y:S01]  /*d500*/  IMAD.MOV.U32 R127, RZ, RZ, R112 ;  /* 0x000000ffff7f7224 */ /* 0x000fe200078e0070 */
[----:B------:R-:W-:Y:S01]  /*d510*/  LOP3.LUT R2, R2, 0xff, RZ, 0xc0, !PT ;  /* 0x000000ff02027812 */ /* 0x000fe200078ec0ff */
[----:B------:R-:W-:-:S02]  /*d520*/  IMAD.MOV.U32 R112, RZ, RZ, R113 ;  /* 0x000000ffff707224 */ /* 0x000fc400078e0071 */
[----:B------:R-:W-:Y:S02]  /*d530*/  IMAD.MOV.U32 R113, RZ, RZ, R114 ;  /* 0x000000ffff717224 */ /* 0x000fe400078e0072 */
[----:B------:R-:W-:Y:S01]  /*d540*/  IMAD.MOV.U32 R114, RZ, RZ, R115 ;  /* 0x000000ffff727224 */ /* 0x000fe200078e0073 */
[----:B------:R-:W-:Y:S01]  /*d550*/  MOV R115, R64 ;  /* 0x0000004000737202 */ /* 0x000fe20000000f00 */
[----:B------:R-:W-:Y:S02]  /*d560*/  IMAD.MOV.U32 R64, RZ, RZ, R65 ;  /* 0x000000ffff407224 */ /* 0x000fe400078e0041 */
[----:B------:R-:W-:Y:S02]  /*d570*/  IMAD.MOV.U32 R91, RZ, RZ, R227 ;  /* 0x000000ffff5b7224 */ /* 0x000fe400078e00e3 */
[----:B------:R-:W-:Y:S02]  /*d580*/  IMAD.MOV.U32 R65, RZ, RZ, R66 ;  /* 0x000000ffff417224 */ /* 0x000fe400078e0042 */
[----:B------:R-:W-:-:S02]  /*d590*/  IMAD.MOV.U32 R227, RZ, RZ, R112 ;  /* 0x000000ffffe37224 */ /* 0x000fc400078e0070 */
[----:B------:R-:W-:Y:S02]  /*d5a0*/  IMAD.MOV.U32 R66, RZ, RZ, R142 ;  /* 0x000000ffff427224 */ /* 0x000fe400078e008e */
[----:B------:R-:W-:Y:S01]  /*d5b0*/  IMAD.MOV.U32 R112, RZ, RZ, R113 ;  /* 0x000000ffff707224 */ /* 0x000fe200078e0071 */
[----:B------:R1:W-:Y:S01]  /*d5c0*/  MUFU.EX2 R142, R3 ;  /* 0x00000003008e7308 */ /* 0x0003e20000000800 */
[----:B------:R-:W-:Y:S01]  /*d5d0*/  MOV R113, R114 ;  /* 0x0000007200717202 */ /* 0x000fe20000000f00 */
[----:B------:R-:W-:Y:S02]  /*d5e0*/  IMAD.MOV.U32 R114, RZ, RZ, R115 ;  /* 0x000000ffff727224 */ /* 0x000fe400078e0073 */
[----:B------:R-:W-:Y:S02]  /*d5f0*/  IMAD.MOV.U32 R115, RZ, RZ, R64 ;  /* 0x000000ffff737224 */ /* 0x000fe400078e0040 */
[----:B------:R-:W-:Y:S02]  /*d600*/  IMAD.MOV.U32 R64, RZ, RZ, R65 ;  /* 0x000000ffff407224 */ /* 0x000fe400078e0041 */
[----:B------:R-:W-:Y:S01]  /*d610*/  IMAD.MOV.U32 R65, RZ, RZ, R66 ;  /* 0x000000ffff417224 */ /* 0x000fe200078e0042 */
[----:B------:R-:W-:Y:S01]  /*d620*/  MOV R66, R67 ;  /* 0x0000004300427202 */ /* 0x000fe20000000f00 */
[----:B------:R-:W-:Y:S01]  /*d630*/  IMAD.MOV.U32 R67, RZ, RZ, R56 ;  /* 0x000000ffff437224 */ /* 0x000fe200078e0038 */
[----:B-1----:R-:W-:Y:S01]  /*d640*/  SHF.R.U32.HI R3, RZ, 0x8, R14 ;  /* 0x00000008ff037819 */ /* 0x002fe2000001160e */
[----:B------:R-:W-:-:S02]  /*d650*/  IMAD.MOV.U32 R56, RZ, RZ, R57 ;  /* 0x000000ffff387224 */ /* 0x000fc400078e0039 */
[----:B------:R-:W-:Y:S02]  /*d660*/  IMAD.MOV.U32 R57, RZ, RZ, R58 ;  /* 0x000000ffff397224 */ /* 0x000fe400078e003a */
[----:B------:R-:W-:Y:S02]  /*d670*/  IMAD.MOV.U32 R58, RZ, RZ, R140 ;  /* 0x000000ffff3a7224 */ /* 0x000fe400078e008c */
[----:B------:R-:W-:Y:S01]  /*d680*/  IMAD.MOV.U32 R217, RZ, RZ, R158 ;  /* 0x000000ffffd97224 */ /* 0x000fe200078e009e */
[----:B------:R-:W-:Y:S01]  /*d690*/  ISETP.GE.U32.AND P5, PT, R251, R43, PT ;  /* 0x0000002bfb00720c */ /* 0x000fe20003fa6070 */
[----:B------:R-:W-:Y:S01]  /*d6a0*/  IMAD.MOV.U32 R239, RZ, RZ, R227 ;  /* 0x000000ffffef7224 */ /* 0x000fe200078e00e3 */
[----:B------:R-:W1:Y:S01]  /*d6b0*/  LDSM.16.MT88.4 R40, [R178+0xd800] ;  /* 0x00d80000b228783b */ /* 0x000e620000004200 */
[----:B------:R-:W-:Y:S02]  /*d6c0*/  IMAD.MOV.U32 R229, RZ, RZ, R217 ;  /* 0x000000ffffe57224 */ /* 0x000fe400078e00d9 */
[----:B------:R-:W-:-:S02]  /*d6d0*/  IMAD.MOV.U32 R217, RZ, RZ, R64 ;  /* 0x000000ffffd97224 */ /* 0x000fc400078e0040 */
[----:B------:R-:W-:Y:S01]  /*d6e0*/  IMAD.MOV.U32 R227, RZ, RZ, R67 ;  /* 0x000000ffffe37224 */ /* 0x000fe200078e0043 */
[----:B------:R-:W-:Y:S01]  /*d6f0*/  MOV R223, R115 ;  /* 0x0000007300df7202 */ /* 0x000fe20000000f00 */
[----:B------:R-:W-:Y:S01]  /*d700*/  IMAD.MOV.U32 R37, RZ, RZ, R157 ;  /* 0x000000ffff257224 */ /* 0x000fe200078e009d */
[----:B------:R-:W-:Y:S01]  /*d710*/  MOV R36, R156 ;  /* 0x0000009c00247202 */ /* 0x000fe20000000f00 */
[----:B------:R-:W-:Y:S02]  /*d720*/  IMAD.MOV.U32 R224, RZ, RZ, R159 ;  /* 0x000000ffffe07224 */ /* 0x000fe400078e009f */
[C---:B------:R-:W-:Y:S08]  /*d730*/  HMMA.16816.F32.BF16 R156, R4.reuse, R26, R240 ;  /* 0x0000001a049c723c */ /* 0x040ff000000418f0 */
[C---:B------:R-:W-:Y:S08]  /*d740*/  HMMA.16816.F32.BF16 R24, R4.reuse, R20, R244 ;  /* 0x000000140418723c */ /* 0x040ff000000418f4 */
[----:B------:R-:W-:Y:S01]  /*d750*/  HMMA.16816.F32.BF16 R20, R4, R22, R44 ;  /* 0x000000160414723c */ /* 0x000fe2000004182c */
[----:B------:R-:W-:Y:S01]  /*d760*/  MOV R219, R125 ;  /* 0x0000007d00db7202 */ /* 0x000fe20000000f00 */
[----:B------:R-:W-:-:S02]  /*d770*/  IMAD.MOV.U32 R232, RZ, RZ, R112 ;  /* 0x000000ffffe87224 */ /* 0x000fc400078e0070 */
[----:B------:R-:W-:Y:S02]  /*d780*/  IMAD.MOV.U32 R218, RZ, RZ, R124 ;  /* 0x000000ffffda7224 */ /* 0x000fe400078e007c */
[----:B------:R-:W-:Y:S02]  /*d790*/  IMAD.MOV.U32 R234, RZ, RZ, R219 ;  /* 0x000000ffffea7224 */ /* 0x000fe400078e00db */
[----:B------:R-:W-:Y:S02]  /*d7a0*/  IMAD.MOV.U32 R219, RZ, RZ, R113 ;  /* 0x000000ffffdb7224 */ /* 0x000fe400078e0071 */
[----:B------:R-:W-:Y:S02]  /*d7b0*/  IMAD.MOV.U32 R235, RZ, RZ, R218 ;  /* 0x000000ffffeb7224 */ /* 0x000fe400078e00da */
[----:B------:R-:W-:Y:S01]  /*d7c0*/  IMAD.MOV.U32 R218, RZ, RZ, R114 ;  /* 0x000000ffffda7224 */ /* 0x000fe200078e0072 */
[----:B------:R-:W-:Y:S01]  /*d7d0*/  MOV R228, R36 ;  /* 0x0000002400e47202 */ /* 0x000fe20000000f00 */
[----:B------:R-:W-:Y:S01]  /*d7e0*/  IMAD.MOV.U32 R230, RZ, RZ, R37 ;  /* 0x000000ffffe67224 */ /* 0x000fe200078e0025 */
[----:B---3--:R-:W-:-:S05]  /*d7f0*/  @!P2 HFMA2.BF16_V2 R19, -RZ.H0_H0, RZ.H0_H0, -R119.H0_H0 ;  /* 0x200000ffff13a231 */ /* 0x008fca0000340977 */
[----:B------:R-:W-:-:S04]  /*d800*/  PRMT R18, R19, 0x7610, R18 ;  /* 0x0000761013127816 */ /* 0x000fc80000000012 */
[----:B------:R-:W-:Y:S02]  /*d810*/  @!P2 PRMT R119, R18, 0x5410, RZ ;  /* 0x000054101277a816 */ /* 0x000fe400000000ff */
[----:B------:R-:W-:Y:S02]  /*d820*/  ISETP.GE.U32.AND P2, PT, R251, R2, PT ;  /* 0x00000002fb00720c */ /* 0x000fe40003f46070 */
[----:B------:R-:W-:Y:S01]  /*d830*/  SHF.R.U32.HI R2, RZ, 0x8, R50 ;  /* 0x00000008ff027819 */ /* 0x000fe20000011632 */
[----:B----4-:R-:W-:-:S05]  /*d840*/  @!P1 HFMA2.BF16_V2 R13, -RZ.H0_H0, RZ.H0_H0, -R118.H0_H0 ;  /* 0x200000ffff0d9231 */ /* 0x010fca0000340976 */
[----:B------:R-:W-:-:S04]  /*d850*/  PRMT R10, R13, 0x7610, R10 ;  /* 0x000076100d0a7816 */ /* 0x000fc8000000000a */
[----:B------:R-:W-:Y:S01]  /*d860*/  @!P1 PRMT R118, R10, 0x5410, RZ ;  /* 0x000054100a769816 */ /* 0x000fe200000000ff */
[----:B------:R-:W-:Y:S01]  /*d870*/  FFMA.FTZ R10, R141, c[0x0][0x23c], -R11 ;  /* 0x00008f008d0a7a23 */ /* 0x000fe2000001080b */
[----:B------:R-:W-:Y:S02]  /*d880*/  LOP3.LUT R13, R2, 0xffff, RZ, 0xc0, !PT ;  /* 0x0000ffff020d7812 */ /* 0x000fe400078ec0ff */
[----:B------:R-:W-:Y:S01]  /*d890*/  LOP3.LUT R2, R15, 0xff, RZ, 0xc0, !PT ;  /* 0x000000ff0f027812 */ /* 0x000fe200078ec0ff */
[----:B------:R3:W4:Y:S01]  /*d8a0*/  MUFU.EX2 R141, R10 ;  /* 0x0000000a008d7308 */ /* 0x0007220000000800 */
[----:B------:R-:W-:Y:S01]  /*d8b0*/  PRMT R15, R17, 0x5410, R3 ;  /* 0x00005410110f7816 */ /* 0x000fe20000000003 */
[----:B------:R-:W-:Y:S01]  /*d8c0*/  FFMA.FTZ R3, R226, c[0x0][0x23c], -R11 ;  /* 0x00008f00e2037a23 */ /* 0x000fe2000001080b */
[----:B------:R-:W-:Y:S02]  /*d8d0*/  PRMT R14, R2, 0x5410, R16 ;  /* 0x00005410020e7816 */ /* 0x000fe40000000010 */
[----:B------:R-:W-:-:S02]  /*d8e0*/  LOP3.LUT R2, R0, 0xffff, RZ, 0xc0, !PT ;  /* 0x0000ffff00027812 */ /* 0x000fc400078ec0ff */
[----:B------:R-:W-:Y:S01]  /*d8f0*/  ISETP.GE.U32.AND P1, PT, R251, R13, PT ;  /* 0x0000000dfb00720c */ /* 0x000fe20003f26070 */
[----:B------:R1:W1:Y:S01]  /*d900*/  MUFU.EX2 R140, R3 ;  /* 0x00000003008c7308 */ /* 0x0002620000000800 */
[----:B------:R-:W-:Y:S01]  /*d910*/  LOP3.LUT R11, R0, 0xff, RZ, 0xc0, !PT ;  /* 0x000000ff000b7812 */ /* 0x000fe200078ec0ff */
[----:B------:R-:W-:Y:S01]  /*d920*/  IMAD.MOV.U32 R226, RZ, RZ, R127 ;  /* 0x000000ffffe27224 */ /* 0x000fe200078e007f */
[--C-:B------:R-:W-:Y:S02]  /*d930*/  SHF.R.U32.HI R13, RZ, 0x18, R0.reuse ;  /* 0x00000018ff0d7819 */ /* 0x100fe40000011600 */
[----:B---3--:R-:W-:Y:S01]  /*d940*/  SHF.R.U32.HI R10, RZ, 0x10, R0 ;  /* 0x00000010ff0a7819 */ /* 0x008fe20000011600 */
[----:B------:R-:W-:Y:S01]  /*d950*/  FFMA.FTZ R0, R91, c[0x0][0x23c], -R12 ;  /* 0x00008f005b007a23 */ /* 0x000fe2000001080c */
[----:B------:R-:W-:Y:S02]  /*d960*/  PRMT R91, R251, 0x7054, R251 ;  /* 0x00007054fb5b7816 */ /* 0x000fe400000000fb */
[----:B-1----:R-:W-:-:S02]  /*d970*/  SHF.R.U32.HI R3, RZ, 0x8, R2 ;  /* 0x00000008ff037819 */ /* 0x002fc40000011602 */
[----:B------:R-:W-:Y:S01]  /*d980*/  LOP3.LUT R2, R10, 0xff, RZ, 0xc0, !PT ;  /* 0x000000ff0a027812 */ /* 0x000fe200078ec0ff */
[----:B------:R1:W3:Y:S01]  /*d990*/  MUFU.EX2 R34, R0 ;  /* 0x0000000000227308 */ /* 0x0002e20000000800 */
[----:B------:R-:W-:Y:S01]  /*d9a0*/  PRMT R11, R11, 0x5410, R3 ;  /* 0x000054100b0b7816 */ /* 0x000fe20000000003 */
[----:B------:R-:W-:Y:S01]  /*d9b0*/  IMAD.MOV.U32 R19, RZ, RZ, R65 ;  /* 0x000000ffff137224 */ /* 0x000fe200078e0041 */
[----:B------:R-:W-:Y:S02]  /*d9c0*/  PRMT R3, R2, 0x5410, R13 ;  /* 0x0000541002037816 */ /* 0x000fe4000000000d */
[----:B------:R-:W-:Y:S01]  /*d9d0*/  MOV R233, R226 ;  /* 0x000000e200e97202 */ /* 0x000fe20000000f00 */
[----:B------:R-:W-:Y:S01]  /*d9e0*/  IMAD.MOV.U32 R226, RZ, RZ, R66 ;  /* 0x000000ffffe27224 */ /* 0x000fe200078e0042 */
[----:B----4-:R-:W-:Y:S01]  /*d9f0*/  F2FP.BF16.PACK_AB R13, R141, R142 ;  /* 0x0000008e8d0d723e */ /* 0x010fe200000010ff */
[----:B------:R-:W4:Y:S01]  /*da00*/  LDSM.16.MT88.4 R64, [R177+0xf800] ;  /* 0x00f80000b140783b */ /* 0x000f220000004200 */
[----:B------:R-:W-:-:S02]  /*da10*/  HSET2.LE.AND R2, R11, R91, PT ;  /* 0x0000005b0b027233 */ /* 0x000fc40003803000 */
[----:B------:R-:W-:Y:S01]  /*da20*/  MOV R11, R13 ;  /* 0x0000000d000b7202 */ /* 0x000fe20000000f00 */
[----:B-1----:R-:W-:-:S05]  /*da30*/  HSET2.LE.AND R0, R14, R91, PT ;  /* 0x0000005b0e007233 */ /* 0x002fca0003803000 */
[----:B------:R-:W-:Y:S02]  /*da40*/  LOP3.LUT R115, R0, R11, RZ, 0xc0, !PT ;  /* 0x0000000b00737212 */ /* 0x000fe400078ec0ff */
[----:B------:R-:W-:Y:S02]  /*da50*/  F2FP.BF16.PACK_AB R0, R215, R216 ;  /* 0x000000d8d700723e */ /* 0x000fe400000010ff */
[----:B------:R-:W-:Y:S02]  /*da60*/  F2FP.BF16.PACK_AB R4, R140, R154 ;  /* 0x0000009a8c04723e */ /* 0x000fe400000010ff */
[C---:B------:R-:W-:Y:S02]  /*da70*/  PRMT R12, R0.reuse, 0x7610, R12 ;  /* 0x00007610000c7816 */ /* 0x040fe4000000000c */
[----:B------:R-:W-:Y:S02]  /*da80*/  PRMT R11, R0, 0x7632, R11 ;  /* 0x00007632000b7816 */ /* 0x000fe4000000000b */
[----:B---3--:R-:W-:-:S02]  /*da90*/  F2FP.BF16.PACK_AB R0, R34, R214 ;  /* 0x000000d62200723e */ /* 0x008fc400000010ff */
[C---:B------:R-:W-:Y:S02]  /*daa0*/  PRMT R7, R4.reuse, 0x7610, R7 ;  /* 0x0000761004077816 */ /* 0x040fe40000000007 */
[----:B------:R-:W-:Y:S02]  /*dab0*/  PRMT R6, R4, 0x7632, R6 ;  /* 0x0000763204067816 */ /* 0x000fe40000000006 */
[C---:B------:R-:W-:Y:S02]  /*dac0*/  PRMT R5, R0.reuse, 0x7610, R5 ;  /* 0x0000761000057816 */ /* 0x040fe40000000005 */
[----:B------:R-:W-:Y:S02]  /*dad0*/  PRMT R4, R0, 0x7632, R4 ;  /* 0x0000763200047816 */ /* 0x000fe40000000004 */
[----:B------:R-:W-:Y:S01]  /*dae0*/  PRMT R0, R12, 0x5410, R11 ;  /* 0x000054100c007816 */ /* 0x000fe2000000000b */
[----:B------:R-:W-:-:S03]  /*daf0*/  HSET2.LE.AND R3, R3, R91, PT ;  /* 0x0000005b03037233 */ /* 0x000fc60003803000 */
[----:B------:R-:W-:Y:S02]  /*db00*/  LOP3.LUT R112, R2, R0, RZ, 0xc0, !PT ;  /* 0x0000000002707212 */ /* 0x000fe400078ec0ff */
[----:B------:R-:W-:Y:S01]  /*db10*/  PRMT R0, R7, 0x5410, R6 ;  /* 0x0000541007007816 */ /* 0x000fe20000000006 */
[----:B------:R-:W-:Y:S02]  /*db20*/  HSET2.LE.AND R10, R15, R91, PT ;  /* 0x0000005b0f0a7233 */ /* 0x000fe40003803000 */
[----:B--2---:R-:W-:Y:S01]  /*db30*/  @!P4 HFMA2.BF16_V2 R238, -RZ.H0_H0, RZ.H0_H0, -R35.H0_H0 ;  /* 0x200000ffffeec231 */ /* 0x004fe20000340923 */
[----:B------:R-:W-:Y:S01]  /*db40*/  LOP3.LUT R113, R3, R0, RZ, 0xc0, !PT ;  /* 0x0000000003717212 */ /* 0x000fe200078ec0ff */
[----:B------:R-:W-:Y:S01]  /*db50*/  @!P2 HFMA2.BF16_V2 R237, -RZ.H0_H0, RZ.H0_H0, -R32.H0_H0 ;  /* 0x200000ffffeda231 */ /* 0x000fe20000340920 */
[----:B------:R-:W-:Y:S01]  /*db60*/  PRMT R0, R5, 0x5410, R4 ;  /* 0x0000541005007816 */ /* 0x000fe20000000004 */
[----:B------:R-:W-:Y:S01]  /*db70*/  @!P3 HFMA2.BF16_V2 R236, -RZ.H0_H0, RZ.H0_H0, -R139.H0_H0 ;  /* 0x200000ffffecb231 */ /* 0x000fe2000034098b */
[----:B------:R-:W-:Y:S01]  /*db80*/  IMAD.MOV.U32 R225, RZ, RZ, R126 ;  /* 0x000000ffffe17224 */ /* 0x000fe200078e007e */
[----:B------:R-:W-:Y:S01]  /*db90*/  MOV R221, R56 ;  /* 0x0000003800dd7202 */ /* 0x000fe20000000f00 */
[----:B------:R-:W1:Y:S01]  /*dba0*/  LDSM.16.MT88.4 R124, [R177+0xd800] ;  /* 0x00d80000b17c783b */ /* 0x000e620000004200 */
[----:B------:R-:W-:-:S02]  /*dbb0*/  LOP3.LUT R114, R10, R0, RZ, 0xc0, !PT ;  /* 0x000000000a727212 */ /* 0x000fc400078ec0ff */
[----:B------:R-:W-:Y:S01]  /*dbc0*/  PRMT R0, R238, 0x7610, R0 ;  /* 0x00007610ee007816 */ /* 0x000fe20000000000 */
[----:B------:R-:W-:Y:S01]  /*dbd0*/  IMAD.MOV.U32 R220, RZ, RZ, R57 ;  /* 0x000000ffffdc7224 */ /* 0x000fe200078e0039 */
[----:B------:R-:W-:Y:S01]  /*dbe0*/  PRMT R16, R237, 0x7610, R16 ;  /* 0x00007610ed107816 */ /* 0x000fe20000000010 */
[----:B------:R-:W-:Y:S01]  /*dbf0*/  IMAD.MOV.U32 R231, RZ, RZ, R58 ;  /* 0x000000ffffe77224 */ /* 0x000fe200078e003a */
[----:B------:R-:W-:Y:S01]  /*dc00*/  @!P4 PRMT R35, R0, 0x5410, RZ ;  /* 0x000054100023c816 */ /* 0x000fe200000000ff */
[----:B------:R-:W-:Y:S01]  /*dc10*/  HMMA.16816.F32.BF16 R36, R112, R40, R60 ;  /* 0x000000287024723c */ /* 0x000fe2000004183c */
[----:B------:R-:W-:Y:S01]  /*dc20*/  LOP3.LUT R0, R29, 0xff, RZ, 0xc0, !PT ;  /* 0x000000ff1d007812 */ /* 0x000fe200078ec0ff */
[----:B------:R-:W-:Y:S01]  /*dc30*/  IMAD.MOV.U32 R18, RZ, RZ, R59 ;  /* 0x000000ffff127224 */ /* 0x000fe200078e003b */
[----:B------:R-:W-:Y:S01]  /*dc40*/  PRMT R3, R236, 0x7610, R3 ;  /* 0x00007610ec037816 */ /* 0x000fe20000000003 */
[----:B------:R-:W2:Y:S01]  /*dc50*/  LDSM.16.MT88.4 R56, [R179+0xd800] ;  /* 0x00d80000b338783b */ /* 0x000ea20000004200 */
[----:B------:R-:W-:-:S03]  /*dc60*/  @!P2 PRMT R32, R16, 0x5410, RZ ;  /* 0x000054101020a816 */ /* 0x000fc600000000ff */
[----:B----4-:R-:W-:Y:S01]  /*dc70*/  HMMA.16816.F32.BF16 R60, R112, R64, R92 ;  /* 0x00000040703c723c */ /* 0x010fe2000004185c */
[----:B------:R3:W4:Y:S01]  /*dc80*/  LDL.LU.S16 R93, [R1+0x74] ;  /* 0x00007400015d7983 */ /* 0x0007220000300600 */
[----:B------:R-:W-:-:S03]  /*dc90*/  ISETP.GE.U32.AND P2, PT, R251, R0, PT ;  /* 0x00000000fb00720c */ /* 0x000fc60003f46070 */
[----:B------:R3:W3:Y:S01]  /*dca0*/  LDL.LU.S16 R92, [R1+0x6c] ;  /* 0x00006c00015c7983 */ /* 0x0006e20000300600 */
[----:B------:R-:W-:-:S03]  /*dcb0*/  @!P3 PRMT R139, R3, 0x5410, RZ ;  /* 0x00005410038bb816 */ /* 0x000fc600000000ff */
[----:B------:R2:W3:Y:S04]  /*dcc0*/  LDL.LU.S16 R0, [R1+0x70] ;  /* 0x0000700001007983 */ /* 0x0004e80000300600 */
[----:B------:R2:W3:Y:S04]  /*dcd0*/  LDL.LU.S16 R16, [R1+0x78] ;  /* 0x0000780001107983 */ /* 0x0004e80000300600 */
[----:B------:R2:W3:Y:S01]  /*dce0*/  LDL.LU.S16 R3, [R1+0x7c] ;  /* 0x00007c0001037983 */ /* 0x0004e20000300600 */
[----:B------:R-:W-:-:S03]  /*dcf0*/  IMAD.MOV.U32 R222, RZ, RZ, R51 ;  /* 0x000000ffffde7224 */ /* 0x000fc600078e0033 */
[----:B------:R-:W2:Y:S01]  /*dd00*/  LDSM.16.MT88.4 R48, [R180+0xd800] ;  /* 0x00d80000b430783b */ /* 0x000ea20000004200 */
[C---:B-1----:R-:W-:Y:S01]  /*dd10*/  HMMA.16816.F32.BF16 R120, R112.reuse, R124, R120 ;  /* 0x0000007c7078723c */ /* 0x042fe20000041878 */
[----:B------:R-:W-:Y:S02]  /*dd20*/  LOP3.LUT R2, R28, 0xff, RZ, 0xc0, !PT ;  /* 0x000000ff1c027812 */ /* 0x000fe400078ec0ff */
[----:B------:R-:W-:Y:S04]  /*dd30*/  STG.E.U16 [R8.64+-0x80], R210 ;  /* 0xffff80d208007986 */ /* 0x000fe8000c101512 */
[----:B------:R-:W-:Y:S01]  /*dd40*/  STG.E.U16 [R8.64+-0x7e], R212 ;  /* 0xffff82d408007986 */ /* 0x000fe2000c101512 */
[C---:B------:R-:W-:Y:S03]  /*dd50*/  HMMA.16816.F32.BF16 R124, R112.reuse, R126, R52 ;  /* 0x0000007e707c723c */ /* 0x040fe60000041834 */
[----:B------:R-:W-:Y:S05]  /*dd60*/  LDSM.16.MT88.4 R88, [R179+0xf800] ;  /* 0x00f80000b358783b */ /* 0x000fea0000004200 */
[----:B--2---:R-:W-:Y:S01]  /*dd70*/  HMMA.16816.F32.BF16 R52, R112, R56, R80 ;  /* 0x000000387034723c */ /* 0x004fe20000041850 */
[----:B------:R-:W1:Y:S01]  /*dd80*/  LDSM.16.MT88.4 R80, [R180+0xf800] ;  /* 0x00f80000b450783b */ /* 0x000e620000004200 */
[----:B------:R-:W-:-:S02]  /*dd90*/  ISETP.GE.U32.AND P3, PT, R251, R2, PT ;  /* 0x00000002fb00720c */ /* 0x000fc40003f66070 */
[----:B------:R-:W-:Y:S02]  /*dda0*/  ISETP.GE.U32.AND P4, PT, R251, R30, PT ;  /* 0x0000001efb00720c */ /* 0x000fe40003f86070 */
[----:B------:R-:W-:Y:S02]  /*ddb0*/  @P2 PRMT R10, R13, 0x7610, R10 ;  /* 0x000076100d0a2816 */ /* 0x000fe4000000000a */
[C---:B------:R-:W-:Y:S01]  /*ddc0*/  HMMA.16816.F32.BF16 R44, R112.reuse, R48, R72 ;  /* 0x00000030702c723c */ /* 0x040fe20000041848 */
[----:B------:R-:W-:Y:S01]  /*ddd0*/  IMAD.MOV.U32 R238, RZ, RZ, R233 ;  /* 0x000000ffffee7224 */ /* 0x000fe200078e00e9 */
[----:B------:R-:W2:Y:S06]  /*dde0*/  LDSM.16.MT88.4 R72, [R178+0xf800] ;  /* 0x00f80000b248783b */ /* 0x000eac0000004200 */
[C---:B------:R-:W-:Y:S08]  /*ddf0*/  HMMA.16816.F32.BF16 R48, R112.reuse, R50, R76 ;  /* 0x000000327030723c */ /* 0x040ff0000004184c */
[----:B-1----:R-:W-:Y:S01]  /*de00*/  HMMA.16816.F32.BF16 R76, R112, R80, R108 ;  /* 0x00000050704c723c */ /* 0x002fe2000004186c */
[----:B------:R1:W2:Y:S04]  /*de10*/  LDL.LU.S16 R111, [R1+0x28] ;  /* 0x00002800016f7983 */ /* 0x0002a80000300600 */
[----:B------:R1:W2:Y:S01]  /*de20*/  LDL.LU.S16 R109, [R1+0x8c] ;  /* 0x00008c00016d7983 */ /* 0x0002a20000300600 */
[----:B----4-:R-:W-:-:S05]  /*de30*/  @!P1 HFMA2.BF16_V2 R93, -RZ.H0_H0, RZ.H0_H0, -R138.H0_H0 ;  /* 0x200000ffff5d9231 */ /* 0x010fca000034098a */
[----:B------:R-:W-:Y:S01]  /*de40*/  PRMT R108, R93, 0x7610, R108 ;  /* 0x000076105d6c7816 */ /* 0x000fe2000000006c */
[----:B---3--:R-:W-:-:S03]  /*de50*/  @!P6 HFMA2.BF16_V2 R0, -RZ.H0_H0, RZ.H0_H0, -R136.H0_H0 ;  /* 0x200000ffff00e231 */ /* 0x008fc60000340988 */
[----:B------:R-:W-:Y:S01]  /*de60*/  @!P1 PRMT R138, R108, 0x5410, RZ ;  /* 0x000054106c8a9816 */ /* 0x000fe200000000ff */
[----:B------:R-:W-:Y:S02]  /*de70*/  @!P2 HFMA2.BF16_V2 R16, -RZ.H0_H0, RZ.H0_H0, -R13.H0_H0 ;  /* 0x200000ffff10a231 */ /* 0x000fe4000034090d */
[----:B------:R-:W-:Y:S01]  /*de80*/  @!P3 HFMA2.BF16_V2 R3, -RZ.H0_H0, RZ.H0_H0, -R12.H0_H0 ;  /* 0x200000ffff03b231 */ /* 0x000fe2000034090c */
[----:B------:R-:W-:Y:S01]  /*de90*/  PRMT R2, R0, 0x7610, R2 ;  /* 0x0000761000027816 */ /* 0x000fe20000000002 */
[----:B------:R1:W3:Y:S01]  /*dea0*/  LDL.LU.S16 R108, [R1+0x88] ;  /* 0x00008800016c7983 */ /* 0x0002e20000300600 */
[----:B------:R-:W-:Y:S02]  /*deb0*/  ISETP.GE.U32.AND P1, PT, R251, R31, PT ;  /* 0x0000001ffb00720c */ /* 0x000fe40003f26070 */
[----:B------:R-:W-:Y:S02]  /*dec0*/  PRMT R31, R3, 0x7610, R31 ;  /* 0x00007610031f7816 */ /* 0x000fe4000000001f */
[----:B------:R-:W-:-:S02]  /*ded0*/  PRMT R30, R16, 0x7610, R30 ;  /* 0x00007610101e7816 */ /* 0x000fc4000000001e */
[----:B------:R-:W-:Y:S02]  /*dee0*/  @!P6 PRMT R136, R2, 0x5410, RZ ;  /* 0x000054100288e816 */ /* 0x000fe400000000ff */
[----:B------:R-:W-:Y:S02]  /*def0*/  SHF.R.U32.HI R2, RZ, 0x8, R33 ;  /* 0x00000008ff027819 */ /* 0x000fe40000011621 */
[----:B------:R-:W-:Y:S01]  /*df00*/  @!P3 PRMT R12, R31, 0x5410, RZ ;  /* 0x000054101f0cb816 */ /* 0x000fe200000000ff */
[----:B------:R1:W4:Y:S01]  /*df10*/  LDL.LU.S16 R33, [R1+0x84] ;  /* 0x0000840001217983 */ /* 0x0003220000300600 */
[----:B------:R-:W-:-:S03]  /*df20*/  @!P2 PRMT R10, R30, 0x5410, RZ ;  /* 0x000054101e0aa816 */ /* 0x000fc600000000ff */
[----:B------:R1:W3:Y:S04]  /*df30*/  LDL.LU.S16 R31, [R1+0x80] ;  /* 0x00008000011f7983 */ /* 0x0002e80000300600 */
[----:B------:R1:W4:Y:S01]  /*df40*/  LDL.LU.S16 R30, [R1+0x2c] ;  /* 0x00002c00011e7983 */ /* 0x0003220000300600 */
[----:B------:R-:W-:Y:S01]  /*df50*/  @!P5 HFMA2.BF16_V2 R92, -RZ.H0_H0, RZ.H0_H0, -R137.H0_H0 ;  /* 0x200000ffff5cd231 */ /* 0x000fe20000340989 */
[----:B------:R-:W-:-:S04]  /*df60*/  SHF.R.U32.HI R0, RZ, 0x18, R28 ;  /* 0x00000018ff007819 */ /* 0x000fc8000001161c */
[----:B------:R-:W-:Y:S02]  /*df70*/  PRMT R17, R92, 0x7610, R17 ;  /* 0x000076105c117816 */ /* 0x000fe40000000011 */
[----:B------:R-:W-:Y:S02]  /*df80*/  LOP3.LUT R2, R2, 0xffff, RZ, 0xc0, !PT ;  /* 0x0000ffff02027812 */ /* 0x000fe400078ec0ff */
[----:B------:R-:W-:Y:S02]  /*df90*/  @!P5 PRMT R137, R17, 0x5410, RZ ;  /* 0x000054101189d816 */ /* 0x000fe400000000ff */
[----:B------:R-:W-:Y:S02]  /*dfa0*/  ISETP.GE.U32.AND P5, PT, R251, R0, PT ;  /* 0x00000000fb00720c */ /* 0x000fe40003fa6070 */
[----:B------:R-:W-:Y:S02]  /*dfb0*/  LOP3.LUT R0, R28, 0xffff, RZ, 0xc0, !PT ;  /* 0x0000ffff1c007812 */ /* 0x000fe400078ec0ff */
[----:B------:R-:W-:-:S02]  /*dfc0*/  SHF.R.U32.HI R3, RZ, 0x10, R28 ;  /* 0x00000010ff037819 */ /* 0x000fc4000001161c */
[----:B------:R-:W-:Y:S02]  /*dfd0*/  ISETP.GE.U32.AND P3, PT, R251, R2, PT ;  /* 0x00000002fb00720c */ /* 0x000fe40003f66070 */
[----:B------:R-:W-:Y:S01]  /*dfe0*/  SHF.R.U32.HI R0, RZ, 0x8, R0 ;  /* 0x00000008ff007819 */ /* 0x000fe20000011600 */
[----:B------:R-:W-:Y:S01]  /*dff0*/  IMAD.MOV.U32 R237, RZ, RZ, R228 ;  /* 0x000000ffffed7224 */ /* 0x000fe200078e00e4 */
[----:B------:R-:W-:Y:S02]  /*e000*/  LOP3.LUT R3, R3, 0xff, RZ, 0xc0, !PT ;  /* 0x000000ff03037812 */ /* 0x000fe400078ec0ff */
[----:B------:R-:W-:Y:S01]  /*e010*/  LOP3.LUT R0, R0, 0xffff, RZ, 0xc0, !PT ;  /* 0x0000ffff00007812 */ /* 0x000fe200078ec0ff */
[----:B------:R-:W-:Y:S01]  /*e020*/  IMAD.MOV.U32 R233, RZ, RZ, R234 ;  /* 0x000000ffffe97224 */ /* 0x000fe200078e00ea */
[C---:B------:R-:W-:Y:S01]  /*e030*/  ISETP.GE.U32.AND P6, PT, R251.reuse, R3, PT ;  /* 0x00000003fb00720c */ /* 0x040fe20003fc6070 */
[----:B------:R-:W-:Y:S01]  /*e040*/  FFMA.FTZ R3, R238, R117, R237 ;  /* 0x00000075ee037223 */ /* 0x000fe200000100ed */
[----:B------:R-:W-:Y:S01]  /*e050*/  ISETP.GE.U32.AND P2, PT, R251, R0, PT ;  /* 0x00000000fb00720c */ /* 0x000fe20003f46070 */
[----:B------:R-:W-:Y:S01]  /*e060*/  IMAD.MOV.U32 R234, RZ, RZ, R235 ;  /* 0x000000ffffea7224 */ /* 0x000fe200078e00eb */
[----:B------:R-:W-:Y:S01]  /*e070*/  MOV R235, R231 ;  /* 0x000000e700eb7202 */ /* 0x000fe20000000f00 */
[----:B------:R-:W-:Y:S01]  /*e080*/  FFMA.FTZ R2, R232, R116, R239 ;  /* 0x00000074e8027223 */ /* 0x000fe200000100ef */
[----:B------:R-:W-:Y:S01]  /*e090*/  @P1 PRMT R0, R13, 0x7632, R0 ;  /* 0x000076320d001816 */ /* 0x000fe20000000000 */
[----:B------:R-:W-:Y:S01]  /*e0a0*/  IMAD.MOV.U32 R228, RZ, RZ, R18 ;  /* 0x000000ffffe47224 */ /* 0x000fe200078e0012 */
[----:B--2---:R-:W-:Y:S01]  /*e0b0*/  @!P1 HFMA2.BF16_V2 R111, -RZ.H0_H0, RZ.H0_H0, -R13.H1_H1 ;  /* 0x200000ffff6f9231 */ /* 0x004fe2000036090d */
[----:B------:R-:W-:-:S02]  /*e0c0*/  FADD.FTZ R13, R233, R3 ;  /* 0x00000003e90d7221 */ /* 0x000fc40000010000 */
[----:B------:R-:W-:Y:S02]  /*e0d0*/  FADD.FTZ R3, R234, R2 ;  /* 0x00000002ea037221 */ /* 0x000fe40000010000 */
[----:B------:R-:W-:Y:S02]  /*e0e0*/  FADD.FTZ R2, R235, R13 ;  /* 0x0000000deb027221 */ /* 0x000fe40000010000 */
[----:B------:R-:W-:Y:S02]  /*e0f0*/  FADD.FTZ R3, R228, R3 ;  /* 0x00000003e4037221 */ /* 0x000fe40000010000 */
[----:B------:R-:W-:Y:S01]  /*e100*/  IMAD.MOV.U32 R231, RZ, RZ, R19 ;  /* 0x000000ffffe77224 */ /* 0x000fe200078e0013 */
[----:B------:R-:W-:Y:S01]  /*e110*/  @!P2 HFMA2.BF16_V2 R109, -RZ.H0_H0, RZ.H0_H0, -R11.H0_H0 ;  /* 0x200000ffff6da231 */ /* 0x000fe2000034090b */
[----:B------:R-:W-:Y:S01]  /*e120*/  HMMA.16816.F32.BF16 R40, R112, R42, R68 ;  /* 0x0000002a7028723c */ /* 0x000fe20000041844 */
[----:B------:R-:W-:Y:S03]  /*e130*/  LDSM.16.MT88.4 R16, [R179+0x11800] ;  /* 0x01180000b310783b */ /* 0x000fe60000004200 */
[----:B------:R-:W-:-:S04]  /*e140*/  PRMT R29, R109, 0x7610, R29 ;  /* 0x000076106d1d7816 */ /* 0x000fc8000000001d */
[----:B------:R-:W-:Y:S01]  /*e150*/  HMMA.16816.F32.BF16 R64, R112, R66, R96 ;  /* 0x000000427040723c */ /* 0x000fe20000041860 */
[----:B------:R-:W2:Y:S01]  /*e160*/  LDSM.16.MT88.4 R96, [R177+0x11800] ;  /* 0x01180000b160783b */ /* 0x000ea20000004200 */
[----:B------:R-:W-:Y:S02]  /*e170*/  PRMT R110, R111, 0x7610, R110 ;  /* 0x000076106f6e7816 */ /* 0x000fe4000000006e */
[----:B------:R-:W-:-:S04]  /*e180*/  @!P2 PRMT R11, R29, 0x5410, RZ ;  /* 0x000054101d0ba816 */ /* 0x000fc800000000ff */
[----:B------:R-:W-:Y:S01]  /*e190*/  HMMA.16816.F32.BF16 R68, R112, R72, R100 ;  /* 0x000000487044723c */ /* 0x000fe20000041864 */
[----:B------:R-:W1:Y:S01]  /*e1a0*/  LDSM.16.MT88.4 R100, [R178+0x11800] ;  /* 0x01180000b264783b */ /* 0x000e620000004200 */
[----:B------:R-:W-:-:S06]  /*e1b0*/  @!P1 PRMT R0, R110, 0x5410, RZ ;  /* 0x000054106e009816 */ /* 0x000fcc00000000ff */
[----:B------:R-:W-:Y:S01]  /*e1c0*/  HMMA.16816.F32.BF16 R72, R112, R74, R104 ;  /* 0x0000004a7048723c */ /* 0x000fe20000041868 */
[----:B------:R-:W1:Y:S01]  /*e1d0*/  LDSM.16.MT88.4 R104, [R180+0x11800] ;  /* 0x01180000b468783b */ /* 0x000e620000004200 */
[----:B------:R-:W-:Y:S01]  /*e1e0*/  @UP0 UIADD3 UR21, UR8, -0x3, URZ ;  /* 0xfffffffd08150890 */ /* 0x000fe2000fffe03f */
[----:B------:R-:W-:-:S05]  /*e1f0*/  IMAD.MOV.U32 R116, RZ, RZ, R152 ;  /* 0x000000ffff747224 */ /* 0x000fca00078e0098 */
[----:B------:R-:W-:Y:S01]  /*e200*/  HMMA.16816.F32.BF16 R56, R112, R58, R84 ;  /* 0x0000003a7038723c */ /* 0x000fe20000041854 */
[----:B------:R-:W-:-:S07]  /*e210*/  @P0 IMAD.MOV.U32 R116, RZ, RZ, R152 ;  /* 0x000000ffff740224 */ /* 0x000fce00078e0098 */
[C---:B------:R-:W-:Y:S08]  /*e220*/  HMMA.16816.F32.BF16 R80, R112.reuse, R82, R128 ;  /* 0x000000527050723c */ /* 0x040ff00000041880 */
[C---:B------:R-:W-:Y:S08]  /*e230*/  HMMA.16816.F32.BF16 R84, R112.reuse, R88, R160 ;  /* 0x000000587054723c */ /* 0x040ff000000418a0 */
[C---:B--2---:R-:W-:Y:S08]  /*e240*/  HMMA.16816.F32.BF16 R92, R112.reuse, R96, R132 ;  /* 0x00000060705c723c */ /* 0x044ff00000041884 */
[C---:B-1----:R-:W-:Y:S08]  /*e250*/  HMMA.16816.F32.BF16 R128, R112.reuse, R100, R204 ;  /* 0x000000647080723c */ /* 0x042ff000000418cc */
[C---:B------:R-:W-:Y:S08]  /*e260*/  HMMA.16816.F32.BF16 R132, R112.reuse, R104, R172 ;  /* 0x000000687084723c */ /* 0x040ff000000418ac */
[C---:B------:R-:W-:Y:S08]  /*e270*/  HMMA.16816.F32.BF16 R88, R112.reuse, R90, R168 ;  /* 0x0000005a7058723c */ /* 0x040ff000000418a8 */
[C---:B------:R-:W-:Y:S08]  /*e280*/  HMMA.16816.F32.BF16 R96, R112.reuse, R98, R164 ;  /* 0x000000627060723c */ /* 0x040ff000000418a4 */
[C---:B------:R-:W-:Y:S08]  /*e290*/  HMMA.16816.F32.BF16 R100, R112.reuse, R102, R200 ;  /* 0x000000667064723c */ /* 0x040ff000000418c8 */
[----:B------:R-:W-:Y:S01]  /*e2a0*/  HMMA.16816.F32.BF16 R104, R112, R106, R156 ;  /* 0x0000006a7068723c */ /* 0x000fe2000004189c */
[----:B---3--:R-:W-:-:S02]  /*e2b0*/  @!P4 HFMA2.BF16_V2 R31, -RZ.H0_H0, RZ.H0_H0, -R5.H0_H0 ;  /* 0x200000ffff1fc231 */ /* 0x008fc40000340905 */
[----:B----4-:R-:W-:-:S03]  /*e2c0*/  @!P3 HFMA2.BF16_V2 R30, -RZ.H0_H0, RZ.H0_H0, -R4.H0_H0 ;  /* 0x200000ffff1eb231 */ /* 0x010fc60000340904 */
[----:B------:R-:W-:Y:S02]  /*e2d0*/  PRMT R14, R31, 0x7610, R14 ;  /* 0x000076101f0e7816 */ /* 0x000fe4000000000e */
[----:B------:R-:W-:Y:S02]  /*e2e0*/  PRMT R13, R30, 0x7610, R13 ;  /* 0x000076101e0d7816 */ /* 0x000fe4000000000d */
[----:B------:R-:W-:Y:S01]  /*e2f0*/  @!P4 PRMT R5, R14, 0x5410, RZ ;  /* 0x000054100e05c816 */ /* 0x000fe200000000ff */
[----:B------:R-:W-:Y:S01]  /*e300*/  FADD.FTZ R14, R229, R2 ;  /* 0x00000002e50e7221 */ /* 0x000fe20000010000 */
[----:B------:R-:W-:Y:S01]  /*e310*/  @!P3 PRMT R4, R13, 0x5410, RZ ;  /* 0x000054100d04b816 */ /* 0x000fe200000000ff */
[----:B------:R-:W-:Y:S01]  /*e320*/  @!P5 HFMA2.BF16_V2 R33, -RZ.H0_H0, RZ.H0_H0, -R6.H0_H0 ;  /* 0x200000ffff21d231 */ /* 0x000fe20000340906 */
[----:B------:R-:W-:Y:S02]  /*e330*/  FADD.FTZ R13, R230, R3 ;  /* 0x00000003e60d7221 */ /* 0x000fe40000010000 */
[----:B------:R-:W-:-:S02]  /*e340*/  FADD.FTZ R14, R231, R14 ;  /* 0x0000000ee70e7221 */ /* 0x000fc40000010000 */
[----:B------:R-:W-:Y:S01]  /*e350*/  FADD.FTZ R13, R220, R13 ;  /* 0x0000000ddc0d7221 */ /* 0x000fe20000010000 */
[----:B------:R-:W-:Y:S01]  /*e360*/  PRMT R15, R33, 0x7610, R15 ;  /* 0x00007610210f7816 */ /* 0x000fe2000000000f */
[----:B------:R-:W-:Y:S02]  /*e370*/  FADD.FTZ R14, R221, R14 ;  /* 0x0000000edd0e7221 */ /* 0x000fe40000010000 */
[----:B------:R-:W-:Y:S01]  /*e380*/  FADD.FTZ R13, R222, R13 ;  /* 0x0000000dde0d7221 */ /* 0x000fe20000010000 */
[----:B------:R-:W-:Y:S01]  /*e390*/  @!P5 PRMT R6, R15, 0x5410, RZ ;  /* 0x000054100f06d816 */ /* 0x000fe200000000ff */
[----:B------:R-:W-:Y:S02]  /*e3a0*/  IMAD.MOV.U32 R15, RZ, RZ, c[0x0][0x228] ;  /* 0x00008a00ff0f7624 */ /* 0x000fe400078e00ff */
[----:B------:R-:W-:Y:S02]  /*e3b0*/  FADD.FTZ R14, R223, R14 ;  /* 0x0000000edf0e7221 */ /* 0x000fe40000010000 */
[----:B------:R-:W-:-:S02]  /*e3c0*/  FADD.FTZ R13, R217, R13 ;  /* 0x0000000dd90d7221 */ /* 0x000fc40000010000 */
[----:B------:R-:W-:Y:S02]  /*e3d0*/  IMAD.SHL.U32 R15, R15, 0x8, RZ ;  /* 0x000000080f0f7824 */ /* 0x000fe400078e00ff */
[----:B------:R-:W-:Y:S02]  /*e3e0*/  FADD.FTZ R14, R218, R14 ;  /* 0x0000000eda0e7221 */ /* 0x000fe40000010000 */
[----:B------:R-:W-:Y:S02]  /*e3f0*/  FADD.FTZ R13, R219, R13 ;  /* 0x0000000ddb0d7221 */ /* 0x000fe40000010000 */
[----:B------:R-:W-:Y:S01]  /*e400*/  IMAD.WIDE R2, R15, 0x2, R8 ;  /* 0x000000020f027825 */ /* 0x000fe200078e0208 */
[----:B------:R-:W-:-:S03]  /*e410*/  @!P6 HFMA2.BF16_V2 R108, -RZ.H0_H0, RZ.H0_H0, -R7.H0_H0 ;  /* 0x200000ffff6ce231 */ /* 0x000fc60000340907 */
[----:B------:R-:W-:Y:S02]  /*e420*/  FADD.FTZ R15, R252, R14 ;  /* 0x0000000efc0f7221 */ /* 0x000fe40000010000 */
[----:B------:R-:W-:Y:S01]  /*e430*/  FADD.FTZ R13, R249, R13 ;  /* 0x0000000df90d7221 */ /* 0x000fe20000010000 */
[----:B------:R-:W-:Y:S01]  /*e440*/  STG.E.U16 [R2.64+-0x80], R213 ;  /* 0xffff80d502007986 */ /* 0x000fe2000c101512 */
[----:B------:R-:W-:Y:S02]  /*e450*/  FADD.FTZ R15, R250, R15 ;  /* 0x0000000ffa0f7221 */ /* 0x000fe40000010000 */
[----:B------:R-:W-:Y:S01]  /*e460*/  FADD.FTZ R13, R248, R13 ;  /* 0x0000000df80d7221 */ /* 0x000fe20000010000 */
[----:B------:R-:W-:Y:S01]  /*e470*/  STG.E.U16 [R2.64+-0x7e], R211 ;  /* 0xffff82d302007986 */ /* 0x000fe2000c101512 */
[----:B------:R-:W-:Y:S01]  /*e480*/  PRMT R28, R108, 0x7610, R28 ;  /* 0x000076106c1c7816 */ /* 0x000fe2000000001c */
[----:B------:R-:W-:Y:S02]  /*e490*/  FADD.FTZ R15, R224, R15 ;  /* 0x0000000fe00f7221 */ /* 0x000fe40000010000 */
[----:B------:R-:W-:Y:S01]  /*e4a0*/  STG.E.U16 [R8.64+-0x70], R209 ;  /* 0xffff90d108007986 */ /* 0x000fe2000c101512 */
[----:B------:R-:W-:-:S03]  /*e4b0*/  FADD.FTZ R13, R225, R13 ;  /* 0x0000000de10d7221 */ /* 0x000fc60000010000 */
[----:B------:R-:W-:Y:S04]  /*e4c0*/  STG.E.U16 [R8.64+-0x6e], R208 ;  /* 0xffff92d008007986 */ /* 0x000fe8000c101512 */
[----:B------:R-:W-:Y:S04]  /*e4d0*/  STG.E.U16 [R2.64+-0x70], R155 ;  /* 0xffff909b02007986 */ /* 0x000fe8000c101512 */
[----:B------:R-:W-:Y:S04]  /*e4e0*/  STG.E.U16 [R2.64+-0x6e], R153 ;  /* 0xffff929902007986 */ /* 0x000fe8000c101512 */
[----:B------:R-:W-:Y:S04]  /*e4f0*/  STG.E.U16 [R8.64+-0x60], R150 ;  /* 0xffffa09608007986 */ /* 0x000fe8000c101512 */
[----:B------:R-:W-:Y:S01]  /*e500*/  STG.E.U16 [R8.64+-0x5e], R148 ;  /* 0xffffa29408007986 */ /* 0x000fe2000c101512 */
[----:B------:R-:W-:-:S03]  /*e510*/  @!P6 PRMT R7, R28, 0x5410, RZ ;  /* 0x000054101c07e816 */ /* 0x000fc600000000ff */
[----:B------:R-:W-:Y:S01]  /*e520*/  STG.E.U16 [R2.64+-0x60], R149 ;  /* 0xffffa09502007986 */ /* 0x000fe2000c101512 */
[----:B------:R-:W-:-:S03]  /*e530*/  FADD.FTZ R15, R226, R15 ;  /* 0x0000000fe20f7221 */ /* 0x000fc60000010000 */
[----:B------:R-:W-:Y:S01]  /*e540*/  STG.E.U16 [R2.64+-0x5e], R147 ;  /* 0xffffa29302007986 */ /* 0x000fe2000c101512 */
[----:B------:R-:W-:-:S03]  /*e550*/  FADD.FTZ R14, R227, R13 ;  /* 0x0000000de30e7221 */ /* 0x000fc60000010000 */
[----:B------:R-:W-:Y:S04]  /*e560*/  STG.E.U16 [R8.64+-0x50], R146 ;  /* 0xffffb09208007986 */ /* 0x000fe8000c101512 */
[----:B------:R-:W-:Y:S04]  /*e570*/  STG.E.U16 [R8.64+-0x4e], R144 ;  /* 0xffffb29008007986 */ /* 0x000fe8000c101512 */
[----:B------:R-:W-:Y:S04]  /*e580*/  STG.E.U16 [R2.64+-0x50], R145 ;  /* 0xffffb09102007986 */ /* 0x000fe8000c101512 */
[----:B------:R-:W-:Y:S04]  /*e590*/  STG.E.U16 [R2.64+-0x4e], R143 ;  /* 0xffffb28f02007986 */ /* 0x000fe8000c101512 */
[----:B------:R-:W-:Y:S04]  /*e5a0*/  STG.E.U16 [R8.64+-0x40], R119 ;  /* 0xffffc07708007986 */ /* 0x000fe8000c101512 */
[----:B------:R-:W-:Y:S01]  /*e5b0*/  STG.E.U16 [R8.64+-0x3e], R118 ;  /* 0xffffc27608007986 */ /* 0x000fe2000c101512 */
[----:B------:R-:W-:-:S03]  /*e5c0*/  FADD.FTZ R13, R216, R15 ;  /* 0x0000000fd80d7221 */ /* 0x000fc60000010000 */
[----:B------:R-:W-:Y:S04]  /*e5d0*/  STG.E.U16 [R2.64+-0x40], R32 ;  /* 0xffffc02002007986 */ /* 0x000fe8000c101512 */
[----:B------:R-:W-:Y:S01]  /*e5e0*/  STG.E.U16 [R2.64+-0x3e], R35 ;  /* 0xffffc22302007986 */ /* 0x000fe2000c101512 */
[----:B------:R-:W-:-:S03]  /*e5f0*/  FADD.FTZ R14, R154, R14 ;  /* 0x0000000e9a0e7221 */ /* 0x000fc60000010000 */
[----:B------:R-:W-:Y:S04]  /*e600*/  STG.E.U16 [R8.64+-0x30], R139 ;  /* 0xffffd08b08007986 */ /* 0x000fe8000c101512 */
        /* <DEDUP_REMOVED lines=10> */
[----:B------:R1:W-:Y:S02]  /*e6b0*/  STG.E.U16 [R2.64+-0xe], R0 ;  /* 0xfffff20002007986 */ /* 0x0003e4000c101512 */
[----:B-1----:R-:W-:-:S02]  /*e6c0*/  FADD.FTZ R2, R215, R13 ;  /* 0x0000000dd7027221 */ /* 0x002fc40000010000 */
[----:B------:R-:W-:Y:S02]  /*e6d0*/  FADD.FTZ R0, R140, R14 ;  /* 0x0000000e8c007221 */ /* 0x000fe40000010000 */
[----:B------:R-:W-:Y:S02]  /*e6e0*/  FADD.FTZ R2, R214, R2 ;  /* 0x00000002d6027221 */ /* 0x000fe40000010000 */
[----:B------:R-:W-:Y:S02]  /*e6f0*/  FADD.FTZ R0, R142, R0 ;  /* 0x000000008e007221 */ /* 0x000fe40000010000 */
[----:B------:R-:W-:Y:S02]  /*e700*/  FADD.FTZ R2, R34, R2 ;  /* 0x0000000222027221 */ /* 0x000fe40000010000 */
[----:B------:R-:W-:-:S03]  /*e710*/  FADD.FTZ R0, R141, R0 ;  /* 0x000000008d007221 */ /* 0x000fc60000010000 */
[----:B------:R1:W-:Y:S04]  /*e720*/  STL [R1+0x28], R2 ;  /* 0x0000280201007387 */ /* 0x0003e80000100800 */
[----:B------:R1:W-:Y:S01]  /*e730*/  STL [R1+0x2c], R0 ;  /* 0x00002c0001007387 */ /* 0x0003e20000100800 */
[----:B------:R-:W-:Y:S01]  /*e740*/  HMMA.16816.F32.BF16 R108, R112, R16, R24 ;  /* 0x00000010706c723c */ /* 0x000fe20000041818 */
[----:B------:R-:W-:Y:S02]  /*e750*/  IADD3 R119, P1, R8, -0x100, RZ ;  /* 0xffffff0008777810 */ /* 0x000fe40007f3e0ff */
[----:B------:R-:W-:Y:S01]  /*e760*/  MOV R3, R151 ;  /* 0x0000009700037202 */ /* 0x000fe20000000f00 */
[----:B------:R-:W-:Y:S01]  /*e770*/  @P0 IMAD.MOV.U32 R3, RZ, RZ, R151 ;  /* 0x000000ffff030224 */ /* 0x000fe200078e0097 */
[----:B------:R-:W-:-:S03]  /*e780*/  IADD3.X R118, R9, -0x1, RZ, P1, !PT ;  /* 0xffffffff09767810 */ /* 0x000fc60000ffe4ff */
[----:B------:R-:W-:Y:S01]  /*e790*/  HMMA.16816.F32.BF16 R112, R112, R18, R20 ;  /* 0x000000127070723c */ /* 0x000fe20000041814 */
[----:B------:R-:W-:Y:S11]  /*e7a0*/  @P0 BRA `(.L_x_486) ;  /* 0x0000001000000947 */ /* 0x000ff60003800000 */
.L_x_482:
[----:B------:R-:W-:-:S12]  /*e7b0*/  UIADD3 UR21, UR20, -0x1, URZ ;  /* 0xffffffff14157890 */ /* 0x000fd8000fffe03f */
.L_x_486:
[----:B------:R-:W-:-:S13]  /*e7c0*/  ISETP.LE.AND P0, PT, RZ, UR21, PT ;  /* 0x00000015ff007c0c */ /* 0x000fda000bf03270 */
[----:B------:R-:W-:Y:S05]  /*e7d0*/  @!P0 BRA `(.L_x_487) ;  /* 0x00004c5000008947 */ /* 0x000fea0003800000 */
[----:B------:R-:W2:Y:S01]  /*e7e0*/  LDL.64 R12, [R1+0x38] ;  /* 0x00003800010c7983 */ /* 0x000ea20000100a00 */
[----:B---3--:R-:W-:Y:S01]  /*e7f0*/  IMAD.MOV.U32 R117, RZ, RZ, R3 ;  /* 0x000000ffff757224 */ /* 0x008fe200078e0003 */
[----:B------:R-:W-:Y:S01]  /*e800*/  ULDC UR8, c[0x0][0x228] ;  /* 0x00008a0000087ab9 */ /* 0x000fe20000000800 */
[----:B-1----:R-:W-:Y:S01]  /*e810*/  MOV R0, R116 ;  /* 0x0000007400007202 */ /* 0x002fe20000000f00 */
[----:B------:R-:W3:Y:S04]  /*e820*/  LDL R11, [R1+0x44] ;  /* 0x00004400010b7983 */ /* 0x000ee80000100800 */
[----:B------:R-:W4:Y:S01]  /*e830*/  LDL R10, [R1+0x50] ;  /* 0x00005000010a7983 */ /* 0x000f220000100800 */
[----:B------:R-:W-:Y:S01]  /*e840*/  PRMT R3, R251, 0x7054, R251 ;  /* 0x00007054fb037816 */ /* 0x000fe200000000fb */
[----:B------:R-:W-:-:S02]  /*e850*/  USHF.L.U32 UR8, UR8, 0x3, URZ ;  /* 0x0000000308087899 */ /* 0x000fc4000800063f */
[----:B------:R-:W4:Y:S02]  /*e860*/  LDL.LU R9, [R1+0xb8] ;  /* 0x0000b80001097983 */ /* 0x000f240000300800 */
[----:B------:R-:W-:Y:S02]  /*e870*/  USHF.R.S32.HI UR4, URZ, 0x1f, UR8 ;  /* 0x0000001f3f047899 */ /* 0x000fe40008011408 */
[----:B------:R-:W4:Y:S01]  /*e880*/  LDL.LU R2, [R1+0xc8] ;  /* 0x0000c80001027983 */ /* 0x000f220000300800 */
[----:B------:R-:W-:Y:S02]  /*e890*/  USHF.L.U32 UR20, UR8, 0x1, URZ ;  /* 0x0000000108147899 */ /* 0x000fe4000800063f */
[----:B------:R-:W-:Y:S01]  /*e8a0*/  USHF.L.U64.HI UR8, UR8, 0x1, UR4 ;  /* 0x0000000108087899 */ /* 0x000fe20008010204 */
[----:B------:R-:W4:Y:S04]  /*e8b0*/  LDL.LU.64 R6, [R1+0xb0] ;  /* 0x0000b00001067983 */ /* 0x000f280000300a00 */
[----:B------:R-:W4:Y:S04]  /*e8c0*/  LDL.LU.64 R4, [R1+0xc0] ;  /* 0x0000c00001047983 */ /* 0x000f280000300a00 */
[----:B------:R-:W4:Y:S01]  /*e8d0*/  LDL.LU R8, [R1+0xac] ;  /* 0x0000ac0001087983 */ /* 0x000f220000300800 */
[----:B--2---:R-:W-:-:S02]  /*e8e0*/  IMAD.MOV.U32 R14, RZ, RZ, R12 ;  /* 0x000000ffff0e7224 */ /* 0x004fc400078e000c */
[----:B---3--:R-:W-:Y:S01]  /*e8f0*/  IMAD.MOV.U32 R12, RZ, RZ, R11 ;  /* 0x000000ffff0c7224 */ /* 0x008fe200078e000b */
[----:B----4-:R-:W-:Y:S01]  /*e900*/  MOV R11, R10 ;  /* 0x0000000a000b7202 */ /* 0x010fe20000000f00 */
[----:B------:R-:W-:Y:S02]  /*e910*/  IMAD.MOV.U32 R10, RZ, RZ, R9 ;  /* 0x000000ffff0a7224 */ /* 0x000fe400078e0009 */
[----:B------:R-:W-:-:S04]  /*e920*/  IMAD.WIDE.U32 R210, R2, -0x2daee0ad, RZ ;  /* 0xd2511f5302d27825 */ /* 0x000fc800078e00ff */
[----:B------:R-:W-:Y:S01]  /*e930*/  IMAD.MOV.U32 R3, RZ, RZ, R7 ;  /* 0x000000ffff037224 */ /* 0x000fe200078e0007 */
[----:B------:R-:W-:Y:S01]  /*e940*/  MOV R2, R4 ;  /* 0x0000000400027202 */ /* 0x000fe20000000f00 */
[----:B------:R-:W-:-:S05]  /*e950*/  IMAD.WIDE.U32 R8, R8, -0x326172a9, RZ ;  /* 0xcd9e8d5708087825 */ /* 0x000fca00078e00ff */
[----:B------:R1:W-:Y:S04]  /*e960*/  STL.64 [R1+0x18], R8 ;  /* 0x0000180801007387 */ /* 0x0003e80000100a00 */
[----:B------:R1:W-:Y:S01]  /*e970*/  STL.64 [R1+0x30], R2 ;  /* 0x0000300201007387 */ /* 0x0003e20000100a00 */
[----:B------:R-:W-:Y:S02]  /*e980*/  LOP3.LUT R208, R9, R10, RZ, 0x3c, !PT ;  /* 0x0000000a09d07212 */ /* 0x000fe400078e3cff */
[----:B------:R-:W-:Y:S02]  /*e990*/  MOV R15, R13 ;  /* 0x0000000d000f7202 */ /* 0x000fe40000000f00 */
[----:B------:R-:W-:Y:S01]  /*e9a0*/  ISETP.GE.AND P5, PT, R14, c[0x0][0x220], PT ;  /* 0x000088000e007a0c */ /* 0x000fe20003fa6270 */
[----:B------:R-:W-:Y:S01]  /*e9b0*/  IMAD.WIDE.U32 R208, R208, -0x2daee0ad, RZ ;  /* 0xd2511f53d0d07825 */ /* 0x000fe200078e00ff */
[----:B------:R-:W-:-:S02]  /*e9c0*/  ISETP.GE.AND P4, PT, R12, c[0x0][0x220], PT ;  /* 0x000088000c007a0c */ /* 0x000fc40003f86270 */
[----:B------:R-:W-:Y:S01]  /*e9d0*/  ISETP.GE.AND P3, PT, R11, c[0x0][0x220], PT ;  /* 0x000088000b007a0c */ /* 0x000fe20003f66270 */
[----:B------:R-:W-:Y:S05]  /*e9e0*/  BRA `(.L_x_488) ;  /* 0x000006a000007947 */ /* 0x000fea0003800000 */
.L_x_490:
[----:B------:R-:W2:Y:S01]  /*e9f0*/  LDL.64 R202, [R1+0x58] ;  /* 0x0000580001ca7983 */ /* 0x000ea20000100a00 */
[----:B------:R-:W-:Y:S02]  /*ea00*/  ULDC.64 UR4, c[0x0][0x198] ;  /* 0x0000660000047ab9 */ /* 0x000fe40000000a00 */
[----:B------:R-:W-:Y:S01]  /*ea10*/  UIADD3 UR25, UR21, -0x1, URZ ;  /* 0xffffffff15197890 */ /* 0x000fe2000fffe03f */
[----:B------:R-:W3:Y:S03]  /*ea20*/  LDL.64 R200, [R1+0x48] ;  /* 0x0000480001c87983 */ /* 0x000ee60000100a00 */
[----:B------:R-:W-:Y:S01]  /*ea30*/  USHF.R.S32.HI UR24, URZ, 0x1f, UR25 ;  /* 0x0000001f3f187899 */ /* 0x000fe20008011419 */
[----:B------:R1:W-:Y:S01]  /*ea40*/  @P5 STS.128 [R199+0x6000], RZ ;  /* 0x006000ffc7005388 */ /* 0x0003e20000000c00 */
[----:B------:R-:W-:Y:S02]  /*ea50*/  UIMAD.WIDE.U32 UR26, UR25, UR4, URZ ;  /* 0x00000004191a72a5 */ /* 0x000fe4000f8e003f */
[----:B------:R-:W-:Y:S04]  /*ea60*/  UIMAD UR24, UR24, UR4, URZ ;  /* 0x00000004181872a4 */ /* 0x000fe8000f8e023f */
[----:B------:R-:W-:Y:S01]  /*ea70*/  UIMAD UR24, UR25, UR5, UR24 ;  /* 0x00000005191872a4 */ /* 0x000fe2000f8e0218 */
[----:B------:R-:W-:Y:S02]  /*ea80*/  IMAD.U32 R2, RZ, RZ, UR26 ;  /* 0x0000001aff027e24 */ /* 0x000fe4000f8e00ff */
[----:B------:R-:W-:Y:S01]  /*ea90*/  IMAD.U32 R3, RZ, RZ, UR26 ;  /* 0x0000001aff037e24 */ /* 0x000fe2000f8e00ff */
[----:B------:R-:W-:Y:S06]  /*eaa0*/  UIADD3 UR24, UR27, UR24, URZ ;  /* 0x000000181b187290 */ /* 0x000fec000fffe03f */
[----:B------:R-:W-:Y:S01]  /*eab0*/  IMAD.U32 R116, RZ, RZ, UR24 ;  /* 0x00000018ff747e24 */ /* 0x000fe2000f8e00ff */
[----:B--2---:R-:W-:Y:S04]  /*eac0*/  LEA R2, P1, R2, R202, 0x6 ;  /* 0x000000ca02027211 */ /* 0x004fe800078230ff */
[C---:B------:R-:W-:Y:S02]  /*ead0*/  @!P5 LEA R118, P0, R2.reuse, c[0x0][0x168], 0x1 ;  /* 0x00005a000276da11 */ /* 0x040fe400078008ff */
[----:B---3--:R-:W-:Y:S02]  /*eae0*/  LEA.HI.X R116, R3, R201, R116, 0x6, P1 ;  /* 0x000000c903747211 */ /* 0x008fe400008f3474 */
        /* <DEDUP_REMOVED lines=11> */
[C---:B------:R-:W-:Y:S02]  /*eba0*/  @!P5 LEA R152, P6, R3.reuse, c[0x0][0x168], 0x1 ;  /* 0x00005a000398da11 */ /* 0x040fe400078c08ff */
[C---:B------:R-:W-:Y:S01]  /*ebb0*/  @!P4 LEA R150, P1, R3.reuse, c[0x0][0x168], 0x1 ;  /* 0x00005a000396ca11 */ /* 0x040fe200078208ff */
[----:B------:R-:W-:Y:S01]  /*ebc0*/  @!PT LDS RZ, [RZ] ;  /* 0x00000000fffff984 */ /* 0x000fe20000000800 */
[----:B------:R-:W-:Y:S01]  /*ebd0*/  @!PT LDS RZ, [RZ] ;  /* 0x00000000fffff984 */ /* 0x000fe20000000800 */
[----:B------:R-:W-:Y:S01]  /*ebe0*/  @!PT LDS RZ, [RZ] ;  /* 0x00000000fffff984 */ /* 0x000fe20000000800 */
[----:B------:R1:W-:Y:S01]  /*ebf0*/  @!P4 LDGSTS.E.BYPASS.LTC128B.128 [R199+0x8000], [R156.64+0x80] ;  /* 0x080000809cc7cfae */ /* 0x0003e2000b901d52 */
[C---:B------:R-:W-:Y:S03]  /*ec00*/  @!P3 LEA R148, P0, R3.reuse, c[0x0][0x168], 0x1 ;  /* 0x00005a000394ba11 */ /* 0x040fe600078008ff */
[----:B------:R1:W-:Y:S04]  /*ec10*/  @P3 STS.128 [R199+0xa000], RZ ;  /* 0x00a000ffc7003388 */ /* 0x0003e80000000c00 */
[----:B------:R-:W-:Y:S01]  /*ec20*/  @!PT LDS RZ, [RZ] ;  /* 0x00000000fffff984 */ /* 0x000fe20000000800 */
[----:B------:R-:W-:Y:S01]  /*ec30*/  @!PT LDS RZ, [RZ] ;  /* 0x00000000fffff984 */ /* 0x000fe20000000800 */
[----:B------:R-:W-:Y:S01]  /*ec40*/  @!PT LDS RZ, [RZ] ;  /* 0x00000000fffff984 */ /* 0x000fe20000000800 */
[----:B------:R1:W-:Y:S04]  /*ec50*/  @!P3 LDGSTS.E.BYPASS.LTC128B.128 [R199+0xa000], [R154.64+0x100] ;  /* 0x0a0001009ac7bfae */ /* 0x0003e8000b901d52 */
[----:B------:R1:W-:Y:S01]  /*ec60*/  @P5 STS.128 [R199+0x6800], RZ ;  /* 0x006800ffc7005388 */ /* 0x0003e20000000c00 */
[----:B--2---:R-:W-:Y:S02]  /*ec70*/  IADD3.X R118, R116, UR6, RZ, P2, !PT ;  /* 0x0000000674767c10 */ /* 0x004fe400097fe4ff */
[C---:B------:R-:W-:Y:S02]  /*ec80*/  IADD3 R2, P2, R3.reuse, UR7, RZ ;  /* 0x0000000703027c10 */ /* 0x040fe4000ff5e0ff */
[C-C-:B------:R-:W-:Y:S02]  /*ec90*/  @!P5 LEA.HI.X R153, R3.reuse, c[0x0][0x16c], R118.reuse, 0x1, P6 ;  /* 0x00005b000399da11 */ /* 0x140fe400030f0c76 */
[C-C-:B------:R-:W-:Y:S02]  /*eca0*/  @!P4 LEA.HI.X R151, R3.reuse, c[0x0][0x16c], R118.reuse, 0x1, P1 ;  /* 0x00005b000397ca11 */ /* 0x140fe400008f0c76 */
[----:B------:R-:W-:Y:S01]  /*ecb0*/  @!P3 LEA.HI.X R149, R3, c[0x0][0x16c], R118, 0x1, P0 ;  /* 0x00005b000395ba11 */ /* 0x000fe200000f0c76 */
[----:B------:R-:W-:Y:S01]  /*ecc0*/  @!PT LDS RZ, [RZ] ;  /* 0x00000000fffff984 */ /* 0x000fe20000000800 */
[----:B------:R-:W-:Y:S01]  /*ecd0*/  @!PT LDS RZ, [RZ] ;  /* 0x00000000fffff984 */ /* 0x000fe20000000800 */
[----:B------:R-:W-:Y:S01]  /*ece0*/  @!PT LDS RZ, [RZ] ;  /* 0x00000000fffff984 */ /* 0x000fe20000000800 */
[----:B------:R1:W-:Y:S01]  /*ecf0*/  @!P5 LDGSTS.E.BYPASS.LTC128B.128 [R199+0x6800], [R152.64] ;  /* 0x0680000098c7dfae */ /* 0x0003e2000b901d52 */
        /* <DEDUP_REMOVED lines=12> */
[C---:B------:R-:W-:Y:S02]  /*edc0*/  @!P3 LEA.HI.X R141, R2.reuse, c[0x0][0x16c], R3, 0x1, P2 ;  /* 0x00005b00028dba11 */ /* 0x040fe400010f0c03 */
[----:B------:R-:W-:Y:S01]  /*edd0*/  IADD3 R116, P6, R2, UR7, RZ ;  /* 0x0000000702747c10 */ /* 0x000fe2000ffde0ff */
[----:B------:R-:W-:Y:S01]  /*ede0*/  @!PT LDS RZ, [RZ] ;  /* 0x00000000fffff984 */ /* 0x000fe20000000800 */
[----:B------:R-:W-:Y:S01]  /*edf0*/  @!PT LDS RZ, [RZ] ;  /* 0x00000000fffff984 */ /* 0x000fe20000000800 */
[----:B------:R-:W-:Y:S01]  /*ee00*/  @!PT LDS RZ, [RZ] ;  /* 0x00000000fffff984 */ /* 0x000fe20000000800 */
[----:B------:R1:W-:Y:S03]  /*ee10*/  @!P3 LDGSTS.E.BYPASS.LTC128B.128 [R199+0xa800], [R148.64+0x100] ;  /* 0x0a80010094c7bfae */ /* 0x0003e6000b901d52 */
[C---:B------:R-:W-:Y:S01]  /*ee20*/  @!P4 LEA R138, P1, R116.reuse, c[0x0][0x168], 0x1 ;  /* 0x00005a00748aca11 */ /* 0x040fe200078208ff */
[----:B------:R1:W-:Y:S01]  /*ee30*/  @P5 STS.128 [R199+0x7000], RZ ;  /* 0x007000ffc7005388 */ /* 0x0003e20000000c00 */
[C---:B------:R-:W-:Y:S02]  /*ee40*/  @!P3 LEA R136, P0, R116.reuse, c[0x0][0x168], 0x1 ;  /* 0x00005a007488ba11 */ /* 0x040fe400078008ff */
[----:B------:R-:W-:Y:S01]  /*ee50*/  IADD3.X R118, R3, UR6, RZ, P6, !PT ;  /* 0x0000000603767c10 */ /* 0x000fe2000b7fe4ff */
[----:B------:R-:W-:Y:S01]  /*ee60*/  @!PT LDS RZ, [RZ] ;  /* 0x00000000fffff984 */ /* 0x000fe20000000800 */
[----:B------:R-:W-:Y:S01]  /*ee70*/  @!PT LDS RZ, [RZ] ;  /* 0x00000000fffff984 */ /* 0x000fe20000000800 */
[----:B------:R-:W-:Y:S01]  /*ee80*/  @!PT LDS RZ, [RZ] ;  /* 0x00000000fffff984 */ /* 0x000fe20000000800 */
[----:B------:R1:W-:Y:S01]  /*ee90*/  @!P5 LDGSTS.E.BYPASS.LTC128B.128 [R199+0x7000], [R146.64] ;  /* 0x0700000092c7dfae */ /* 0x0003e2000b901d52 */
        /* <DEDUP_REMOVED lines=31> */
.L_x_488:
[----:B------:R-:W2:Y:S01]  /*f090*/  LDL.64 R4, [R1+0x30] ;  /* 0x0000300001047983 */ /* 0x000ea20000100a00 */
[----:B------:R-:W-:Y:S04]  /*f0a0*/  DEPBAR.LE SB0, 0x0 ;  /* 0x000080000000791a */ /* 0x000fe80000000000 */
[----:B------:R-:W-:Y:S01]  /*f0b0*/  BAR.SYNC.DEFER_BLOCKING 0x0 ;  /* 0x0000000000007b1d */ /* 0x000fe20000010000 */
[----:B------:R-:W-:Y:S01]  /*f0c0*/  USHF.R.S32.HI UR5, URZ, 0x1f, UR21 ;  /* 0x0000001f3f057899 */ /* 0x000fe20008011415 */
[----:B-1----:R-:W-:Y:S01]  /*f0d0*/  IMAD.U32 R2, RZ, RZ, UR21 ;  /* 0x00000015ff027e24 */ /* 0x002fe2000f8e00ff */
[----:B------:R-:W-:Y:S02]  /*f0e0*/  UIMAD UR4, UR11, UR21, URZ ;  /* 0x000000150b0472a4 */ /* 0x000fe4000f8e023f */
[----:B------:R-:W-:Y:S02]  /*f0f0*/  UISETP.GE.AND UP0, UPT, UR21, 0x1, UPT ;  /* 0x000000011500788c */ /* 0x000fe4000bf06270 */
[----:B------:R-:W-:Y:S01]  /*f100*/  UIMAD UR4, UR5, UR12, UR4 ;  /* 0x0000000c050472a4 */ /* 0x000fe2000f8e0204 */
[----:B------:R-:W-:Y:S01]  /*f110*/  @P5 STS.128 [R199+0xc000], RZ ;  /* 0x00c000ffc7005388 */ /* 0x000fe20000000c00 */
[----:B--2---:R-:W-:Y:S05]  /*f120*/  IMAD.WIDE.U32 R2, R2, UR12, R4 ;  /* 0x0000000c02027c25 */ /* 0x004fea000f8e0004 */
[C---:B------:R-:W-:Y:S02]  /*f130*/  @!P5 LEA R6, P6, R2.reuse, c[0x0][0x170], 0x1 ;  /* 0x00005c000206da11 */ /* 0x040fe400078c08ff */
[----:B------:R-:W-:Y:S02]  /*f140*/  IADD3 R4, R3, UR4, RZ ;  /* 0x0000000403047c10 */ /* 0x000fe4000fffe0ff */
        /* <DEDUP_REMOVED lines=10> */
[----:B------:R-:W-:Y:S01]  /*f1f0*/  @P4 STS.128 [R199+0xe000], RZ ;  /* 0x00e000ffc7004388 */ /* 0x000fe20000000c00 */
[C---:B------:R-:W-:Y:S02]  /*f200*/  @!P5 LEA R22, P6, R3.reuse, c[0x0][0x170], 0x1 ;  /* 0x00005c000316da11 */ /* 0x040fe400078c08ff */
[----:B------:R-:W-:Y:S01]  /*f210*/  IADD3.X R4, R4, UR9, RZ, P2, !PT ;  /* 0x0000000904047c10 */ /* 0x000fe200097fe4ff */
[----:B------:R-:W-:Y:S01]  /*f220*/  @!PT LDS RZ, [RZ] ;  /* 0x00000000fffff984 */ /* 0x000fe20000000800 */
[----:B------:R-:W-:Y:S01]  /*f230*/  @!PT LDS RZ, [RZ] ;  /* 0x00000000fffff984 */ /* 0x000fe20000000800 */
[----:B------:R-:W-:Y:S01]  /*f240*/  @!PT LDS RZ, [RZ] ;  /* 0x00000000fffff984 */ /* 0x000fe20000000800 */
[----:B------:R2:W-:Y:S01]  /*f250*/  @!P4 LDGSTS.E.BYPASS.LTC128B.128 [R199+0xe000], [R26.64+0x80] ;  /* 0x0e0000801ac7cfae */ /* 0x0005e2000b901d52 */
[C---:B-----5:R-:W-:Y:S02]  /*f260*/  @!P4 LEA R20, P1, R3.reuse, c[0x0][0x170], 0x1 ;  /* 0x00005c000314ca11 */ /* 0x060fe400078208ff */
[C-C-:B------:R-:W-:Y:S01]  /*f270*/  @!P5 LEA.HI.X R23, R3.reuse, c[0x0][0x174], R4.reuse, 0x1, P6 ;  /* 0x00005d000317da11 */ /* 0x140fe200030f0c04 */
[----:B------:R-:W-:Y:S01]  /*f280*/  @P3 STS.128 [R199+0x10000], RZ ;  /* 0x010000ffc7003388 */ /* 0x000fe20000000c00 */
[C-C-:B------:R-:W-:Y:S02]  /*f290*/  @!P4 LEA.HI.X R21, R3.reuse, c[0x0][0x174], R4.reuse, 0x1, P1 ;  /* 0x00005d000315ca11 */ /* 0x140fe400008f0c04 */
[C---:B------:R-:W-:Y:S01]  /*f2a0*/  @!P3 LEA R18, P0, R3.reuse, c[0x0][0x170], 0x1 ;  /* 0x00005c000312ba11 */ /* 0x040fe200078008ff */
[----:B------:R-:W-:Y:S01]  /*f2b0*/  @!PT LDS RZ, [RZ] ;  /* 0x00000000fffff984 */ /* 0x000fe20000000800 */
[----:B------:R-:W-:Y:S01]  /*f2c0*/  @!PT LDS RZ, [RZ] ;  /* 0x00000000fffff984 */ /* 0x000fe20000000800 */
[----:B------:R-:W-:Y:S01]  /*f2d0*/  @!PT LDS RZ, [RZ] ;  /* 0x00000000fffff984 */ /* 0x000fe20000000800 */
[----:B------:R2:W-:Y:S01]  /*f2e0*/  @!P3 LDGSTS.E.BYPASS.LTC128B.128 [R199+0x10000], [R24.64+0x100] ;  /* 0x1000010018c7bfae */ /* 0x0005e2000b901d52 */
[C---:B------:R-:W-:Y:S02]  /*f2f0*/  IADD3 R2, P2, R3.reuse, UR14, RZ ;  /* 0x0000000e03027c10 */ /* 0x040fe4000ff5e0ff */
[----:B------:R-:W-:Y:S01]  /*f300*/  @!P3 LEA.HI.X R19, R3, c[0x0][0x174], R4, 0x1, P0 ;  /* 0x00005d000313ba11 */ /* 0x000fe200000f0c04 */
[----:B------:R-:W-:Y:S01]  /*f310*/  @P5 STS.128 [R199+0xc800], RZ ;  /* 0x00c800ffc7005388 */ /* 0x000fe20000000c00 */
[----:B------:R-:W-:Y:S02]  /*f320*/  @!P5 LEA R16, P1, R2, c[0x0][0x170], 0x1 ;  /* 0x00005c000210da11 */ /* 0x000fe400078208ff */
[----:B------:R-:W-:Y:S01]  /*f330*/  IADD3.X R4, R4, UR9, RZ, P2, !PT ;  /* 0x0000000904047c10 */ /* 0x000fe200097fe4ff */
[----:B------:R-:W-:Y:S01]  /*f340*/  @!PT LDS RZ, [RZ] ;  /* 0x00000000fffff984 */ /* 0x000fe20000000800 */
[----:B------:R-:W-:Y:S01]  /*f350*/  @!PT LDS RZ, [RZ] ;  /* 0x00000000fffff984 */ /* 0x000fe20000000800 */
[----:B------:R-:W-:Y:S01]  /*f360*/  @!PT LDS RZ, [RZ] ;  /* 0x00000000fffff984 */ /* 0x000fe20000000800 */
[----:B------:R3:W-:Y:S01]  /*f370*/  @!P5 LDGSTS.E.BYPASS.LTC128B.128 [R199+0xc800], [R22.64] ;  /* 0x0c80000016c7dfae */ /* 0x0007e2000b901d52 */
[C---:B------:R-:W-:Y:S02]  /*f380*/  @!P4 LEA R12, P0, R2.reuse, c[0x0][0x170], 0x1 ;  /* 0x00005c00020cca11 */ /* 0x040fe400078008ff */
        /* <DEDUP_REMOVED lines=11> */
[----:B------:R-:W-:Y:S02]  /*f440*/  IADD3.X R5, R4, UR9, RZ, P6, !PT ;  /* 0x0000000904057c10 */ /* 0x000fe4000b7fe4ff */
[C---:B------:R-:W-:Y:S01]  /*f450*/  @!P5 LEA R14, P6, R3.reuse, c[0x0][0x170], 0x1 ;  /* 0x00005c00030eda11 */ /* 0x040fe200078c08ff */
[----:B------:R-:W-:Y:S01]  /*f460*/  @!PT LDS RZ, [RZ] ;  /* 0x00000000fffff984 */ /* 0x000fe20000000800 */
[----:B------:R-:W-:Y:S01]  /*f470*/  @!PT LDS RZ, [RZ] ;  /* 0x00000000fffff984 */ /* 0x000fe20000000800 */
[----:B------:R-:W-:Y:S01]  /*f480*/  @!PT LDS RZ, [RZ] ;  /* 0x00000000fffff984 */ /* 0x000fe20000000800 */
[----:B------:R4:W-:Y:S01]  /*f490*/  @!P3 LDGSTS.E.BYPASS.LTC128B.128 [R199+0x10800], [R18.64+0x100] ;  /* 0x1080010012c7bfae */ /* 0x0009e2000b901d52 */
[C---:B------:R-:W-:Y:S02]  /*f4a0*/  @!P4 LEA R8, P1, R3.reuse, c[0x0][0x170], 0x1 ;  /* 0x00005c000308ca11 */ /* 0x040fe400078208ff */
[C-C-:B------:R-:W-:Y:S01]  /*f4b0*/  @!P5 LEA.HI.X R15, R3.reuse, c[0x0][0x174], R5.reuse, 0x1, P6 ;  /* 0x00005d00030fda11 */ /* 0x140fe200030f0c05 */
[----:B------:R-:W-:Y:S01]  /*f4c0*/  @P5 STS.128 [R199+0xd000], RZ ;  /* 0x00d000ffc7005388 */ /* 0x000fe20000000c00 */
[C-C-:B------:R-:W-:Y:S02]  /*f4d0*/  @!P4 LEA.HI.X R9, R3.reuse, c[0x0][0x174], R5.reuse, 0x1, P1 ;  /* 0x00005d000309ca11 */ /* 0x140fe400008f0c05 */
[C---:B-1----:R-:W-:Y:S01]  /*f4e0*/  @!P3 LEA R6, P0, R3.reuse, c[0x0][0x170], 0x1 ;  /* 0x00005c000306ba11 */ /* 0x042fe200078008ff */
[----:B------:R-:W-:Y:S01]  /*f4f0*/  @!PT LDS RZ, [RZ] ;  /* 0x00000000fffff984 */ /* 0x000fe20000000800 */
[----:B------:R-:W-:Y:S01]  /*f500*/  @!PT LDS RZ, [RZ] ;  /* 0x00000000fffff984 */ /* 0x000fe20000000800 */
[----:B------:R-:W-:Y:S01]  /*f510*/  @!PT LDS RZ, [RZ] ;  /* 0x00000000fffff984 */ /* 0x000fe20000000800 */
[----:B------:R4:W-:Y:S03]  /*f520*/  @!P5 LDGSTS.E.BYPASS.LTC128B.128 [R199+0xd000], [R16.64] ;  /* 0x0d00000010c7dfae */ /* 0x0009e6000b901d52 */
[----:B------:R-:W-:Y:S01]  /*f530*/  @!P3 LEA.HI.X R7, R3, c[0x0][0x174], R5, 0x1, P0 ;  /* 0x00005d000307ba11 */ /* 0x000fe200000f0c05 */
[----:B------:R-:W-:Y:S01]  /*f540*/  @P4 STS.128 [R199+0xf000], RZ ;  /* 0x00f000ffc7004388 */ /* 0x000fe20000000c00 */
[----:B------:R-:W-:Y:S03]  /*f550*/  PLOP3.LUT P0, PT, PT, PT, UP0, 0x80, 0x0 ;  /* 0x000000000000781c */ /* 0x000fe60003f0f008 */
        /* <DEDUP_REMOVED lines=25> */
[----:B----4-:R-:W-:Y:S04]  /*f6f0*/  LDSM.16.M88.4 R16, [R176+0x6800] ;  /* 0x00680000b010783b */ /* 0x010fe80000000200 */
[----:B--2---:R-:W-:Y:S04]  /*f700*/  LDSM.16.M88.4 R24, [R176+0x7000] ;  /* 0x00700000b018783b */ /* 0x004fe80000000200 */
[----:B------:R-:W-:Y:S04]  /*f710*/  LDSM.16.M88.4 R136, [R176+0x7800] ;  /* 0x00780000b088783b */ /* 0x000fe80000000200 */
[----:B-1----:R-:W3:Y:S04]  /*f720*/  LDSM.16.M88.4 R8, [R176+0x6000] ;  /* 0x00600000b008783b */ /* 0x002ee80000000200 */
[----:B------:R-:W0:Y:S04]  /*f730*/  LDGDEPBAR ;  /* 0x00000000000079af */ /* 0x000e280000000000 */
[----:B------:R-:W-:Y:S04]  /*f740*/  LDSM.16.M88.4 R140, [R184] ;  /* 0x00000000b88c783b */ /* 0x000fe80000000200 */
[----:B------:R-:W1:Y:S04]  /*f750*/  LDSM.16.M88.4 R144, [R187] ;  /* 0x00000000bb90783b */ /* 0x000e680000000200 */
[----:B------:R-:W2:Y:S04]  /*f760*/  LDSM.16.M88.4 R148, [R198] ;  /* 0x00000000c694783b */ /* 0x000ea80000000200 */
[----:B------:R-:W4:Y:S04]  /*f770*/  LDSM.16.M88.4 R152, [R197] ;  /* 0x00000000c598783b */ /* 0x000f280000000200 */
[----:B------:R-:W1:Y:S04]  /*f780*/  LDSM.16.M88.4 R156, [R196] ;  /* 0x00000000c49c783b */ /* 0x000e680000000200 */
[----:B------:R-:W-:Y:S04]  /*f790*/  LDSM.16.M88.4 R160, [R186] ;  /* 0x00000000baa0783b */ /* 0x000fe80000000200 */
[----:B------:R-:W1:Y:S04]  /*f7a0*/  LDSM.16.M88.4 R164, [R182+0x6000] ;  /* 0x00600000b6a4783b */ /* 0x000e680000000200 */
[----:B------:R-:W1:Y:S01]  /*f7b0*/  LDSM.16.M88.4 R168, [R182+0x6800] ;  /* 0x00680000b6a8783b */ /* 0x000e620000000200 */
[C---:B---3--:R-:W-:Y:S03]  /*f7c0*/  HMMA.16816.F32.BF16 R4, R32.reuse, R8, RZ ;  /* 0x000000082004723c */ /* 0x048fe600000418ff */
[----:B------:R-:W-:Y:S05]  /*f7d0*/  LDSM.16.M88.4 R172, [R182+0x7800] ;  /* 0x00780000b6ac783b */ /* 0x000fea0000000200 */
[C---:B------:R-:W-:Y:S08]  /*f7e0*/  HMMA.16816.F32.BF16 R8, R32.reuse, R10, RZ ;  /* 0x0000000a2008723c */ /* 0x040ff000000418ff */
[C---:B------:R-:W-:Y:S08]  /*f7f0*/  HMMA.16816.F32.BF16 R12, R32.reuse, R16, RZ ;  /* 0x00000010200c723c */ /* 0x040ff000000418ff */
[C---:B------:R-:W-:Y:S08]  /*f800*/  HMMA.16816.F32.BF16 R16, R32.reuse, R18, RZ ;  /* 0x000000122010723c */ /* 0x040ff000000418ff */
[C---:B------:R-:W-:Y:S08]  /*f810*/  HMMA.16816.F32.BF16 R20, R32.reuse, R24, RZ ;  /* 0x000000182014723c */ /* 0x040ff000000418ff */
[C---:B------:R-:W-:Y:S08]  /*f820*/  HMMA.16816.F32.BF16 R24, R32.reuse, R26, RZ ;  /* 0x0000001a2018723c */ /* 0x040ff000000418ff */
[C---:B------:R-:W-:Y:S08]  /*f830*/  HMMA.16816.F32.BF16 R28, R32.reuse, R136, RZ ;  /* 0x00000088201c723c */ /* 0x040ff000000418ff */
[----:B------:R-:W-:Y:S01]  /*f840*/  HMMA.16816.F32.BF16 R32, R32, R138, RZ ;  /* 0x0000008a2020723c */ /* 0x000fe200000418ff */
[----:B------:R-:W3:Y:S07]  /*f850*/  LDSM.16.M88.4 R136, [R182+0x7000] ;  /* 0x00700000b688783b */ /* 0x000eee0000000200 */
[C---:B-1----:R-:W-:Y:S08]  /*f860*/  HMMA.16816.F32.BF16 R4, R140.reuse, R144, R4 ;  /* 0x000000908c04723c */ /* 0x042ff00000041804 */
[C---:B------:R-:W-:Y:S01]  /*f870*/  HMMA.16816.F32.BF16 R8, R140.reuse, R146, R8 ;  /* 0x000000928c08723c */ /* 0x040fe20000041808 */
[----:B------:R-:W-:Y:S07]  /*f880*/  LDSM.16.M88.4 R144, [R185] ;  /* 0x00000000b990783b */ /* 0x000fee0000000200 */
[C---:B--2---:R-:W-:Y:S08]  /*f890*/  HMMA.16816.F32.BF16 R12, R140.reuse, R148, R12 ;  /* 0x000000948c0c723c */ /* 0x044ff0000004180c */
[C---:B------:R-:W-:Y:S01]  /*f8a0*/  HMMA.16816.F32.BF16 R16, R140.reuse, R150, R16 ;  /* 0x000000968c10723c */ /* 0x040fe20000041810 */
[----:B------:R-:W1:Y:S07]  /*f8b0*/  LDSM.16.M88.4 R148, [R181] ;  /* 0x00000000b594783b */ /* 0x000e6e0000000200 */
[C---:B----4-:R-:W-:Y:S08]  /*f8c0*/  HMMA.16816.F32.BF16 R20, R140.reuse, R152, R20 ;  /* 0x000000988c14723c */ /* 0x050ff00000041814 */
[C---:B------:R-:W-:Y:S01]  /*f8d0*/  HMMA.16816.F32.BF16 R24, R140.reuse, R154, R24 ;  /* 0x0000009a8c18723c */ /* 0x040fe20000041818 */
[----:B------:R-:W2:Y:S07]  /*f8e0*/  LDSM.16.M88.4 R152, [R181+0x800] ;  /* 0x00080000b598783b */ /* 0x000eae0000000200 */
[C---:B------:R-:W-:Y:S08]  /*f8f0*/  HMMA.16816.F32.BF16 R28, R140.reuse, R156, R28 ;  /* 0x0000009c8c1c723c */ /* 0x040ff0000004181c */
[----:B------:R-:W-:Y:S01]  /*f900*/  HMMA.16816.F32.BF16 R32, R140, R158, R32 ;  /* 0x0000009e8c20723c */ /* 0x000fe20000041820 */
[----:B------:R-:W4:Y:S04]  /*f910*/  LDSM.16.M88.4 R140, [R181+0x1000] ;  /* 0x00100000b58c783b */ /* 0x000f280000000200 */
[----:B------:R-:W1:Y:S03]  /*f920*/  LDSM.16.M88.4 R156, [R181+0x1800] ;  /* 0x00180000b59c783b */ /* 0x000e660000000200 */
[C---:B------:R-:W-:Y:S08]  /*f930*/  HMMA.16816.F32.BF16 R4, R160.reuse, R164, R4 ;  /* 0x000000a4a004723c */ /* 0x040ff00000041804 */
[C---:B------:R-:W-:Y:S01]  /*f940*/  HMMA.16816.F32.BF16 R8, R160.reuse, R166, R8 ;  /* 0x000000a6a008723c */ /* 0x040fe20000041808 */
[----:B------:R-:W-:Y:S07]  /*f950*/  LDSM.16.M88.4 R164, [R176+0x8000] ;  /* 0x00800000b0a4783b */ /* 0x000fee0000000200 */
[C---:B------:R-:W-:Y:S08]  /*f960*/  HMMA.16816.F32.BF16 R12, R160.reuse, R168, R12 ;  /* 0x000000a8a00c723c */ /* 0x040ff0000004180c */
[C---:B------:R-:W-:Y:S01]  /*f970*/  HMMA.16816.F32.BF16 R16, R160.reuse, R170, R16 ;  /* 0x000000aaa010723c */ /* 0x040fe20000041810 */
[----:B------:R-:W-:Y:S07]  /*f980*/  LDSM.16.M88.4 R168, [R176+0x8800] ;  /* 0x00880000b0a8783b */ /* 0x000fee0000000200 */
[C---:B---3--:R-:W-:Y:S08]  /*f990*/  HMMA.16816.F32.BF16 R20, R160.reuse, R136, R20 ;  /* 0x00000088a014723c */ /* 0x048ff00000041814 */
[C---:B------:R-:W-:Y:S01]  /*f9a0*/  HMMA.16816.F32.BF16 R24, R160.reuse, R138, R24 ;  /* 0x0000008aa018723c */ /* 0x040fe20000041818 */
[----:B------:R-:W3:Y:S07]  /*f9b0*/  LDSM.16.M88.4 R136, [R183+0x2000] ;  /* 0x00200000b788783b */ /* 0x000eee0000000200 */
[C---:B------:R-:W-:Y:S08]  /*f9c0*/  HMMA.16816.F32.BF16 R28, R160.reuse, R172, R28 ;  /* 0x000000aca01c723c */ /* 0x040ff0000004181c */
[----:B------:R-:W-:Y:S01]  /*f9d0*/  HMMA.16816.F32.BF16 R32, R160, R174, R32 ;  /* 0x000000aea020723c */ /* 0x000fe20000041820 */
[----:B------:R-:W3:Y:S04]  /*f9e0*/  LDSM.16.M88.4 R160, [R176+0x9000] ;  /* 0x00900000b0a0783b */ /* 0x000ee80000000200 */
[----:B------:R-:W3:Y:S03]  /*f9f0*/  LDSM.16.M88.4 R172, [R176+0x9800] ;  /* 0x00980000b0ac783b */ /* 0x000ee60000000200 */
[C---:B-1----:R-:W-:Y:S08]  /*fa00*/  HMMA.16816.F32.BF16 R4, R144.reuse, R148, R4 ;  /* 0x000000949004723c */ /* 0x042ff00000041804 */
[C---:B------:R-:W-:Y:S01]  /*fa10*/  HMMA.16816.F32.BF16 R8, R144.reuse, R150, R8 ;  /* 0x000000969008723c */ /* 0x040fe20000041808 */
[----:B------:R-:W-:Y:S07]  /*fa20*/  LDSM.16.M88.4 R148, [R195] ;  /* 0x00000000c394783b */ /* 0x000fee0000000200 */
[C---:B--2---:R-:W-:Y:S08]  /*fa30*/  HMMA.16816.F32.BF16 R12, R144.reuse, R152, R12 ;  /* 0x00000098900c723c */ /* 0x044ff0000004180c */
[C---:B------:R-:W-:Y:S01]  /*fa40*/  HMMA.16816.F32.BF16 R16, R144.reuse, R154, R16 ;  /* 0x0000009a9010723c */ /* 0x040fe20000041810 */
[----:B------:R-:W-:Y:S07]  /*fa50*/  LDSM.16.M88.4 R152, [R194] ;  /* 0x00000000c298783b */ /* 0x000fee0000000200 */
[C---:B----4-:R-:W-:Y:S08]  /*fa60*/  HMMA.16816.F32.BF16 R20, R144.reuse, R140, R20 ;  /* 0x0000008c9014723c */ /* 0x050ff00000041814 */
[C---:B------:R-:W-:Y:S01]  /*fa70*/  HMMA.16816.F32.BF16 R24, R144.reuse, R142, R24 ;  /* 0x0000008e9018723c */ /* 0x040fe20000041818 */
[----:B------:R-:W1:Y:S07]  /*fa80*/  LDSM.16.M88.4 R140, [R184+0x2000] ;  /* 0x00200000b88c783b */ /* 0x000e6e0000000200 */
[C---:B------:R-:W-:Y:S08]  /*fa90*/  HMMA.16816.F32.BF16 R28, R144.reuse, R156, R28 ;  /* 0x0000009c901c723c */ /* 0x040ff0000004181c */
[----:B------:R-:W-:Y:S01]  /*faa0*/  HMMA.16816.F32.BF16 R32, R144, R158, R32 ;  /* 0x0000009e9020723c */ /* 0x000fe20000041820 */
[----:B------:R-:W2:Y:S04]  /*fab0*/  LDSM.16.M88.4 R144, [R193] ;  /* 0x00000000c190783b */ /* 0x000ea80000000200 */
[----:B------:R-:W4:Y:S03]  /*fac0*/  LDSM.16.M88.4 R156, [R192] ;  /* 0x00000000c09c783b */ /* 0x000f260000000200 */
        /* <DEDUP_REMOVED lines=22> */
[C---:B----4-:R-:W-:Y:S08]  /*fc30*/  HMMA.16816.F32.BF16 R28, R140.reuse, R156, R28 ;  /* 0x0000009c8c1c723c */ /* 0x050ff0000004181c */
[----:B------:R-:W-:Y:S01]  /*fc40*/  HMMA.16816.F32.BF16 R32, R140, R158, R32 ;  /* 0x0000009e8c20723c */ /* 0x000fe20000041820 */
[----:B------:R-:W2:Y:S04]  /*fc50*/  LDSM.16.M88.4 R140, [R181+0x3000] ;  /* 0x00300000b58c783b */ /* 0x000ea80000000200 */
[----:B------:R-:W4:Y:S03]  /*fc60*/  LDSM.16.M88.4 R156, [R181+0x3800] ;  /* 0x00380000b59c783b */ /* 0x000f260000000200 */
        /* <DEDUP_REMOVED lines=16> */
[C---:B------:R-:W-:Y:S08]  /*fd70*/  HMMA.16816.F32.BF16 R12, R144.reuse, R152, R12 ;  /* 0x00000098900c723c */ /* 0x040ff0000004180c */
[C---:B------:R-:W-:Y:S01]  /*fd80*/  HMMA.16816.F32.BF16 R16, R144.reuse, R154, R16 ;  /* 0x0000009a9010723c */ /* 0x040fe20000041810 */
[----:B------:R-:W-:Y:S07]  /*fd90*/  LDSM.16.M88.4 R152, [R190] ;  /* 0x00000000be98783b */ /* 0x000fee0000000200 */
[C---:B--2---:R-:W-:Y:S08]  /*fda0*/  HMMA.16816.F32.BF16 R20, R144.reuse, R140, R20 ;  /* 0x0000008c9014723c */ /* 0x044ff00000041814 */
[C---:B------:R-:W-:Y:S01]  /*fdb0*/  HMMA.16816.F32.BF16 R24, R144.reuse, R142, R24 ;  /* 0x0000008e9018723c */ /* 0x040fe20000041818 */
[----:B------:R-:W1:Y:S07]  /*fdc0*/  LDSM.16.M88.4 R140, [R184+0x4000] ;  /* 0x00400000b88c783b */ /* 0x000e6e0000000200 */
[C---:B----4-:R-:W-:Y:S08]  /*fdd0*/  HMMA.16816.F32.BF16 R28, R144.reuse, R156, R28 ;  /* 0x0000009c901c723c */ /* 0x050ff0000004181c */
        /* <DEDUP_REMOVED lines=29> */
[C---:B---3--:R-:W-:Y:S01]  /*ffb0*/  HMMA.16816.F32.BF16 R4, R160.reuse, R164, R4 ;  /* 0x000000a4a004723c */ /* 0x048fe20000041804 */
[----:B------:R-:W-:Y:S04]  /*ffc0*/  DEPBAR.LE SB0, 0x0 ;  /* 0x000080000000791a */ /* 0x000fe80000000000 */
[----:B------:R-:W-:Y:S03]  /*ffd0*/  BAR.SYNC.DEFER_BLOCKING 0x0 ;  /* 0x0000000000007b1d */ /* 0x000fe60000010000 */
[C---:B------:R-:W-:Y:S07]  /*ffe0*/  HMMA.16816.F32.BF16 R8, R160.reuse, R166, R8 ;  /* 0x000000a6a008723c */ /* 0x040fee0000041808 */
[----:B------:R-:W-:Y:S01]  /*fff0*/  IMAD.MOV.U32 R166, RZ, RZ, R119 ;  /* 0x000000ffffa67224 */ /* 0x000fe200078e0077 */
[C---:B------:R-:W-:Y:S04]  /*10000*/  HMMA.16816.F32.BF16 R12, R160.reuse, R168, R12 ;  /* 0x000000a8a00c723c */ /* 0x040fe8000004180c */
[----:B------:R-:W-:Y:S04]  /*10010*/  IMAD.MOV.U32 R167, RZ, RZ, R118 ;  /* 0x000000ffffa77224 */ /* 0x000fe800078e0076 */
[C---:B------:R-:W-:Y:S08]  /*10020*/  HMMA.16816.F32.BF16 R16, R160.reuse, R170, R16 ;  /* 0x000000aaa010723c */ /* 0x040ff00000041810 */
[C---:B------:R-:W-:Y:S08]  /*10030*/  HMMA.16816.F32.BF16 R20, R160.reuse, R136, R20 ;  /* 0x00000088a014723c */ /* 0x040ff00000041814 */
[C---:B------:R-:W-:Y:S08]  /*10040*/  HMMA.16816.F32.BF16 R24, R160.reuse, R138, R24 ;  /* 0x0000008aa018723c */ /* 0x040ff00000041818 */
[C---:B------:R-:W-:Y:S08]  /*10050*/  HMMA.16816.F32.BF16 R28, R160.reuse, R172, R28 ;  /* 0x000000aca01c723c */ /* 0x040ff0000004181c */
[----:B------:R-:W-:Y:S08]  /*10060*/  HMMA.16816.F32.BF16 R32, R160, R174, R32 ;  /* 0x000000aea020723c */ /* 0x000ff00000041820 */
[C---:B-1----:R-:W-:Y:S08]  /*10070*/  HMMA.16816.F32.BF16 R4, R144.reuse, R148, R4 ;  /* 0x000000949004723c */ /* 0x042ff00000041804 */
[C---:B------:R-:W-:Y:S08]  /*10080*/  HMMA.16816.F32.BF16 R8, R144.reuse, R150, R8 ;  /* 0x000000969008723c */ /* 0x040ff00000041808 */
[C---:B------:R-:W-:Y:S08]  /*10090*/  HMMA.16816.F32.BF16 R12, R144.reuse, R152, R12 ;  /* 0x00000098900c723c */ /* 0x040ff0000004180c */
[C---:B------:R-:W-:Y:S08]  /*100a0*/  HMMA.16816.F32.BF16 R16, R144.reuse, R154, R16 ;  /* 0x0000009a9010723c */ /* 0x040ff00000041810 */
[C---:B--2---:R-:W-:Y:S08]  /*100b0*/  HMMA.16816.F32.BF16 R20, R144.reuse, R140, R20 ;  /* 0x0000008c9014723c */ /* 0x044ff00000041814 */
[C---:B------:R-:W-:Y:S08]  /*100c0*/  HMMA.16816.F32.BF16 R24, R144.reuse, R142, R24 ;  /* 0x0000008e9018723c */ /* 0x040ff00000041818 */
[C---:B----4-:R-:W-:Y:S08]  /*100d0*/  HMMA.16816.F32.BF16 R28, R144.reuse, R156, R28 ;  /* 0x0000009c901c723c */ /* 0x050ff0000004181c */
[----:B------:R-:W-:Y:S01]  /*100e0*/  HMMA.16816.F32.BF16 R32, R144, R158, R32 ;  /* 0x0000009e9020723c */ /* 0x000fe20000041820 */
[----:B------:R-:W-:-:S07]  /*100f0*/  @P0 BRA `(.L_x_490) ;  /* 0xffffe8f000000947 */ /* 0x000fce000383ffff */
.L_x_489:
[----:B------:R-:W2:Y:S01]  /*10100*/  LDL.64 R174, [R1+0x18] ;  /* 0x0000180001ae7983 */ /* 0x000ea20000100a00 */
[----:B------:R-:W-:Y:S01]  /*10110*/  FMNMX.FTZ R2, R4, R0, !PT ;  /* 0x0000000004027209 */ /* 0x000fe20007810000 */
[----:B------:R-:W-:Y:S01]  /*10120*/  USHF.L.U32 UR31, UR21, 0x1, URZ ;  /* 0x00000001151f7899 */ /* 0x000fe2000800063f */
[----:B------:R-:W-:Y:S01]  /*10130*/  PRMT R169, R251, 0x7054, R251 ;  /* 0x00007054fba97816 */ /* 0x000fe200000000fb */
[----:B------:R-:W-:Y:S01]  /*10140*/  UIADD3 UR4, UR23, -0x4498517b, URZ ;  /* 0xbb67ae8517047890 */ /* 0x000fe2000fffe03f */
[----:B------:R-:W-:Y:S01]  /*10150*/  FMNMX.FTZ R2, R5, R2, !PT ;  /* 0x0000000205027209 */ /* 0x000fe20007810000 */
[----:B------:R-:W-:Y:S01]  /*10160*/  STL [R1+0xe0], R184 ;  /* 0x0000e0b801007387 */ /* 0x000fe20000100800 */
[----:B------:R-:W-:Y:S02]  /*10170*/  ULOP3.LUT UR5, UR31, UR23, URZ, 0x3c, !UPT ;  /* 0x000000171f057292 */ /* 0x000fe4000f8e3c3f */
[----:B------:R-:W-:Y:S01]  /*10180*/  FMNMX.FTZ R2, R8, R2, !PT ;  /* 0x0000000208027209 */ /* 0x000fe20007810000 */
[----:B------:R-:W-:Y:S01]  /*10190*/  STL [R1+0xdc], R183 ;  /* 0x0000dcb701007387 */ /* 0x000fe20000100800 */
[----:B------:R-:W-:Y:S02]  /*101a0*/  UIADD3 UR29, UR22, -0x61c88647, URZ ;  /* 0x9e3779b9161d7890 */ /* 0x000fe4000fffe03f */
[----:B------:R-:W-:Y:S01]  /*101b0*/  FMNMX.FTZ R2, R9, R2, !PT ;  /* 0x0000000209027209 */ /* 0x000fe20007810000 */
[----:B------:R-:W-:Y:S01]  /*101c0*/  UIADD3 UR24, UR22, 0x3c6ef372, URZ ;  /* 0x3c6ef37216187890 */ /* 0x000fe2000fffe03f */
[----:B------:R-:W-:Y:S01]  /*101d0*/  STL [R1+0xd8], R182 ;  /* 0x0000d8b601007387 */ /* 0x000fe20000100800 */
        /* <DEDUP_REMOVED lines=8> */
[----:B------:R-:W-:Y:S01]  /*10260*/  STL [R1+0xd4], R181 ;  /* 0x0000d4b501007387 */ /* 0x000fe20000100800 */
[----:B------:R-:W-:Y:S01]  /*10270*/  FMNMX.FTZ R116, R16, R3, !PT ;  /* 0x0000000310747209 */ /* 0x000fe20007810000 */
[----:B------:R-:W-:Y:S01]  /*10280*/  UIADD3 UR27, UR23, 0x646e171e, URZ ;  /* 0x646e171e171b7890 */ /* 0x000fe2000fffe03f */
[----:B------:R-:W-:Y:S01]  /*10290*/  FMNMX.FTZ R2, R10, R2, !PT ;  /* 0x000000020a027209 */ /* 0x000fe20007810000 */
[----:B------:R-:W-:Y:S01]  /*102a0*/  STL [R1+0xd0], R176 ;  /* 0x0000d0b001007387 */ /* 0x000fe20000100800 */
[----:B------:R-:W-:Y:S01]  /*102b0*/  FMNMX.FTZ R116, R17, R116, !PT ;  /* 0x0000007411747209 */ /* 0x000fe20007810000 */
[----:B------:R-:W-:Y:S01]  /*102c0*/  UIADD3 UR31, UR31, 0x1, URZ ;  /* 0x000000011f1f7890 */ /* 0x000fe2000fffe03f */
[----:B------:R-:W-:Y:S01]  /*102d0*/  FMNMX.FTZ R2, R11, R2, !PT ;  /* 0x000000020b027209 */ /* 0x000fe20007810000 */
[----:B-1----:R-:W-:Y:S01]  /*102e0*/  LDSM.16.MT88.4 R140, [R177+0xc000] ;  /* 0x00c00000b18c783b */ /* 0x002fe20000004200 */
[----:B------:R-:W-:Y:S01]  /*102f0*/  FMNMX.FTZ R116, R20, R116, !PT ;  /* 0x0000007414747209 */ /* 0x000fe20007810000 */
[----:B------:R-:W-:Y:S01]  /*10300*/  ULOP3.LUT UR31, UR31, UR23, URZ, 0x3c, !UPT ;  /* 0x000000171f1f7292 */ /* 0x000fe2000f8e3c3f */
        /* <DEDUP_REMOVED lines=15> */
[----:B------:R-:W-:Y:S03]  /*10400*/  FMNMX.FTZ R2, R27, R2, !PT ;  /* 0x000000021b027209 */ /* 0x000fe60007810000 */
[----:B------:R-:W1:Y:S01]  /*10410*/  SHFL.BFLY PT, R118, R116, 0x2, 0x1f ;  /* 0x0c401f0074767f89 */ /* 0x000e6200000e0000 */
[----:B------:R-:W-:Y:S04]  /*10420*/  FMNMX.FTZ R2, R30, R2, !PT ;  /* 0x000000021e027209 */ /* 0x000fe80007810000 */
[----:B------:R-:W-:Y:S04]  /*10430*/  FMNMX.FTZ R2, R31, R2, !PT ;  /* 0x000000021f027209 */ /* 0x000fe80007810000 */
[----:B------:R-:W-:Y:S04]  /*10440*/  FMNMX.FTZ R2, R34, R2, !PT ;  /* 0x0000000222027209 */ /* 0x000fe80007810000 */
[----:B------:R-:W-:Y:S05]  /*10450*/  FMNMX.FTZ R2, R35, R2, !PT ;  /* 0x0000000223027209 */ /* 0x000fea0007810000 */
[----:B------:R-:W3:Y:S01]  /*10460*/  SHFL.BFLY PT, R3, R2, 0x2, 0x1f ;  /* 0x0c401f0002037f89 */ /* 0x000ee200000e0000 */
[----:B-1----:R-:W-:Y:S07]  /*10470*/  FMNMX.FTZ R116, R116, R118, !PT ;  /* 0x0000007674747209 */ /* 0x002fee0007810000 */
[----:B------:R-:W1:Y:S01]  /*10480*/  SHFL.BFLY PT, R118, R116, 0x1, 0x1f ;  /* 0x0c201f0074767f89 */ /* 0x000e6200000e0000 */
[----:B---3--:R-:W-:Y:S02]  /*10490*/  FMNMX.FTZ R2, R2, R3, !PT ;  /* 0x0000000302027209 */ /* 0x008fe40007810000 */
[----:B------:R-:W-:Y:S01]  /*104a0*/  LOP3.LUT R3, R211, UR5, RZ, 0x3c, !PT ;  /* 0x00000005d3037c12 */ /* 0x000fe2000f8e3cff */
[----:B------:R-:W-:Y:S04]  /*104b0*/  UIADD3 UR5, UR23, -0x126145ec, URZ ;  /* 0xed9eba1417057890 */ /* 0x000fe8000fffe03f */
[----:B------:R-:W3:Y:S01]  /*104c0*/  SHFL.BFLY PT, R119, R2, 0x1, 0x1f ;  /* 0x0c201f0002777f89 */ /* 0x000ee200000e0000 */
[----:B------:R-:W-:Y:S01]  /*104d0*/  IMAD.WIDE.U32 R136, R3, -0x326172a9, RZ ;  /* 0xcd9e8d5703887825 */ /* 0x000fe200078e00ff */
[----:B-1----:R-:W-:Y:S04]  /*104e0*/  FMNMX.FTZ R116, R116, R118, !PT ;  /* 0x0000007674747209 */ /* 0x002fe80007810000 */
[C---:B------:R-:W-:Y:S01]  /*104f0*/  FSETP.NEU.FTZ.AND P0, PT, R116.reuse, -INF , PT ;  /* 0xff8000007400780b */ /* 0x040fe20003f1d000 */
[C---:B------:R-:W-:Y:S02]  /*10500*/  FMUL.FTZ R168, R116.reuse, c[0x0][0x23c] ;  /* 0x00008f0074a87a20 */ /* 0x040fe40000410000 */
[----:B------:R-:W-:Y:S03]  /*10510*/  FADD.FTZ R0, -R116, R0 ;  /* 0x0000000074007221 */ /* 0x000fe60000010100 */
[----:B------:R-:W-:Y:S01]  /*10520*/  FSEL R168, R168, RZ, P0 ;  /* 0x000000ffa8a87208 */ /* 0x000fe20000000000 */
[----:B------:R-:W-:Y:S04]  /*10530*/  FMUL.FTZ R0, R0, c[0x0][0x23c] ;  /* 0x00008f0000007a20 */ /* 0x000fe80000410000 */
[--C-:B------:R-:W-:Y:S02]  /*10540*/  FFMA.FTZ R5, R5, c[0x0][0x23c], -R168.reuse ;  /* 0x00008f0005057a23 */ /* 0x100fe400000108a8 */
[----:B------:R-:W-:Y:S01]  /*10550*/  FFMA.FTZ R118, R4, c[0x0][0x23c], -R168 ;  /* 0x00008f0004767a23 */ /* 0x000fe200000108a8 */
[----:B------:R-:W-:Y:S01]  /*10560*/  LOP3.LUT R4, R209, UR4, R210, 0x96, !PT ;  /* 0x00000004d1047c12 */ /* 0x000fe2000f8e96d2 */
[----:B------:R-:W-:Y:S01]  /*10570*/  MUFU.EX2 R183, R5 ;  /* 0x0000000500b77308 */ /* 0x000fe20000000800 */
[----:B---3--:R-:W-:Y:S01]  /*10580*/  FMNMX.FTZ R3, R2, R119, !PT ;  /* 0x0000007702037209 */ /* 0x008fe20007810000 */
[----:B------:R-:W-:Y:S01]  /*10590*/  UIADD3 UR4, UR22, -0x4ab325aa, URZ ;  /* 0xb54cda5616047890 */ /* 0x000fe2000fffe03f */
[----:B------:R-:W-:Y:S02]  /*105a0*/  FFMA.FTZ R8, R8, c[0x0][0x23c], -R168 ;  /* 0x00008f0008087a23 */ /* 0x000fe400000108a8 */
[----:B------:R-:W-:Y:S01]  /*105b0*/  IMAD.WIDE.U32 R170, R4, -0x326172a9, RZ ;  /* 0xcd9e8d5704aa7825 */ /* 0x000fe200078e00ff */
[C---:B------:R-:W-:Y:S03]  /*105c0*/  FSETP.NEU.FTZ.AND P0, PT, R3.reuse, -INF , PT ;  /* 0xff8000000300780b */ /* 0x040fe60003f1d000 */
[----:B------:R-:W-:Y:S01]  /*105d0*/  FMUL.FTZ R163, R3, c[0x0][0x23c] ;  /* 0x00008f0003a37a20 */ /* 0x000fe20000410000 */
[----:B------:R-:W-:Y:S01]  /*105e0*/  LOP3.LUT R136, R171, UR24, R136, 0x96, !PT ;  /* 0x00000018ab887c12 */ /* 0x000fe2000f8e9688 */
[----:B------:R-:W1:Y:S01]  /*105f0*/  MUFU.EX2 R202, R118 ;  /* 0x0000007600ca7308 */ /* 0x000e620000000800 */
[--C-:B------:R-:W-:Y:S02]  /*10600*/  FFMA.FTZ R9, R9, c[0x0][0x23c], -R168.reuse ;  /* 0x00008f0009097a23 */ /* 0x100fe400000108a8 */
        /* <DEDUP_REMOVED lines=9> */
[--C-:B------:R-:W-:Y:S02]  /*106a0*/  FFMA.FTZ R15, R15, c[0x0][0x23c], -R163.reuse ;  /* 0x00008f000f0f7a23 */ /* 0x100fe400000108a3 */
[--C-:B------:R-:W-:Y:S01]  /*106b0*/  FFMA.FTZ R16, R16, c[0x0][0x23c], -R168.reuse ;  /* 0x00008f0010107a23 */ /* 0x100fe200000108a8 */
[----:B------:R-:W-:Y:S01]  /*106c0*/  MUFU.EX2 R184, R6 ;  /* 0x0000000600b87308 */ /* 0x000fe20000000800 */
[--C-:B------:R-:W-:Y:S01]  /*106d0*/  FFMA.FTZ R17, R17, c[0x0][0x23c], -R168.reuse ;  /* 0x00008f0011117a23 */ /* 0x100fe200000108a8 */
[----:B-1----:R-:W-:Y:S01]  /*106e0*/  F2FP.BF16.PACK_AB R158, R183, R202 ;  /* 0x000000cab79e723e */ /* 0x002fe200000010ff */
[--C-:B------:R-:W-:Y:S02]  /*106f0*/  FFMA.FTZ R18, R18, c[0x0][0x23c], -R163.reuse ;  /* 0x00008f0012127a23 */ /* 0x100fe400000108a3 */
[----:B------:R-:W-:Y:S01]  /*10700*/  FFMA.FTZ R19, R19, c[0x0][0x23c], -R163 ;  /* 0x00008f0013137a23 */ /* 0x000fe200000108a3 */
[----:B------:R-:W-:Y:S01]  /*10710*/  PRMT R157, R158, 0x7632, R157 ;  /* 0x000076329e9d7816 */ /* 0x000fe2000000009d */
[--C-:B------:R-:W-:Y:S03]  /*10720*/  FFMA.FTZ R20, R20, c[0x0][0x23c], -R168.reuse ;  /* 0x00008f0014147a23 */ /* 0x100fe600000108a8 */
[----:B------:R-:W1:Y:S01]  /*10730*/  MUFU.EX2 R182, R7 ;  /* 0x0000000700b67308 */ /* 0x000e620000000800 */
[--C-:B------:R-:W-:Y:S02]  /*10740*/  FFMA.FTZ R21, R21, c[0x0][0x23c], -R168.reuse ;  /* 0x00008f0015157a23 */ /* 0x100fe400000108a8 */
[--C-:B------:R-:W-:Y:S02]  /*10750*/  FFMA.FTZ R22, R22, c[0x0][0x23c], -R163.reuse ;  /* 0x00008f0016167a23 */ /* 0x100fe400000108a3 */
[--C-:B------:R-:W-:Y:S02]  /*10760*/  FFMA.FTZ R24, R24, c[0x0][0x23c], -R168.reuse ;  /* 0x00008f0018187a23 */ /* 0x100fe400000108a8 */
[--C-:B------:R-:W-:Y:S02]  /*10770*/  FFMA.FTZ R25, R25, c[0x0][0x23c], -R168.reuse ;  /* 0x00008f0019197a23 */ /* 0x100fe400000108a8 */
[--C-:B------:R-:W-:Y:S01]  /*10780*/  FFMA.FTZ R26, R26, c[0x0][0x23c], -R163.reuse ;  /* 0x00008f001a1a7a23 */ /* 0x100fe200000108a3 */
[----:B------:R-:W3:Y:S01]  /*10790*/  MUFU.EX2 R201, R8 ;  /* 0x0000000800c97308 */ /* 0x000ee20000000800 */
[--C-:B------:R-:W-:Y:S02]  /*107a0*/  FFMA.FTZ R27, R27, c[0x0][0x23c], -R163.reuse ;  /* 0x00008f001b1b7a23 */ /* 0x100fe400000108a3 */
[--C-:B------:R-:W-:Y:S02]  /*107b0*/  FFMA.FTZ R28, R28, c[0x0][0x23c], -R168.reuse ;  /* 0x00008f001c1c7a23 */ /* 0x100fe400000108a8 */
[----:B------:R-:W-:Y:S02]  /*107c0*/  FFMA.FTZ R29, R29, c[0x0][0x23c], -R168 ;  /* 0x00008f001d1d7a23 */ /* 0x000fe400000108a8 */
[----:B------:R-:W-:Y:S03]  /*107d0*/  FFMA.FTZ R30, R30, c[0x0][0x23c], -R163 ;  /* 0x00008f001e1e7a23 */ /* 0x000fe600000108a3 */
[----:B------:R-:W-:Y:S01]  /*107e0*/  MUFU.EX2 R176, R11 ;  /* 0x0000000b00b07308 */ /* 0x000fe20000000800 */
[----:B-1----:R-:W-:Y:S04]  /*107f0*/  F2FP.BF16.PACK_AB R156, R182, R184 ;  /* 0x000000b8b69c723e */ /* 0x002fe800000010ff */
[----:B------:R-:W-:Y:S05]  /*10800*/  PRMT R155, R156, 0x7632, R155 ;  /* 0x000076329c9b7816 */ /* 0x000fea000000009b */
[----:B------:R-:W1:Y:S01]  /*10810*/  MUFU.EX2 R200, R10 ;  /* 0x0000000a00c87308 */ /* 0x000e620000000800 */
[----:B---3--:R-:W-:Y:S04]  /*10820*/  F2FP.BF16.PACK_AB R160, R181, R201 ;  /* 0x000000c9b5a0723e */ /* 0x008fe800000010ff */
[----:B------:R-:W-:Y:S05]  /*10830*/  PRMT R159, R160, 0x7632, R159 ;  /* 0x00007632a09f7816 */ /* 0x000fea000000009f */
[----:B------:R-:W-:Y:S10]  /*10840*/  MUFU.EX2 R250, R13 ;  /* 0x0000000d00fa7308 */ /* 0x000ff40000000800 */
[----:B------:R-:W-:Y:S01]  /*10850*/  MUFU.EX2 R248, R15 ;  /* 0x0000000f00f87308 */ /* 0x000fe20000000800 */
[----:B-1----:R-:W-:Y:S04]  /*10860*/  F2FP.BF16.PACK_AB R162, R176, R200 ;  /* 0x000000c8b0a2723e */ /* 0x002fe800000010ff */
[----:B------:R-:W-:Y:S05]  /*10870*/  PRMT R161, R162, 0x7632, R161 ;  /* 0x00007632a2a17816 */ /* 0x000fea00000000a1 */
[----:B------:R-:W1:Y:S10]  /*10880*/  MUFU.EX2 R252, R12 ;  /* 0x0000000c00fc7308 */ /* 0x000e740000000800 */
[----:B------:R-:W3:Y:S10]  /*10890*/  MUFU.EX2 R249, R14 ;  /* 0x0000000e00f97308 */ /* 0x000ef40000000800 */
[----:B------:R-:W-:Y:S01]  /*108a0*/  MUFU.EX2 R247, R16 ;  /* 0x0000001000f77308 */ /* 0x000fe20000000800 */
[----:B-1----:R-:W-:Y:S04]  /*108b0*/  F2FP.BF16.PACK_AB R154, R250, R252 ;  /* 0x000000fcfa9a723e */ /* 0x002fe800000010ff */
[----:B------:R-:W-:Y:S05]  /*108c0*/  PRMT R153, R154, 0x7632, R153 ;  /* 0x000076329a997816 */ /* 0x000fea0000000099 */
[----:B------:R-:W1:Y:S01]  /*108d0*/  MUFU.EX2 R246, R17 ;  /* 0x0000001100f67308 */ /* 0x000e620000000800 */
[----:B---3--:R-:W-:Y:S09]  /*108e0*/  F2FP.BF16.PACK_AB R150, R248, R249 ;  /* 0x000000f9f896723e */ /* 0x008ff200000010ff */
[----:B------:R-:W-:Y:S10]  /*108f0*/  MUFU.EX2 R244, R18 ;  /* 0x0000001200f47308 */ /* 0x000ff40000000800 */
[----:B------:R-:W-:Y:S01]  /*10900*/  MUFU.EX2 R245, R19 ;  /* 0x0000001300f57308 */ /* 0x000fe20000000800 */
[----:B-1----:R-:W-:Y:S04]  /*10910*/  F2FP.BF16.PACK_AB R152, R246, R247 ;  /* 0x000000f7f698723e */ /* 0x002fe800000010ff */
[----:B------:R-:W-:Y:S02]  /*10920*/  PRMT R151, R152, 0x7632, R151 ;  /* 0x0000763298977816 */ /* 0x000fe40000000097 */
[----:B--2---:R-:W-:Y:S01]  /*10930*/  LOP3.LUT R4, R137, UR29, R174, 0x96, !PT ;  /* 0x0000001d89047c12 */ /* 0x004fe2000f8e96ae */
[----:B------:R-:W-:Y:S02]  /*10940*/  IMAD.WIDE.U32 R136, R136, -0x2daee0ad, RZ ;  /* 0xd2511f5388887825 */ /* 0x000fe400078e00ff */
[----:B------:R-:W-:Y:S02]  /*10950*/  MUFU.EX2 R207, R20 ;  /* 0x0000001400cf7308 */ /* 0x000fe40000000800 */
[----:B------:R-:W-:Y:S05]  /*10960*/  IMAD.WIDE.U32 R4, R4, -0x2daee0ad, RZ ;  /* 0xd2511f5304047825 */ /* 0x000fea00078e00ff */
[----:B------:R-:W-:Y:S02]  /*10970*/  LOP3.LUT R2, R137, UR26, R4, 0x96, !PT ;  /* 0x0000001a89027c12 */ /* 0x000fe4000f8e9604 */
[----:B------:R-:W-:Y:S01]  /*10980*/  LOP3.LUT R5, R5, UR30, R208, 0x96, !PT ;  /* 0x0000001e05057c12 */ /* 0x000fe2000f8e96d0 */
[----:B------:R-:W-:Y:S02]  /*10990*/  MUFU.EX2 R206, R21 ;  /* 0x0000001500ce7308 */ /* 0x000fe40000000800 */
[----:B------:R-:W-:Y:S04]  /*109a0*/  IMAD.WIDE.U32 R148, R2, -0x326172a9, RZ ;  /* 0xcd9e8d5702947825 */ /* 0x000fe800078e00ff */
[----:B------:R-:W-:Y:S04]  /*109b0*/  IMAD.WIDE.U32 R4, R5, -0x326172a9, RZ ;  /* 0xcd9e8d5705047825 */ /* 0x000fe800078e00ff */
[----:B------:R-:W-:Y:S01]  /*109c0*/  MUFU.EX2 R205, R22 ;  /* 0x0000001600cd7308 */ /* 0x000fe20000000800 */
[----:B------:R-:W-:Y:S02]  /*109d0*/  LOP3.LUT R2, R149, UR25, R4, 0x96, !PT ;  /* 0x0000001995027c12 */ /* 0x000fe4000f8e9604 */
[----:B------:R-:W-:Y:S02]  /*109e0*/  LOP3.LUT R5, R5, UR28, R170, 0x96, !PT ;  /* 0x0000001c05057c12 */ /* 0x000fe4000f8e96aa */
[----:B------:R-:W-:Y:S01]  /*109f0*/  PRMT R149, R150, 0x7632, R149 ;  /* 0x0000763296957816 */ /* 0x000fe20000000095 */
[----:B------:R-:W-:Y:S04]  /*10a00*/  IMAD.WIDE.U32 R172, R2, -0x2daee0ad, RZ ;  /* 0xd2511f5302ac7825 */ /* 0x000fe800078e00ff */
[----:B------:R-:W-:Y:S01]  /*10a10*/  IMAD.WIDE.U32 R4, R5, -0x2daee0ad, RZ ;  /* 0xd2511f5305047825 */ /* 0x000fe200078e00ff */
[----:B------:R-:W-:Y:S04]  /*10a20*/  MUFU.EX2 R203, R24 ;  /* 0x0000001800cb7308 */ /* 0x000fe80000000800 */
[----:B------:R-:W-:Y:S02]  /*10a30*/  LOP3.LUT R118, R173, UR15, R4, 0x96, !PT ;  /* 0x0000000fad767c12 */ /* 0x000fe4000f8e9604 */
[----:B------:R-:W-:Y:S03]  /*10a40*/  LOP3.LUT R5, R5, UR5, R136, 0x96, !PT ;  /* 0x0000000505057c12 */ /* 0x000fe6000f8e9688 */
[----:B------:R-:W-:Y:S04]  /*10a50*/  IMAD.WIDE.U32 R118, R118, -0x326172a9, RZ ;  /* 0xcd9e8d5776767825 */ /* 0x000fe800078e00ff */
[----:B------:R-:W-:Y:S01]  /*10a60*/  IMAD.WIDE.U32 R164, R5, -0x326172a9, RZ ;  /* 0xcd9e8d5705a47825 */ /* 0x000fe200078e00ff */
[C---:B------:R-:W-:Y:S02]  /*10a70*/  LOP3.LUT R2, R118.reuse, 0xffff, RZ, 0xc0, !PT ;  /* 0x0000ffff76027812 */ /* 0x040fe400078ec0ff */
[----:B------:R-:W-:Y:S02]  /*10a80*/  SHF.R.U32.HI R4, RZ, 0x10, R118 ;  /* 0x00000010ff047819 */ /* 0x000fe40000011676 */
[----:B------:R-:W-:Y:S02]  /*10a90*/  LOP3.LUT R6, R118, 0xff, RZ, 0xc0, !PT ;  /* 0x000000ff76067812 */ /* 0x000fe400078ec0ff */
[----:B------:R-:W-:Y:S02]  /*10aa0*/  SHF.R.U32.HI R2, RZ, 0x8, R2 ;  /* 0x00000008ff027819 */ /* 0x000fe40000011602 */
[----:B------:R-:W-:Y:S02]  /*10ab0*/  SHF.R.U32.HI R5, RZ, 0x18, R118 ;  /* 0x00000018ff057819 */ /* 0x000fe40000011676 */
[----:B------:R-:W-:Y:S02]  /*10ac0*/  PRMT R138, R6, 0x5410, R2 ;  /* 0x00005410068a7816 */ /* 0x000fe40000000002 */
[----:B------:R-:W-:Y:S02]  /*10ad0*/  LOP3.LUT R2, R119, UR4, R164, 0x96, !PT ;  /* 0x0000000477027c12 */ /* 0x000fe4000f8e96a4 */
[----:B------:R-:W-:Y:S01]  /*10ae0*/  LOP3.LUT R4, R4, 0xff, RZ, 0xc0, !PT ;  /* 0x000000ff04047812 */ /* 0x000fe200078ec0ff */
[--C-:B------:R-:W-:Y:S01]  /*10af0*/  HSET2.LE.AND R138, R138, R169.reuse, PT ;  /* 0x000000a98a8a7233 */ /* 0x100fe20003803000 */
[----:B------:R-:W-:Y:S02]  /*10b00*/  LOP3.LUT R7, R2, 0xff, RZ, 0xc0, !PT ;  /* 0x000000ff02077812 */ /* 0x000fe400078ec0ff */
[--C-:B------:R-:W-:Y:S02]  /*10b10*/  SHF.R.U32.HI R6, RZ, 0x18, R2.reuse ;  /* 0x00000018ff067819 */ /* 0x100fe40000011602 */
[----:B------:R-:W-:Y:S02]  /*10b20*/  PRMT R139, R4, 0x5410, R5 ;  /* 0x00005410048b7816 */ /* 0x000fe40000000005 */
[----:B------:R-:W-:Y:S02]  /*10b30*/  LOP3.LUT R4, R2, 0xffff, RZ, 0xc0, !PT ;  /* 0x0000ffff02047812 */ /* 0x000fe400078ec0ff */
[----:B------:R-:W-:Y:S01]  /*10b40*/  SHF.R.U32.HI R5, RZ, 0x10, R2 ;  /* 0x00000010ff057819 */ /* 0x000fe20000011602 */
[--C-:B------:R-:W-:Y:S01]  /*10b50*/  HSET2.LE.AND R139, R139, R169.reuse, PT ;  /* 0x000000a98b8b7233 */ /* 0x100fe20003803000 */
[----:B------:R1:W2:Y:S01]  /*10b60*/  MUFU.EX2 R2, R0 ;  /* 0x0000000000027308 */ /* 0x0002a20000000800 */
[----:B------:R-:W-:Y:S02]  /*10b70*/  SHF.R.U32.HI R4, RZ, 0x8, R4 ;  /* 0x00000008ff047819 */ /* 0x000fe40000011604 */
[----:B------:R-:W-:Y:S02]  /*10b80*/  LOP3.LUT R5, R5, 0xff, RZ, 0xc0, !PT ;  /* 0x000000ff05057812 */ /* 0x000fe400078ec0ff */
[----:B------:R-:W-:Y:S02]  /*10b90*/  PRMT R4, R7, 0x5410, R4 ;  /* 0x0000541007047816 */ /* 0x000fe40000000004 */
[----:B------:R-:W-:Y:S03]  /*10ba0*/  PRMT R5, R5, 0x5410, R6 ;  /* 0x0000541005057816 */ /* 0x000fe60000000006 */
[--C-:B------:R-:W-:Y:S01]  /*10bb0*/  HSET2.LE.AND R136, R4, R169.reuse, PT ;  /* 0x000000a904887233 */ /* 0x100fe20003803000 */
[----:B------:R-:W-:Y:S01]  /*10bc0*/  PRMT R4, R158, 0x5410, R157 ;  /* 0x000054109e047816 */ /* 0x000fe2000000009d */
[--C-:B------:R-:W-:Y:S03]  /*10bd0*/  HSET2.LE.AND R137, R5, R169.reuse, PT ;  /* 0x000000a905897233 */ /* 0x100fe60003803000 */
[----:B------:R-:W-:Y:S02]  /*10be0*/  LOP3.LUT R136, R136, R4, RZ, 0xc0, !PT ;  /* 0x0000000488887212 */ /* 0x000fe400078ec0ff */
[----:B------:R-:W-:Y:S04]  /*10bf0*/  PRMT R4, R156, 0x5410, R155 ;  /* 0x000054109c047816 */ /* 0x000fe8000000009b */
[----:B------:R-:W-:Y:S02]  /*10c00*/  LOP3.LUT R137, R137, R4, RZ, 0xc0, !PT ;  /* 0x0000000489897212 */ /* 0x000fe400078ec0ff */
[----:B------:R-:W-:Y:S01]  /*10c10*/  PRMT R4, R160, 0x5410, R159 ;  /* 0x00005410a0047816 */ /* 0x000fe2000000009f */
[----:B-1----:R-:W-:Y:S02]  /*10c20*/  FADD.FTZ R0, -R3, R117 ;  /* 0x0000007503007221 */ /* 0x002fe40000010100 */
[----:B--2---:R-:W-:Y:S01]  /*10c30*/  FMUL.FTZ R5, R2, R121 ;  /* 0x0000007902057220 */ /* 0x004fe20000410000 */
[----:B------:R-:W-:Y:S01]  /*10c40*/  LOP3.LUT R138, R138, R4, RZ, 0xc0, !PT ;  /* 0x000000048a8a7212 */ /* 0x000fe200078ec0ff */
[----:B------:R-:W-:Y:S01]  /*10c50*/  FMUL.FTZ R0, R0, c[0x0][0x23c] ;  /* 0x00008f0000007a20 */ /* 0x000fe20000410000 */
[----:B------:R-:W-:Y:S01]  /*10c60*/  PRMT R4, R162, 0x5410, R161 ;  /* 0x00005410a2047816 */ /* 0x000fe200000000a1 */
[C---:B------:R-:W-:Y:S02]  /*10c70*/  FMUL.FTZ R8, R2.reuse, R124 ;  /* 0x0000007c02087220 */ /* 0x040fe40000410000 */
[C---:B------:R-:W-:Y:S01]  /*10c80*/  FMUL.FTZ R9, R2.reuse, R125 ;  /* 0x0000007d02097220 */ /* 0x040fe20000410000 */
[----:B------:R-:W-:Y:S01]  /*10c90*/  LOP3.LUT R139, R139, R4, RZ, 0xc0, !PT ;  /* 0x000000048b8b7212 */ /* 0x000fe200078ec0ff */
[----:B------:R-:W1:Y:S01]  /*10ca0*/  MUFU.EX2 R0, R0 ;  /* 0x0000000000007308 */ /* 0x000e620000000800 */
[C---:B------:R-:W-:Y:S02]  /*10cb0*/  FMUL.FTZ R4, R2.reuse, R120 ;  /* 0x0000007802047220 */ /* 0x040fe40000410000 */
        /* <DEDUP_REMOVED lines=10> */
[----:B------:R-:W-:Y:S02]  /*10d60*/  FMUL.FTZ R56, R2, R56 ;  /* 0x0000003802387220 */ /* 0x000fe40000410000 */
[C---:B-1----:R-:W-:Y:S02]  /*10d70*/  FMUL.FTZ R6, R0.reuse, R122 ;  /* 0x0000007a00067220 */ /* 0x042fe40000410000 */
[C---:B------:R-:W-:Y:S02]  /*10d80*/  FMUL.FTZ R7, R0.reuse, R123 ;  /* 0x0000007b00077220 */ /* 0x040fe40000410000 */
[----:B------:R-:W1:Y:S01]  /*10d90*/  LDSM.16.MT88.4 R120, [R180+0xc000] ;  /* 0x00c00000b478783b */ /* 0x000e620000004200 */
[C---:B------:R-:W-:Y:S02]  /*10da0*/  FMUL.FTZ R10, R0.reuse, R126 ;  /* 0x0000007e000a7220 */ /* 0x040fe40000410000 */
[C---:B------:R-:W-:Y:S02]  /*10db0*/  FMUL.FTZ R11, R0.reuse, R127 ;  /* 0x0000007f000b7220 */ /* 0x040fe40000410000 */
[C---:B------:R-:W-:Y:S01]  /*10dc0*/  HMMA.16816.F32.BF16 R4, R136.reuse, R140, R4 ;  /* 0x0000008c8804723c */ /* 0x040fe20000041804 */
[C---:B------:R-:W-:Y:S02]  /*10dd0*/  FMUL.FTZ R19, R0.reuse, R135 ;  /* 0x0000008700137220 */ /* 0x040fe40000410000 */
[----:B------:R-:W2:Y:S01]  /*10de0*/  LDSM.16.MT88.4 R124, [R179+0xc000] ;  /* 0x00c00000b37c783b */ /* 0x000ea20000004200 */
[C---:B------:R-:W-:Y:S02]  /*10df0*/  FMUL.FTZ R38, R0.reuse, R38 ;  /* 0x0000002600267220 */ /* 0x040fe40000410000 */
[C---:B------:R-:W-:Y:S02]  /*10e00*/  FMUL.FTZ R39, R0.reuse, R39 ;  /* 0x0000002700277220 */ /* 0x040fe40000410000 */
[C---:B------:R-:W-:Y:S01]  /*10e10*/  HMMA.16816.F32.BF16 R8, R136.reuse, R142, R8 ;  /* 0x0000008e8808723c */ /* 0x040fe20000041808 */
[C---:B------:R-:W-:Y:S02]  /*10e20*/  FMUL.FTZ R42, R0.reuse, R42 ;  /* 0x0000002a002a7220 */ /* 0x040fe40000410000 */
[----:B------:R-:W3:Y:S01]  /*10e30*/  LDSM.16.MT88.4 R140, [R177+0xe000] ;  /* 0x00e00000b18c783b */ /* 0x000ee20000004200 */
[C---:B------:R-:W-:Y:S02]  /*10e40*/  FMUL.FTZ R43, R0.reuse, R43 ;  /* 0x0000002b002b7220 */ /* 0x040fe40000410000 */
[C---:B------:R-:W-:Y:S02]  /*10e50*/  FMUL.FTZ R46, R0.reuse, R46 ;  /* 0x0000002e002e7220 */ /* 0x040fe40000410000 */
[C---:B------:R-:W-:Y:S01]  /*10e60*/  HMMA.16816.F32.BF16 R36, R136.reuse, R144, R36 ;  /* 0x000000908824723c */ /* 0x040fe20000041824 */
[C---:B------:R-:W-:Y:S03]  /*10e70*/  FMUL.FTZ R47, R0.reuse, R47 ;  /* 0x0000002f002f7220 */ /* 0x040fe60000410000 */
[C---:B------:R-:W-:Y:S02]  /*10e80*/  FMUL.FTZ R50, R0.reuse, R50 ;  /* 0x0000003200327220 */ /* 0x040fe40000410000 */
[C---:B------:R-:W-:Y:S02]  /*10e90*/  FMUL.FTZ R51, R0.reuse, R51 ;  /* 0x0000003300337220 */ /* 0x040fe40000410000 */
[C---:B------:R-:W-:Y:S01]  /*10ea0*/  HMMA.16816.F32.BF16 R40, R136.reuse, R146, R40 ;  /* 0x000000928828723c */ /* 0x040fe20000041828 */
[C---:B------:R-:W-:Y:S03]  /*10eb0*/  FMUL.FTZ R54, R0.reuse, R54 ;  /* 0x0000003600367220 */ /* 0x040fe60000410000 */
[----:B------:R-:W-:Y:S02]  /*10ec0*/  FMUL.FTZ R55, R0, R55 ;  /* 0x0000003700377220 */ /* 0x000fe40000410000 */
[----:B------:R-:W-:Y:S01]  /*10ed0*/  FMUL.FTZ R57, R2, R57 ;  /* 0x0000003902397220 */ /* 0x000fe20000410000 */
[----:B------:R-:W-:Y:S01]  /*10ee0*/  F2FP.BF16.PACK_AB R147, R245, R244 ;  /* 0x000000f4f593723e */ /* 0x000fe200000010ff */
[----:B------:R-:W-:Y:S01]  /*10ef0*/  FMUL.FTZ R58, R0, R58 ;  /* 0x0000003a003a7220 */ /* 0x000fe20000410000 */
[----:B------:R-:W-:Y:S01]  /*10f00*/  F2FP.BF16.PACK_AB R146, R206, R207 ;  /* 0x000000cfce92723e */ /* 0x000fe200000010ff */
[C---:B-1----:R-:W-:Y:S02]  /*10f10*/  HMMA.16816.F32.BF16 R44, R136.reuse, R120, R44 ;  /* 0x00000078882c723c */ /* 0x042fe4000004182c */
[----:B------:R-:W-:Y:S01]  /*10f20*/  FMUL.FTZ R59, R0, R59 ;  /* 0x0000003b003b7220 */ /* 0x000fe20000410000 */
[----:B------:R-:W-:Y:S01]  /*10f30*/  PRMT R145, R146, 0x7632, R145 ;  /* 0x0000763292917816 */ /* 0x000fe20000000091 */
[C---:B------:R-:W-:Y:S02]  /*10f40*/  FMUL.FTZ R60, R2.reuse, R60 ;  /* 0x0000003c023c7220 */ /* 0x040fe40000410000 */
[----:B------:R-:W-:Y:S02]  /*10f50*/  FMUL.FTZ R61, R2, R61 ;  /* 0x0000003d023d7220 */ /* 0x000fe40000410000 */
[C---:B------:R-:W-:Y:S01]  /*10f60*/  FMUL.FTZ R62, R0.reuse, R62 ;  /* 0x0000003e003e7220 */ /* 0x040fe20000410000 */
[C---:B------:R-:W-:Y:S01]  /*10f70*/  HMMA.16816.F32.BF16 R48, R136.reuse, R122, R48 ;  /* 0x0000007a8830723c */ /* 0x040fe20000041830 */
[----:B------:R-:W1:Y:S02]  /*10f80*/  LDSM.16.MT88.4 R120, [R178+0xe000] ;  /* 0x00e00000b278783b */ /* 0x000e640000004200 */
[----:B------:R-:W-:Y:S02]  /*10f90*/  FMUL.FTZ R63, R0, R63 ;  /* 0x0000003f003f7220 */ /* 0x000fe40000410000 */
[C---:B------:R-:W-:Y:S03]  /*10fa0*/  FMUL.FTZ R64, R2.reuse, R64 ;  /* 0x0000004002407220 */ /* 0x040fe60000410000 */
[C---:B--2---:R-:W-:Y:S01]  /*10fb0*/  HMMA.16816.F32.BF16 R52, R136.reuse, R124, R52 ;  /* 0x0000007c8834723c */ /* 0x044fe20000041834 */
[----:B------:R-:W-:Y:S03]  /*10fc0*/  FMUL.FTZ R65, R2, R65 ;  /* 0x0000004102417220 */ /* 0x000fe60000410000 */
[C---:B------:R-:W-:Y:S02]  /*10fd0*/  FMUL.FTZ R66, R0.reuse, R66 ;  /* 0x0000004200427220 */ /* 0x040fe40000410000 */
[----:B------:R-:W-:Y:S02]  /*10fe0*/  FMUL.FTZ R67, R0, R67 ;  /* 0x0000004300437220 */ /* 0x000fe40000410000 */
[C---:B------:R-:W-:Y:S01]  /*10ff0*/  HMMA.16816.F32.BF16 R56, R136.reuse, R126, R56 ;  /* 0x0000007e8838723c */ /* 0x040fe20000041838 */
[----:B------:R-:W2:Y:S03]  /*11000*/  LDSM.16.MT88.4 R124, [R180+0xe000] ;  /* 0x00e00000b47c783b */ /* 0x000ea60000004200 */
[C---:B------:R-:W-:Y:S02]  /*11010*/  FMUL.FTZ R68, R2.reuse, R68 ;  /* 0x0000004402447220 */ /* 0x040fe40000410000 */
[----:B------:R-:W-:Y:S02]  /*11020*/  FMUL.FTZ R69, R2, R69 ;  /* 0x0000004502457220 */ /* 0x000fe40000410000 */
[C---:B---3--:R-:W-:Y:S01]  /*11030*/  HMMA.16816.F32.BF16 R60, R136.reuse, R140, R60 ;  /* 0x0000008c883c723c */ /* 0x048fe2000004183c */
[C---:B------:R-:W-:Y:S03]  /*11040*/  FMUL.FTZ R70, R0.reuse, R70 ;  /* 0x0000004600467220 */ /* 0x040fe60000410000 */
        /* <DEDUP_REMOVED lines=15> */
[----:B------:R-:W-:Y:S03]  /*11140*/  FMUL.FTZ R81, R2, R81 ;  /* 0x0000005102517220 */ /* 0x000fe60000410000 */
[C---:B--2---:R-:W-:Y:S01]  /*11150*/  HMMA.16816.F32.BF16 R76, R136.reuse, R124, R76 ;  /* 0x0000007c884c723c */ /* 0x044fe2000004184c */
[C---:B------:R-:W-:Y:S02]  /*11160*/  FMUL.FTZ R82, R0.reuse, R82 ;  /* 0x0000005200527220 */ /* 0x040fe40000410000 */
[C---:B------:R-:W-:Y:S02]  /*11170*/  FMUL.FTZ R83, R0.reuse, R83 ;  /* 0x0000005300537220 */ /* 0x040fe40000410000 */
[C---:B------:R-:W-:Y:S02]  /*11180*/  FMUL.FTZ R86, R0.reuse, R86 ;  /* 0x0000005600567220 */ /* 0x040fe40000410000 */
[C---:B------:R-:W-:Y:S02]  /*11190*/  FMUL.FTZ R87, R0.reuse, R87 ;  /* 0x0000005700577220 */ /* 0x040fe40000410000 */
[----:B------:R-:W-:Y:S01]  /*111a0*/  FMUL.FTZ R90, R0, R90 ;  /* 0x0000005a005a7220 */ /* 0x000fe20000410000 */
[C---:B------:R-:W-:Y:S01]  /*111b0*/  HMMA.16816.F32.BF16 R80, R136.reuse, R126, R80 ;  /* 0x0000007e8850723c */ /* 0x040fe20000041850 */
[----:B------:R-:W2:Y:S01]  /*111c0*/  LDSM.16.MT88.4 R124, [R178+0x10000] ;  /* 0x01000000b27c783b */ /* 0x000ea20000004200 */
[C---:B------:R-:W-:Y:S02]  /*111d0*/  FMUL.FTZ R84, R2.reuse, R84 ;  /* 0x0000005402547220 */ /* 0x040fe40000410000 */
[----:B------:R-:W-:Y:S02]  /*111e0*/  FMUL.FTZ R85, R2, R85 ;  /* 0x0000005502557220 */ /* 0x000fe40000410000 */
[----:B------:R-:W-:Y:S02]  /*111f0*/  FMUL.FTZ R91, R0, R91 ;  /* 0x0000005b005b7220 */ /* 0x000fe40000410000 */
[C---:B------:R-:W-:Y:S03]  /*11200*/  FMUL.FTZ R92, R2.reuse, R92 ;  /* 0x0000005c025c7220 */ /* 0x040fe60000410000 */
[C---:B---3--:R-:W-:Y:S01]  /*11210*/  HMMA.16816.F32.BF16 R84, R136.reuse, R140, R84 ;  /* 0x0000008c8854723c */ /* 0x048fe20000041854 */
[C---:B------:R-:W-:Y:S02]  /*11220*/  FMUL.FTZ R88, R2.reuse, R88 ;  /* 0x0000005802587220 */ /* 0x040fe40000410000 */
[C---:B------:R-:W-:Y:S02]  /*11230*/  FMUL.FTZ R89, R2.reuse, R89 ;  /* 0x0000005902597220 */ /* 0x040fe40000410000 */
[----:B------:R-:W-:Y:S02]  /*11240*/  FMUL.FTZ R93, R2, R93 ;  /* 0x0000005d025d7220 */ /* 0x000fe40000410000 */
[C---:B------:R-:W-:Y:S01]  /*11250*/  FMUL.FTZ R94, R0.reuse, R94 ;  /* 0x0000005e005e7220 */ /* 0x040fe20000410000 */
[--C-:B------:R-:W-:Y:S01]  /*11260*/  LOP3.LUT R140, R165, UR17, R148.reuse, 0x96, !PT ;  /* 0x00000011a58c7c12 */ /* 0x100fe2000f8e9694 */
[----:B------:R-:W-:Y:S01]  /*11270*/  FMUL.FTZ R95, R0, R95 ;  /* 0x0000005f005f7220 */ /* 0x000fe20000410000 */
[C---:B------:R-:W-:Y:S02]  /*11280*/  HMMA.16816.F32.BF16 R88, R136.reuse, R142, R88 ;  /* 0x0000008e8858723c */ /* 0x040fe40000041858 */
[C---:B------:R-:W-:Y:S01]  /*11290*/  FMUL.FTZ R96, R2.reuse, R96 ;  /* 0x0000006002607220 */ /* 0x040fe20000410000 */
[----:B------:R-:W-:Y:S01]  /*112a0*/  PRMT R148, R147, 0x7632, R148 ;  /* 0x0000763293947816 */ /* 0x000fe20000000094 */
[----:B------:R-:W-:Y:S02]  /*112b0*/  FMUL.FTZ R97, R2, R97 ;  /* 0x0000006102617220 */ /* 0x000fe40000410000 */
[C---:B------:R-:W-:Y:S02]  /*112c0*/  FMUL.FTZ R98, R0.reuse, R98 ;  /* 0x0000006200627220 */ /* 0x040fe40000410000 */
[C---:B-1----:R-:W-:Y:S01]  /*112d0*/  HMMA.16816.F32.BF16 R92, R136.reuse, R120, R92 ;  /* 0x00000078885c723c */ /* 0x042fe2000004185c */
[----:B------:R-:W-:Y:S03]  /*112e0*/  FMUL.FTZ R99, R0, R99 ;  /* 0x0000006300637220 */ /* 0x000fe60000410000 */
[C---:B------:R-:W-:Y:S02]  /*112f0*/  FMUL.FTZ R12, R2.reuse, R128 ;  /* 0x00000080020c7220 */ /* 0x040fe40000410000 */
[----:B------:R-:W-:Y:S02]  /*11300*/  FMUL.FTZ R13, R2, R129 ;  /* 0x00000081020d7220 */ /* 0x000fe40000410000 */
[C---:B------:R-:W-:Y:S01]  /*11310*/  HMMA.16816.F32.BF16 R96, R136.reuse, R122, R96 ;  /* 0x0000007a8860723c */ /* 0x040fe20000041860 */
[----:B------:R-:W1:Y:S03]  /*11320*/  LDSM.16.MT88.4 R120, [R180+0x10000] ;  /* 0x01000000b478783b */ /* 0x000e660000004200 */
[C---:B------:R-:W-:Y:S02]  /*11330*/  FMUL.FTZ R14, R0.reuse, R130 ;  /* 0x00000082000e7220 */ /* 0x040fe40000410000 */
[----:B------:R-:W-:Y:S02]  /*11340*/  FMUL.FTZ R15, R0, R131 ;  /* 0x00000083000f7220 */ /* 0x000fe40000410000 */
[----:B------:R-:W-:Y:S04]  /*11350*/  IMAD.WIDE.U32 R140, R140, -0x2daee0ad, RZ ;  /* 0xd2511f538c8c7825 */ /* 0x000fe800078e00ff */
[C---:B------:R-:W-:Y:S01]  /*11360*/  FMUL.FTZ R100, R2.reuse, R100 ;  /* 0x0000006402647220 */ /* 0x040fe20000410000 */
[C---:B--2---:R-:W-:Y:S01]  /*11370*/  HMMA.16816.F32.BF16 R12, R136.reuse, R124, R12 ;  /* 0x0000007c880c723c */ /* 0x044fe2000004180c */
[----:B------:R-:W-:Y:S01]  /*11380*/  FMUL.FTZ R101, R2, R101 ;  /* 0x0000006502657220 */ /* 0x000fe20000410000 */
[----:B------:R-:W-:Y:S01]  /*11390*/  LOP3.LUT R117, R140, 0xffff, RZ, 0xc0, !PT ;  /* 0x0000ffff8c757812 */ /* 0x000fe200078ec0ff */
[----:B------:R-:W-:Y:S01]  /*113a0*/  FMUL.FTZ R102, R0, R102 ;  /* 0x0000006600667220 */ /* 0x000fe20000410000 */
[----:B------:R-:W-:Y:S01]  /*113b0*/  LOP3.LUT R16, R140, 0xff, RZ, 0xc0, !PT ;  /* 0x000000ff8c107812 */ /* 0x000fe200078ec0ff */
[C---:B------:R-:W-:Y:S01]  /*113c0*/  FMUL.FTZ R103, R0.reuse, R103 ;  /* 0x0000006700677220 */ /* 0x040fe20000410000 */
[----:B------:R-:W-:Y:S01]  /*113d0*/  SHF.R.U32.HI R117, RZ, 0x8, R117 ;  /* 0x00000008ff757819 */ /* 0x000fe20000011675 */
[C---:B------:R-:W-:Y:S01]  /*113e0*/  FMUL.FTZ R106, R0.reuse, R106 ;  /* 0x0000006a006a7220 */ /* 0x040fe20000410000 */
[----:B------:R-:W-:Y:S01]  /*113f0*/  SHF.R.U32.HI R17, RZ, 0x10, R140 ;  /* 0x00000010ff117819 */ /* 0x000fe2000001168c */
[----:B------:R-:W-:Y:S03]  /*11400*/  FMUL.FTZ R107, R0, R107 ;  /* 0x0000006b006b7220 */ /* 0x000fe60000410000 */
[C---:B------:R-:W-:Y:S01]  /*11410*/  HMMA.16816.F32.BF16 R100, R136.reuse, R126, R100 ;  /* 0x0000007e8864723c */ /* 0x040fe20000041864 */
[----:B------:R-:W2:Y:S01]  /*11420*/  LDSM.16.MT88.4 R124, [R179+0x10000] ;  /* 0x01000000b37c783b */ /* 0x000ea20000004200 */
[----:B------:R-:W-:Y:S01]  /*11430*/  PRMT R144, R16, 0x5410, R117 ;  /* 0x0000541010907816 */ /* 0x000fe20000000075 */
[C---:B------:R-:W-:Y:S01]  /*11440*/  FMUL.FTZ R104, R2.reuse, R104 ;  /* 0x0000006802687220 */ /* 0x040fe20000410000 */
[----:B------:R-:W-:Y:S01]  /*11450*/  LOP3.LUT R16, R141, UR27, R172, 0x96, !PT ;  /* 0x0000001b8d107c12 */ /* 0x000fe2000f8e96ac */
[----:B------:R-:W-:Y:S01]  /*11460*/  FMUL.FTZ R105, R2, R105 ;  /* 0x0000006902697220 */ /* 0x000fe20000410000 */
[----:B------:R-:W-:Y:S01]  /*11470*/  LOP3.LUT R130, R17, 0xff, RZ, 0xc0, !PT ;  /* 0x000000ff11827812 */ /* 0x000fe200078ec0ff */
[----:B------:R-:W-:Y:S01]  /*11480*/  FMUL.FTZ R110, R0, R110 ;  /* 0x0000006e006e7220 */ /* 0x000fe20000410000 */
[----:B------:R-:W-:Y:S01]  /*11490*/  LOP3.LUT R17, R16, 0xffff, RZ, 0xc0, !PT ;  /* 0x0000ffff10117812 */ /* 0x000fe200078ec0ff */
[----:B------:R-:W-:Y:S03]  /*114a0*/  FMUL.FTZ R111, R0, R111 ;  /* 0x0000006f006f7220 */ /* 0x000fe60000410000 */
[--C-:B------:R-:W-:Y:S01]  /*114b0*/  SHF.R.U32.HI R18, RZ, 0x10, R16.reuse ;  /* 0x00000010ff127819 */ /* 0x100fe20000011610 */
[----:B------:R-:W-:Y:S01]  /*114c0*/  FMUL.FTZ R108, R2, R108 ;  /* 0x0000006c026c7220 */ /* 0x000fe20000410000 */
[----:B------:R-:W-:Y:S01]  /*114d0*/  LOP3.LUT R131, R16, 0xff, RZ, 0xc0, !PT ;  /* 0x000000ff10837812 */ /* 0x000fe200078ec0ff */
[C---:B------:R-:W-:Y:S01]  /*114e0*/  FMUL.FTZ R109, R2.reuse, R109 ;  /* 0x0000006d026d7220 */ /* 0x040fe20000410000 */
[----:B------:R-:W-:Y:S01]  /*114f0*/  SHF.R.U32.HI R129, RZ, 0x18, R16 ;  /* 0x00000018ff817819 */ /* 0x000fe20000011610 */
[C---:B------:R-:W-:Y:S01]  /*11500*/  FMUL.FTZ R16, R2.reuse, R132 ;  /* 0x0000008402107220 */ /* 0x040fe20000410000 */
[----:B------:R-:W-:Y:S01]  /*11510*/  SHF.R.U32.HI R128, RZ, 0x8, R17 ;  /* 0x00000008ff807819 */ /* 0x000fe20000011611 */
[C---:B------:R-:W-:Y:S01]  /*11520*/  FMUL.FTZ R17, R2.reuse, R133 ;  /* 0x0000008502117220 */ /* 0x040fe20000410000 */
[----:B------:R-:W-:Y:S01]  /*11530*/  SHF.R.U32.HI R142, RZ, 0x18, R140 ;  /* 0x00000018ff8e7819 */ /* 0x000fe2000001168c */
[----:B------:R-:W-:Y:S01]  /*11540*/  FMUL.FTZ R112, R2, R112 ;  /* 0x0000007002707220 */ /* 0x000fe20000410000 */
[----:B------:R-:W-:Y:S01]  /*11550*/  LOP3.LUT R117, R18, 0xff, RZ, 0xc0, !PT ;  /* 0x000000ff12757812 */ /* 0x000fe200078ec0ff */
[----:B------:R-:W-:Y:S01]  /*11560*/  FMUL.FTZ R18, R0, R134 ;  /* 0x0000008600127220 */ /* 0x000fe20000410000 */
[----:B------:R-:W-:Y:S01]  /*11570*/  PRMT R143, R130, 0x5410, R142 ;  /* 0x00005410828f7816 */ /* 0x000fe2000000008e */
[----:B------:R-:W-:Y:S01]  /*11580*/  FMUL.FTZ R113, R2, R113 ;  /* 0x0000007102717220 */ /* 0x000fe20000410000 */
[----:B------:R-:W-:Y:S01]  /*11590*/  PRMT R132, R131, 0x5410, R128 ;  /* 0x0000541083847816 */ /* 0x000fe20000000080 */
[C---:B------:R-:W-:Y:S01]  /*115a0*/  FMUL.FTZ R114, R0.reuse, R114 ;  /* 0x0000007200727220 */ /* 0x040fe20000410000 */
[----:B------:R-:W-:Y:S01]  /*115b0*/  PRMT R142, R117, 0x5410, R129 ;  /* 0x00005410758e7816 */ /* 0x000fe20000000081 */
[----:B------:R-:W-:Y:S01]  /*115c0*/  FMUL.FTZ R115, R0, R115 ;  /* 0x0000007300737220 */ /* 0x000fe20000410000 */
[C---:B-1----:R-:W-:Y:S01]  /*115d0*/  HMMA.16816.F32.BF16 R16, R136.reuse, R120, R16 ;  /* 0x000000788810723c */ /* 0x042fe20000041810 */
[----:B------:R-:W1:Y:S01]  /*115e0*/  LDSM.16.MT88.4 R128, [R177+0xc800] ;  /* 0x00c80000b180783b */ /* 0x000e620000004200 */
[----:B------:R-:W-:Y:S05]  /*115f0*/  PRMT R117, R154, 0x5410, R153 ;  /* 0x000054109a757816 */ /* 0x000fea0000000099 */
[--C-:B------:R-:W-:Y:S01]  /*11600*/  HSET2.LE.AND R120, R132, R169.reuse, PT ;  /* 0x000000a984787233 */ /* 0x100fe20003803000 */
[C---:B------:R-:W-:Y:S01]  /*11610*/  HMMA.16816.F32.BF16 R104, R136.reuse, R122, R104 ;  /* 0x0000007a8868723c */ /* 0x040fe20000041868 */
[--C-:B------:R-:W-:Y:S01]  /*11620*/  HSET2.LE.AND R121, R142, R169.reuse, PT ;  /* 0x000000a98e797233 */ /* 0x100fe20003803000 */
[----:B------:R-:W3:Y:S02]  /*11630*/  LDSM.16.MT88.4 R132, [R178+0xc800] ;  /* 0x00c80000b284783b */ /* 0x000ee40000004200 */
[----:B------:R-:W-:Y:S02]  /*11640*/  LOP3.LUT R120, R120, R117, RZ, 0xc0, !PT ;  /* 0x0000007578787212 */ /* 0x000fe400078ec0ff */
[----:B------:R-:W-:Y:S01]  /*11650*/  PRMT R117, R150, 0x5410, R149 ;  /* 0x0000541096757816 */ /* 0x000fe20000000095 */
[--C-:B------:R-:W-:Y:S01]  /*11660*/  HSET2.LE.AND R122, R144, R169.reuse, PT ;  /* 0x000000a9907a7233 */ /* 0x100fe20003803000 */
[C---:B--2---:R-:W-:Y:S01]  /*11670*/  HMMA.16816.F32.BF16 R108, R136.reuse, R124, R108 ;  /* 0x0000007c886c723c */ /* 0x044fe2000004186c */
[----:B------:R-:W-:Y:S03]  /*11680*/  HSET2.LE.AND R123, R143, R169, PT ;  /* 0x000000a98f7b7233 */ /* 0x000fe60003803000 */
[----:B------:R-:W-:Y:S02]  /*11690*/  LOP3.LUT R121, R121, R117, RZ, 0xc0, !PT ;  /* 0x0000007579797212 */ /* 0x000fe400078ec0ff */
[----:B------:R-:W-:Y:S02]  /*116a0*/  PRMT R117, R152, 0x5410, R151 ;  /* 0x0000541098757816 */ /* 0x000fe40000000097 */
[----:B------:R-:W-:Y:S01]  /*116b0*/  HMMA.16816.F32.BF16 R112, R136, R126, R112 ;  /* 0x0000007e8870723c */ /* 0x000fe20000041870 */
[----:B------:R-:W-:Y:S03]  /*116c0*/  LOP3.LUT R124, R211, UR31, RZ, 0x3c, !PT ;  /* 0x0000001fd37c7c12 */ /* 0x000fe6000f8e3cff */
[----:B------:R-:W-:Y:S02]  /*116d0*/  LOP3.LUT R122, R122, R117, RZ, 0xc0, !PT ;  /* 0x000000757a7a7212 */ /* 0x000fe400078ec0ff */
[----:B------:R-:W-:Y:S01]  /*116e0*/  PRMT R117, R147, 0x5410, R148 ;  /* 0x0000541093757816 */ /* 0x000fe20000000094 */
[----:B------:R-:W-:Y:S01]  /*116f0*/  IMAD.WIDE.U32 R124, R124, -0x326172a9, RZ ;  /* 0xcd9e8d577c7c7825 */ /* 0x000fe200078e00ff */
[----:B------:R-:W-:Y:S04]  /*11700*/  SHF.R.U32.HI R144, RZ, 0x10, R118 ;  /* 0x00000010ff907819 */ /* 0x000fe80000011676 */
[----:B------:R-:W-:Y:S02]  /*11710*/  LOP3.LUT R123, R123, R117, RZ, 0xc0, !PT ;  /* 0x000000757b7b7212 */ /* 0x000fe400078ec0ff */
[----:B------:R-:W-:Y:S02]  /*11720*/  LOP3.LUT R117, R125, UR29, R174, 0x96, !PT ;  /* 0x0000001d7d757c12 */ /* 0x000fe4000f8e96ae */
[----:B------:R-:W-:Y:S02]  /*11730*/  LOP3.LUT R136, R171, UR24, R124, 0x96, !PT ;  /* 0x00000018ab887c12 */ /* 0x000fe4000f8e967c */
[----:B------:R-:W2:Y:S01]  /*11740*/  LDSM.16.MT88.4 R124, [R180+0xc800] ;  /* 0x00c80000b47c783b */ /* 0x000ea20000004200 */
[C---:B-1----:R-:W-:Y:S02]  /*11750*/  HMMA.16816.F32.BF16 R4, R120.reuse, R128, R4 ;  /* 0x000000807804723c */ /* 0x042fe40000041804 */
[----:B------:R-:W-:Y:S05]  /*11760*/  IMAD.WIDE.U32 R136, R136, -0x2daee0ad, RZ ;  /* 0xd2511f5388887825 */ /* 0x000fea00078e00ff */
[----:B------:R-:W-:Y:S01]  /*11770*/  IMAD.WIDE.U32 R128, R117, -0x2daee0ad, RZ ;  /* 0xd2511f5375807825 */ /* 0x000fe200078e00ff */
[C---:B------:R-:W-:Y:S01]  /*11780*/  HMMA.16816.F32.BF16 R8, R120.reuse, R130, R8 ;  /* 0x000000827808723c */ /* 0x040fe20000041808 */
[----:B------:R-:W-:Y:S03]  /*11790*/  LOP3.LUT R117, R119, UR4, R164, 0x96, !PT ;  /* 0x0000000477757c12 */ /* 0x000fe6000f8e96a4 */
[----:B------:R-:W-:Y:S02]  /*117a0*/  LOP3.LUT R129, R129, UR30, R208, 0x96, !PT ;  /* 0x0000001e81817c12 */ /* 0x000fe4000f8e96d0 */
[----:B------:R-:W-:Y:S02]  /*117b0*/  LOP3.LUT R138, R137, UR26, R128, 0x96, !PT ;  /* 0x0000001a898a7c12 */ /* 0x000fe4000f8e9680 */
[C---:B---3--:R-:W-:Y:S01]  /*117c0*/  HMMA.16816.F32.BF16 R36, R120.reuse, R132, R36 ;  /* 0x000000847824723c */ /* 0x048fe20000041824 */
[----:B------:R-:W-:Y:S03]  /*117d0*/  IMAD.WIDE.U32 R128, R129, -0x326172a9, RZ ;  /* 0xcd9e8d5781807825 */ /* 0x000fe600078e00ff */
[----:B------:R-:W-:Y:S01]  /*117e0*/  LOP3.LUT R142, R117, 0xffff, RZ, 0xc0, !PT ;  /* 0x0000ffff758e7812 */ /* 0x000fe200078ec0ff */
[----:B------:R-:W-:Y:S01]  /*117f0*/  IMAD.WIDE.U32 R138, R138, -0x326172a9, RZ ;  /* 0xcd9e8d578a8a7825 */ /* 0x000fe200078e00ff */
[----:B------:R-:W-:Y:S02]  /*11800*/  LOP3.LUT R137, R129, UR28, R170, 0x96, !PT ;  /* 0x0000001c81897c12 */ /* 0x000fe4000f8e96aa */
[C---:B------:R-:W-:Y:S01]  /*11810*/  HMMA.16816.F32.BF16 R40, R120.reuse, R134, R40 ;  /* 0x000000867828723c */ /* 0x040fe20000041828 */
[----:B------:R-:W-:Y:S03]  /*11820*/  IADD3 R164, P0, R166, UR20, RZ ;  /* 0x00000014a6a47c10 */ /* 0x000fe6000ff1e0ff */
[----:B------:R-:W-:Y:S01]  /*11830*/  LOP3.LUT R143, R139, UR25, R128, 0x96, !PT ;  /* 0x000000198b8f7c12 */ /* 0x000fe2000f8e9680 */
[----:B------:R-:W-:Y:S01]  /*11840*/  IMAD.WIDE.U32 R132, R137, -0x2daee0ad, RZ ;  /* 0xd2511f5389847825 */ /* 0x000fe200078e00ff */
[----:B------:R-:W1:Y:S01]  /*11850*/  LDSM.16.MT88.4 R128, [R179+0xc800] ;  /* 0x00c80000b380783b */ /* 0x000e620000004200 */
[----:B------:R-:W-:Y:S02]  /*11860*/  LOP3.LUT R139, R117, 0xff, RZ, 0xc0, !PT ;  /* 0x000000ff758b7812 */ /* 0x000fe400078ec0ff */
[----:B------:R-:W-:Y:S02]  /*11870*/  IMAD.WIDE.U32 R170, R143, -0x2daee0ad, RZ ;  /* 0xd2511f538faa7825 */ /* 0x000fe400078e00ff */
[----:B------:R-:W-:Y:S02]  /*11880*/  ISETP.GE.U32.AND P6, PT, R251, R139, PT ;  /* 0x0000008bfb00720c */ /* 0x000fe40003fc6070 */
[----:B------:R-:W-:Y:S01]  /*11890*/  SHF.R.U32.HI R137, RZ, 0x8, R142 ;  /* 0x00000008ff897819 */ /* 0x000fe2000001168e */
[C---:B--2---:R-:W-:Y:S01]  /*118a0*/  HMMA.16816.F32.BF16 R44, R120.reuse, R124, R44 ;  /* 0x0000007c782c723c */ /* 0x044fe2000004182c */
[----:B------:R-:W-:Y:S02]  /*118b0*/  LOP3.LUT R139, R171, UR15, R132, 0x96, !PT ;  /* 0x0000000fab8b7c12 */ /* 0x000fe4000f8e9684 */
[--C-:B------:R-:W-:Y:S02]  /*118c0*/  SHF.R.U32.HI R132, RZ, 0x10, R117.reuse ;  /* 0x00000010ff847819 */ /* 0x100fe40000011675 */
[----:B------:R-:W-:Y:S02]  /*118d0*/  LOP3.LUT R137, R137, 0xffff, RZ, 0xc0, !PT ;  /* 0x0000ffff89897812 */ /* 0x000fe400078ec0ff */
[----:B------:R-:W-:Y:S01]  /*118e0*/  LOP3.LUT R132, R132, 0xff, RZ, 0xc0, !PT ;  /* 0x000000ff84847812 */ /* 0x000fe200078ec0ff */
[C---:B------:R-:W-:Y:S01]  /*118f0*/  HMMA.16816.F32.BF16 R48, R120.reuse, R126, R48 ;  /* 0x0000007e7830723c */ /* 0x040fe20000041830 */
[C---:B------:R-:W-:Y:S02]  /*11900*/  ISETP.GE.U32.AND P2, PT, R251.reuse, R137, PT ;  /* 0x00000089fb00720c */ /* 0x040fe40003f46070 */
[----:B------:R-:W-:Y:S01]  /*11910*/  ISETP.GE.U32.AND P1, PT, R251, R132, PT ;  /* 0x00000084fb00720c */ /* 0x000fe20003f26070 */
[----:B------:R-:W-:Y:S01]  /*11920*/  @!P6 HFMA2.BF16_V2 R216, -RZ.H0_H0, RZ.H0_H0, -R158.H0_H0 ;  /* 0x200000ffffd8e231 */ /* 0x000fe2000034099e */
[----:B------:R-:W-:Y:S02]  /*11930*/  LOP3.LUT R142, R133, UR5, R136, 0x96, !PT ;  /* 0x00000005858e7c12 */ /* 0x000fe4000f8e9688 */
[----:B------:R-:W2:Y:S01]  /*11940*/  LDSM.16.MT88.4 R132, [R177+0xe800] ;  /* 0x00e80000b184783b */ /* 0x000ea20000004200 */
[----:B------:R-:W-:Y:S04]  /*11950*/  SHF.R.U32.HI R117, RZ, 0x18, R117 ;  /* 0x00000018ff757819 */ /* 0x000fe80000011675 */
[----:B------:R-:W-:Y:S01]  /*11960*/  IMAD.WIDE.U32 R124, R142, -0x326172a9, RZ ;  /* 0xcd9e8d578e7c7825 */ /* 0x000fe200078e00ff */
[C---:B------:R-:W-:Y:S01]  /*11970*/  LOP3.LUT R136, R118.reuse, 0xff, RZ, 0xc0, !PT ;  /* 0x000000ff76887812 */ /* 0x040fe200078ec0ff */
[----:B------:R-:W-:Y:S01]  /*11980*/  @!P2 HFMA2.BF16_V2 R228, -RZ.H0_H0, RZ.H0_H0, -R157.H0_H0 ;  /* 0x200000ffffe4a231 */ /* 0x000fe2000034099d */
[----:B------:R-:W-:Y:S01]  /*11990*/  SHF.R.U32.HI R137, RZ, 0x18, R118 ;  /* 0x00000018ff897819 */ /* 0x000fe20000011676 */
[----:B------:R-:W-:Y:S01]  /*119a0*/  @!P1 HFMA2.BF16_V2 R215, -RZ.H0_H0, RZ.H0_H0, -R156.H0_H0 ;  /* 0x200000ffffd79231 */ /* 0x000fe2000034099c */
[----:B------:R-:W-:Y:S01]  /*119b0*/  LOP3.LUT R143, R118, 0xffff, RZ, 0xc0, !PT ;  /* 0x0000ffff768f7812 */ /* 0x000fe200078ec0ff */
[----:B------:R-:W-:Y:S01]  /*119c0*/  IMAD.WIDE.U32 R118, R139, -0x326172a9, RZ ;  /* 0xcd9e8d578b767825 */ /* 0x000fe200078e00ff */
[----:B------:R-:W-:Y:S02]  /*119d0*/  IADD3.X R165, R167, UR8, RZ, P0, !PT ;  /* 0x00000008a7a57c10 */ /* 0x000fe400087fe4ff */
[----:B------:R-:W-:Y:S01]  /*119e0*/  ISETP.GE.U32.AND P0, PT, R251, R117, PT ;  /* 0x00000075fb00720c */ /* 0x000fe20003f06070 */
[C---:B-1----:R-:W-:Y:S01]  /*119f0*/  HMMA.16816.F32.BF16 R52, R120.reuse, R128, R52 ;  /* 0x000000807834723c */ /* 0x042fe20000041834 */
[----:B------:R-:W-:Y:S02]  /*11a00*/  @!P6 PRMT R158, R216, 0x5410, RZ ;  /* 0x00005410d89ee816 */ /* 0x000fe400000000ff */
[----:B------:R-:W-:Y:S02]  /*11a10*/  @!P2 PRMT R157, R228, 0x5410, RZ ;  /* 0x00005410e49da816 */ /* 0x000fe400000000ff */
[----:B------:R-:W-:Y:S01]  /*11a20*/  LOP3.LUT R175, R125, UR17, R138, 0x96, !PT ;  /* 0x000000117daf7c12 */ /* 0x000fe2000f8e968a */
[----:B------:R-:W-:Y:S01]  /*11a30*/  STG.E.U16 [R166.64], R158 ;  /* 0x0000009ea6007986 */ /* 0x000fe2000c101512 */
[----:B------:R-:W-:Y:S01]  /*11a40*/  ISETP.GE.U32.AND P6, PT, R251, R136, PT ;  /* 0x00000088fb00720c */ /* 0x000fe20003fc6070 */
[C---:B------:R-:W-:Y:S01]  /*11a50*/  HMMA.16816.F32.BF16 R56, R120.reuse, R130, R56 ;  /* 0x000000827838723c */ /* 0x040fe20000041838 */
[--C-:B------:R-:W-:Y:S01]  /*11a60*/  LOP3.LUT R136, R119, UR4, R124.reuse, 0x96, !PT ;  /* 0x0000000477887c12 */ /* 0x100fe2000f8e967c */
[----:B------:R-:W-:Y:S01]  /*11a70*/  STG.E.U16 [R166.64+0x2], R157 ;  /* 0x0000029da6007986 */ /* 0x000fe2000c101512 */
[----:B------:R-:W-:Y:S01]  /*11a80*/  ISETP.GE.U32.AND P2, PT, R251, R137, PT ;  /* 0x00000089fb00720c */ /* 0x000fe20003f46070 */
[----:B------:R-:W-:Y:S01]  /*11a90*/  @!P0 HFMA2.BF16_V2 R214, -RZ.H0_H0, RZ.H0_H0, -R155.H0_H0 ;  /* 0x200000ffffd68231 */ /* 0x000fe2000034099b */
[----:B------:R-:W-:Y:S02]  /*11aa0*/  LOP3.LUT R137, R119, UR4, R124, 0x96, !PT ;  /* 0x0000000477897c12 */ /* 0x000fe4000f8e967c */
[----:B------:R-:W1:Y:S01]  /*11ab0*/  LDSM.16.MT88.4 R124, [R178+0xe800] ;  /* 0x00e80000b27c783b */ /* 0x000e620000004200 */
[----:B------:R-:W-:Y:S04]  /*11ac0*/  SHF.R.U32.HI R128, RZ, 0x8, R143 ;  /* 0x00000008ff807819 */ /* 0x000fe8000001168f */
[----:B------:R-:W-:Y:S01]  /*11ad0*/  LOP3.LUT R129, R144, 0xff, RZ, 0xc0, !PT ;  /* 0x000000ff90817812 */ /* 0x000fe200078ec0ff */
[----:B------:R-:W-:Y:S01]  /*11ae0*/  @!P6 HFMA2.BF16_V2 R229, -RZ.H0_H0, RZ.H0_H0, -R160.H0_H0 ;  /* 0x200000ffffe5e231 */ /* 0x000fe200003409a0 */
[----:B------:R-:W-:Y:S01]  /*11af0*/  LOP3.LUT R128, R128, 0xffff, RZ, 0xc0, !PT ;  /* 0x0000ffff80807812 */ /* 0x000fe200078ec0ff */
[C---:B--2---:R-:W-:Y:S01]  /*11b00*/  HMMA.16816.F32.BF16 R60, R120.reuse, R132, R60 ;  /* 0x00000084783c723c */ /* 0x044fe2000004183c */
[----:B------:R-:W-:Y:S01]  /*11b10*/  @!P1 PRMT R156, R215, 0x5410, RZ ;  /* 0x00005410d79c9816 */ /* 0x000fe200000000ff */
[----:B------:R-:W-:Y:S01]  /*11b20*/  @!P2 HFMA2.BF16_V2 R239, -RZ.H0_H0, RZ.H0_H0, -R161.H0_H0 ;  /* 0x200000ffffefa231 */ /* 0x000fe200003409a1 */
[C---:B------:R-:W-:Y:S02]  /*11b30*/  ISETP.GE.U32.AND P1, PT, R251.reuse, R129, PT ;  /* 0x00000081fb00720c */ /* 0x040fe40003f26070 */
[----:B------:R-:W-:Y:S01]  /*11b40*/  @!P0 PRMT R155, R214, 0x5410, RZ ;  /* 0x00005410d69b8816 */ /* 0x000fe200000000ff */
[----:B------:R-:W-:Y:S01]  /*11b50*/  STG.E.U16 [R164.64], R156 ;  /* 0x0000009ca4007986 */ /* 0x000fe2000c101512 */
[----:B------:R-:W-:Y:S01]  /*11b60*/  ISETP.GE.U32.AND P0, PT, R251, R128, PT ;  /* 0x00000080fb00720c */ /* 0x000fe20003f06070 */
[C---:B------:R-:W-:Y:S01]  /*11b70*/  HMMA.16816.F32.BF16 R64, R120.reuse, R134, R64 ;  /* 0x000000867840723c */ /* 0x040fe20000041840 */
[----:B------:R-:W-:Y:S01]  /*11b80*/  LOP3.LUT R117, R141, UR27, R172, 0x96, !PT ;  /* 0x0000001b8d757c12 */ /* 0x000fe2000f8e96ac */
[----:B------:R-:W2:Y:S02]  /*11b90*/  LDSM.16.MT88.4 R128, [R180+0xe800] ;  /* 0x00e80000b480783b */ /* 0x000ea40000004200 */
[C---:B------:R-:W-:Y:S02]  /*11ba0*/  LOP3.LUT R143, R118.reuse, 0xffff, RZ, 0xc0, !PT ;  /* 0x0000ffff768f7812 */ /* 0x040fe400078ec0ff */
[C---:B------:R-:W-:Y:S02]  /*11bb0*/  LOP3.LUT R138, R117.reuse, 0xffff, RZ, 0xc0, !PT ;  /* 0x0000ffff758a7812 */ /* 0x040fe400078ec0ff */
[C---:B------:R-:W-:Y:S01]  /*11bc0*/  LOP3.LUT R174, R118.reuse, 0xffff, RZ, 0xc0, !PT ;  /* 0x0000ffff76ae7812 */ /* 0x040fe200078ec0ff */
[----:B------:R-:W-:Y:S01]  /*11bd0*/  @!P1 HFMA2.BF16_V2 R233, -RZ.H0_H0, RZ.H0_H0, -R162.H0_H0 ;  /* 0x200000ffffe99231 */ /* 0x000fe200003409a2 */
[----:B------:R-:W3:Y:S02]  /*11be0*/  LDSM.16.MT88.4 R132, [R179+0xe800] ;  /* 0x00e80000b384783b */ /* 0x000ee40000004200 */
[----:B------:R-:W-:Y:S01]  /*11bf0*/  LOP3.LUT R119, R117, 0xff, RZ, 0xc0, !PT ;  /* 0x000000ff75777812 */ /* 0x000fe200078ec0ff */
[----:B------:R-:W-:Y:S01]  /*11c00*/  @!P0 HFMA2.BF16_V2 R243, -RZ.H0_H0, RZ.H0_H0, -R159.H0_H0 ;  /* 0x200000fffff38231 */ /* 0x000fe2000034099f */
[--C-:B------:R-:W-:Y:S02]  /*11c10*/  SHF.R.U32.HI R169, RZ, 0x10, R118.reuse ;  /* 0x00000010ffa97819 */ /* 0x100fe40000011676 */
[C---:B------:R-:W-:Y:S02]  /*11c20*/  LOP3.LUT R171, R118.reuse, 0xff, RZ, 0xc0, !PT ;  /* 0x000000ff76ab7812 */ /* 0x040fe400078ec0ff */
[--C-:B------:R-:W-:Y:S01]  /*11c30*/  SHF.R.U32.HI R173, RZ, 0x18, R118.reuse ;  /* 0x00000018ffad7819 */ /* 0x100fe20000011676 */
[----:B------:R-:W-:Y:S01]  /*11c40*/  STG.E.U16 [R164.64+0x2], R155 ;  /* 0x0000029ba4007986 */ /* 0x000fe2000c101512 */
[----:B------:R-:W-:Y:S02]  /*11c50*/  LOP3.LUT R139, R118, 0xff, RZ, 0xc0, !PT ;  /* 0x000000ff768b7812 */ /* 0x000fe400078ec0ff */
[--C-:B------:R-:W-:Y:S01]  /*11c60*/  SHF.R.U32.HI R142, RZ, 0x18, R118.reuse ;  /* 0x00000018ff8e7819 */ /* 0x100fe20000011676 */
[C---:B-1----:R-:W-:Y:S01]  /*11c70*/  HMMA.16816.F32.BF16 R68, R120.reuse, R124, R68 ;  /* 0x0000007c7844723c */ /* 0x042fe20000041844 */
[----:B------:R-:W-:Y:S02]  /*11c80*/  SHF.R.U32.HI R172, RZ, 0x10, R118 ;  /* 0x00000010ffac7819 */ /* 0x000fe40000011676 */
[----:B------:R-:W-:Y:S02]  /*11c90*/  SHF.R.U32.HI R118, RZ, 0x8, R138 ;  /* 0x00000008ff767819 */ /* 0x000fe4000001168a */
[----:B------:R-:W-:Y:S02]  /*11ca0*/  @!P6 PRMT R160, R229, 0x5410, RZ ;  /* 0x00005410e5a0e816 */ /* 0x000fe400000000ff */
[----:B------:R-:W-:Y:S01]  /*11cb0*/  ISETP.GE.U32.AND P6, PT, R251, R119, PT ;  /* 0x00000077fb00720c */ /* 0x000fe20003fc6070 */
[C---:B------:R-:W-:Y:S01]  /*11cc0*/  HMMA.16816.F32.BF16 R72, R120.reuse, R126, R72 ;  /* 0x0000007e7848723c */ /* 0x040fe20000041848 */
[----:B------:R-:W-:Y:S01]  /*11cd0*/  LOP3.LUT R118, R118, 0xffff, RZ, 0xc0, !PT ;  /* 0x0000ffff76767812 */ /* 0x000fe200078ec0ff */
[----:B------:R-:W1:Y:S02]  /*11ce0*/  LDSM.16.MT88.4 R124, [R177+0x10800] ;  /* 0x01080000b17c783b */ /* 0x000e640000004200 */
[--C-:B------:R-:W-:Y:S02]  /*11cf0*/  SHF.R.U32.HI R119, RZ, 0x10, R117.reuse ;  /* 0x00000010ff777819 */ /* 0x100fe40000011675 */
[----:B------:R-:W-:Y:S02]  /*11d00*/  @!P0 PRMT R159, R243, 0x5410, RZ ;  /* 0x00005410f39f8816 */ /* 0x000fe400000000ff */
[----:B------:R-:W-:Y:S02]  /*11d10*/  ISETP.GE.U32.AND P0, PT, R251, R118, PT ;  /* 0x00000076fb00720c */ /* 0x000fe40003f06070 */
[----:B------:R-:W-:Y:S01]  /*11d20*/  STG.E.U16 [R166.64+0x10], R160 ;  /* 0x000010a0a6007986 */ /* 0x000fe2000c101512 */
[C---:B--2---:R-:W-:Y:S01]  /*11d30*/  HMMA.16816.F32.BF16 R76, R120.reuse, R128, R76 ;  /* 0x00000080784c723c */ /* 0x044fe2000004184c */
[----:B------:R-:W-:Y:S01]  /*11d40*/  SHF.R.U32.HI R118, RZ, 0x18, R117 ;  /* 0x00000018ff767819 */ /* 0x000fe20000011675 */
[----:B------:R-:W-:Y:S01]  /*11d50*/  @!P6 HFMA2.BF16_V2 R238, -RZ.H0_H0, RZ.H0_H0, -R154.H0_H0 ;  /* 0x200000ffffeee231 */ /* 0x000fe2000034099a */
[----:B------:R-:W-:Y:S01]  /*11d60*/  LOP3.LUT R117, R119, 0xff, RZ, 0xc0, !PT ;  /* 0x000000ff77757812 */ /* 0x000fe200078ec0ff */
[----:B------:R-:W-:Y:S01]  /*11d70*/  STG.E.U16 [R166.64+0x12], R159 ;  /* 0x0000129fa6007986 */ /* 0x000fe2000c101512 */
[----:B------:R-:W-:Y:S02]  /*11d80*/  @!P2 PRMT R161, R239, 0x5410, RZ ;  /* 0x00005410efa1a816 */ /* 0x000fe400000000ff */
[----:B------:R-:W-:Y:S01]  /*11d90*/  ISETP.GE.U32.AND P2, PT, R251, R117, PT ;  /* 0x00000075fb00720c */ /* 0x000fe20003f46070 */
[C---:B------:R-:W-:Y:S01]  /*11da0*/  HMMA.16816.F32.BF16 R80, R120.reuse, R130, R80 ;  /* 0x000000827850723c */ /* 0x040fe20000041850 */
[----:B------:R-:W-:Y:S01]  /*11db0*/  @!P1 PRMT R162, R233, 0x5410, RZ ;  /* 0x00005410e9a29816 */ /* 0x000fe200000000ff */
[----:B------:R-:W-:Y:S01]  /*11dc0*/  LDSM.16.MT88.4 R128, [R180+0x10800] ;  /* 0x01080000b480783b */ /* 0x000fe20000004200 */
[C---:B------:R-:W-:Y:S01]  /*11dd0*/  ISETP.GE.U32.AND P1, PT, R251.reuse, R118, PT ;  /* 0x00000076fb00720c */ /* 0x040fe20003f26070 */
[----:B------:R-:W-:Y:S01]  /*11de0*/  @!P0 HFMA2.BF16_V2 R237, -RZ.H0_H0, RZ.H0_H0, -R153.H0_H0 ;  /* 0x200000ffffed8231 */ /* 0x000fe20000340999 */
[C---:B------:R-:W-:Y:S02]  /*11df0*/  LOP3.LUT R118, R140.reuse, 0xff, RZ, 0xc0, !PT ;  /* 0x000000ff8c767812 */ /* 0x040fe400078ec0ff */
[----:B------:R-:W-:Y:S01]  /*11e00*/  LOP3.LUT R119, R140, 0xffff, RZ, 0xc0, !PT ;  /* 0x0000ffff8c777812 */ /* 0x000fe200078ec0ff */
[C---:B---3--:R-:W-:Y:S01]  /*11e10*/  HMMA.16816.F32.BF16 R84, R120.reuse, R132, R84 ;  /* 0x000000847854723c */ /* 0x048fe20000041854 */
[----:B------:R-:W-:Y:S01]  /*11e20*/  @!P6 PRMT R154, R238, 0x5410, RZ ;  /* 0x00005410ee9ae816 */ /* 0x000fe200000000ff */
[----:B------:R-:W-:Y:S01]  /*11e30*/  STG.E.U16 [R164.64+0x10], R162 ;  /* 0x000010a2a4007986 */ /* 0x000fe2000c101512 */
[----:B------:R-:W-:Y:S01]  /*11e40*/  ISETP.GE.U32.AND P6, PT, R251, R118, PT ;  /* 0x00000076fb00720c */ /* 0x000fe20003fc6070 */
[----:B------:R-:W-:Y:S01]  /*11e50*/  @!P2 HFMA2.BF16_V2 R223, -RZ.H0_H0, RZ.H0_H0, -R150.H0_H0 ;  /* 0x200000ffffdfa231 */ /* 0x000fe20000340996 */
[----:B------:R-:W-:Y:S01]  /*11e60*/  SHF.R.U32.HI R20, RZ, 0x8, R119 ;  /* 0x00000008ff147819 */ /* 0x000fe20000011677 */
[----:B------:R-:W-:Y:S01]  /*11e70*/  FFMA.FTZ R118, R23, c[0x0][0x23c], -R163 ;  /* 0x00008f0017767a23 */ /* 0x000fe200000108a3 */
[----:B------:R-:W-:Y:S01]  /*11e80*/  SHF.R.U32.HI R117, RZ, 0x10, R140 ;  /* 0x00000010ff757819 */ /* 0x000fe2000001168c */
[C---:B------:R-:W-:Y:S01]  /*11e90*/  HMMA.16816.F32.BF16 R88, R120.reuse, R134, R88 ;  /* 0x000000867858723c */ /* 0x040fe20000041858 */
[----:B------:R-:W-:Y:S01]  /*11ea0*/  LOP3.LUT R20, R20, 0xffff, RZ, 0xc0, !PT ;  /* 0x0000ffff14147812 */ /* 0x000fe200078ec0ff */
[----:B------:R-:W-:Y:S01]  /*11eb0*/  STG.E.U16 [R164.64+0x12], R161 ;  /* 0x000012a1a4007986 */ /* 0x000fe2000c101512 */
[----:B------:R2:W3:Y:S01]  /*11ec0*/  MUFU.EX2 R204, R118 ;  /* 0x0000007600cc7308 */ /* 0x0004e20000000800 */
[----:B------:R-:W-:Y:S01]  /*11ed0*/  @!P2 PRMT R150, R223, 0x5410, RZ ;  /* 0x00005410df96a816 */ /* 0x000fe200000000ff */
[----:B------:R-:W-:Y:S01]  /*11ee0*/  IMAD.MOV.U32 R133, RZ, RZ, R202 ;  /* 0x000000ffff857224 */ /* 0x000fe200078e00ca */
[----:B------:R-:W-:Y:S01]  /*11ef0*/  ISETP.GE.U32.AND P2, PT, R251, R20, PT ;  /* 0x00000014fb00720c */ /* 0x000fe20003f46070 */
[----:B------:R-:W-:Y:S01]  /*11f00*/  STG.E.U16 [R166.64+0x20], R154 ;  /* 0x0000209aa6007986 */ /* 0x000fe2000c101512 */
[C---:B-1----:R-:W-:Y:S01]  /*11f10*/  HMMA.16816.F32.BF16 R92, R120.reuse, R124, R92 ;  /* 0x0000007c785c723c */ /* 0x042fe2000004185c */
[C---:B------:R-:W-:Y:S03]  /*11f20*/  LOP3.LUT R20, R136.reuse, 0xffff, RZ, 0xc0, !PT ;  /* 0x0000ffff88147812 */ /* 0x040fe600078ec0ff */
[----:B------:R-:W-:Y:S01]  /*11f30*/  @!P6 HFMA2.BF16_V2 R221, -RZ.H0_H0, RZ.H0_H0, -R152.H0_H0 ;  /* 0x200000ffffdde231 */ /* 0x000fe20000340998 */
[----:B------:R-:W-:Y:S01]  /*11f40*/  LOP3.LUT R21, R136, 0xff, RZ, 0xc0, !PT ;  /* 0x000000ff88157812 */ /* 0x000fe200078ec0ff */
[----:B------:R-:W-:Y:S01]  /*11f50*/  IMAD.MOV.U32 R132, RZ, RZ, R201 ;  /* 0x000000ffff847224 */ /* 0x000fe200078e00c9 */
[----:B------:R-:W-:Y:S01]  /*11f60*/  SHF.R.U32.HI R20, RZ, 0x8, R20 ;  /* 0x00000008ff147819 */ /* 0x000fe20000011614 */
[C---:B------:R-:W-:Y:S01]  /*11f70*/  HMMA.16816.F32.BF16 R96, R120.reuse, R126, R96 ;  /* 0x0000007e7860723c */ /* 0x040fe20000041860 */
[----:B------:R-:W-:Y:S01]  /*11f80*/  LOP3.LUT R117, R117, 0xff, RZ, 0xc0, !PT ;  /* 0x000000ff75757812 */ /* 0x000fe200078ec0ff */
[----:B------:R1:W4:Y:S01]  /*11f90*/  MUFU.EX2 R202, R25 ;  /* 0x0000001900ca7308 */ /* 0x0003220000000800 */
[----:B------:R-:W-:Y:S01]  /*11fa0*/  LDSM.16.MT88.4 R124, [R179+0x10800] ;  /* 0x01080000b37c783b */ /* 0x000fe20000004200 */
[----:B------:R-:W-:Y:S01]  /*11fb0*/  @!P0 PRMT R153, R237, 0x5410, RZ ;  /* 0x00005410ed998816 */ /* 0x000fe200000000ff */
[----:B------:R-:W-:Y:S01]  /*11fc0*/  @!P2 HFMA2.BF16_V2 R219, -RZ.H0_H0, RZ.H0_H0, -R151.H0_H0 ;  /* 0x200000ffffdba231 */ /* 0x000fe20000340997 */
[----:B------:R-:W-:Y:S01]  /*11fd0*/  @!P6 PRMT R152, R221, 0x5410, RZ ;  /* 0x00005410dd98e816 */ /* 0x000fe200000000ff */
[----:B------:R-:W-:Y:S01]  /*11fe0*/  @!P1 HFMA2.BF16_V2 R222, -RZ.H0_H0, RZ.H0_H0, -R149.H0_H0 ;  /* 0x200000ffffde9231 */ /* 0x000fe20000340995 */
[C---:B------:R-:W-:Y:S02]  /*11ff0*/  ISETP.GE.U32.AND P6, PT, R251.reuse, R21, PT ;  /* 0x00000015fb00720c */ /* 0x040fe40003fc6070 */
[----:B------:R-:W-:Y:S01]  /*12000*/  ISETP.GE.U32.AND P0, PT, R251, R117, PT ;  /* 0x00000075fb00720c */ /* 0x000fe20003f06070 */
[----:B------:R-:W-:Y:S01]  /*12010*/  STG.E.U16 [R166.64+0x22], R153 ;  /* 0x00002299a6007986 */ /* 0x000fe2000c101512 */
[----:B------:R-:W-:Y:S01]  /*12020*/  LOP3.LUT R117, R20, 0xffff, RZ, 0xc0, !PT ;  /* 0x0000ffff14757812 */ /* 0x000fe200078ec0ff */
[----:B------:R-:W-:Y:S01]  /*12030*/  MUFU.EX2 R201, R26 ;  /* 0x0000001a00c97308 */ /* 0x000fe20000000800 */
[----:B------:R-:W-:Y:S01]  /*12040*/  @!P2 PRMT R151, R219, 0x5410, RZ ;  /* 0x00005410db97a816 */ /* 0x000fe200000000ff */
[----:B------:R-:W4:Y:S01]  /*12050*/  LDSM.16.MT88.4 R20, [R178+0x10800] ;  /* 0x01080000b214783b */ /* 0x000f220000004200 */
[----:B------:R-:W-:Y:S02]  /*12060*/  @!P1 PRMT R149, R222, 0x5410, RZ ;  /* 0x00005410de959816 */ /* 0x000fe400000000ff */
[----:B------:R-:W-:Y:S02]  /*12070*/  ISETP.GE.U32.AND P2, PT, R251, R117, PT ;  /* 0x00000075fb00720c */ /* 0x000fe40003f46070 */
[----:B--2---:R-:W-:Y:S01]  /*12080*/  PRMT R118, R146, 0x5410, R145 ;  /* 0x0000541092767816 */ /* 0x004fe20000000091 */
[----:B------:R-:W-:Y:S01]  /*12090*/  @!P6 HFMA2.BF16_V2 R213, -RZ.H0_H0, RZ.H0_H0, -R146.H0_H0 ;  /* 0x200000ffffd5e231 */ /* 0x000fe20000340992 */
[----:B---3--:R-:W-:Y:S01]  /*120a0*/  F2FP.BF16.PACK_AB R144, R204, R205 ;  /* 0x000000cdcc90723e */ /* 0x008fe200000010ff */
[----:B------:R-:W-:Y:S01]  /*120b0*/  STG.E.U16 [R164.64+0x20], R150 ;  /* 0x00002096a4007986 */ /* 0x000fe2000c101512 */
[----:B------:R-:W-:Y:S01]  /*120c0*/  @!P0 HFMA2.BF16_V2 R218, -RZ.H0_H0, RZ.H0_H0, -R147.H0_H0 ;  /* 0x200000ffffda8231 */ /* 0x000fe20000340993 */
[--C-:B------:R-:W-:Y:S02]  /*120d0*/  SHF.R.U32.HI R24, RZ, 0x10, R136.reuse ;  /* 0x00000010ff187819 */ /* 0x100fe40000011688 */
[----:B------:R-:W-:Y:S01]  /*120e0*/  STG.E.U16 [R164.64+0x22], R149 ;  /* 0x00002295a4007986 */ /* 0x000fe2000c101512 */
[----:B------:R-:W-:Y:S02]  /*120f0*/  @!P6 PRMT R146, R213, 0x5410, RZ ;  /* 0x00005410d592e816 */ /* 0x000fe400000000ff */
[----:B-1----:R-:W-:Y:S01]  /*12100*/  LOP3.LUT R25, R169, 0xff, RZ, 0xc0, !PT ;  /* 0x000000ffa9197812 */ /* 0x002fe200078ec0ff */
[----:B------:R-:W-:Y:S01]  /*12110*/  STG.E.U16 [R166.64+0x30], R152 ;  /* 0x00003098a6007986 */ /* 0x000fe2000c101512 */
[----:B------:R-:W-:Y:S01]  /*12120*/  IMAD.MOV.U32 R169, RZ, RZ, R133 ;  /* 0x000000ffffa97224 */ /* 0x000fe200078e0085 */
[----:B------:R-:W-:Y:S01]  /*12130*/  @!P0 PRMT R147, R218, 0x5410, RZ ;  /* 0x00005410da938816 */ /* 0x000fe200000000ff */
[----:B------:R-:W-:Y:S01]  /*12140*/  @!P2 HFMA2.BF16_V2 R232, -RZ.H0_H0, RZ.H0_H0, -R145.H0_H0 ;  /* 0x200000ffffe8a231 */ /* 0x000fe20000340991 */
[----:B------:R-:W-:Y:S01]  /*12150*/  STG.E.U16 [R166.64+0x32], R151 ;  /* 0x00003297a6007986 */ /* 0x000fe2000c101512 */
[----:B------:R-:W-:Y:S02]  /*12160*/  LOP3.LUT R24, R24, 0xff, RZ, 0xc0, !PT ;  /* 0x000000ff18187812 */ /* 0x000fe400078ec0ff */
[----:B------:R-:W-:Y:S01]  /*12170*/  SHF.R.U32.HI R136, RZ, 0x18, R136 ;  /* 0x00000018ff887819 */ /* 0x000fe20000011688 */
[----:B------:R-:W-:Y:S01]  /*12180*/  STG.E.U16 [R164.64+0x30], R147 ;  /* 0x00003093a4007986 */ /* 0x000fe2000c101512 */
[----:B------:R-:W-:Y:S02]  /*12190*/  @!P2 PRMT R145, R232, 0x5410, RZ ;  /* 0x00005410e891a816 */ /* 0x000fe400000000ff */
[C---:B------:R-:W-:Y:S02]  /*121a0*/  ISETP.GE.U32.AND P6, PT, R251.reuse, R24, PT ;  /* 0x00000018fb00720c */ /* 0x040fe40003fc6070 */
[----:B------:R-:W-:Y:S02]  /*121b0*/  SHF.R.U32.HI R24, RZ, 0x8, R143 ;  /* 0x00000008ff187819 */ /* 0x000fe4000001168f */
[----:B------:R-:W-:Y:S02]  /*121c0*/  ISETP.GE.U32.AND P2, PT, R251, R136, PT ;  /* 0x00000088fb00720c */ /* 0x000fe40003f46070 */
[----:B------:R-:W-:Y:S02]  /*121d0*/  PRMT R119, R171, 0x5410, R24 ;  /* 0x00005410ab777816 */ /* 0x000fe40000000018 */
[----:B------:R-:W-:Y:S01]  /*121e0*/  PRMT R136, R25, 0x5410, R173 ;  /* 0x0000541019887816 */ /* 0x000fe200000000ad */
[----:B------:R-:W-:Y:S01]  /*121f0*/  IMAD.MOV.U32 R173, RZ, RZ, R132 ;  /* 0x000000ffffad7224 */ /* 0x000fe200078e0084 */
[C---:B------:R-:W-:Y:S01]  /*12200*/  PRMT R143, R144.reuse, 0x7632, R143 ;  /* 0x00007632908f7816 */ /* 0x040fe2000000008f */
[----:B------:R-:W-:Y:S01]  /*12210*/  LDSM.16.MT88.4 R132, [R178+0xd000] ;  /* 0x00d00000b284783b */ /* 0x000fe20000004200 */
[C---:B------:R-:W-:Y:S01]  /*12220*/  ISETP.GE.U32.AND P0, PT, R251.reuse, R139, PT ;  /* 0x0000008bfb00720c */ /* 0x040fe20003f06070 */
[C---:B----4-:R-:W-:Y:S01]  /*12230*/  HMMA.16816.F32.BF16 R12, R120.reuse, R20, R12 ;  /* 0x00000014780c723c */ /* 0x050fe2000004180c */
[----:B------:R-:W-:Y:S01]  /*12240*/  SHF.R.U32.HI R140, RZ, 0x18, R140 ;  /* 0x00000018ff8c7819 */ /* 0x000fe2000001168c */
[----:B------:R-:W-:Y:S01]  /*12250*/  @!P6 HFMA2.BF16_V2 R236, -RZ.H0_H0, RZ.H0_H0, -R144.H0_H0 ;  /* 0x200000ffffece231 */ /* 0x000fe20000340990 */
[----:B------:R-:W-:Y:S01]  /*12260*/  PRMT R117, R144, 0x5410, R143 ;  /* 0x0000541090757816 */ /* 0x000fe2000000008f */
[----:B------:R-:W-:Y:S01]  /*12270*/  @!P2 HFMA2.BF16_V2 R240, -RZ.H0_H0, RZ.H0_H0, -R143.H0_H0 ;  /* 0x200000fffff0a231 */ /* 0x000fe2000034098f */
[C---:B------:R-:W-:Y:S02]  /*12280*/  ISETP.GE.U32.AND P1, PT, R251.reuse, R140, PT ;  /* 0x0000008cfb00720c */ /* 0x040fe40003f26070 */
[----:B------:R-:W-:Y:S01]  /*12290*/  LOP3.LUT R20, R172, 0xff, RZ, 0xc0, !PT ;  /* 0x000000ffac147812 */ /* 0x000fe200078ec0ff */
[C---:B------:R-:W-:Y:S01]  /*122a0*/  HMMA.16816.F32.BF16 R100, R120.reuse, R22, R100 ;  /* 0x000000167864723c */ /* 0x040fe20000041864 */
[----:B------:R-:W-:Y:S02]  /*122b0*/  IMAD.MOV.U32 R172, RZ, RZ, R200 ;  /* 0x000000ffffac7224 */ /* 0x000fe400078e00c8 */
[----:B------:R1:W2:Y:S01]  /*122c0*/  MUFU.EX2 R200, R27 ;  /* 0x0000001b00c87308 */ /* 0x0002a20000000800 */
[--C-:B------:R-:W-:Y:S02]  /*122d0*/  SHF.R.U32.HI R21, RZ, 0x10, R137.reuse ;  /* 0x00000010ff157819 */ /* 0x100fe40000011689 */
[----:B------:R-:W-:Y:S02]  /*122e0*/  @!P6 PRMT R144, R236, 0x5410, RZ ;  /* 0x00005410ec90e816 */ /* 0x000fe400000000ff */
[C---:B------:R-:W-:Y:S01]  /*122f0*/  HMMA.16816.F32.BF16 R16, R120.reuse, R128, R16 ;  /* 0x000000807810723c */ /* 0x040fe20000041810 */
[----:B------:R-:W-:Y:S03]  /*12300*/  ISETP.GE.U32.AND P6, PT, R251, R20, PT ;  /* 0x00000014fb00720c */ /* 0x000fe60003fc6070 */
[C---:B------:R-:W-:Y:S01]  /*12310*/  LOP3.LUT R23, R137.reuse, 0xff, RZ, 0xc0, !PT ;  /* 0x000000ff89177812 */ /* 0x040fe200078ec0ff */
[----:B------:R-:W-:Y:S01]  /*12320*/  @!P1 HFMA2.BF16_V2 R220, -RZ.H0_H0, RZ.H0_H0, -R148.H0_H0 ;  /* 0x200000ffffdc9231 */ /* 0x000fe20000340994 */
[----:B------:R-:W-:Y:S02]  /*12330*/  LOP3.LUT R20, R137, 0xffff, RZ, 0xc0, !PT ;  /* 0x0000ffff89147812 */ /* 0x000fe400078ec0ff */
[C---:B------:R-:W-:Y:S01]  /*12340*/  HMMA.16816.F32.BF16 R104, R120.reuse, R130, R104 ;  /* 0x000000827868723c */ /* 0x040fe20000041868 */
[----:B------:R-:W-:Y:S01]  /*12350*/  SHF.R.U32.HI R137, RZ, 0x18, R137 ;  /* 0x00000018ff897819 */ /* 0x000fe20000011689 */
[----:B------:R-:W-:Y:S02]  /*12360*/  LDSM.16.MT88.4 R128, [R180+0xd000] ;  /* 0x00d00000b480783b */ /* 0x000fe40000004200 */
[----:B------:R-:W-:Y:S02]  /*12370*/  LOP3.LUT R21, R21, 0xff, RZ, 0xc0, !PT ;  /* 0x000000ff15157812 */ /* 0x000fe400078ec0ff */
[----:B------:R-:W-:Y:S02]  /*12380*/  SHF.R.U32.HI R22, RZ, 0x8, R20 ;  /* 0x00000008ff167819 */ /* 0x000fe40000011614 */
[C---:B------:R-:W-:Y:S01]  /*12390*/  HMMA.16816.F32.BF16 R108, R120.reuse, R124, R108 ;  /* 0x0000007c786c723c */ /* 0x040fe2000004186c */
[----:B------:R-:W-:Y:S01]  /*123a0*/  SHF.R.U32.HI R20, RZ, 0x8, R174 ;  /* 0x00000008ff147819 */ /* 0x000fe200000116ae */
[----:B-1----:R-:W1:Y:S02]  /*123b0*/  LDSM.16.MT88.4 R24, [R177+0xd000] ;  /* 0x00d00000b118783b */ /* 0x002e640000004200 */
[----:B------:R-:W-:Y:S02]  /*123c0*/  PRMT R174, R251, 0x7054, R251 ;  /* 0x00007054fbae7816 */ /* 0x000fe400000000fb */
[----:B------:R-:W-:Y:S02]  /*123d0*/  PRMT R21, R21, 0x5410, R137 ;  /* 0x0000541015157816 */ /* 0x000fe40000000089 */
[----:B------:R-:W-:Y:S01]  /*123e0*/  HMMA.16816.F32.BF16 R112, R120, R126, R112 ;  /* 0x0000007e7870723c */ /* 0x000fe20000041870 */
[----:B------:R-:W-:Y:S01]  /*123f0*/  F2FP.BF16.PACK_AB R139, R202, R203 ;  /* 0x000000cbca8b723e */ /* 0x000fe200000010ff */
[----:B------:R-:W3:Y:S02]  /*12400*/  LDSM.16.MT88.4 R120, [R179+0xd000] ;  /* 0x00d00000b378783b */ /* 0x000ee40000004200 */
[----:B------:R-:W-:Y:S01]  /*12410*/  PRMT R22, R23, 0x5410, R22 ;  /* 0x0000541017167816 */ /* 0x000fe20000000016 */
[--C-:B------:R-:W-:Y:S01]  /*12420*/  HSET2.LE.AND R21, R21, R174.reuse, PT ;  /* 0x000000ae15157233 */ /* 0x100fe20003803000 */
[----:B------:R-:W-:Y:S01]  /*12430*/  LOP3.LUT R20, R20, 0xffff, RZ, 0xc0, !PT ;  /* 0x0000ffff14147812 */ /* 0x000fe200078ec0ff */
[----:B------:R-:W-:Y:S01]  /*12440*/  HSET2.LE.AND R23, R136, R174, PT ;  /* 0x000000ae88177233 */ /* 0x000fe20003803000 */
[----:B------:R-:W-:Y:S01]  /*12450*/  @!P1 PRMT R148, R220, 0x5410, RZ ;  /* 0x00005410dc949816 */ /* 0x000fe200000000ff */
[----:B------:R-:W-:Y:S01]  /*12460*/  @!P0 HFMA2.BF16_V2 R212, -RZ.H0_H0, RZ.H0_H0, -R139.H0_H0 ;  /* 0x200000ffffd48231 */ /* 0x000fe2000034098b */
[----:B------:R-:W-:Y:S01]  /*12470*/  ISETP.GE.U32.AND P1, PT, R251, R142, PT ;  /* 0x0000008efb00720c */ /* 0x000fe20003f26070 */
[----:B------:R-:W4:Y:S01]  /*12480*/  LDSM.16.MT88.4 R124, [R177+0xf000] ;  /* 0x00f00000b17c783b */ /* 0x000f220000004200 */
[----:B--2---:R-:W-:Y:S02]  /*12490*/  F2FP.BF16.PACK_AB R142, R200, R201 ;  /* 0x000000c9c88e723e */ /* 0x004fe400000010ff */
[----:B------:R-:W-:Y:S02]  /*124a0*/  PRMT R140, R139, 0x7632, R140 ;  /* 0x000076328b8c7816 */ /* 0x000fe4000000008c */
[----:B------:R-:W-:Y:S01]  /*124b0*/  @!P2 PRMT R143, R240, 0x5410, RZ ;  /* 0x00005410f08fa816 */ /* 0x000fe200000000ff */
[----:B------:R-:W-:Y:S01]  /*124c0*/  @!P6 HFMA2.BF16_V2 R227, -RZ.H0_H0, RZ.H0_H0, -R142.H0_H0 ;  /* 0x200000ffffe3e231 */ /* 0x000fe2000034098e */
[----:B------:R-:W-:Y:S01]  /*124d0*/  ISETP.GE.U32.AND P2, PT, R251, R20, PT ;  /* 0x00000014fb00720c */ /* 0x000fe20003f46070 */
[--C-:B------:R-:W-:Y:S01]  /*124e0*/  HSET2.LE.AND R20, R22, R174.reuse, PT ;  /* 0x000000ae16147233 */ /* 0x100fe20003803000 */
[----:B------:R-:W-:Y:S01]  /*124f0*/  LOP3.LUT R21, R21, R117, RZ, 0xc0, !PT ;  /* 0x0000007515157212 */ /* 0x000fe200078ec0ff */
[----:B------:R-:W-:Y:S01]  /*12500*/  HSET2.LE.AND R22, R119, R174, PT ;  /* 0x000000ae77167233 */ /* 0x000fe20003803000 */
[----:B------:R-:W-:Y:S01]  /*12510*/  PRMT R141, R142, 0x7632, R141 ;  /* 0x000076328e8d7816 */ /* 0x000fe2000000008d */
[----:B------:R-:W-:Y:S01]  /*12520*/  FFMA.FTZ R119, R31, c[0x0][0x23c], -R163 ;  /* 0x00008f001f777a23 */ /* 0x000fe200000108a3 */
[----:B------:R-:W-:Y:S01]  /*12530*/  PRMT R117, R139, 0x5410, R140 ;  /* 0x000054108b757816 */ /* 0x000fe2000000008c */
[----:B------:R-:W-:Y:S01]  /*12540*/  MUFU.EX2 R174, R29 ;  /* 0x0000001d00ae7308 */ /* 0x000fe20000000800 */
[----:B------:R-:W-:Y:S01]  /*12550*/  LOP3.LUT R20, R20, R118, RZ, 0xc0, !PT ;  /* 0x0000007614147212 */ /* 0x000fe200078ec0ff */
[----:B------:R-:W-:Y:S01]  /*12560*/  @!P1 HFMA2.BF16_V2 R226, -RZ.H0_H0, RZ.H0_H0, -R141.H0_H0 ;  /* 0x200000ffffe29231 */ /* 0x000fe2000034098d */
[----:B------:R-:W-:Y:S01]  /*12570*/  LOP3.LUT R22, R22, R117, RZ, 0xc0, !PT ;  /* 0x0000007516167212 */ /* 0x000fe200078ec0ff */
[----:B------:R-:W-:Y:S01]  /*12580*/  STG.E.U16 [R164.64+0x32], R148 ;  /* 0x00003294a4007986 */ /* 0x000fe2000c101512 */
[----:B------:R-:W-:Y:S01]  /*12590*/  PRMT R117, R142, 0x5410, R141 ;  /* 0x000054108e757816 */ /* 0x000fe2000000008d */
[----:B------:R-:W-:Y:S01]  /*125a0*/  @!P2 HFMA2.BF16_V2 R217, -RZ.H0_H0, RZ.H0_H0, -R140.H0_H0 ;  /* 0x200000ffffd9a231 */ /* 0x000fe2000034098c */
[----:B------:R-:W-:Y:S01]  /*125b0*/  @!P0 PRMT R139, R212, 0x5410, RZ ;  /* 0x00005410d48b8816 */ /* 0x000fe200000000ff */
[----:B------:R-:W-:Y:S01]  /*125c0*/  STG.E.U16 [R166.64+0x40], R146 ;  /* 0x00004092a6007986 */ /* 0x000fe2000c101512 */
[----:B------:R-:W-:Y:S01]  /*125d0*/  LOP3.LUT R23, R23, R117, RZ, 0xc0, !PT ;  /* 0x0000007517177212 */ /* 0x000fe200078ec0ff */
[----:B------:R-:W-:Y:S01]  /*125e0*/  MUFU.EX2 R171, R119 ;  /* 0x0000007700ab7308 */ /* 0x000fe20000000800 */
[----:B------:R-:W-:Y:S01]  /*125f0*/  @!P1 PRMT R141, R226, 0x5410, RZ ;  /* 0x00005410e28d9816 */ /* 0x000fe200000000ff */
[----:B------:R-:W-:Y:S01]  /*12600*/  STG.E.U16 [R166.64+0x42], R145 ;  /* 0x00004291a6007986 */ /* 0x000fe2000c101512 */
[----:B------:R-:W-:Y:S02]  /*12610*/  @!P6 PRMT R142, R227, 0x5410, RZ ;  /* 0x00005410e38ee816 */ /* 0x000fe400000000ff */
[----:B------:R-:W-:Y:S01]  /*12620*/  @!P2 PRMT R140, R217, 0x5410, RZ ;  /* 0x00005410d98ca816 */ /* 0x000fe200000000ff */
[C---:B-1----:R-:W-:Y:S01]  /*12630*/  HMMA.16816.F32.BF16 R4, R20.reuse, R24, R4 ;  /* 0x000000181404723c */ /* 0x042fe20000041804 */
[----:B------:R-:W-:Y:S04]  /*12640*/  STG.E.U16 [R164.64+0x40], R144 ;  /* 0x00004090a4007986 */ /* 0x000fe8000c101512 */
[----:B------:R-:W-:Y:S03]  /*12650*/  STG.E.U16 [R164.64+0x42], R143 ;  /* 0x0000428fa4007986 */ /* 0x000fe6000c101512 */
[C---:B------:R-:W-:Y:S01]  /*12660*/  HMMA.16816.F32.BF16 R8, R20.reuse, R26, R8 ;  /* 0x0000001a1408723c */ /* 0x040fe20000041808 */
[----:B------:R-:W1:Y:S07]  /*12670*/  LDSM.16.MT88.4 R24, [R178+0xf000] ;  /* 0x00f00000b218783b */ /* 0x000e6e0000004200 */
[C---:B------:R-:W-:Y:S01]  /*12680*/  HMMA.16816.F32.BF16 R36, R20.reuse, R132, R36 ;  /* 0x000000841424723c */ /* 0x040fe20000041824 */
[----:B------:R-:W-:Y:S04]  /*12690*/  STG.E.U16 [R166.64+0x50], R139 ;  /* 0x0000508ba6007986 */ /* 0x000fe8000c101512 */
[----:B------:R-:W-:Y:S03]  /*126a0*/  STG.E.U16 [R166.64+0x52], R140 ;  /* 0x0000528ca6007986 */ /* 0x000fe6000c101512 */
[C---:B------:R-:W-:Y:S01]  /*126b0*/  HMMA.16816.F32.BF16 R40, R20.reuse, R134, R40 ;  /* 0x000000861428723c */ /* 0x040fe20000041828 */
[----:B------:R-:W3:Y:S07]  /*126c0*/  LDSM.16.MT88.4 R132, [R180+0xf000] ;  /* 0x00f00000b484783b */ /* 0x000eee0000004200 */
[C---:B------:R-:W-:Y:S01]  /*126d0*/  HMMA.16816.F32.BF16 R44, R20.reuse, R128, R44 ;  /* 0x00000080142c723c */ /* 0x040fe2000004182c */
[----:B------:R-:W-:Y:S04]  /*126e0*/  STG.E.U16 [R164.64+0x50], R142 ;  /* 0x0000508ea4007986 */ /* 0x000fe8000c101512 */
[----:B------:R-:W-:Y:S03]  /*126f0*/  STG.E.U16 [R164.64+0x52], R141 ;  /* 0x0000528da4007986 */ /* 0x000fe6000c101512 */
[C---:B------:R-:W-:Y:S01]  /*12700*/  HMMA.16816.F32.BF16 R48, R20.reuse, R130, R48 ;  /* 0x000000821430723c */ /* 0x040fe20000041830 */
[----:B------:R-:W3:Y:S07]  /*12710*/  LDSM.16.MT88.4 R128, [R179+0xf000] ;  /* 0x00f00000b380783b */ /* 0x000eee0000004200 */
[C---:B---3--:R-:W-:Y:S07]  /*12720*/  HMMA.16816.F32.BF16 R52, R20.reuse, R120, R52 ;  /* 0x000000781434723c */ /* 0x048fee0000041834 */
[----:B------:R-:W-:Y:S01]  /*12730*/  IMAD.MOV.U32 R121, RZ, RZ, R172 ;  /* 0x000000ffff797224 */ /* 0x000fe200078e00ac */
[C---:B------:R-:W-:Y:S01]  /*12740*/  HMMA.16816.F32.BF16 R56, R20.reuse, R122, R56 ;  /* 0x0000007a1438723c */ /* 0x040fe20000041838 */
[----:B------:R-:W3:Y:S03]  /*12750*/  MUFU.EX2 R172, R30 ;  /* 0x0000001e00ac7308 */ /* 0x000ee60000000800 */
[----:B------:R-:W-:Y:S03]  /*12760*/  IMAD.MOV.U32 R120, RZ, RZ, R173 ;  /* 0x000000ffff787224 */ /* 0x000fe600078e00ad */
[--C-:B------:R-:W-:Y:S01]  /*12770*/  FFMA.FTZ R123, R32, c[0x0][0x23c], -R168.reuse ;  /* 0x00008f00207b7a23 */ /* 0x100fe200000108a8 */
[C---:B----4-:R-:W-:Y:S01]  /*12780*/  HMMA.16816.F32.BF16 R60, R20.reuse, R124, R60 ;  /* 0x0000007c143c723c */ /* 0x050fe2000004183c */
[----:B------:R-:W-:Y:S02]  /*12790*/  FFMA.FTZ R168, R33, c[0x0][0x23c], -R168 ;  /* 0x00008f0021a87a23 */ /* 0x000fe400000108a8 */
[----:B------:R-:W4:Y:S04]  /*127a0*/  MUFU.EX2 R173, R28 ;  /* 0x0000001c00ad7308 */ /* 0x000f280000000800 */
[----:B------:R-:W-:Y:S01]  /*127b0*/  IMAD.MOV.U32 R125, RZ, RZ, R121 ;  /* 0x000000ffff7d7224 */ /* 0x000fe200078e0079 */
[C---:B------:R-:W-:Y:S01]  /*127c0*/  HMMA.16816.F32.BF16 R64, R20.reuse, R126, R64 ;  /* 0x0000007e1440723c */ /* 0x040fe20000041840 */
[----:B------:R-:W2:Y:S03]  /*127d0*/  LDL.LU R126, [R1+0x28] ;  /* 0x00002800017e7983 */ /* 0x000ea60000300800 */
[--C-:B------:R-:W-:Y:S02]  /*127e0*/  FFMA.FTZ R124, R34, c[0x0][0x23c], -R163.reuse ;  /* 0x00008f00227c7a23 */ /* 0x100fe400000108a3 */
[----:B------:R-:W-:Y:S02]  /*127f0*/  FFMA.FTZ R163, R35, c[0x0][0x23c], -R163 ;  /* 0x00008f0023a37a23 */ /* 0x000fe400000108a3 */
[C---:B-1----:R-:W-:Y:S01]  /*12800*/  HMMA.16816.F32.BF16 R68, R20.reuse, R24, R68 ;  /* 0x000000181444723c */ /* 0x042fe20000041844 */
[----:B------:R-:W-:Y:S02]  /*12810*/  IMAD.MOV.U32 R127, RZ, RZ, R169 ;  /* 0x000000ffff7f7224 */ /* 0x000fe400078e00a9 */
[----:B------:R-:W-:Y:S01]  /*12820*/  MUFU.EX2 R169, R168 ;  /* 0x000000a800a97308 */ /* 0x000fe20000000800 */
[----:B---3--:R-:W-:Y:S04]  /*12830*/  F2FP.BF16.PACK_AB R138, R171, R172 ;  /* 0x000000acab8a723e */ /* 0x008fe800000010ff */
[C---:B------:R-:W-:Y:S01]  /*12840*/  HMMA.16816.F32.BF16 R72, R20.reuse, R26, R72 ;  /* 0x0000001a1448723c */ /* 0x040fe20000041848 */
[----:B------:R-:W1:Y:S03]  /*12850*/  LDSM.16.MT88.4 R24, [R177+0x11000] ;  /* 0x01100000b118783b */ /* 0x000e660000004200 */
[----:B----4-:R-:W-:Y:S01]  /*12860*/  F2FP.BF16.PACK_AB R136, R174, R173 ;  /* 0x000000adae88723e */ /* 0x010fe200000010ff */
[----:B------:R-:W-:Y:S01]  /*12870*/  MUFU.EX2 R168, R124 ;  /* 0x0000007c00a87308 */ /* 0x000fe20000000800 */
[----:B------:R-:W-:Y:S02]  /*12880*/  PRMT R137, R138, 0x7632, R137 ;  /* 0x000076328a897816 */ /* 0x000fe40000000089 */
[C---:B------:R-:W-:Y:S01]  /*12890*/  HMMA.16816.F32.BF16 R76, R20.reuse, R132, R76 ;  /* 0x00000084144c723c */ /* 0x040fe2000004184c */
[----:B------:R-:W3:Y:S06]  /*128a0*/  LDSM.16.MT88.4 R28, [R178+0x11000] ;  /* 0x01100000b21c783b */ /* 0x000eec0000004200 */
[----:B------:R-:W-:Y:S01]  /*128b0*/  IMAD.WIDE.U32 R132, R175, -0x2daee0ad, RZ ;  /* 0xd2511f53af847825 */ /* 0x000fe200078e00ff */
[C---:B------:R-:W-:Y:S01]  /*128c0*/  HMMA.16816.F32.BF16 R80, R20.reuse, R134, R80 ;  /* 0x000000861450723c */ /* 0x040fe20000041850 */
[----:B------:R-:W-:Y:S03]  /*128d0*/  MUFU.EX2 R163, R163 ;  /* 0x000000a300a37308 */ /* 0x000fe60000000800 */
[C-C-:B------:R-:W-:Y:S01]  /*128e0*/  LOP3.LUT R118, R133.reuse, UR27, R170.reuse, 0x96, !PT ;  /* 0x0000001b85767c12 */ /* 0x140fe2000f8e96aa */
[----:B------:R-:W-:Y:S01]  /*128f0*/  IMAD.MOV.U32 R175, RZ, RZ, R125 ;  /* 0x000000ffffaf7224 */ /* 0x000fe200078e007d */
[----:B------:R-:W-:Y:S02]  /*12900*/  LOP3.LUT R117, R133, UR27, R170, 0x96, !PT ;  /* 0x0000001b85757c12 */ /* 0x000fe4000f8e96aa */
[C---:B------:R-:W-:Y:S01]  /*12910*/  HMMA.16816.F32.BF16 R84, R20.reuse, R128, R84 ;  /* 0x000000801454723c */ /* 0x040fe20000041854 */
[--C-:B------:R-:W-:Y:S02]  /*12920*/  SHF.R.U32.HI R33, RZ, 0x10, R132.reuse ;  /* 0x00000010ff217819 */ /* 0x100fe40000011684 */
[----:B------:R4:W2:Y:S01]  /*12930*/  MUFU.EX2 R170, R123 ;  /* 0x0000007b00aa7308 */ /* 0x0008a20000000800 */
[C---:B------:R-:W-:Y:S02]  /*12940*/  LOP3.LUT R32, R132.reuse, 0xffff, RZ, 0xc0, !PT ;  /* 0x0000ffff84207812 */ /* 0x040fe400078ec0ff */
[----:B------:R-:W-:Y:S02]  /*12950*/  LOP3.LUT R119, R33, 0xff, RZ, 0xc0, !PT ;  /* 0x000000ff21777812 */ /* 0x000fe400078ec0ff */
[C---:B------:R-:W-:Y:S01]  /*12960*/  HMMA.16816.F32.BF16 R88, R20.reuse, R130, R88 ;  /* 0x000000821458723c */ /* 0x040fe20000041858 */
[----:B------:R-:W-:Y:S03]  /*12970*/  SHF.R.U32.HI R121, RZ, 0x18, R132 ;  /* 0x00000018ff797819 */ /* 0x000fe60000011684 */
[----:B------:R-:W-:Y:S02]  /*12980*/  LOP3.LUT R122, R132, 0xff, RZ, 0xc0, !PT ;  /* 0x000000ff847a7812 */ /* 0x000fe400078ec0ff */
[----:B------:R-:W-:Y:S01]  /*12990*/  PRMT R129, R119, 0x5410, R121 ;  /* 0x0000541077817816 */ /* 0x000fe20000000079 */
[----:B------:R-:W-:Y:S01]  /*129a0*/  IMAD.MOV.U32 R131, RZ, RZ, R120 ;  /* 0x000000ffff837224 */ /* 0x000fe200078e0078 */
[----:B------:R-:W-:Y:S01]  /*129b0*/  SHF.R.U32.HI R120, RZ, 0x8, R32 ;  /* 0x00000008ff787819 */ /* 0x000fe20000011620 */
[C---:B-1----:R-:W-:Y:S01]  /*129c0*/  HMMA.16816.F32.BF16 R92, R20.reuse, R24, R92 ;  /* 0x00000018145c723c */ /* 0x042fe2000004185c */
[----:B------:R-:W1:Y:S02]  /*129d0*/  LDSM.16.MT88.4 R32, [R180+0x11000] ;  /* 0x01100000b420783b */ /* 0x000e640000004200 */
[--C-:B------:R-:W-:Y:S02]  /*129e0*/  SHF.R.U32.HI R121, RZ, 0x10, R117.reuse ;  /* 0x00000010ff797819 */ /* 0x100fe40000011675 */
[----:B------:R-:W-:Y:S02]  /*129f0*/  PRMT R128, R122, 0x5410, R120 ;  /* 0x000054107a807816 */ /* 0x000fe40000000078 */
[C---:B------:R-:W-:Y:S01]  /*12a00*/  LOP3.LUT R119, R117.reuse, 0xffff, RZ, 0xc0, !PT ;  /* 0x0000ffff75777812 */ /* 0x040fe200078ec0ff */
[C---:B------:R-:W-:Y:S01]  /*12a10*/  HMMA.16816.F32.BF16 R96, R20.reuse, R26, R96 ;  /* 0x0000001a1460723c */ /* 0x040fe20000041860 */
[----:B------:R-:W-:Y:S03]  /*12a20*/  SHF.R.U32.HI R120, RZ, 0x18, R117 ;  /* 0x00000018ff787819 */ /* 0x000fe60000011675 */
[----:B----4-:R-:W-:Y:S02]  /*12a30*/  LOP3.LUT R123, R117, 0xff, RZ, 0xc0, !PT ;  /* 0x000000ff757b7812 */ /* 0x010fe400078ec0ff */
[----:B------:R-:W-:Y:S02]  /*12a40*/  LOP3.LUT R117, R121, 0xff, RZ, 0xc0, !PT ;  /* 0x000000ff79757812 */ /* 0x000fe400078ec0ff */
[C---:B---3--:R-:W-:Y:S01]  /*12a50*/  HMMA.16816.F32.BF16 R12, R20.reuse, R28, R12 ;  /* 0x0000001c140c723c */ /* 0x048fe2000004180c */
[----:B------:R-:W3:Y:S03]  /*12a60*/  LDL.LU R121, [R1+0x2c] ;  /* 0x00002c0001797983 */ /* 0x000ee60000300800 */
[----:B------:R-:W-:Y:S02]  /*12a70*/  LOP3.LUT R24, R118, 0xff, RZ, 0xc0, !PT ;  /* 0x000000ff76187812 */ /* 0x000fe400078ec0ff */
[C---:B------:R-:W-:Y:S02]  /*12a80*/  PRMT R130, R251.reuse, 0x7054, R251 ;  /* 0x00007054fb827816 */ /* 0x040fe400000000fb */
[C---:B------:R-:W-:Y:S01]  /*12a90*/  HMMA.16816.F32.BF16 R100, R20.reuse, R30, R100 ;  /* 0x0000001e1464723c */ /* 0x040fe20000041864 */
[----:B------:R-:W-:Y:S02]  /*12aa0*/  ISETP.GE.U32.AND P0, PT, R251, R24, PT ;  /* 0x00000018fb00720c */ /* 0x000fe40003f06070 */
[----:B------:R-:W4:Y:S01]  /*12ab0*/  LDSM.16.MT88.4 R24, [R179+0x11000] ;  /* 0x01100000b318783b */ /* 0x000f220000004200 */
[----:B------:R-:W-:Y:S02]  /*12ac0*/  PRMT R120, R117, 0x5410, R120 ;  /* 0x0000541075787816 */ /* 0x000fe40000000078 */
[--C-:B------:R-:W-:Y:S01]  /*12ad0*/  SHF.R.U32.HI R122, RZ, 0x18, R118.reuse ;  /* 0x00000018ff7a7819 */ /* 0x100fe20000011676 */
[--C-:B------:R-:W-:Y:S01]  /*12ae0*/  HSET2.LE.AND R30, R128, R130.reuse, PT ;  /* 0x00000082801e7233 */ /* 0x100fe20003803000 */
[----:B------:R-:W-:Y:S01]  /*12af0*/  SHF.R.U32.HI R119, RZ, 0x8, R119 ;  /* 0x00000008ff777819 */ /* 0x000fe20000011677 */
[--C-:B------:R-:W-:Y:S01]  /*12b00*/  HSET2.LE.AND R29, R120, R130.reuse, PT ;  /* 0x00000082781d7233 */ /* 0x100fe20003803000 */
[----:B------:R-:W-:Y:S02]  /*12b10*/  ISETP.GE.U32.AND P2, PT, R251, R122, PT ;  /* 0x0000007afb00720c */ /* 0x000fe40003f46070 */
[----:B------:R-:W-:Y:S01]  /*12b20*/  HSET2.LE.AND R31, R129, R130, PT ;  /* 0x00000082811f7233 */ /* 0x000fe20003803000 */
[--C-:B------:R-:W-:Y:S01]  /*12b30*/  PRMT R123, R123, 0x5410, R119.reuse ;  /* 0x000054107b7b7816 */ /* 0x100fe20000000077 */
[----:B------:R-:W-:Y:S01]  /*12b40*/  @!P0 HFMA2.BF16_V2 R242, -RZ.H0_H0, RZ.H0_H0, -R136.H0_H0 ;  /* 0x200000fffff28231 */ /* 0x000fe20000340988 */
[C---:B------:R-:W-:Y:S01]  /*12b50*/  PRMT R119, R136.reuse, 0x7632, R119 ;  /* 0x0000763288777816 */ /* 0x040fe20000000077 */
[C---:B-1----:R-:W-:Y:S02]  /*12b60*/  HMMA.16816.F32.BF16 R16, R20.reuse, R32, R16 ;  /* 0x000000201410723c */ /* 0x042fe40000041810 */
[----:B------:R-:W-:Y:S05]  /*12b70*/  HSET2.LE.AND R28, R123, R130, PT ;  /* 0x000000827b1c7233 */ /* 0x000fea0003803000 */
[----:B------:R-:W-:Y:S01]  /*12b80*/  @!P2 HFMA2.BF16_V2 R234, -RZ.H0_H0, RZ.H0_H0, -R137.H0_H0 ;  /* 0x200000ffffeaa231 */ /* 0x000fe20000340989 */
[C---:B------:R-:W-:Y:S01]  /*12b90*/  HMMA.16816.F32.BF16 R104, R20.reuse, R34, R104 ;  /* 0x000000221468723c */ /* 0x040fe20000041868 */
[----:B------:R-:W-:Y:S07]  /*12ba0*/  LDSM.16.MT88.4 R32, [R178+0xd800] ;  /* 0x00d80000b220783b */ /* 0x000fee0000004200 */
[C---:B----4-:R-:W-:Y:S07]  /*12bb0*/  HMMA.16816.F32.BF16 R108, R20.reuse, R24, R108 ;  /* 0x00000018146c723c */ /* 0x050fee000004186c */
[----:B------:R-:W-:Y:S01]  /*12bc0*/  PRMT R24, R136, 0x5410, R119 ;  /* 0x0000541088187816 */ /* 0x000fe20000000077 */
[----:B------:R-:W-:Y:S01]  /*12bd0*/  HMMA.16816.F32.BF16 R112, R20, R26, R112 ;  /* 0x0000001a1470723c */ /* 0x000fe20000041870 */
[----:B------:R-:W-:Y:S03]  /*12be0*/  LDSM.16.MT88.4 R20, [R180+0xd800] ;  /* 0x00d80000b414783b */ /* 0x000fe60000004200 */
[----:B------:R-:W-:Y:S02]  /*12bf0*/  LOP3.LUT R28, R28, R24, RZ, 0xc0, !PT ;  /* 0x000000181c1c7212 */ /* 0x000fe400078ec0ff */
[----:B------:R-:W-:Y:S02]  /*12c00*/  PRMT R24, R138, 0x5410, R137 ;  /* 0x000054108a187816 */ /* 0x000fe40000000089 */
[----:B------:R-:W-:Y:S04]  /*12c10*/  @!P0 PRMT R136, R242, 0x5410, RZ ;  /* 0x00005410f2888816 */ /* 0x000fe800000000ff */
[----:B------:R-:W-:Y:S01]  /*12c20*/  LOP3.LUT R29, R29, R24, RZ, 0xc0, !PT ;  /* 0x000000181d1d7212 */ /* 0x000fe200078ec0ff */
[----:B------:R-:W-:Y:S01]  /*12c30*/  STG.E.U16 [R166.64+0x60], R136 ;  /* 0x00006088a6007986 */ /* 0x000fe2000c101512 */
[----:B------:R-:W-:Y:S01]  /*12c40*/  @!P2 PRMT R137, R234, 0x5410, RZ ;  /* 0x00005410ea89a816 */ /* 0x000fe200000000ff */
[----:B--2---:R-:W-:Y:S01]  /*12c50*/  FFMA.FTZ R117, R2, R126, R127 ;  /* 0x0000007e02757223 */ /* 0x004fe2000001007f */
[----:B------:R-:W-:Y:S01]  /*12c60*/  LOP3.LUT R2, R118, 0xffff, RZ, 0xc0, !PT ;  /* 0x0000ffff76027812 */ /* 0x000fe200078ec0ff */
[----:B------:R-:W1:Y:S01]  /*12c70*/  LDSM.16.MT88.4 R124, [R177+0xd800] ;  /* 0x00d80000b17c783b */ /* 0x000e620000004200 */
[----:B------:R-:W-:Y:S01]  /*12c80*/  SHF.R.U32.HI R118, RZ, 0x10, R118 ;  /* 0x00000010ff767819 */ /* 0x000fe20000011676 */
[--C-:B------:R-:W-:Y:S01]  /*12c90*/  FADD.FTZ R135, R183, R117.reuse ;  /* 0x00000075b7877221 */ /* 0x100fe20000010000 */
[----:B------:R-:W-:Y:S02]  /*12ca0*/  SHF.R.U32.HI R2, RZ, 0x8, R2 ;  /* 0x00000008ff027819 */ /* 0x000fe40000011602 */
[----:B------:R-:W-:Y:S02]  /*12cb0*/  LOP3.LUT R118, R118, 0xff, RZ, 0xc0, !PT ;  /* 0x000000ff76767812 */ /* 0x000fe400078ec0ff */
[----:B------:R-:W-:Y:S02]  /*12cc0*/  LOP3.LUT R2, R2, 0xffff, RZ, 0xc0, !PT ;  /* 0x0000ffff02027812 */ /* 0x000fe400078ec0ff */
[C---:B------:R-:W-:Y:S02]  /*12cd0*/  ISETP.GE.U32.AND P6, PT, R251.reuse, R118, PT ;  /* 0x00000076fb00720c */ /* 0x040fe40003fc6070 */
[----:B------:R-:W-:Y:S02]  /*12ce0*/  ISETP.GE.U32.AND P1, PT, R251, R2, PT ;  /* 0x00000002fb00720c */ /* 0x000fe40003f26070 */
[----:B------:R-:W-:Y:S02]  /*12cf0*/  F2FP.BF16.PACK_AB R2, R169, R170 ;  /* 0x000000aaa902723e */ /* 0x000fe400000010ff */
[----:B------:R-:W-:Y:S04]  /*12d00*/  F2FP.BF16.PACK_AB R118, R163, R168 ;  /* 0x000000a8a376723e */ /* 0x000fe800000010ff */
[----:B------:R-:W-:Y:S03]  /*12d10*/  PRMT R117, R118, 0x7632, R117 ;  /* 0x0000763276757816 */ /* 0x000fe60000000075 */
[----:B------:R-:W-:Y:S02]  /*12d20*/  @!P6 HFMA2.BF16_V2 R235, -RZ.H0_H0, RZ.H0_H0, -R138.H0_H0 ;  /* 0x200000ffffebe231 */ /* 0x000fe4000034098a */
[----:B------:R-:W-:Y:S03]  /*12d30*/  @!P1 HFMA2.BF16_V2 R241, -RZ.H0_H0, RZ.H0_H0, -R119.H0_H0 ;  /* 0x200000fffff19231 */ /* 0x000fe60000340977 */
[----:B------:R-:W-:Y:S02]  /*12d40*/  @!P6 PRMT R138, R235, 0x5410, RZ ;  /* 0x00005410eb8ae816 */ /* 0x000fe400000000ff */
[----:B------:R-:W-:Y:S05]  /*12d50*/  @!P1 PRMT R119, R241, 0x5410, RZ ;  /* 0x00005410f1779816 */ /* 0x000fea00000000ff */
[----:B------:R-:W-:Y:S04]  /*12d60*/  STG.E.U16 [R166.64+0x62], R119 ;  /* 0x00006277a6007986 */ /* 0x000fe8000c101512 */
[----:B------:R-:W-:Y:S04]  /*12d70*/  STG.E.U16 [R164.64+0x60], R138 ;  /* 0x0000608aa4007986 */ /* 0x000fe8000c101512 */
[----:B------:R-:W-:Y:S01]  /*12d80*/  STG.E.U16 [R164.64+0x62], R137 ;  /* 0x00006289a4007986 */ /* 0x000fe2000c101512 */
[----:B---3--:R-:W-:Y:S03]  /*12d90*/  FFMA.FTZ R0, R0, R121, R184 ;  /* 0x0000007900007223 */ /* 0x008fe600000100b8 */
[----:B------:R2:W5:Y:S01]  /*12da0*/  LDL.LU R184, [R1+0xe0] ;  /* 0x0000e00001b87983 */ /* 0x0005620000300800 */
[--C-:B------:R-:W-:Y:S01]  /*12db0*/  FADD.FTZ R134, R182, R0.reuse ;  /* 0x00000000b6867221 */ /* 0x100fe20000010000 */
[C---:B------:R-:W-:Y:S02]  /*12dc0*/  PRMT R0, R2.reuse, 0x7632, R0 ;  /* 0x0000763202007816 */ /* 0x040fe40000000000 */
[----:B------:R2:W5:Y:S02]  /*12dd0*/  LDL.LU R183, [R1+0xdc] ;  /* 0x0000dc0001b77983 */ /* 0x0005640000300800 */
[----:B------:R-:W-:Y:S02]  /*12de0*/  PRMT R24, R2, 0x5410, R0 ;  /* 0x0000541002187816 */ /* 0x000fe40000000000 */
[----:B------:R2:W5:Y:S02]  /*12df0*/  LDL.LU R182, [R1+0xd8] ;  /* 0x0000d80001b67983 */ /* 0x0005640000300800 */
[----:B------:R-:W-:Y:S02]  /*12e00*/  LOP3.LUT R30, R30, R24, RZ, 0xc0, !PT ;  /* 0x000000181e1e7212 */ /* 0x000fe400078ec0ff */
[----:B------:R-:W-:Y:S04]  /*12e10*/  PRMT R24, R118, 0x5410, R117 ;  /* 0x0000541076187816 */ /* 0x000fe80000000075 */
[----:B------:R-:W-:Y:S02]  /*12e20*/  LOP3.LUT R31, R31, R24, RZ, 0xc0, !PT ;  /* 0x000000181f1f7212 */ /* 0x000fe400078ec0ff */
[----:B------:R-:W-:Y:S05]  /*12e30*/  LDSM.16.MT88.4 R24, [R177+0xf800] ;  /* 0x00f80000b118783b */ /* 0x000fea0000004200 */
[C---:B-1----:R-:W-:Y:S03]  /*12e40*/  HMMA.16816.F32.BF16 R120, R28.reuse, R124, R4 ;  /* 0x0000007c1c78723c */ /* 0x042fe60000041804 */
[----:B------:R-:W1:Y:S05]  /*12e50*/  LDSM.16.MT88.4 R4, [R179+0xd800] ;  /* 0x00d80000b304783b */ /* 0x000e6a0000004200 */
[C---:B------:R-:W-:Y:S03]  /*12e60*/  HMMA.16816.F32.BF16 R124, R28.reuse, R126, R8 ;  /* 0x0000007e1c7c723c */ /* 0x040fe60000041808 */
[----:B------:R-:W3:Y:S05]  /*12e70*/  LDSM.16.MT88.4 R8, [R178+0xf800] ;  /* 0x00f80000b208783b */ /* 0x000eea0000004200 */
[C---:B------:R-:W-:Y:S07]  /*12e80*/  HMMA.16816.F32.BF16 R36, R28.reuse, R32, R36 ;  /* 0x000000201c24723c */ /* 0x040fee0000041824 */
[----:B------:R-:W-:Y:S01]  /*12e90*/  IMAD.MOV.U32 R33, RZ, RZ, R131 ;  /* 0x000000ffff217224 */ /* 0x000fe200078e0083 */
        /* <DEDUP_REMOVED lines=8> */
[C---:B------:R-:W-:Y:S07]  /*12f20*/  HMMA.16816.F32.BF16 R60, R28.reuse, R24, R60 ;  /* 0x000000181c3c723c */ /* 0x040fee000004183c */
[----:B------:R-:W-:Y:S01]  /*12f30*/  SHF.R.U32.HI R24, RZ, 0x10, R132 ;  /* 0x00000010ff187819 */ /* 0x000fe20000011684 */
[C---:B------:R-:W-:Y:S01]  /*12f40*/  HMMA.16816.F32.BF16 R64, R28.reuse, R26, R64 ;  /* 0x0000001a1c40723c */ /* 0x040fe20000041840 */
[----:B------:R-:W-:Y:S03]  /*12f50*/  FADD.FTZ R25, R175, R134 ;  /* 0x00000086af197221 */ /* 0x000fe60000010000 */
[----:B------:R-:W-:Y:S01]  /*12f60*/  LOP3.LUT R24, R24, 0xff, RZ, 0xc0, !PT ;  /* 0x000000ff18187812 */ /* 0x000fe200078ec0ff */
[----:B------:R-:W-:Y:S03]  /*12f70*/  FADD.FTZ R25, R176, R25 ;  /* 0x00000019b0197221 */ /* 0x000fe60000010000 */
[C---:B---3--:R-:W-:Y:S01]  /*12f80*/  HMMA.16816.F32.BF16 R68, R28.reuse, R8, R68 ;  /* 0x000000081c44723c */ /* 0x048fe20000041844 */
[----:B------:R-:W-:Y:S03]  /*12f90*/  ISETP.GE.U32.AND P6, PT, R251, R24, PT ;  /* 0x00000018fb00720c */ /* 0x000fe60003fc6070 */
[----:B------:R-:W-:Y:S02]  /*12fa0*/  FADD.FTZ R24, R33, R135 ;  /* 0x0000008721187221 */ /* 0x000fe40000010000 */
[----:B------:R-:W-:Y:S01]  /*12fb0*/  FADD.FTZ R25, R249, R25 ;  /* 0x00000019f9197221 */ /* 0x000fe20000010000 */
[C---:B------:R-:W-:Y:S01]  /*12fc0*/  LOP3.LUT R9, R132.reuse, 0xff, RZ, 0xc0, !PT ;  /* 0x000000ff84097812 */ /* 0x040fe200078ec0ff */
[C---:B------:R-:W-:Y:S01]  /*12fd0*/  HMMA.16816.F32.BF16 R72, R28.reuse, R10, R72 ;  /* 0x0000000a1c48723c */ /* 0x040fe20000041848 */
[----:B------:R-:W-:Y:S02]  /*12fe0*/  FADD.FTZ R24, R181, R24 ;  /* 0x00000018b5187221 */ /* 0x000fe40000010000 */
[----:B------:R3:W5:Y:S01]  /*12ff0*/  LDL.LU R181, [R1+0xd4] ;  /* 0x0000d40001b57983 */ /* 0x0007620000300800 */
[----:B------:R-:W-:Y:S01]  /*13000*/  LOP3.LUT R8, R132, 0xffff, RZ, 0xc0, !PT ;  /* 0x0000ffff84087812 */ /* 0x000fe200078ec0ff */
[----:B------:R-:W-:Y:S01]  /*13010*/  FADD.FTZ R24, R252, R24 ;  /* 0x00000018fc187221 */ /* 0x000fe20000010000 */
[C---:B------:R-:W-:Y:S01]  /*13020*/  ISETP.GE.U32.AND P0, PT, R251.reuse, R9, PT ;  /* 0x00000009fb00720c */ /* 0x040fe20003f06070 */
[----:B------:R3:W5:Y:S01]  /*13030*/  LDL.LU R176, [R1+0xd0] ;  /* 0x0000d00001b07983 */ /* 0x0007620000300800 */
[C---:B----4-:R-:W-:Y:S01]  /*13040*/  HMMA.16816.F32.BF16 R76, R28.reuse, R128, R76 ;  /* 0x000000801c4c723c */ /* 0x050fe2000004184c */
[----:B------:R-:W-:Y:S03]  /*13050*/  SHF.R.U32.HI R8, RZ, 0x8, R8 ;  /* 0x00000008ff087819 */ /* 0x000fe60000011608 */
[----:B------:R-:W-:Y:S01]  /*13060*/  @!P6 HFMA2.BF16_V2 R231, -RZ.H0_H0, RZ.H0_H0, -R118.H0_H0 ;  /* 0x200000ffffe7e231 */ /* 0x000fe20000340976 */
[----:B------:R-:W-:Y:S02]  /*13070*/  LOP3.LUT R8, R8, 0xffff, RZ, 0xc0, !PT ;  /* 0x0000ffff08087812 */ /* 0x000fe400078ec0ff */
[----:B------:R-:W-:Y:S01]  /*13080*/  SHF.R.U32.HI R132, RZ, 0x18, R132 ;  /* 0x00000018ff847819 */ /* 0x000fe20000011684 */
[C---:B------:R-:W-:Y:S01]  /*13090*/  HMMA.16816.F32.BF16 R80, R28.reuse, R130, R80 ;  /* 0x000000821c50723c */ /* 0x040fe20000041850 */
[----:B------:R-:W-:Y:S02]  /*130a0*/  ISETP.GE.U32.AND P1, PT, R251, R8, PT ;  /* 0x00000008fb00720c */ /* 0x000fe40003f26070 */
[----:B------:R-:W4:Y:S01]  /*130b0*/  LDSM.16.MT88.4 R8, [R178+0x11800] ;  /* 0x01180000b208783b */ /* 0x000f220000004200 */
[----:B------:R-:W-:Y:S01]  /*130c0*/  @!P6 PRMT R118, R231, 0x5410, RZ ;  /* 0x00005410e776e816 */ /* 0x000fe200000000ff */
[----:B------:R-:W-:Y:S01]  /*130d0*/  @!P0 HFMA2.BF16_V2 R225, -RZ.H0_H0, RZ.H0_H0, -R2.H0_H0 ;  /* 0x200000ffffe18231 */ /* 0x000fe20000340902 */
[----:B------:R-:W-:Y:S02]  /*130e0*/  ISETP.GE.U32.AND P2, PT, R251, R132, PT ;  /* 0x00000084fb00720c */ /* 0x000fe40003f46070 */
[C---:B--2---:R-:W-:Y:S04]  /*130f0*/  HMMA.16816.F32.BF16 R84, R28.reuse, R20, R84 ;  /* 0x000000141c54723c */ /* 0x044fe80000041854 */
[----:B------:R-:W-:Y:S02]  /*13100*/  @!P0 PRMT R2, R225, 0x5410, RZ ;  /* 0x00005410e1028816 */ /* 0x000fe400000000ff */
[----:B------:R-:W-:Y:S01]  /*13110*/  @!P1 HFMA2.BF16_V2 R224, -RZ.H0_H0, RZ.H0_H0, -R0.H0_H0 ;  /* 0x200000ffffe09231 */ /* 0x000fe20000340900 */
[----:B------:R-:W-:Y:S01]  /*13120*/  IADD3 R119, P0, R166, -0x80, RZ ;  /* 0xffffff80a6777810 */ /* 0x000fe20007f1e0ff */
[C---:B------:R-:W-:Y:S01]  /*13130*/  HMMA.16816.F32.BF16 R88, R28.reuse, R22, R88 ;  /* 0x000000161c58723c */ /* 0x040fe20000041858 */
[----:B------:R-:W2:Y:S03]  /*13140*/  LDSM.16.MT88.4 R20, [R180+0x11800] ;  /* 0x01180000b414783b */ /* 0x000ea60000004200 */
[----:B------:R-:W-:Y:S01]  /*13150*/  @!P1 PRMT R0, R224, 0x5410, RZ ;  /* 0x00005410e0009816 */ /* 0x000fe200000000ff */
[----:B------:R-:W-:Y:S01]  /*13160*/  @!P2 HFMA2.BF16_V2 R230, -RZ.H0_H0, RZ.H0_H0, -R117.H0_H0 ;  /* 0x200000ffffe6a231 */ /* 0x000fe20000340975 */
[----:B------:R-:W-:Y:S01]  /*13170*/  ISETP.LT.AND P1, PT, RZ, UR21, PT ;  /* 0x00000015ff007c0c */ /* 0x000fe2000bf21270 */
[----:B------:R-:W-:Y:S01]  /*13180*/  UIADD3 UR21, UR21, -0x1, URZ ;  /* 0xffffffff15157890 */ /* 0x000fe2000fffe03f */
[C---:B-1----:R-:W-:Y:S01]  /*13190*/  HMMA.16816.F32.BF16 R92, R28.reuse, R4, R92 ;  /* 0x000000041c5c723c */ /* 0x042fe2000004185c */
[----:B------:R-:W-:Y:S03]  /*131a0*/  STG.E.U16 [R166.64+0x70], R2 ;  /* 0x00007002a6007986 */ /* 0x000fe6000c101512 */
[----:B------:R-:W-:Y:S01]  /*131b0*/  @!P2 PRMT R117, R230, 0x5410, RZ ;  /* 0x00005410e675a816 */ /* 0x000fe200000000ff */
[----:B------:R-:W-:Y:S02]  /*131c0*/  STG.E.U16 [R166.64+0x72], R0 ;  /* 0x00007200a6007986 */ /* 0x000fe4000c101512 */
[----:B------:R-:W-:Y:S01]  /*131d0*/  FADD.FTZ R5, R250, R24 ;  /* 0x00000018fa057221 */ /* 0x000fe20000010000 */
[C---:B------:R-:W-:Y:S01]  /*131e0*/  HMMA.16816.F32.BF16 R96, R28.reuse, R6, R96 ;  /* 0x000000061c60723c */ /* 0x040fe20000041860 */
[----:B------:R-:W-:Y:S01]  /*131f0*/  FADD.FTZ R4, R248, R25 ;  /* 0x00000019f8047221 */ /* 0x000fe20000010000 */
[----:B------:R1:W-:Y:S02]  /*13200*/  STG.E.U16 [R164.64+0x70], R118 ;  /* 0x00007076a4007986 */ /* 0x0003e4000c101512 */
[----:B------:R-:W-:Y:S02]  /*13210*/  FADD.FTZ R24, R247, R5 ;  /* 0x00000005f7187221 */ /* 0x000fe40000010000 */
[----:B------:R-:W-:Y:S01]  /*13220*/  FADD.FTZ R25, R244, R4 ;  /* 0x00000004f4197221 */ /* 0x000fe20000010000 */
[----:B------:R3:W-:Y:S01]  /*13230*/  STG.E.U16 [R164.64+0x72], R117 ;  /* 0x00007275a4007986 */ /* 0x0007e2000c101512 */
[----:B------:R-:W-:Y:S01]  /*13240*/  FADD.FTZ R24, R246, R24 ;  /* 0x00000018f6187221 */ /* 0x000fe20000010000 */
[C---:B----4-:R-:W-:Y:S02]  /*13250*/  HMMA.16816.F32.BF16 R128, R28.reuse, R8, R12 ;  /* 0x000000081c80723c */ /* 0x050fe4000004180c */
[----:B------:R-:W4:Y:S01]  /*13260*/  LDSM.16.MT88.4 R4, [R179+0x11800] ;  /* 0x01180000b304783b */ /* 0x000f220000004200 */
[----:B------:R-:W-:Y:S02]  /*13270*/  FADD.FTZ R24, R207, R24 ;  /* 0x00000018cf187221 */ /* 0x000fe40000010000 */
[----:B------:R-:W-:Y:S02]  /*13280*/  FADD.FTZ R25, R245, R25 ;  /* 0x00000019f5197221 */ /* 0x000fe40000010000 */
[----:B------:R-:W-:Y:S01]  /*13290*/  FADD.FTZ R9, R206, R24 ;  /* 0x00000018ce097221 */ /* 0x000fe20000010000 */
[C---:B------:R-:W-:Y:S01]  /*132a0*/  HMMA.16816.F32.BF16 R100, R28.reuse, R10, R100 ;  /* 0x0000000a1c64723c */ /* 0x040fe20000041864 */
[----:B------:R-:W-:Y:S03]  /*132b0*/  FADD.FTZ R8, R205, R25 ;  /* 0x00000019cd087221 */ /* 0x000fe60000010000 */
[----:B------:R-:W-:Y:S02]  /*132c0*/  FADD.FTZ R9, R203, R9 ;  /* 0x00000009cb097221 */ /* 0x000fe40000010000 */
[----:B------:R-:W-:Y:S02]  /*132d0*/  FADD.FTZ R8, R204, R8 ;  /* 0x00000008cc087221 */ /* 0x000fe40000010000 */
[C---:B--2---:R-:W-:Y:S01]  /*132e0*/  HMMA.16816.F32.BF16 R132, R28.reuse, R20, R16 ;  /* 0x000000141c84723c */ /* 0x044fe20000041810 */
[----:B------:R-:W-:Y:S03]  /*132f0*/  FADD.FTZ R9, R202, R9 ;  /* 0x00000009ca097221 */ /* 0x000fe60000010000 */
[----:B------:R-:W-:Y:S01]  /*13300*/  FADD.FTZ R8, R201, R8 ;  /* 0x00000008c9087221 */ /* 0x000fe20000010000 */
[----:B-1----:R-:W-:Y:S01]  /*13310*/  IADD3.X R118, R167, -0x1, RZ, P0, !PT ;  /* 0xffffffffa7767810 */ /* 0x002fe200007fe4ff */
[----:B------:R-:W-:Y:S02]  /*13320*/  FADD.FTZ R9, R173, R9 ;  /* 0x00000009ad097221 */ /* 0x000fe40000010000 */
[C---:B------:R-:W-:Y:S01]  /*13330*/  HMMA.16816.F32.BF16 R104, R28.reuse, R22, R104 ;  /* 0x000000161c68723c */ /* 0x040fe20000041868 */
[----:B------:R-:W-:Y:S03]  /*13340*/  FADD.FTZ R8, R200, R8 ;  /* 0x00000008c8087221 */ /* 0x000fe60000010000 */
[----:B------:R-:W-:Y:S02]  /*13350*/  FADD.FTZ R2, R174, R9 ;  /* 0x00000009ae027221 */ /* 0x000fe40000010000 */
[----:B------:R-:W-:Y:S02]  /*13360*/  FADD.FTZ R0, R172, R8 ;  /* 0x00000008ac007221 */ /* 0x000fe40000010000 */
[----:B------:R-:W-:Y:S04]  /*13370*/  FADD.FTZ R2, R170, R2 ;  /* 0x00000002aa027221 */ /* 0x000fe80000010000 */
[----:B------:R-:W-:Y:S02]  /*13380*/  FADD.FTZ R0, R171, R0 ;  /* 0x00000000ab007221 */ /* 0x000fe40000010000 */
[----:B---3--:R-:W-:Y:S02]  /*13390*/  IMAD.MOV.U32 R117, RZ, RZ, R3 ;  /* 0x000000ffff757224 */ /* 0x008fe400078e0003 */
[----:B------:R-:W-:Y:S01]  /*133a0*/  FADD.FTZ R0, R168, R0 ;  /* 0x00000000a8007221 */ /* 0x000fe20000010000 */
[C---:B----4-:R-:W-:Y:S07]  /*133b0*/  HMMA.16816.F32.BF16 R108, R28.reuse, R4, R108 ;  /* 0x000000041c6c723c */ /* 0x050fee000004186c */
[----:B------:R-:W-:Y:S01]  /*133c0*/  FADD.FTZ R4, R169, R2 ;  /* 0x00000002a9047221 */ /* 0x000fe20000010000 */
[----:B------:R-:W-:Y:S01]  /*133d0*/  HMMA.16816.F32.BF16 R112, R28, R6, R112 ;  /* 0x000000061c70723c */ /* 0x000fe20000041870 */
[----:B------:R-:W-:Y:S03]  /*133e0*/  FADD.FTZ R2, R163, R0 ;  /* 0x00000000a3027221 */ /* 0x000fe60000010000 */
[----:B------:R1:W-:Y:S01]  /*133f0*/  STL [R1+0x28], R4 ;  /* 0x0000280401007387 */ /* 0x0003e20000100800 */
[----:B------:R-:W-:Y:S03]  /*13400*/  IMAD.MOV.U32 R0, RZ, RZ, R116 ;  /* 0x000000ffff007224 */ /* 0x000fe600078e0074 */
[----:B------:R1:W-:Y:S02]  /*13410*/  STL [R1+0x2c], R2 ;  /* 0x00002c0201007387 */ /* 0x0003e40000100800 */
[----:B-1---5:R-:W-:-:S05]  /*13420*/  @P1 BRA `(.L_x_488) ;  /* 0xffffbc6000001947 */ /* 0x022fca000383ffff */
.L_x_487:
[----:B---3--:R-:W2:Y:S04]  /*13430*/  LDL.LU R5, [R1+0x28] ;  /* 0x0000280001057983 */ /* 0x008ea80000300800 */
[----:B------:R-:W3:Y:S01]  /*13440*/  S2R R137, SR_TID.X ;  /* 0x0000000000897919 */ /* 0x000ee20000002100 */
[----:B------:R-:W4:Y:S01]  /*13450*/  S2UR UR6, SR_CTAID.Y ;  /* 0x00000000000679c3 */ /* 0x000f220000002600 */
[----:B------:R-:W-:-:S02]  /*13460*/  UISETP.NE.AND UP0, UPT, UR10, -0x1, UPT ;  /* 0xffffffff0a00788c */ /* 0x000fc4000bf05270 */
[----:B------:R-:W2:Y:S01]  /*13470*/  LDL.LU R4, [R1+0x2c] ;  /* 0x00002c0001047983 */ /* 0x000ea20000300800 */
[----:B------:R-:W-:Y:S01]  /*13480*/  ULDC.64 UR4, c[0x0][0x1e8] ;  /* 0x00007a0000047ab9 */ /* 0x000fe20000000a00 */
[----:B------:R-:W-:Y:S01]  /*13490*/  BSSY B0, `(.L_x_491) ;  /* 0x0000144000007945 */ /* 0x000fe20003800000 */
[----:B------:R-:W-:Y:S02]  /*134a0*/  ULDC.U8 UR9, c[0x0][0x329] ;  /* 0x0000ca4000097ab9 */ /* 0x000fe40000000000 */
[----:B------:R-:W-:Y:S01]  /*134b0*/  UISETP.NE.AND UP1, UPT, UR9, URZ, UPT ;  /* 0x0000003f0900728c */ /* 0x000fe2000bf25270 */
[----:B------:R-:W1:Y:S01]  /*134c0*/  S2UR UR11, SR_CTAID.Z ;  /* 0x00000000000b79c3 */ /* 0x000e620000002700 */
[----:B------:R-:W-:Y:S02]  /*134d0*/  ULDC UR8, c[0x0][0x214] ;  /* 0x0000850000087ab9 */ /* 0x000fe40000000800 */
[----:B------:R-:W-:Y:S02]  /*134e0*/  @UP0 UIMAD.WIDE.U32 UR14, UR10, UR4, URZ ;  /* 0x000000040a0e02a5 */ /* 0x000fe4000f8e003f */
[----:B------:R-:W-:-:S02]  /*134f0*/  UMOV UR24, URZ ;  /* 0x0000003f00187c82 */ /* 0x000fc40008000000 */
[----:B------:R-:W-:Y:S02]  /*13500*/  @UP0 UIMAD UR7, UR10, UR5, UR15 ;  /* 0x000000050a0702a4 */ /* 0x000fe4000f8e020f */
[----:B------:R-:W-:Y:S02]  /*13510*/  UMOV UR25, URZ ;  /* 0x0000003f00197c82 */ /* 0x000fe40008000000 */
[----:B------:R-:W-:Y:S02]  /*13520*/  ULDC.64 UR4, c[0x0][0x1e0] ;  /* 0x0000780000047ab9 */ /* 0x000fe40000000a00 */
[----:B------:R-:W-:Y:S01]  /*13530*/  @UP1 ULDC UR15, c[0x0][0x210] ;  /* 0x00008400000f1ab9 */ /* 0x000fe20000000800 */
[----:B---3--:R-:W-:Y:S01]  /*13540*/  SHF.R.S32.HI R138, RZ, 0x1f, R137 ;  /* 0x0000001fff8a7819 */ /* 0x008fe20000011489 */
[----:B----4-:R-:W-:Y:S02]  /*13550*/  @!UP0 USHF.R.S32.HI UR12, URZ, 0x1f, UR6 ;  /* 0x0000001f3f0c8899 */ /* 0x010fe40008011406 */
[----:B------:R-:W-:Y:S01]  /*13560*/  @!UP0 UIMAD.WIDE.U32 UR22, UR6, UR4, URZ ;  /* 0x00000004061682a5 */ /* 0x000fe2000f8e003f */
[CC--:B------:R-:W-:Y:S01]  /*13570*/  LEA.HI R6, R138.reuse, R137.reuse, RZ, 0x2 ;  /* 0x000000898a067211 */ /* 0x0c0fe200078f10ff */
[----:B------:R-:W-:Y:S01]  /*13580*/  @!UP0 UIMAD UR12, UR12, UR4, URZ ;  /* 0x000000040c0c82a4 */ /* 0x000fe2000f8e023f */
[----:B------:R-:W-:Y:S01]  /*13590*/  LEA.HI R136, R138, R137, RZ, 0x5 ;  /* 0x000000898a887211 */ /* 0x000fe200078f28ff */
[----:B------:R-:W-:-:S02]  /*135a0*/  @UP1 UIMAD UR15, UR15, UR8, URZ ;  /* 0x000000080f0f12a4 */ /* 0x000fc4000f8e023f */
[----:B------:R-:W-:Y:S01]  /*135b0*/  ULDC.U8 UR4, c[0x0][0x328] ;  /* 0x0000ca0000047ab9 */ /* 0x000fe20000000000 */
[----:B------:R-:W-:Y:S01]  /*135c0*/  SHF.R.S32.HI R7, RZ, 0x5, R136 ;  /* 0x00000005ff077819 */ /* 0x000fe20000011488 */
[----:B------:R-:W-:Y:S02]  /*135d0*/  UISETP.NE.AND UP2, UPT, UR4, URZ, UPT ;  /* 0x0000003f0400728c */ /* 0x000fe4000bf45270 */
[----:B------:R-:W-:Y:S02]  /*135e0*/  @!UP0 UIMAD UR12, UR6, UR5, UR12 ;  /* 0x00000005060c82a4 */ /* 0x000fe4000f8e020c */
[----:B------:R-:W-:Y:S01]  /*135f0*/  UISETP.NE.OR UP3, UPT, UR9, URZ, !UP2 ;  /* 0x0000003f0900728c */ /* 0x000fe2000d765670 */
[----:B------:R-:W3:Y:S01]  /*13600*/  S2UR UR9, SR_CTAID.X ;  /* 0x00000000000979c3 */ /* 0x000ee20000002500 */
[----:B------:R-:W-:Y:S02]  /*13610*/  ULDC UR5, c[0x0][0x234] ;  /* 0x00008d0000057ab9 */ /* 0x000fe40000000800 */
[----:B------:R-:W-:-:S02]  /*13620*/  @!UP1 USEL UR15, UR8, UR5, !UP2 ;  /* 0x00000005080f9287 */ /* 0x000fc4000d000000 */
[----:B------:R-:W-:Y:S02]  /*13630*/  ULDC UR4, c[0x0][0x1c0] ;  /* 0x0000700000047ab9 */ /* 0x000fe40000000800 */
[----:B------:R-:W-:Y:S02]  /*13640*/  @UP1 UMOV UR17, 0x1 ;  /* 0x0000000100111882 */ /* 0x000fe40000000000 */
[----:B------:R-:W-:Y:S02]  /*13650*/  @!UP1 UIMAD UR17, UR15, UR4, URZ ;  /* 0x000000040f1192a4 */ /* 0x000fe4000f8e023f */
[----:B------:R-:W-:Y:S02]  /*13660*/  @!UP3 UIMAD UR8, UR6, UR8, URZ ;  /* 0x000000080608b2a4 */ /* 0x000fe4000f8e023f */
[----:B------:R-:W-:Y:S02]  /*13670*/  @UP1 ULDC UR20, c[0x0][0x210] ;  /* 0x0000840000141ab9 */ /* 0x000fe40000000800 */
[----:B------:R-:W-:-:S02]  /*13680*/  UIMAD UR5, UR6, UR17, URZ ;  /* 0x00000011060572a4 */ /* 0x000fc4000f8e023f */
[----:B------:R-:W-:Y:S02]  /*13690*/  @!UP1 UMOV UR20, 0x1 ;  /* 0x0000000100149882 */ /* 0x000fe40000000000 */
[----:B------:R-:W-:Y:S02]  /*136a0*/  @!UP3 USEL UR8, UR8, UR10, !UP0 ;  /* 0x0000000a0808b287 */ /* 0x000fe4000c000000 */
[----:B------:R-:W-:Y:S02]  /*136b0*/  USEL UR5, UR5, URZ, UP3 ;  /* 0x0000003f05057287 */ /* 0x000fe40009800000 */
[----:B------:R-:W-:Y:S02]  /*136c0*/  @!UP3 USHF.R.S32.HI UR25, URZ, 0x1f, UR8 ;  /* 0x0000001f3f19b899 */ /* 0x000fe40008011408 */
[----:B---3--:R-:W-:Y:S02]  /*136d0*/  UIMAD UR4, UR9, UR20, URZ ;  /* 0x00000014090472a4 */ /* 0x008fe4000f8e023f */
[----:B-1----:R-:W-:-:S02]  /*136e0*/  UIMAD UR15, UR11, UR15, UR5 ;  /* 0x0000000f0b0f72a4 */ /* 0x002fc4000f8e0205 */
[----:B------:R-:W-:Y:S02]  /*136f0*/  USHF.L.U32 UR4, UR4, 0x6, URZ ;  /* 0x0000000604047899 */ /* 0x000fe4000800063f */
[----:B------:R-:W-:Y:S02]  /*13700*/  @!UP3 UMOV UR24, UR8 ;  /* 0x000000080018bc82 */ /* 0x000fe40008000000 */
[----:B------:R-:W-:Y:S02]  /*13710*/  USHF.R.S32.HI UR5, URZ, 0x1f, UR4 ;  /* 0x0000001f3f057899 */ /* 0x000fe40008011404 */
[----:B------:R-:W-:Y:S02]  /*13720*/  USHF.R.S32.HI UR6, URZ, 0x1f, UR15 ;  /* 0x0000001f3f067899 */ /* 0x000fe4000801140f */
[----:B------:R-:W-:Y:S02]  /*13730*/  UIADD3 UR4, UP2, UP1, UR4, UR24, UR15 ;  /* 0x0000001804047290 */ /* 0x000fe4000f95e00f */
[----:B------:R-:W-:-:S02]  /*13740*/  @!UP0 UIADD3 UR7, UR23, UR12, URZ ;  /* 0x0000000c17078290 */ /* 0x000fc4000fffe03f */
[----:B------:R-:W-:Y:S02]  /*13750*/  UIADD3.X UR5, UR5, UR25, UR6, UP2, UP1 ;  /* 0x0000001905057290 */ /* 0x000fe400097e2406 */
[----:B------:R-:W-:Y:S01]  /*13760*/  @!UP0 UMOV UR14, UR22 ;  /* 0x00000016000e8c82 */ /* 0x000fe20008000000 */
[----:B--2---:R-:W1:Y:S04]  /*13770*/  SHFL.BFLY PT, R2, R5, 0x2, 0x1f ;  /* 0x0c401f0005027f89 */ /* 0x004e6800000e0000 */
[----:B------:R-:W2:Y:S01]  /*13780*/  SHFL.BFLY PT, R0, R4, 0x2, 0x1f ;  /* 0x0c401f0004007f89 */ /* 0x000ea200000e0000 */
[----:B-1----:R-:W-:-:S05]  /*13790*/  FADD.FTZ R2, R2, R5 ;  /* 0x0000000502027221 */ /* 0x002fca0000010000 */
[----:B------:R-:W1:Y:S01]  /*137a0*/  SHFL.BFLY PT, R5, R2, 0x1, 0x1f ;  /* 0x0c201f0002057f89 */ /* 0x000e6200000e0000 */
[----:B--2---:R-:W-:-:S05]  /*137b0*/  FADD.FTZ R0, R0, R4 ;  /* 0x0000000400007221 */ /* 0x004fca0000010000 */
[----:B------:R-:W2:Y:S01]  /*137c0*/  SHFL.BFLY PT, R4, R0, 0x1, 0x1f ;  /* 0x0c201f0000047f89 */ /* 0x000ea200000e0000 */
[----:B-1----:R-:W-:Y:S01]  /*137d0*/  FADD.FTZ R118, R2, R5 ;  /* 0x0000000502767221 */ /* 0x002fe20000010000 */
[----:B------:R-:W-:Y:S02]  /*137e0*/  MOV R2, 0x3f800000 ;  /* 0x3f80000000027802 */ /* 0x000fe40000000f00 */
[----:B------:R-:W-:Y:S02]  /*137f0*/  SHF.R.S32.HI R5, RZ, 0x1f, R6 ;  /* 0x0000001fff057819 */ /* 0x000fe40000011406 */
[----:B------:R-:W-:Y:S01]  /*13800*/  FSETP.NE.FTZ.AND P4, PT, R118, RZ, PT ;  /* 0x000000ff7600720b */ /* 0x000fe20003f95000 */
[----:B--2---:R-:W-:Y:S01]  /*13810*/  FADD.FTZ R117, R0, R4 ;  /* 0x0000000400757221 */ /* 0x004fe20000010000 */
[----:B------:R-:W-:Y:S02]  /*13820*/  MOV R4, 0x3f800000 ;  /* 0x3f80000000047802 */ /* 0x000fe40000000f00 */
[----:B------:R-:W-:-:S02]  /*13830*/  SHF.R.S32.HI R0, RZ, 0x2, R6 ;  /* 0x00000002ff007819 */ /* 0x000fc40000011406 */
[----:B------:R-:W-:Y:S02]  /*13840*/  FSETP.NE.FTZ.AND P3, PT, R117, RZ, PT ;  /* 0x000000ff7500720b */ /* 0x000fe40003f75000 */
[----:B------:R-:W-:Y:S02]  /*13850*/  LOP3.LUT R6, R6, 0x3ffffffc, RZ, 0xc0, !PT ;  /* 0x3ffffffc06067812 */ /* 0x000fe400078ec0ff */
[----:B------:R-:W-:-:S03]  /*13860*/  LEA.HI R5, R5, R0, RZ, 0x3 ;  /* 0x0000000005057211 */ /* 0x000fc600078f18ff */
[----:B------:R-:W1:Y:S01]  /*13870*/  @P4 MUFU.RCP R2, R118 ;  /* 0x0000007600024308 */ /* 0x000e620000001000 */
[----:B------:R-:W-:Y:S02]  /*13880*/  IADD3 R6, -R6, R137, RZ ;  /* 0x0000008906067210 */ /* 0x000fe40007ffe1ff */
[----:B------:R-:W-:Y:S02]  /*13890*/  LOP3.LUT R5, R5, 0xfffffff8, RZ, 0xc0, !PT ;  /* 0xfffffff805057812 */ /* 0x000fe400078ec0ff */
[----:B------:R-:W-:Y:S02]  /*138a0*/  LEA R119, R7, R6, 0x9 ;  /* 0x0000000607777211 */ /* 0x000fe400078e48ff */
[----:B------:R-:W-:Y:S01]  /*138b0*/  IADD3 R7, R0, -R5, RZ ;  /* 0x8000000500077210 */ /* 0x000fe20007ffe0ff */
[----:B------:R-:W2:Y:S03]  /*138c0*/  @P3 MUFU.RCP R4, R117 ;  /* 0x0000007500043308 */ /* 0x000ea60000001000 */
[----:B------:R-:W-:Y:S01]  /*138d0*/  R2P PR, R7, 0x6 ;  /* 0x0000000607007804 */ /* 0x000fe20000000000 */
[----:B-1----:R-:W-:-:S04]  /*138e0*/  FMUL.FTZ R2, R2, c[0x0][0x2dc] ;  /* 0x0000b70002027a20 */ /* 0x002fc80000410000 */
[C---:B------:R-:W-:Y:S02]  /*138f0*/  FMUL.FTZ R9, R2.reuse, R52 ;  /* 0x0000003402097220 */ /* 0x040fe40000410000 */
[----:B------:R-:W-:Y:S02]  /*13900*/  FMUL.FTZ R52, R2, R53 ;  /* 0x0000003502347220 */ /* 0x000fe40000410000 */
[----:B--2---:R-:W-:Y:S02]  /*13910*/  FMUL.FTZ R0, R4, c[0x0][0x2dc] ;  /* 0x0000b70004007a20 */ /* 0x004fe40000410000 */
[----:B------:R-:W-:Y:S01]  /*13920*/  FMUL.FTZ R8, R2, R37 ;  /* 0x0000002502087220 */ /* 0x000fe20000410000 */
[----:B------:R-:W-:Y:S01]  /*13930*/  F2FP.BF16.PACK_AB R52, R52, R9 ;  /* 0x000000093434723e */ /* 0x000fe200000010ff */
[C---:B------:R-:W-:Y:S01]  /*13940*/  FMUL.FTZ R11, R2.reuse, R41 ;  /* 0x00000029020b7220 */ /* 0x040fe20000410000 */
[----:B------:R-:W-:Y:S01]  /*13950*/  MOV R9, 0x20 ;  /* 0x0000002000097802 */ /* 0x000fe20000000f00 */
[----:B------:R-:W-:-:S02]  /*13960*/  FMUL.FTZ R13, R2, R45 ;  /* 0x0000002d020d7220 */ /* 0x000fc40000410000 */
[----:B------:R-:W-:Y:S01]  /*13970*/  FMUL.FTZ R15, R2, R49 ;  /* 0x00000031020f7220 */ /* 0x000fe20000410000 */
[----:B------:R-:W-:Y:S01]  /*13980*/  SEL R9, R9, 0xffffffe0, !P1 ;  /* 0xffffffe009097807 */ /* 0x000fe20004800000 */
[C---:B------:R-:W-:Y:S02]  /*13990*/  FMUL.FTZ R12, R0.reuse, R39 ;  /* 0x00000027000c7220 */ /* 0x040fe40000410000 */
[C---:B------:R-:W-:Y:S02]  /*139a0*/  FMUL.FTZ R14, R0.reuse, R43 ;  /* 0x0000002b000e7220 */ /* 0x040fe40000410000 */
[C---:B------:R-:W-:Y:S02]  /*139b0*/  FMUL.FTZ R16, R0.reuse, R47 ;  /* 0x0000002f00107220 */ /* 0x040fe40000410000 */
[C---:B------:R-:W-:Y:S02]  /*139c0*/  FMUL.FTZ R53, R0.reuse, R51 ;  /* 0x0000003300357220 */ /* 0x040fe40000410000 */
[----:B------:R-:W-:-:S02]  /*139d0*/  FMUL.FTZ R122, R0, R122 ;  /* 0x0000007a007a7220 */ /* 0x000fc40000410000 */
[C---:B------:R-:W-:Y:S02]  /*139e0*/  FMUL.FTZ R4, R0.reuse, R123 ;  /* 0x0000007b00047220 */ /* 0x040fe40000410000 */
[C---:B------:R-:W-:Y:S02]  /*139f0*/  FMUL.FTZ R126, R0.reuse, R126 ;  /* 0x0000007e007e7220 */ /* 0x040fe40000410000 */
[----:B------:R-:W-:Y:S01]  /*13a00*/  FMUL.FTZ R10, R0, R127 ;  /* 0x0000007f000a7220 */ /* 0x000fe20000410000 */
[----:B------:R-:W-:Y:S01]  /*13a10*/  F2FP.BF16.PACK_AB R4, R4, R122 ;  /* 0x0000007a0404723e */ /* 0x000fe200000010ff */
[C---:B------:R-:W-:Y:S02]  /*13a20*/  FMUL.FTZ R38, R0.reuse, R38 ;  /* 0x0000002600267220 */ /* 0x040fe40000410000 */
        /* <DEDUP_REMOVED lines=53> */
[C---:B-----5:R-:W-:Y:S01]  /*13d80*/  FMUL.FTZ R21, R0.reuse, R107 ;  /* 0x0000006b00157220 */ /* 0x060fe20000410000 */
[----:B------:R-:W-:Y:S01]  /*13d90*/  F2FP.BF16.PACK_AB R23, R23, R134 ;  /* 0x000000861717723e */ /* 0x000fe200000010ff */
[----:B------:R-:W-:-:S02]  /*13da0*/  FMUL.FTZ R110, R0, R110 ;  /* 0x0000006e006e7220 */ /* 0x000fc40000410000 */
[C---:B------:R-:W-:Y:S01]  /*13db0*/  FMUL.FTZ R19, R0.reuse, R111 ;  /* 0x0000006f00137220 */ /* 0x040fe20000410000 */
[----:B------:R-:W-:Y:S01]  /*13dc0*/  F2FP.BF16.PACK_AB R21, R21, R106 ;  /* 0x0000006a1515723e */ /* 0x000fe200000010ff */
[C---:B------:R-:W-:Y:S02]  /*13dd0*/  FMUL.FTZ R114, R0.reuse, R114 ;  /* 0x0000007200727220 */ /* 0x040fe40000410000 */
[----:B------:R-:W-:Y:S01]  /*13de0*/  FMUL.FTZ R17, R0, R115 ;  /* 0x0000007300117220 */ /* 0x000fe20000410000 */
[----:B------:R-:W-:Y:S01]  /*13df0*/  SHF.L.U32 R0, R7, 0x6, RZ ;  /* 0x0000000607007819 */ /* 0x000fe200000006ff */
[C---:B------:R-:W-:Y:S01]  /*13e00*/  FMUL.FTZ R24, R2.reuse, R36 ;  /* 0x0000002402187220 */ /* 0x040fe20000410000 */
[----:B------:R-:W-:Y:S01]  /*13e10*/  F2FP.BF16.PACK_AB R19, R19, R110 ;  /* 0x0000006e1313723e */ /* 0x000fe200000010ff */
[----:B------:R-:W-:Y:S01]  /*13e20*/  FMUL.FTZ R22, R2, R40 ;  /* 0x0000002802167220 */ /* 0x000fe20000410000 */
[----:B------:R-:W-:Y:S01]  /*13e30*/  LOP3.LUT R0, R0, 0x1c0, RZ, 0xc0, !PT ;  /* 0x000001c000007812 */ /* 0x000fe200078ec0ff */
[----:B------:R-:W-:Y:S01]  /*13e40*/  FMUL.FTZ R20, R2, R44 ;  /* 0x0000002c02147220 */ /* 0x000fe20000410000 */
[----:B------:R-:W-:Y:S01]  /*13e50*/  F2FP.BF16.PACK_AB R8, R8, R24 ;  /* 0x000000180808723e */ /* 0x000fe200000010ff */
[----:B------:R-:W-:Y:S01]  /*13e60*/  FMUL.FTZ R18, R2, R48 ;  /* 0x0000003002127220 */ /* 0x000fe20000410000 */
[----:B------:R-:W-:Y:S01]  /*13e70*/  LEA.HI R0, R0, R0, RZ, 0x1d ;  /* 0x0000000000007211 */ /* 0x000fe200078fe8ff */
[C---:B------:R-:W-:Y:S01]  /*13e80*/  FMUL.FTZ R120, R2.reuse, R120 ;  /* 0x0000007802787220 */ /* 0x040fe20000410000 */
[----:B------:R-:W-:Y:S01]  /*13e90*/  F2FP.BF16.PACK_AB R11, R11, R22 ;  /* 0x000000160b0b723e */ /* 0x000fe200000010ff */
[C---:B------:R-:W-:Y:S01]  /*13ea0*/  FMUL.FTZ R5, R2.reuse, R121 ;  /* 0x0000007902057220 */ /* 0x040fe20000410000 */
[----:B------:R-:W-:Y:S01]  /*13eb0*/  LEA R0, R119, R0, 0x1 ;  /* 0x0000000077007211 */ /* 0x000fe200078e08ff */
[C---:B------:R-:W-:Y:S01]  /*13ec0*/  FMUL.FTZ R124, R2.reuse, R124 ;  /* 0x0000007c027c7220 */ /* 0x040fe20000410000 */
[----:B------:R-:W-:Y:S01]  /*13ed0*/  F2FP.BF16.PACK_AB R13, R13, R20 ;  /* 0x000000140d0d723e */ /* 0x000fe200000010ff */
[----:B------:R-:W-:Y:S01]  /*13ee0*/  FMUL.FTZ R6, R2, R125 ;  /* 0x0000007d02067220 */ /* 0x000fe20000410000 */
[----:B------:R-:W-:Y:S01]  /*13ef0*/  SHF.L.U32 R0, R0, 0x1, RZ ;  /* 0x0000000100007819 */ /* 0x000fe200000006ff */
[C---:B------:R-:W-:Y:S01]  /*13f00*/  FMUL.FTZ R56, R2.reuse, R56 ;  /* 0x0000003802387220 */ /* 0x040fe20000410000 */
[----:B------:R-:W-:Y:S01]  /*13f10*/  F2FP.BF16.PACK_AB R5, R5, R120 ;  /* 0x000000780505723e */ /* 0x000fe200000010ff */
[----:B------:R-:W-:Y:S01]  /*13f20*/  FMUL.FTZ R57, R2, R57 ;  /* 0x0000003902397220 */ /* 0x000fe20000410000 */
[----:B------:R-:W-:Y:S01]  /*13f30*/  F2FP.BF16.PACK_AB R6, R6, R124 ;  /* 0x0000007c0606723e */ /* 0x000fe200000010ff */
[C---:B------:R-:W-:Y:S01]  /*13f40*/  FMUL.FTZ R60, R2.reuse, R60 ;  /* 0x0000003c023c7220 */ /* 0x040fe20000410000 */
[----:B------:R1:W-:Y:S01]  /*13f50*/  STS [R0+0x400], R4 ;  /* 0x0004000400007388 */ /* 0x0003e20000000800 */
[C---:B------:R-:W-:Y:S01]  /*13f60*/  FMUL.FTZ R48, R2.reuse, R61 ;  /* 0x0000003d02307220 */ /* 0x040fe20000410000 */
[----:B------:R-:W-:Y:S01]  /*13f70*/  F2FP.BF16.PACK_AB R15, R15, R18 ;  /* 0x000000120f0f723e */ /* 0x000fe200000010ff */
[C---:B------:R-:W-:Y:S01]  /*13f80*/  FMUL.FTZ R64, R2.reuse, R64 ;  /* 0x0000004002407220 */ /* 0x040fe20000410000 */
[----:B------:R2:W-:Y:S01]  /*13f90*/  STS [R0], R5 ;  /* 0x0000000500007388 */ /* 0x0005e20000000800 */
[C---:B------:R-:W-:Y:S01]  /*13fa0*/  FMUL.FTZ R65, R2.reuse, R65 ;  /* 0x0000004102417220 */ /* 0x040fe20000410000 */
[----:B------:R-:W-:Y:S01]  /*13fb0*/  F2FP.BF16.PACK_AB R50, R57, R56 ;  /* 0x000000383932723e */ /* 0x000fe200000010ff */
[----:B------:R-:W-:Y:S01]  /*13fc0*/  FMUL.FTZ R68, R2, R68 ;  /* 0x0000004402447220 */ /* 0x000fe20000410000 */
[----:B------:R-:W-:Y:S01]  /*13fd0*/  F2FP.BF16.PACK_AB R48, R48, R60 ;  /* 0x0000003c3030723e */ /* 0x000fe200000010ff */
[C---:B------:R-:W-:Y:S01]  /*13fe0*/  FMUL.FTZ R44, R2.reuse, R69 ;  /* 0x00000045022c7220 */ /* 0x040fe20000410000 */
[----:B------:R-:W-:Y:S01]  /*13ff0*/  F2FP.BF16.PACK_AB R46, R65, R64 ;  /* 0x00000040412e723e */ /* 0x000fe200000010ff */
[C---:B------:R-:W-:Y:S01]  /*14000*/  FMUL.FTZ R72, R2.reuse, R72 ;  /* 0x0000004802487220 */ /* 0x040fe20000410000 */
[----:B------:R-:W-:Y:S01]  /*14010*/  F2FP.BF16.PACK_AB R17, R17, R114 ;  /* 0x000000721111723e */ /* 0x000fe200000010ff */
[----:B------:R-:W-:Y:S01]  /*14020*/  FMUL.FTZ R73, R2, R73 ;  /* 0x0000004902497220 */ /* 0x000fe20000410000 */
[----:B------:R-:W-:Y:S01]  /*14030*/  F2FP.BF16.PACK_AB R44, R44, R68 ;  /* 0x000000442c2c723e */ /* 0x000fe200000010ff */
[----:B------:R-:W-:-:S02]  /*14040*/  FMUL.FTZ R76, R2, R76 ;  /* 0x0000004c024c7220 */ /* 0x000fc40000410000 */
[C---:B------:R-:W-:Y:S01]  /*14050*/  FMUL.FTZ R40, R2.reuse, R77 ;  /* 0x0000004d02287220 */ /* 0x040fe20000410000 */
[----:B------:R-:W-:Y:S01]  /*14060*/  F2FP.BF16.PACK_AB R42, R73, R72 ;  /* 0x00000048492a723e */ /* 0x000fe200000010ff */
[C---:B------:R-:W-:Y:S02]  /*14070*/  FMUL.FTZ R80, R2.reuse, R80 ;  /* 0x0000005002507220 */ /* 0x040fe40000410000 */
[----:B------:R-:W-:Y:S01]  /*14080*/  FMUL.FTZ R81, R2, R81 ;  /* 0x0000005102517220 */ /* 0x000fe20000410000 */
[----:B------:R-:W-:Y:S01]  /*14090*/  F2FP.BF16.PACK_AB R40, R40, R76 ;  /* 0x0000004c2828723e */ /* 0x000fe200000010ff */
[C---:B------:R-:W-:Y:S02]  /*140a0*/  FMUL.FTZ R84, R2.reuse, R84 ;  /* 0x0000005402547220 */ /* 0x040fe40000410000 */
[----:B------:R-:W-:Y:S01]  /*140b0*/  FMUL.FTZ R36, R2, R85 ;  /* 0x0000005502247220 */ /* 0x000fe20000410000 */
[----:B-1----:R-:W-:Y:S01]  /*140c0*/  IADD3 R4, R0, R9, RZ ;  /* 0x0000000900047210 */ /* 0x002fe20007ffe0ff */
[C---:B------:R-:W-:Y:S01]  /*140d0*/  FMUL.FTZ R88, R2.reuse, R88 ;  /* 0x0000005802587220 */ /* 0x040fe20000410000 */
        /* <DEDUP_REMOVED lines=25> */
[----:B------:R-:W-:Y:S01]  /*14270*/  FMUL.FTZ R113, R2, R113 ;  /* 0x0000007102717220 */ /* 0x000fe20000410000 */
[----:B------:R-:W-:Y:S02]  /*14280*/  LOP3.LUT R2, R7, 0x1, RZ, 0xc0, !PT ;  /* 0x0000000107027812 */ /* 0x000fe400078ec0ff */
[----:B------:R-:W-:Y:S02]  /*14290*/  MOV R7, 0x40 ;  /* 0x0000004000077802 */ /* 0x000fe40000000f00 */
[----:B------:R-:W-:Y:S02]  /*142a0*/  ISETP.NE.U32.AND P0, PT, R2, 0x1, PT ;  /* 0x000000010200780c */ /* 0x000fe40003f05070 */
[----:B------:R-:W-:-:S02]  /*142b0*/  IADD3 R2, R0, -0x10, RZ ;  /* 0xfffffff000027810 */ /* 0x000fc40007ffe0ff */
[----:B------:R-:W-:Y:S02]  /*142c0*/  SEL R7, R7, 0xffffffc0, !P2 ;  /* 0xffffffc007077807 */ /* 0x000fe40005000000 */
[----:B------:R-:W-:Y:S02]  /*142d0*/  F2FP.BF16.PACK_AB R20, R109, R108 ;  /* 0x0000006c6d14723e */ /* 0x000fe400000010ff */
[----:B--2---:R-:W-:Y:S02]  /*142e0*/  IADD3 R5, R4, R7, RZ ;  /* 0x0000000704057210 */ /* 0x004fe40007ffe0ff */
[----:B------:R-:W-:-:S03]  /*142f0*/  F2FP.BF16.PACK_AB R18, R113, R112 ;  /* 0x000000707112723e */ /* 0x000fc600000010ff */
[----:B------:R-:W-:-:S04]  /*14300*/  @P0 IADD3 R2, R0, 0x10, RZ ;  /* 0x0000001000020810 */ /* 0x000fc80007ffe0ff */
[----:B------:R-:W-:Y:S01]  /*14310*/  IADD3 R9, R9, R2, RZ ;  /* 0x0000000209097210 */ /* 0x000fe20007ffe0ff */
[----:B------:R1:W-:Y:S04]  /*14320*/  STS [R2], R6 ;  /* 0x0000000602007388 */ /* 0x0003e80000000800 */
[----:B------:R-:W-:Y:S04]  /*14330*/  STS [R2+0x400], R10 ;  /* 0x0004000a02007388 */ /* 0x000fe80000000800 */
[----:B------:R2:W-:Y:S04]  /*14340*/  STS [R4], R8 ;  /* 0x0000000804007388 */ /* 0x0005e80000000800 */
[----:B------:R-:W-:Y:S04]  /*14350*/  STS [R4+0x400], R12 ;  /* 0x0004000c04007388 */ /* 0x000fe80000000800 */
[----:B------:R-:W-:Y:S04]  /*14360*/  STS [R9], R11 ;  /* 0x0000000b09007388 */ /* 0x000fe80000000800 */
[----:B------:R-:W-:Y:S01]  /*14370*/  STS [R9+0x400], R14 ;  /* 0x0004000e09007388 */ /* 0x000fe20000000800 */
[----:B-1----:R-:W-:-:S05]  /*14380*/  IADD3 R6, R0, R7, RZ ;  /* 0x0000000700067210 */ /* 0x002fca0007ffe0ff */
[----:B------:R-:W-:Y:S01]  /*14390*/  STS [R6], R13 ;  /* 0x0000000d06007388 */ /* 0x000fe20000000800 */
[----:B--2---:R-:W-:-:S03]  /*143a0*/  IADD3 R8, R7, R2, RZ ;  /* 0x0000000207087210 */ /* 0x004fc60007ffe0ff */
[----:B------:R-:W-:Y:S01]  /*143b0*/  STS [R6+0x400], R16 ;  /* 0x0004001006007388 */ /* 0x000fe20000000800 */
[----:B------:R-:W-:-:S03]  /*143c0*/  IADD3 R7, R9, R7, RZ ;  /* 0x0000000709077210 */ /* 0x000fc60007ffe0ff */
        /* <DEDUP_REMOVED lines=24> */
[----:B------:R-:W-:Y:S04]  /*14550*/  STS [R2+0x4000], R30 ;  /* 0x0040001e02007388 */ /* 0x000fe80000000800 */
[----:B------:R2:W-:Y:S04]  /*14560*/  STS [R2+0x4400], R29 ;  /* 0x0044001d02007388 */ /* 0x0005e80000000800 */
[----:B------:R-:W-:Y:S04]  /*14570*/  STS [R4+0x4000], R28 ;  /* 0x0040001c04007388 */ /* 0x000fe80000000800 */
[----:B------:R3:W-:Y:S04]  /*14580*/  STS [R4+0x4400], R27 ;  /* 0x0044001b04007388 */ /* 0x0007e80000000800 */
[----:B------:R-:W-:Y:S04]  /*14590*/  STS [R9+0x4000], R26 ;  /* 0x0040001a09007388 */ /* 0x000fe80000000800 */
[----:B------:R-:W-:Y:S01]  /*145a0*/  STS [R9+0x4400], R25 ;  /* 0x0044001909007388 */ /* 0x000fe20000000800 */
[----:B-1----:R-:W-:-:S03]  /*145b0*/  LOP3.LUT R0, R136, 0xffffffe0, RZ, 0xc0, !PT ;  /* 0xffffffe088007812 */ /* 0x002fc600078ec0ff */
[----:B------:R-:W-:Y:S01]  /*145c0*/  STS [R6+0x4000], R24 ;  /* 0x0040001806007388 */ /* 0x000fe20000000800 */
[----:B------:R-:W-:-:S03]  /*145d0*/  IADD3 R0, R137, -R0, RZ ;  /* 0x8000000089007210 */ /* 0x000fc60007ffe0ff */
[----:B------:R-:W-:Y:S01]  /*145e0*/  STS [R6+0x4400], R23 ;  /* 0x0044001706007388 */ /* 0x000fe20000000800 */
[----:B--2---:R-:W1:Y:S01]  /*145f0*/  @P4 MUFU.LG2 R2, R118 ;  /* 0x0000007600024308 */ /* 0x004e620000000c00 */
[----:B------:R-:W-:Y:S02]  /*14600*/  LOP3.LUT P0, RZ, R0, 0x3, RZ, 0xc0, !PT ;  /* 0x0000000300ff7812 */ /* 0x000fe4000780c0ff */
[----:B------:R-:W-:Y:S04]  /*14610*/  STS [R8+0x4000], R22 ;  /* 0x0040001608007388 */ /* 0x000fe80000000800 */
[----:B------:R2:W-:Y:S01]  /*14620*/  STS [R8+0x4400], R21 ;  /* 0x0044001508007388 */ /* 0x0005e20000000800 */
[----:B---3--:R-:W3:Y:S03]  /*14630*/  @P3 MUFU.LG2 R4, R117 ;  /* 0x0000007500043308 */ /* 0x008ee60000000c00 */
[----:B------:R-:W-:Y:S04]  /*14640*/  STS [R5+0x4000], R20 ;  /* 0x0040001405007388 */ /* 0x000fe80000000800 */
[----:B------:R-:W-:Y:S01]  /*14650*/  STS [R5+0x4400], R19 ;  /* 0x0044001305007388 */ /* 0x000fe20000000800 */
[----:B-1----:R-:W-:-:S03]  /*14660*/  @P4 FMUL.FTZ R2, R2, 0.69314718246459960938 ;  /* 0x3f31721802024820 */ /* 0x002fc60000410000 */
[----:B------:R-:W-:Y:S04]  /*14670*/  STS [R7+0x4000], R18 ;  /* 0x0040001207007388 */ /* 0x000fe80000000800 */
[----:B------:R1:W-:Y:S01]  /*14680*/  STS [R7+0x4400], R17 ;  /* 0x0044001107007388 */ /* 0x0003e20000000800 */
[----:B---3--:R-:W-:-:S03]  /*14690*/  @P3 FMUL.FTZ R0, R4, 0.69314718246459960938 ;  /* 0x3f31721804003820 */ /* 0x008fc60000410000 */
[----:B------:R-:W-:Y:S01]  /*146a0*/  BAR.SYNC.DEFER_BLOCKING 0x0 ;  /* 0x0000000000007b1d */ /* 0x000fe20000010000 */
[----:B--2---:R-:W-:Y:S01]  /*146b0*/  MOV R8, 0x7f800000 ;  /* 0x7f80000000087802 */ /* 0x004fe20000000f00 */
[----:B------:R-:W-:Y:S01]  /*146c0*/  @P3 FFMA.FTZ R8, R3, c[0x0][0x238], R0 ;  /* 0x00008e0003083a23 */ /* 0x000fe20000010000 */
[----:B-1----:R-:W-:Y:S01]  /*146d0*/  MOV R7, 0x7f800000 ;  /* 0x7f80000000077802 */ /* 0x002fe20000000f00 */
[----:B------:R-:W-:Y:S02]  /*146e0*/  @P4 FFMA.FTZ R7, R116, c[0x0][0x238], R2 ;  /* 0x00008e0074074a23 */ /* 0x000fe40000010002 */
        /* <DEDUP_REMOVED lines=13> */
[----:B--23--:R-:W2:Y:S01]  /*147c0*/  LDL.LU R139, [R1+0xcc] ;  /* 0x0000cc00018b7983 */ /* 0x00cea20000300800 */
[----:B------:R-:W-:Y:S01]  /*147d0*/  UIMAD UR6, UR9, -0x40, UR16 ;  /* 0xffffffc0090678a4 */ /* 0x000fe2000f8e0210 */
[----:B--2---:R-:W-:-:S05]  /*147e0*/  IADD3 R0, R139, 0x8, RZ ;  /* 0x000000088b007810 */ /* 0x004fca0007ffe0ff */
        /* <DEDUP_REMOVED lines=14> */
.L_x_492:
[----:B--23--:R-:W-:Y:S05]  /*148d0*/  BSYNC B0 ;  /* 0x0000000000007941 */ /* 0x00cfea0003800000 */
.L_x_491:
[----:B------:R-:W2:Y:S04]  /*148e0*/  LDL.64 R64, [R1+0x38] ;  /* 0x0000380001407983 */ /* 0x000ea80000100a00 */
[----:B------:R3:W5:Y:S04]  /*148f0*/  LDL R14, [R1+0x44] ;  /* 0x00004400010e7983 */ /* 0x0007680000100800 */
[----:B------:R3:W5:Y:S01]  /*14900*/  LDL R13, [R1+0x50] ;  /* 0x00005000010d7983 */ /* 0x0007620000100800 */
[----:B------:R-:W-:Y:S01]  /*14910*/  LEA.HI R12, R138, R137, RZ, 0x3 ;  /* 0x000000898a0c7211 */ /* 0x000fe200078f18ff */
[----:B------:R-:W-:Y:S01]  /*14920*/  UIMAD UR9, UR9, -0x40, UR16 ;  /* 0xffffffc0090978a4 */ /* 0x000fe2000f8e0210 */
[----:B------:R-:W-:Y:S01]  /*14930*/  BSSY B0, `(.L_x_493) ;  /* 0x0000022000007945 */ /* 0x000fe20003800000 */
[----:B------:R-:W4:Y:S01]  /*14940*/  S2R R0, SR_TID.X ;  /* 0x0000000000007919 */ /* 0x000f220000002100 */
[----:B------:R-:W-:Y:S01]  /*14950*/  SHF.R.S32.HI R3, RZ, 0x3, R12 ;  /* 0x00000003ff037819 */ /* 0x000fe2000001140c */
[----:B------:R-:W-:-:S02]  /*14960*/  USHF.R.S32.HI UR6, URZ, 0x1f, UR11 ;  /* 0x0000001f3f067899 */ /* 0x000fc4000801140b */
[----:B------:R-:W1:Y:S01]  /*14970*/  S2R R10, SR_CTAID.Z ;  /* 0x00000000000a7919 */ /* 0x000e620000002700 */
[----:B------:R-:W-:Y:S02]  /*14980*/  ULDC.64 UR4, c[0x0][0x1f0] ;  /* 0x00007c0000047ab9 */ /* 0x000fe40000000a00 */
[----:B------:R-:W-:-:S04]  /*14990*/  UIMAD UR4, UR6, UR4, URZ ;  /* 0x00000004060472a4 */ /* 0x000fc8000f8e023f */
[----:B------:R-:W-:Y:S01]  /*149a0*/  UIMAD UR4, UR11, UR5, UR4 ;  /* 0x000000050b0472a4 */ /* 0x000fe2000f8e0204 */
[----:B----4-:R-:W-:-:S04]  /*149b0*/  SHF.R.S32.HI R2, RZ, 0x1f, R0 ;  /* 0x0000001fff027819 */ /* 0x010fc80000011400 */
[----:B------:R-:W-:-:S04]  /*149c0*/  LEA.HI R2, R2, R0, RZ, 0x3 ;  /* 0x0000000002027211 */ /* 0x000fc800078f18ff */
[----:B------:R-:W-:Y:S02]  /*149d0*/  SHF.R.S32.HI R2, RZ, 0x3, R2 ;  /* 0x00000003ff027819 */ /* 0x000fe40000011402 */
[----:B--2---:R-:W-:Y:S02]  /*149e0*/  SHF.R.S32.HI R0, RZ, 0x1f, R64 ;  /* 0x0000001fff007819 */ /* 0x004fe40000011440 */
[----:B------:R-:W-:-:S04]  /*149f0*/  IADD3 R4, P0, R64, UR14, RZ ;  /* 0x0000000e40047c10 */ /* 0x000fc8000ff1e0ff */
[----:B------:R-:W-:Y:S01]  /*14a00*/  IADD3.X R5, R0, UR7, RZ, P0, !PT ;  /* 0x0000000700057c10 */ /* 0x000fe200087fe4ff */
[----:B------:R-:W-:Y:S01]  /*14a10*/  IMAD.U32 R0, RZ, RZ, UR13 ;  /* 0x0000000dff007e24 */ /* 0x000fe2000f8e00ff */
[----:B------:R-:W-:Y:S02]  /*14a20*/  ISETP.GE.AND P0, PT, R3, UR9, PT ;  /* 0x0000000903007c0c */ /* 0x000fe4000bf06270 */
[----:B------:R-:W-:Y:S01]  /*14a30*/  SHF.R.S32.HI R3, RZ, 0x1f, R2 ;  /* 0x0000001fff037819 */ /* 0x000fe20000011402 */
[----:B-1----:R-:W-:-:S04]  /*14a40*/  IMAD.WIDE.U32 R10, R10, c[0x0][0x1f0], R4 ;  /* 0x00007c000a0a7a25 */ /* 0x002fc800078e0004 */
[----:B------:R-:W-:Y:S01]  /*14a50*/  IMAD.WIDE R2, R0, 0x40, R2 ;  /* 0x0000004000027825 */ /* 0x000fe200078e0202 */
[----:B------:R-:W-:-:S05]  /*14a60*/  IADD3 R9, R11, UR4, RZ ;  /* 0x000000040b097c10 */ /* 0x000fca000fffe0ff */
[----:B------:R-:W-:Y:S05]  /*14a70*/  @P0 BRA `(.L_x_494) ;  /* 0x000000d000000947 */ /* 0x000fea0003800000 */
[----:B---3--:R-:W-:Y:S01]  /*14a80*/  IMAD R0, R3, c[0x0][0x1e8], RZ ;  /* 0x00007a0003007a24 */ /* 0x008fe200078e02ff */
[----:B------:R-:W-:Y:S01]  /*14a90*/  ISETP.GE.AND P3, PT, R64, c[0x0][0x220], PT ;  /* 0x0000880040007a0c */ /* 0x000fe20003f66270 */
[----:B------:R-:W-:Y:S01]  /*14aa0*/  IMAD.MOV.U32 R8, RZ, RZ, R10 ;  /* 0x000000ffff087224 */ /* 0x000fe200078e000a */
[----:B-----5:R-:W-:Y:S01]  /*14ab0*/  ISETP.GE.AND P2, PT, R14, c[0x0][0x220], PT ;  /* 0x000088000e007a0c */ /* 0x020fe20003f46270 */
[C---:B------:R-:W-:Y:S01]  /*14ac0*/  IMAD R0, R2.reuse, c[0x0][0x1ec], R0 ;  /* 0x00007b0002007a24 */ /* 0x040fe200078e0200 */
[----:B------:R-:W-:Y:S01]  /*14ad0*/  ISETP.GE.AND P1, PT, R13, c[0x0][0x220], PT ;  /* 0x000088000d007a0c */ /* 0x000fe20003f26270 */
[----:B------:R-:W-:-:S04]  /*14ae0*/  IMAD.WIDE.U32 R6, R2, c[0x0][0x1e8], R8 ;  /* 0x00007a0002067a25 */ /* 0x000fc800078e0008 */
[----:B------:R-:W-:Y:S01]  /*14af0*/  IMAD.IADD R0, R7, 0x1, R0 ;  /* 0x0000000107007824 */ /* 0x000fe200078e0200 */
[----:B------:R-:W-:-:S04]  /*14b00*/  LEA R4, P0, R6, c[0x0][0x1d0], 0x1 ;  /* 0x0000740006047a11 */ /* 0x000fc800078008ff */
[----:B------:R-:W-:-:S05]  /*14b10*/  LEA.HI.X R5, R6, c[0x0][0x1d4], R0, 0x1, P0 ;  /* 0x0000750006057a11 */ /* 0x000fca00000f0c00 */
[----:B------:R1:W-:Y:S04]  /*14b20*/  @!P3 STG.E.128 [R4.64], R24 ;  /* 0x000000180400b986 */ /* 0x0003e8000c101d12 */
[----:B------:R1:W-:Y:S04]  /*14b30*/  @!P2 STG.E.128 [R4.64+0x80], R20 ;  /* 0x000080140400a986 */ /* 0x0003e8000c101d12 */
[----:B------:R1:W-:Y:S02]  /*14b40*/  @!P1 STG.E.128 [R4.64+0x100], R16 ;  /* 0x0001001004009986 */ /* 0x0003e4000c101d12 */
.L_x_494:
[----:B---3--:R-:W-:Y:S05]  /*14b50*/  BSYNC B0 ;  /* 0x0000000000007941 */ /* 0x008fea0003800000 */
.L_x_493:
        /* <DEDUP_REMOVED lines=9> */
[----:B-----5:R-:W-:Y:S01]  /*14bf0*/  ISETP.GE.AND P1, PT, R14, c[0x0][0x220], PT ;  /* 0x000088000e007a0c */ /* 0x020fe20003f26270 */
        /* <DEDUP_REMOVED lines=10> */
.L_x_496:
[----:B------:R-:W-:Y:S05]  /*14ca0*/  BSYNC B0 ;  /* 0x0000000000007941 */ /* 0x000fea0003800000 */
.L_x_495:
        /* <DEDUP_REMOVED lines=20> */
.L_x_498:
[----:B------:R-:W-:Y:S05]  /*14df0*/  BSYNC B0 ;  /* 0x0000000000007941 */ /* 0x000fea0003800000 */
.L_x_497:
[----:B------:R-:W-:-:S04]  /*14e00*/  LEA.HI.SX32 R0, R12, 0x30, 0x1d ;  /* 0x000000300c007811 */ /* 0x000fc800078feaff */
[----:B------:R-:W-:-:S13]  /*14e10*/  ISETP.GE.AND P0, PT, R0, UR9, PT ;  /* 0x0000000900007c0c */ /* 0x000fda000bf06270 */
[----:B------:R-:W-:Y:S05]  /*14e20*/  @P0 EXIT ;  /* 0x000000000000094d */ /* 0x000fea0003800000 */
[----:B------:R-:W-:Y:S02]  /*14e30*/  IADD3 R0, P0, R2, 0x30, RZ ;  /* 0x0000003002007810 */ /* 0x000fe40007f1e0ff */
[----:B------:R-:W-:-:S03]  /*14e40*/  ISETP.GE.AND P1, PT, R64, c[0x0][0x220], PT ;  /* 0x0000880040007a0c */ /* 0x000fc60003f26270 */
[----:B------:R-:W-:Y:S01]  /*14e50*/  IMAD.X R2, RZ, RZ, R3, P0 ;  /* 0x000000ffff027224 */ /* 0x000fe200000e0603 */
[----:B------:R-:W-:Y:S02]  /*14e60*/  MOV R3, R9 ;  /* 0x0000000900037202 */ /* 0x000fe40000000f00 */
[----:B-----5:R-:W-:Y:S01]  /*14e70*/  ISETP.GE.AND P0, PT, R14, c[0x0][0x220], PT ;  /* 0x000088000e007a0c */ /* 0x020fe20003f06270 */
[----:B------:R-:W-:Y:S02]  /*14e80*/  IMAD R6, R2, c[0x0][0x1e8], RZ ;  /* 0x00007a0002067a24 */ /* 0x000fe400078e02ff */
[----:B------:R-:W-:-:S04]  /*14e90*/  IMAD.MOV.U32 R2, RZ, RZ, R10 ;  /* 0x000000ffff027224 */ /* 0x000fc800078e000a */
[----:B-1----:R-:W-:-:S04]  /*14ea0*/  IMAD.WIDE.U32 R4, R0, c[0x0][0x1e8], R2 ;  /* 0x00007a0000047a25 */ /* 0x002fc800078e0002 */
[----:B------:R-:W-:Y:S01]  /*14eb0*/  IMAD R0, R0, c[0x0][0x1ec], R6 ;  /* 0x00007b0000007a24 */ /* 0x000fe200078e0206 */
[----:B------:R-:W-:-:S03]  /*14ec0*/  LEA R2, P2, R4, c[0x0][0x1d0], 0x1 ;  /* 0x0000740004027a11 */ /* 0x000fc600078408ff */
        /* <DEDUP_REMOVED lines=8> */
.L_x_452:
        /* <DEDUP_REMOVED lines=9> */
[----:B------:R-:W-:Y:S01]  /*14fe0*/  BSSY B0, `(.L_x_499) ;  /* 0x0000045000007945 */ /* 0x000fe20003800000 */
[----:B------:R-:W-:Y:S01]  /*14ff0*/  USHF.R.S32.HI UR17, URZ, 0x1f, UR11 ;  /* 0x0000001f3f117899 */ /* 0x000fe2000801140b */
[----:B------:R-:W-:Y:S01]  /*15000*/  IMAD.IADD R15, R26, 0x1, -R0 ;  /* 0x000000011a0f7824 */ /* 0x000fe200078e0a00 */
[----:B------:R-:W-:Y:S01]  /*15010*/  @!UP3 USHF.R.S32.HI UR22, URZ, 0x1f, UR12 ;  /* 0x0000001f3f16b899 */ /* 0x000fe2000801140c */
[----:B------:R-:W-:Y:S01]  /*15020*/  SHF.R.S32.HI R7, RZ, 0x1f, R6 ;  /* 0x0000001fff077819 */ /* 0x000fe20000011406 */
[----:B------:R-:W-:Y:S01]  /*15030*/  @UP3 UIMAD.WIDE.U32 UR8, UR10, UR6, URZ ;  /* 0x000000060a0832a5 */ /* 0x000fe2000f8e003f */
[----:B------:R-:W-:Y:S01]  /*15040*/  IMAD.SHL.U32 R0, R15, 0x8, RZ ;  /* 0x000000080f007824 */ /* 0x000fe200078e00ff */
[----:B------:R-:W-:-:S02]  /*15050*/  @!UP3 UIMAD UR22, UR22, UR4, URZ ;  /* 0x000000041616b2a4 */ /* 0x000fc4000f8e023f */
[----:B------:R-:W-:Y:S02]  /*15060*/  ULDC.U8 UR21, c[0x0][0x328] ;  /* 0x0000ca0000157ab9 */ /* 0x000fe40000000000 */
[----:B------:R-:W-:Y:S01]  /*15070*/  @!UP3 UIMAD.WIDE.U32 UR24, UR12, UR4, URZ ;  /* 0x000000040c18b2a5 */ /* 0x000fe2000f8e003f */
[C---:B------:R-:W-:Y:S01]  /*15080*/  IADD3 R18, R0.reuse, 0x40, RZ ;  /* 0x0000004000127810 */ /* 0x040fe20007ffe0ff */
[----:B------:R-:W-:Y:S01]  /*15090*/  @!UP3 UIMAD UR22, UR12, UR5, UR22 ;  /* 0x000000050c16b2a4 */ /* 0x000fe2000f8e0216 */
[----:B------:R-:W-:Y:S01]  /*150a0*/  IADD3 R17, R0, 0x80, RZ ;  /* 0x0000008000117810 */ /* 0x000fe20007ffe0ff */
[----:B------:R-:W-:Y:S02]  /*150b0*/  UISETP.NE.AND UP4, UPT, UR21, URZ, UPT ;  /* 0x0000003f1500728c */ /* 0x000fe4000bf85270 */
[----:B------:R-:W-:Y:S02]  /*150c0*/  ULDC.64 UR4, c[0x0][0x1f0] ;  /* 0x00007c0000047ab9 */ /* 0x000fe40000000a00 */
[----:B------:R-:W-:-:S02]  /*150d0*/  UIMAD UR4, UR17, UR4, URZ ;  /* 0x00000004110472a4 */ /* 0x000fc4000f8e023f */
[----:B------:R-:W-:Y:S02]  /*150e0*/  @!UP2 UISETP.NE.AND UP1, UPT, UR21, URZ, UPT ;  /* 0x0000003f1500a28c */ /* 0x000fe4000bf25270 */
[----:B------:R-:W-:Y:S02]  /*150f0*/  @UP3 UMOV UR17, UR8 ;  /* 0x0000000800113c82 */ /* 0x000fe40008000000 */
[----:B------:R-:W-:Y:S02]  /*15100*/  @UP3 UIMAD UR7, UR10, UR7, UR9 ;  /* 0x000000070a0732a4 */ /* 0x000fe4000f8e0209 */
[----:B------:R-:W-:Y:S02]  /*15110*/  ULDC UR15, c[0x0][0x214] ;  /* 0x00008500000f7ab9 */ /* 0x000fe40000000800 */
[----:B------:R-:W-:Y:S02]  /*15120*/  @UP2 ULDC UR8, c[0x0][0x210] ;  /* 0x0000840000082ab9 */ /* 0x000fe40000000800 */
[----:B------:R-:W-:-:S02]  /*15130*/  UISETP.EQ.AND UP4, UPT, UR20, URZ, UP4 ;  /* 0x0000003f1400728c */ /* 0x000fc4000a782270 */
[----:B------:R-:W-:Y:S02]  /*15140*/  ULDC UR9, c[0x0][0x234] ;  /* 0x00008d0000097ab9 */ /* 0x000fe40000000800 */
[----:B------:R-:W-:Y:S02]  /*15150*/  @UP2 UIMAD UR8, UR8, UR15, URZ ;  /* 0x0000000f080822a4 */ /* 0x000fe4000f8e023f */
[----:B------:R-:W-:Y:S02]  /*15160*/  @!UP2 USEL UR8, UR15, UR9, !UP1 ;  /* 0x000000090f08a287 */ /* 0x000fe4000c800000 */
[----:B------:R-:W-:Y:S02]  /*15170*/  UISETP.NE.OR UP0, UPT, UR10, -0x1, !UP4 ;  /* 0xffffffff0a00788c */ /* 0x000fe4000e705670 */
[----:B------:R-:W-:Y:S02]  /*15180*/  ULDC UR6, c[0x0][0x1c0] ;  /* 0x0000700000067ab9 */ /* 0x000fe40000000800 */
[----:B------:R-:W-:-:S02]  /*15190*/  @UP2 UMOV UR23, 0x1 ;  /* 0x0000000100172882 */ /* 0x000fc40000000000 */
[----:B------:R-:W-:Y:S02]  /*151a0*/  @!UP2 UIMAD UR23, UR8, UR6, URZ ;  /* 0x000000060817a2a4 */ /* 0x000fe4000f8e023f */
[----:B------:R-:W-:Y:S02]  /*151b0*/  @!UP3 UMOV UR17, UR24 ;  /* 0x000000180011bc82 */ /* 0x000fe40008000000 */
        /* <DEDUP_REMOVED lines=11> */
[----:B------:R-:W-:Y:S02]  /*15270*/  UIMAD UR8, UR11, UR8, UR23 ;  /* 0x000000080b0872a4 */ /* 0x000fe4000f8e0217 */
[----:B------:R-:W-:Y:S01]  /*15280*/  UIMAD UR14, UR14, UR26, URZ ;  /* 0x0000001a0e0e72a4 */ /* 0x000fe2000f8e023f */
[----:B------:R-:W-:Y:S01]  /*15290*/  IMAD.U32 R2, RZ, RZ, UR13 ;  /* 0x0000000dff027e24 */ /* 0x000fe2000f8e00ff */
[----:B------:R-:W-:Y:S02]  /*152a0*/  @!UP4 UMOV UR20, URZ ;  /* 0x0000003f0014cc82 */ /* 0x000fe40008000000 */
[----:B------:R-:W-:Y:S01]  /*152b0*/  @UP4 UMOV UR20, UR10 ;  /* 0x0000000a00144c82 */ /* 0x000fe20008000000 */
[----:B------:R-:W-:Y:S01]  /*152c0*/  IMAD.WIDE R2, R2, 0x40, R6 ;  /* 0x0000004002027825 */ /* 0x000fe200078e0206 */
        /* <DEDUP_REMOVED lines=22> */
.L_x_500:
[----:B------:R-:W-:Y:S05]  /*15430*/  BSYNC B0 ;  /* 0x0000000000007941 */ /* 0x000fea0003800000 */
.L_x_499:
[----:B------:R-:W-:Y:S01]  /*15440*/  IADD3 R16, R6, 0x10, RZ ;  /* 0x0000001006107810 */ /* 0x000fe20007ffe0ff */
        /* <DEDUP_REMOVED lines=19> */
.L_x_502:
[----:B------:R-:W-:Y:S05]  /*15580*/  BSYNC B0 ;  /* 0x0000000000007941 */ /* 0x000fea0003800000 */
.L_x_501:
        /* <DEDUP_REMOVED lines=20> */
.L_x_504:
[----:B------:R-:W-:Y:S05]  /*156d0*/  BSYNC B0 ;  /* 0x0000000000007941 */ /* 0x000fea0003800000 */
.L_x_503:
[----:B------:R-:W-:Y:S01]  /*156e0*/  IADD3 R10, R6, 0x30, RZ ;  /* 0x00000030060a7810 */ /* 0x000fe20007ffe0ff */
[----:B------:R-:W-:Y:S03]  /*156f0*/  BSSY B0, `(.L_x_505) ;  /* 0x0000012000007945 */ /* 0x000fe60003800000 */
[----:B------:R-:W-:-:S13]  /*15700*/  ISETP.GE.AND P0, PT, R10, UR16, PT ;  /* 0x000000100a007c0c */ /* 0x000fda000bf06270 */
[----:B------:R-:W-:Y:S05]  /*15710*/  @P0 BRA `(.L_x_506) ;  /* 0x000000f000000947 */ /* 0x000fea0003800000 */
[----:B-1----:R-:W-:Y:S01]  /*15720*/  IADD3 R4, P0, R2, 0x30, RZ ;  /* 0x0000003002047810 */ /* 0x002fe20007f1e0ff */
        /* <DEDUP_REMOVED lines=14> */
.L_x_506:
[----:B------:R-:W-:Y:S05]  /*15810*/  BSYNC B0 ;  /* 0x0000000000007941 */ /* 0x000fea0003800000 */
.L_x_505:
[----:B------:R-:W-:-:S04]  /*15820*/  ISETP.NE.AND P6, PT, R15, RZ, PT ;  /* 0x000000ff0f00720c */ /* 0x000fc80003fc5270 */
[----:B------:R-:W-:Y:S02]  /*15830*/  ISETP.GE.OR P5, PT, R6, UR16, P6 ;  /* 0x0000001006007c0c */ /* 0x000fe4000b7a6670 */
[----:B------:R-:W-:Y:S02]  /*15840*/  ISETP.GE.OR P4, PT, R16, UR16, P6 ;  /* 0x0000001010007c0c */ /* 0x000fe4000b786670 */
[----:B------:R-:W-:Y:S02]  /*15850*/  ISETP.GE.OR P3, PT, R14, UR16, P6 ;  /* 0x000000100e007c0c */ /* 0x000fe4000b766670 */
[----:B------:R-:W-:-:S07]  /*15860*/  ISETP.GE.OR P6, PT, R10, UR16, P6 ;  /* 0x000000100a007c0c */ /* 0x000fce000b7c6670 */
[----:B------:R-:W-:Y:S02]  /*15870*/  @!P5 IMAD R0, R6, UR26, RZ ;  /* 0x0000001a0600dc24 */ /* 0x000fe4000f8e02ff */
[----:B-1----:R-:W-:Y:S02]  /*15880*/  @!P4 IMAD R3, R16, UR26, RZ ;  /* 0x0000001a1003cc24 */ /* 0x002fe4000f8e02ff */
        /* <DEDUP_REMOVED lines=28> */
.L_x_507:
        /* <DEDUP_REMOVED lines=11> */
.L_x_692:


//--------------------- .text._ZN5flash16flash_fwd_kernelI23Flash_fwd_kernel_traitsILi192ELi64ELi64ELi4ELb0ELb0EN7cutlass10bfloat16_tE19Flash_kernel_traitsILi192ELi64ELi64ELi4ES3_EELb0ELb1ELb0ELb0ELb0ELb0ELb1ELb0EEEvNS_16Flash_fwd_paramsE --------------------------
	.section	.text._ZN5flash16flash_fwd_kernelI23Flash_fwd_kernel_traitsILi192ELi64ELi64ELi4ELb0ELb0EN7cutlass10bfloat16_tE19Flash_kernel_traitsILi192ELi64ELi64ELi4ES3_EELb0ELb1ELb0ELb0ELb0ELb0ELb1ELb0EEEvNS_16Flash_fwd_paramsE,"ax",@progbits
	.sectioninfo	@"SHI_REGISTERS=255"
	.align	128
        .global         _ZN5flash16flash_fwd_kernelI23Flash_fwd_kernel_traitsILi192ELi64ELi64ELi4ELb0ELb0EN7cutlass10bfloat16_tE19Flash_kernel_traitsILi192ELi64ELi64ELi4ES3_EELb0ELb1ELb0ELb0ELb0ELb0ELb1ELb0EEEvNS_16Flash_fwd_paramsE
        .type           _ZN5flash16flash_fwd_kernelI23Flash_fwd_kernel_traitsILi192ELi64ELi64ELi4ELb0ELb0EN7cutlass10bfloat16_tE19Flash_kernel_traitsILi192ELi64ELi64ELi4ES3_EELb0ELb1ELb0ELb0ELb0ELb0ELb1ELb0EEEvNS_16Flash_fwd_paramsE,@function
        .size           _ZN5flash16flash_fwd_kernelI23Flash_fwd_kernel_traitsILi192ELi64ELi64ELi4ELb0ELb0EN7cutlass10bfloat16_tE19Flash_kernel_traitsILi192ELi64ELi64ELi4ES3_EELb0ELb1ELb0ELb0ELb0ELb0ELb1ELb0EEEvNS_16Flash_fwd_paramsE,(.L_x_693 - _ZN5flash16flash_fwd_kernelI23Flash_fwd_kernel_traitsILi192ELi64ELi64ELi4ELb0ELb0EN7cutlass10bfloat16_tE19Flash_kernel_traitsILi192ELi64ELi64ELi4ES3_EELb0ELb1ELb0ELb0ELb0ELb0ELb1ELb0EEEvNS_16Flash_fwd_paramsE)
        .other          _ZN5flash16flash_fwd_kernelI23Flash_fwd_kernel_traitsILi192ELi64ELi64ELi4ELb0ELb0EN7cutlass10bfloat16_tE19Flash_kernel_traitsILi192ELi64ELi64ELi4ES3_EELb0ELb1ELb0ELb0ELb0ELb0ELb1ELb0EEEvNS_16Flash_fwd_paramsE,@"STO_CUDA_ENTRY STV_DEFAULT"
_ZN5flash16flash_fwd_kernelI23Flash_fwd_kernel_traitsILi192ELi64ELi64ELi4ELb0ELb0EN7cutlass10bfloat16_tE19Flash_kernel_traitsILi192ELi64ELi64ELi4ES3_EELb0ELb1ELb0ELb0ELb0ELb0ELb1ELb0EEEvNS_16Flash_fwd_paramsE:
.text._ZN5flash16flash_fwd_kernelI23Flash_fwd_kernel_traitsILi192ELi64ELi64ELi4ELb0ELb0EN7cutlass10bfloat16_tE19Flash_kernel_traitsILi192ELi64ELi64ELi4ES3_EELb0ELb1ELb0ELb0ELb0ELb0ELb1ELb0EEEvNS_16Flash_fwd_paramsE:
        /* <DEDUP_REMOVED lines=33> */
.L_x_508:
[----:B-1-34-:R-:W-:Y:S02]  /*0210*/  MOV R2, c[0x0][0x218] ;  /* 0x0000860000027a02 */ /* 0x01afe40000000f00 */
.L_x_509:
[----:B------:R-:W-:-:S04]  /*0220*/  ISETP.NE.U32.AND P2, PT, RZ, c[0x0][0x258], PT ;  /* 0x00009600ff007a0c */ /* 0x000fc80003f45070 */
[----:B------:R-:W-:-:S13]  /*0230*/  ISETP.NE.AND.EX P2, PT, RZ, c[0x0][0x25c], PT, P2 ;  /* 0x00009700ff007a0c */ /* 0x000fda0003f45320 */
[----:B------:R-:W-:-:S05]  /*0240*/  @P2 IMAD.WIDE R6, R3, R10, c[0x0][0x258] ;  /* 0x0000960003062625 */ /* 0x000fca00078e020a */
[----:B------:R-:W2:Y:S01]  /*0250*/  @P2 LDG.E R91, [R6.64] ;  /* 0x00000006065b2981 */ /* 0x000ea2000c1e1900 */
[----:B------:R-:W-:Y:S01]  /*0260*/  IMAD.SHL.U32 R95, R214, 0x40, RZ ;  /* 0x00000040d65f7824 */ /* 0x000fe200078e00ff */
[----:B------:R-:W-:-:S04]  /*0270*/  @!P2 ISETP.NE.U32.AND P1, PT, RZ, c[0x0][0x268], PT ;  /* 0x00009a00ff00aa0c */ /* 0x000fc80003f25070 */
[----:B------:R-:W-:Y:S02]  /*0280*/  ISETP.GT.AND P0, PT, R218, R95, PT ;  /* 0x0000005fda00720c */ /* 0x000fe40003f04270 */
[----:B------:R-:W-:-:S04]  /*0290*/  @!P2 ISETP.NE.AND.EX P1, PT, RZ, c[0x0][0x26c], PT, P1 ;  /* 0x00009b00ff00aa0c */ /* 0x000fc80003f25310 */
[----:B-1----:R-:W-:Y:S01]  /*02a0*/  @!P2 SEL R5, RZ, c[0x0][0x21c], !P1 ;  /* 0x00008700ff05aa07 */ /* 0x002fe20004800000 */
[----:B--2--5:R-:W-:-:S03]  /*02b0*/  @P2 IMAD.IADD R91, R91, 0x1, -R0 ;  /* 0x000000015b5b2824 */ /* 0x024fc600078e0a00 */
[----:B------:R-:W-:-:S03]  /*02c0*/  @!P2 IADD3 R91, R5, R2, -R0 ;  /* 0x00000002055ba210 */ /* 0x000fc60007ffe800 */
[----:B------:R-:W-:Y:S05]  /*02d0*/  @!P0 EXIT ;  /* 0x000000000000894d */ /* 0x000fea0003800000 */
[----:B------:R-:W-:Y:S01]  /*02e0*/  IADD3 R2, -R218, 0x7f, R95 ;  /* 0x0000007fda027810 */ /* 0x000fe20007ffe15f */
[----:B------:R-:W1:Y:S01]  /*02f0*/  S2R R6, SR_TID.X ;  /* 0x0000000000067919 */ /* 0x000e620000002100 */
        /* <DEDUP_REMOVED lines=11> */
[----:B-1----:R-:W-:Y:S02]  /*03b0*/  ISETP.NE.AND P1, PT, R213, -0x1, PT ;  /* 0xffffffffd500780c */ /* 0x002fe40003f25270 */
        /* <DEDUP_REMOVED lines=23> */
.L_x_511:
[----:B------:R-:W-:Y:S02]  /*0530*/  IABS R7, c[0x0][0x1c8] ;  /* 0x0000720000077a13 */ /* 0x000fe40000000000 */
[----:B------:R-:W-:Y:S02]  /*0540*/  SHF.R.S32.HI R21, RZ, 0x1f, R8 ;  /* 0x0000001fff157819 */ /* 0x000fe40000011408 */
        /* <DEDUP_REMOVED lines=8> */
[----:B------:R-:W-:-:S04]  /*05d0*/  IMAD.HI.U32 R15, R15, R4, R14 ;  /* 0x000000040f0f7227 */ /* 0x000fc800078e000e */
[----:B------:R-:W-:-:S04]  /*05e0*/  IMAD.MOV.U32 R4, RZ, RZ, R2 ;  /* 0x000000ffff047224 */ /* 0x000fc800078e0002 */
[----:B------:R-:W-:-:S04]  /*05f0*/  IMAD.HI.U32 R228, R15, R4, RZ ;  /* 0x000000040fe47227 */ /* 0x000fc800078e00ff */
[----:B------:R-:W-:-:S04]  /*0600*/  IMAD.MOV R2, RZ, RZ, -R228 ;  /* 0x000000ffff027224 */ /* 0x000fc800078e0ae4 */
[----:B------:R-:W-:-:S05]  /*0610*/  IMAD R2, R7, R2, R4 ;  /* 0x0000000207027224 */ /* 0x000fca00078e0204 */
[----:B------:R-:W-:-:S13]  /*0620*/  ISETP.GT.U32.AND P2, PT, R7, R2, PT ;  /* 0x000000020700720c */ /* 0x000fda0003f44070 */
[-C--:B------:R-:W-:Y:S02]  /*0630*/  @!P2 IADD3 R2, R2, -R7.reuse, RZ ;  /* 0x800000070202a210 */ /* 0x080fe40007ffe0ff */
[----:B------:R-:W-:Y:S02]  /*0640*/  @!P2 IADD3 R228, R228, 0x1, RZ ;  /* 0x00000001e4e4a810 */ /* 0x000fe40007ffe0ff */
[----:B------:R-:W-:Y:S01]  /*0650*/  ISETP.GE.U32.AND P3, PT, R2, R7, PT ;  /* 0x000000070200720c */ /* 0x000fe20003f66070 */
[----:B------:R-:W-:Y:S01]  /*0660*/  @P0 IMAD.IADD R7, R0, 0x1, R9 ;  /* 0x0000000100070824 */ /* 0x000fe200078e0209 */
[----:B------:R-:W-:Y:S02]  /*0670*/  LOP3.LUT R2, R8, c[0x0][0x1c8], RZ, 0x3c, !PT ;  /* 0x0000720008027a12 */ /* 0x000fe400078e3cff */
[----:B------:R-:W-:Y:S01]  /*0680*/  ISETP.NE.AND P2, PT, RZ, c[0x0][0x1c8], PT ;  /* 0x00007200ff007a0c */ /* 0x000fe20003f45270 */
[----:B------:R-:W-:Y:S01]  /*0690*/  @P0 IMAD.WIDE.U32 R14, R7, c[0x0][0x1a0], RZ ;  /* 0x00006800070e0a25 */ /* 0x000fe200078e00ff */
[----:B------:R-:W-:-:S03]  /*06a0*/  ISETP.GE.AND P1, PT, R2, RZ, PT ;  /* 0x000000ff0200720c */ /* 0x000fc60003f26270 */
[----:B------:R-:W-:Y:S01]  /*06b0*/  @P0 IMAD R7, R7, c[0x0][0x1a4], R15 ;  /* 0x0000690007070a24 */ /* 0x000fe200078e020f */
[----:B------:R-:W-:-:S03]  /*06c0*/  @P0 MOV R4, R14 ;  /* 0x0000000e00040202 */ /* 0x000fc60000000f00 */
        /* <DEDUP_REMOVED lines=15> */
.L_x_512:
[----:B------:R-:W-:Y:S01]  /*07c0*/  SHF.R.S32.HI R93, RZ, 0x1f, R6 ;  /* 0x0000001fff5d7819 */ /* 0x000fe20000011406 */
[----:B------:R-:W-:Y:S01]  /*07d0*/  IMAD R21, R21, c[0x0][0x1a8], RZ ;  /* 0x00006a0015157a24 */ /* 0x000fe200078e02ff */
[----:B------:R-:W-:Y:S01]  /*07e0*/  SHF.R.S32.HI R11, RZ, 0x1f, R228 ;  /* 0x0000001fff0b7819 */ /* 0x000fe200000114e4 */
[----:B------:R-:W-:Y:S01]  /*07f0*/  BSSY B0, `(.L_x_513) ;  /* 0x0000069000007945 */ /* 0x000fe20003800000 */
[CC--:B------:R-:W-:Y:S01]  /*0800*/  LEA.HI R3, R93.reuse, R6.reuse, RZ, 0x3 ;  /* 0x000000065d037211 */ /* 0x0c0fe200078f18ff */
[----:B------:R-:W-:Y:S01]  /*0810*/  IMAD R21, R8, c[0x0][0x1ac], R21 ;  /* 0x00006b0008157a24 */ /* 0x000fe200078e0215 */
[----:B------:R-:W-:Y:S01]  /*0820*/  LEA.HI R205, R93, R6, RZ, 0x4 ;  /* 0x000000065dcd7211 */ /* 0x000fe200078f20ff */
[C---:B------:R-:W-:Y:S01]  /*0830*/  IMAD R223, R11.reuse, c[0x0][0x1b0], RZ ;  /* 0x00006c000bdf7a24 */ /* 0x040fe200078e02ff */
[----:B------:R-:W-:Y:S01]  /*0840*/  SHF.R.S32.HI R18, RZ, 0x3, R3 ;  /* 0x00000003ff127819 */ /* 0x000fe20000011403 */
[----:B------:R-:W-:Y:S01]  /*0850*/  IMAD R241, R11, c[0x0][0x1b8], RZ ;  /* 0x00006e000bf17a24 */ /* 0x000fe200078e02ff */
[----:B------:R-:W-:Y:S01]  /*0860*/  LOP3.LUT R3, R3, 0xfffffff8, RZ, 0xc0, !PT ;  /* 0xfffffff803037812 */ /* 0x000fe200078ec0ff */
[----:B------:R-:W-:Y:S01]  /*0870*/  IMAD R223, R228, c[0x0][0x1b4], R223 ;  /* 0x00006d00e4df7a24 */ /* 0x000fe200078e02df */
        /* <DEDUP_REMOVED lines=8> */
[----:B------:R-:W-:Y:S01]  /*0900*/  LEA.HI R205, R205, R20, RZ, 0x1 ;  /* 0x00000014cdcd7211 */ /* 0x000fe200078f08ff */
[----:B------:R-:W-:Y:S01]  /*0910*/  IMAD R15, R19, c[0x0][0x1a0], RZ ;  /* 0x00006800130f7a24 */ /* 0x000fe200078e02ff */
[----:B------:R-:W-:Y:S01]  /*0920*/  SHF.R.S32.HI R0, RZ, 0x1f, R9 ;  /* 0x0000001fff007819 */ /* 0x000fe20000011409 */
[----:B------:R-:W-:Y:S01]  /*0930*/  IMAD R241, R228, c[0x0][0x1bc], R241 ;  /* 0x00006f00e4f17a24 */ /* 0x000fe200078e02f1 */
[----:B------:R-:W-:-:S02]  /*0940*/  LOP3.LUT R14, R215, 0x38, R224, 0xf8, !PT ;  /* 0x00000038d70e7812 */ /* 0x000fc400078ef8e0 */
[----:B------:R-:W-:Y:S02]  /*0950*/  SHF.R.U32.HI R215, RZ, 0x3, R215 ;  /* 0x00000003ffd77819 */ /* 0x000fe400000116d7 */
[----:B------:R-:W-:Y:S02]  /*0960*/  LEA.HI R3, R0, R9, RZ, 0x3 ;  /* 0x0000000900037211 */ /* 0x000fe400078f18ff */
[----:B------:R-:W-:Y:S02]  /*0970*/  IADD3 R16, P0, R224, R16, RZ ;  /* 0x00000010e0107210 */ /* 0x000fe40007f1e0ff */
[----:B------:R-:W-:Y:S02]  /*0980*/  SHF.R.S32.HI R225, RZ, 0x1f, R224 ;  /* 0x0000001fffe17819 */ /* 0x000fe400000114e0 */
[----:B------:R-:W-:Y:S02]  /*0990*/  LOP3.LUT R215, R14, R215, RZ, 0x3c, !PT ;  /* 0x000000d70ed77212 */ /* 0x000fe400078e3cff */
[-C--:B------:R-:W-:Y:S01]  /*09a0*/  LEA.HI R0, R93, R6.reuse, RZ, 0x6 ;  /* 0x000000065d007211 */ /* 0x080fe200078f30ff */
[----:B------:R-:W-:Y:S01]  /*09b0*/  IMAD.X R17, R225, 0x1, R5, P0 ;  /* 0x00000001e1117824 */ /* 0x000fe200000e0605 */
[----:B------:R-:W-:Y:S01]  /*09c0*/  LOP3.LUT R14, R3, 0xfffffff8, RZ, 0xc0, !PT ;  /* 0xfffffff8030e7812 */ /* 0x000fe200078ec0ff */
[----:B------:R-:W-:Y:S01]  /*09d0*/  IMAD R5, R19, c[0x0][0x198], RZ ;  /* 0x0000660013057a24 */ /* 0x000fe200078e02ff */
[----:B------:R-:W-:Y:S01]  /*09e0*/  LOP3.LUT R205, R205, 0xfffffffe, RZ, 0xc0, !PT ;  /* 0xfffffffecdcd7812 */ /* 0x000fe200078ec0ff */
[----:B------:R-:W-:Y:S01]  /*09f0*/  IMAD.SHL.U32 R0, R0, 0x8, RZ ;  /* 0x0000000800007824 */ /* 0x000fe200078e00ff */
[----:B------:R-:W-:Y:S01]  /*0a00*/  LEA.HI R93, R93, R6, RZ, 0x5 ;  /* 0x000000065d5d7211 */ /* 0x000fe200078f28ff */
[----:B------:R-:W-:Y:S01]  /*0a10*/  IMAD.IADD R14, R9, 0x1, -R14 ;  /* 0x00000001090e7824 */ /* 0x000fe200078e0a0e */
[----:B------:R-:W-:Y:S01]  /*0a20*/  IADD3 R217, R224, 0x40, RZ ;  /* 0x00000040e0d97810 */ /* 0x000fe20007ffe0ff */
[----:B------:R-:W-:Y:S01]  /*0a30*/  IMAD.WIDE.U32 R8, R8, c[0x0][0x1a8], R16 ;  /* 0x00006a0008087a25 */ /* 0x000fe200078e0010 */
[----:B------:R-:W-:-:S02]  /*0a40*/  LOP3.LUT R215, R215, 0xfffffe00, R0, 0xf8, !PT ;  /* 0xfffffe00d7d77812 */ /* 0x000fc400078ef800 */
[----:B------:R-:W-:Y:S01]  /*0a50*/  LOP3.LUT P3, RZ, R14, 0x4, RZ, 0xc0, !PT ;  /* 0x000000040eff7812 */ /* 0x000fe2000786c0ff */
[--C-:B------:R-:W-:Y:S01]  /*0a60*/  IMAD.WIDE.U32 R22, R18, c[0x0][0x198], R224.reuse ;  /* 0x0000660012167a25 */ /* 0x100fe200078e00e0 */
[----:B------:R-:W-:Y:S02]  /*0a70*/  LOP3.LUT P2, RZ, R14, 0x2, RZ, 0xc0, !PT ;  /* 0x000000020eff7812 */ /* 0x000fe4000784c0ff */
[----:B------:R-:W-:Y:S01]  /*0a80*/  IADD3 R216, R224, 0x80, RZ ;  /* 0x00000080e0d87810 */ /* 0x000fe20007ffe0ff */
[----:B------:R-:W-:Y:S01]  /*0a90*/  IMAD.WIDE.U32 R16, R18, c[0x0][0x1a0], R224 ;  /* 0x0000680012107a25 */ /* 0x000fe200078e00e0 */
[----:B------:R-:W-:-:S03]  /*0aa0*/  IADD3 R220, P1, R220, R22, RZ ;  /* 0x00000016dcdc7210 */ /* 0x000fc60007f3e0ff */
[----:B------:R-:W-:Y:S01]  /*0ab0*/  IMAD R5, R18, c[0x0][0x19c], R5 ;  /* 0x0000670012057a24 */ /* 0x000fe200078e0205 */
[----:B------:R-:W-:Y:S01]  /*0ac0*/  IADD3 R4, P0, R4, R16, RZ ;  /* 0x0000001004047210 */ /* 0x000fe20007f1e0ff */
[----:B------:R-:W-:Y:S02]  /*0ad0*/  IMAD R0, R18, c[0x0][0x1a4], R15 ;  /* 0x0000690012007a24 */ /* 0x000fe400078e020f */
[----:B------:R-:W-:Y:S01]  /*0ae0*/  IMAD.IADD R205, R20, 0x1, -R205 ;  /* 0x0000000114cd7824 */ /* 0x000fe200078e0acd */
[----:B------:R-:W-:Y:S01]  /*0af0*/  IADD3.X R221, R12, R23, R5, P1, !PT ;  /* 0x000000170cdd7210 */ /* 0x000fe20000ffe405 */
[----:B------:R-:W-:Y:S01]  /*0b00*/  IMAD.SHL.U32 R14, R14, 0x40, RZ ;  /* 0x000000400e0e7824 */ /* 0x000fe200078e00ff */
[----:B------:R-:W-:Y:S01]  /*0b10*/  IADD3.X R5, R7, R17, R0, P0, !PT ;  /* 0x0000001107057210 */ /* 0x000fe200007fe400 */
[----:B------:R-:W-:Y:S02]  /*0b20*/  IMAD.SHL.U32 R13, R205, 0x8, RZ ;  /* 0x00000008cd0d7824 */ /* 0x000fe400078e00ff */
[----:B------:R-:W-:Y:S01]  /*0b30*/  IMAD.WIDE.U32 R220, R228, c[0x0][0x1b0], R220 ;  /* 0x00006c00e4dc7a25 */ /* 0x000fe200078e00dc */
[----:B------:R-:W-:-:S03]  /*0b40*/  LOP3.LUT R14, R14, 0x1c0, RZ, 0xc0, !PT ;  /* 0x000001c00e0e7812 */ /* 0x000fc600078ec0ff */
[----:B------:R-:W-:Y:S01]  /*0b50*/  IMAD.WIDE.U32 R228, R228, c[0x0][0x1b8], R4 ;  /* 0x00006e00e4e47a25 */ /* 0x000fe200078e0004 */
[----:B------:R-:W-:Y:S02]  /*0b60*/  LOP3.LUT R13, R14, 0x8, R13, 0xf8, !PT ;  /* 0x000000080e0d7812 */ /* 0x000fe400078ef80d */
[----:B------:R-:W-:Y:S01]  /*0b70*/  SHF.R.U32.HI R14, RZ, 0x3, R14 ;  /* 0x00000003ff0e7819 */ /* 0x000fe2000001160e */
[----:B------:R-:W-:Y:S02]  /*0b80*/  IMAD.IADD R4, R218, 0x1, -R95 ;  /* 0x00000001da047824 */ /* 0x000fe400078e0a5f */
[----:B------:R-:W-:Y:S01]  /*0b90*/  IMAD.SHL.U32 R3, R3, 0x40, RZ ;  /* 0x0000004003037824 */ /* 0x000fe200078e00ff */
[----:B------:R-:W-:Y:S01]  /*0ba0*/  LOP3.LUT R0, R13, R14, RZ, 0x3c, !PT ;  /* 0x0000000e0d007212 */ /* 0x000fe200078e3cff */
[----:B------:R-:W-:Y:S01]  /*0bb0*/  IMAD.MOV.U32 R7, RZ, RZ, 0x10 ;  /* 0x00000010ff077424 */ /* 0x000fe200078e00ff */
[----:B------:R-:W-:Y:S01]  /*0bc0*/  ISETP.GE.AND P0, PT, R18, R4, PT ;  /* 0x000000041200720c */ /* 0x000fe20003f06270 */
[----:B------:R-:W-:Y:S01]  /*0bd0*/  IMAD.MOV.U32 R5, RZ, RZ, 0x20 ;  /* 0x00000020ff057424 */ /* 0x000fe200078e00ff */
[----:B------:R-:W-:Y:S01]  /*0be0*/  LOP3.LUT R0, R0, 0xfffffe00, R3, 0xf8, !PT ;  /* 0xfffffe0000007812 */ /* 0x000fe200078ef803 */
[----:B------:R-:W-:Y:S01]  /*0bf0*/  IMAD.WIDE R22, R214, 0x40, R18 ;  /* 0x00000040d6167825 */ /* 0x000fe200078e0212 */
[----:B------:R-:W-:-:S02]  /*0c00*/  LOP3.LUT R3, R93, 0xffffffe0, RZ, 0xc0, !PT ;  /* 0xffffffe05d037812 */ /* 0x000fc400078ec0ff */
[----:B------:R-:W-:Y:S01]  /*0c10*/  SHF.R.S32.HI R93, RZ, 0x5, R93 ;  /* 0x00000005ff5d7819 */ /* 0x000fe2000001145d */
[----:B------:R-:W-:Y:S01]  /*0c20*/  IMAD.SHL.U32 R215, R215, 0x2, RZ ;  /* 0x00000002d7d77824 */ /* 0x000fe200078e00ff */
[----:B------:R-:W-:Y:S01]  /*0c30*/  SEL R7, R7, 0xfffffff0, !P2 ;  /* 0xfffffff007077807 */ /* 0x000fe20005000000 */
[----:B------:R-:W-:Y:S01]  /*0c40*/  IMAD.IADD R12, R6, 0x1, -R3 ;  /* 0x00000001060c7824 */ /* 0x000fe200078e0a03 */
[----:B------:R-:W-:Y:S01]  /*0c50*/  SEL R5, R5, 0xffffffe0, !P3 ;  /* 0xffffffe005057807 */ /* 0x000fe20005800000 */
        /* <DEDUP_REMOVED lines=34> */
.L_x_514:
[----:B------:R-:W-:Y:S05]  /*0e80*/  BSYNC B0 ;  /* 0x0000000000007941 */ /* 0x000fea0003800000 */
.L_x_513:
[----:B------:R-:W-:Y:S01]  /*0e90*/  IADD3 R15, R18, 0x10, RZ ;  /* 0x00000010120f7810 */ /* 0x000fe20007ffe0ff */
[----:B------:R-:W-:Y:S03]  /*0ea0*/  BSSY B0, `(.L_x_515) ;  /* 0x0000024000007945 */ /* 0x000fe60003800000 */
[----:B------:R-:W-:-:S13]  /*0eb0*/  ISETP.GE.AND P0, PT, R15, R4, PT ;  /* 0x000000040f00720c */ /* 0x000fda0003f06270 */
        /* <DEDUP_REMOVED lines=34> */
.L_x_516:
[----:B------:R-:W-:Y:S05]  /*10e0*/  BSYNC B0 ;  /* 0x0000000000007941 */ /* 0x000fea0003800000 */
.L_x_515:
        /* <DEDUP_REMOVED lines=37> */
.L_x_518:
[----:B------:R-:W-:Y:S05]  /*1340*/  BSYNC B0 ;  /* 0x0000000000007941 */ /* 0x000fea0003800000 */
.L_x_517:
[----:B------:R-:W-:Y:S01]  /*1350*/  IADD3 R11, R18, 0x30, RZ ;  /* 0x00000030120b7810 */ /* 0x000fe20007ffe0ff */
[----:B-1----:R-:W-:Y:S01]  /*1360*/  IMAD.MOV.U32 R17, RZ, RZ, c[0x0][0x198] ;  /* 0x00006600ff117624 */ /* 0x002fe200078e00ff */
[----:B------:R-:W-:Y:S01]  /*1370*/  BSSY B0, `(.L_x_519) ;  /* 0x0000026000007945 */ /* 0x000fe20003800000 */
[----:B------:R-:W-:Y:S01]  /*1380*/  IMAD.MOV.U32 R14, RZ, RZ, 0x6 ;  /* 0x00000006ff0e7424 */ /* 0x000fe200078e00ff */
[----:B------:R-:W-:Y:S01]  /*1390*/  ISETP.GE.AND P0, PT, R11, R4, PT ;  /* 0x000000040b00720c */ /* 0x000fe20003f06270 */
[----:B------:R-:W-:-:S03]  /*13a0*/  IMAD.SHL.U32 R89, R17, 0x40, RZ ;  /* 0x0000004011597824 */ /* 0x000fc600078e00ff */
[----:B------:R-:W-:-:S09]  /*13b0*/  SHF.L.U64.HI R3, R17, R14, c[0x0][0x19c] ;  /* 0x0000670011037619 */ /* 0x000fd2000001020e */
        /* <DEDUP_REMOVED lines=33> */
.L_x_520:
[----:B------:R-:W-:Y:S05]  /*15d0*/  BSYNC B0 ;  /* 0x0000000000007941 */ /* 0x000fea0003800000 */
.L_x_519:
[----:B------:R-:W-:Y:S01]  /*15e0*/  IADD3 R135, R133, -0x1, RZ ;  /* 0xffffffff85877810 */ /* 0x000fe20007ffe0ff */
[----:B------:R-:W-:Y:S01]  /*15f0*/  BSSY B0, `(.L_x_521) ;  /* 0x0000023000007945 */ /* 0x000fe20003800000 */
[----:B------:R-:W-:Y:S02]  /*1600*/  MOV R222, R220 ;  /* 0x000000dc00de7202 */ /* 0x000fe40000000f00 */
[----:B------:R-:W-:Y:S01]  /*1610*/  SHF.R.S32.HI R4, RZ, 0x1f, R135 ;  /* 0x0000001fff047819 */ /* 0x000fe20000011487 */
[----:B-1----:R-:W-:Y:S02]  /*1620*/  IMAD R8, R135, -0x40, R91 ;  /* 0xffffffc087087824 */ /* 0x002fe400078e025b */
[----:B------:R-:W-:Y:S02]  /*1630*/  IMAD R25, R3, R135, RZ ;  /* 0x0000008703197224 */ /* 0x000fe400078e02ff */
[----:B------:R-:W-:Y:S01]  /*1640*/  IMAD.WIDE.U32 R22, R135, R89, R222 ;  /* 0x0000005987167225 */ /* 0x000fe200078e00de */
[----:B------:R-:W-:-:S03]  /*1650*/  ISETP.GE.AND P0, PT, R18, R8, PT ;  /* 0x000000081200720c */ /* 0x000fc60003f06270 */
[----:B------:R-:W-:-:S05]  /*1660*/  IMAD R25, R4, R89, R25 ;  /* 0x0000005904197224 */ /* 0x000fca00078e0219 */
        /* <DEDUP_REMOVED lines=27> */
.L_x_522:
[----:B------:R-:W-:Y:S05]  /*1820*/  BSYNC B0 ;  /* 0x0000000000007941 */ /* 0x000fea0003800000 */
.L_x_521:
[----:B------:R-:W-:Y:S01]  /*1830*/  ISETP.GE.AND P0, PT, R15, R8, PT ;  /* 0x000000080f00720c */ /* 0x000fe20003f06270 */
[----:B------:R-:W-:Y:S01]  /*1840*/  BSSY B0, `(.L_x_523) ;  /* 0x000001f000007945 */ /* 0x000fe20003800000 */
[C---:B------:R-:W-:Y:S01]  /*1850*/  SHF.L.U64.HI R207, R17.reuse, R10, c[0x0][0x19c] ;  /* 0x0000670011cf7619 */ /* 0x040fe2000001020a */
[----:B------:R-:W-:-:S10]  /*1860*/  IMAD.SHL.U32 R208, R17, 0x10, RZ ;  /* 0x0000001011d07824 */ /* 0x000fd400078e00ff */
[----:B------:R-:W-:Y:S05]  /*1870*/  @P0 BRA `(.L_x_524) ;  /* 0x000001b000000947 */ /* 0x000fea0003800000 */
[----:B------:R-:W-:Y:S02]  /*1880*/  ISETP.GE.AND P3, PT, R224, c[0x0][0x220], PT ;  /* 0x00008800e0007a0c */ /* 0x000fe40003f66270 */
[----:B------:R-:W-:Y:S02]  /*1890*/  ISETP.GE.AND P2, PT, R217, c[0x0][0x220], PT ;  /* 0x00008800d9007a0c */ /* 0x000fe40003f46270 */
[----:B------:R-:W-:Y:S02]  /*18a0*/  IADD3 R16, P1, R208, R22, RZ ;  /* 0x00000016d0107210 */ /* 0x000fe40007f3e0ff */
[----:B------:R-:W-:-:S03]  /*18b0*/  ISETP.GE.AND P0, PT, R216, c[0x0][0x220], PT ;  /* 0x00008800d8007a0c */ /* 0x000fc60003f06270 */
[----:B------:R-:W-:-:S04]  /*18c0*/  IMAD.X R9, R207, 0x1, R25, P1 ;  /* 0x00000001cf097824 */ /* 0x000fc800008e0619 */
        /* <DEDUP_REMOVED lines=22> */
.L_x_524:
[----:B------:R-:W-:Y:S05]  /*1a30*/  BSYNC B0 ;  /* 0x0000000000007941 */ /* 0x000fea0003800000 */
.L_x_523:
[----:B------:R-:W-:Y:S01]  /*1a40*/  ISETP.GE.AND P0, PT, R13, R8, PT ;  /* 0x000000080d00720c */ /* 0x000fe20003f06270 */
[----:B------:R-:W-:-:S12]  /*1a50*/  BSSY B0, `(.L_x_525) ;  /* 0x000001e000007945 */ /* 0x000fd80003800000 */
[----:B------:R-:W-:Y:S05]  /*1a60*/  @P0 BRA `(.L_x_526) ;  /* 0x000001c000000947 */ /* 0x000fea0003800000 */
[----:B------:R-:W-:Y:S01]  /*1a70*/  ISETP.GE.AND P3, PT, R224, c[0x0][0x220], PT ;  /* 0x00008800e0007a0c */ /* 0x000fe20003f66270 */
[----:B-1----:R-:W-:Y:S01]  /*1a80*/  IMAD.MOV.U32 R20, RZ, RZ, c[0x0][0x19c] ;  /* 0x00006700ff147624 */ /* 0x002fe200078e00ff */
[----:B------:R-:W-:Y:S02]  /*1a90*/  ISETP.GE.AND P2, PT, R217, c[0x0][0x220], PT ;  /* 0x00008800d9007a0c */ /* 0x000fe40003f46270 */
[C---:B------:R-:W-:Y:S02]  /*1aa0*/  LEA R16, P1, R17.reuse, R22, 0x5 ;  /* 0x0000001611107211 */ /* 0x040fe400078228ff */
[----:B------:R-:W-:Y:S02]  /*1ab0*/  ISETP.GE.AND P0, PT, R216, c[0x0][0x220], PT ;  /* 0x00008800d8007a0c */ /* 0x000fe40003f06270 */
[----:B------:R-:W-:-:S05]  /*1ac0*/  LEA.HI.X R9, R17, R25, R20, 0x5, P1 ;  /* 0x0000001911097211 */ /* 0x000fca00008f2c14 */
        /* <DEDUP_REMOVED lines=22> */
.L_x_526:
[----:B------:R-:W-:Y:S05]  /*1c30*/  BSYNC B0 ;  /* 0x0000000000007941 */ /* 0x000fea0003800000 */
.L_x_525:
[----:B------:R-:W-:Y:S01]  /*1c40*/  ISETP.GE.AND P0, PT, R11, R8, PT ;  /* 0x000000080b00720c */ /* 0x000fe20003f06270 */
[----:B------:R-:W-:Y:S01]  /*1c50*/  IMAD.MOV.U32 R9, RZ, RZ, c[0x0][0x1a0] ;  /* 0x00006800ff097624 */ /* 0x000fe200078e00ff */
[----:B------:R-:W-:Y:S03]  /*1c60*/  BSSY B0, `(.L_x_527) ;  /* 0x0000022000007945 */ /* 0x000fe60003800000 */
[C---:B------:R-:W-:Y:S01]  /*1c70*/  IMAD.SHL.U32 R210, R9.reuse, 0x40, RZ ;  /* 0x0000004009d27824 */ /* 0x040fe200078e00ff */
[----:B------:R-:W-:-:S07]  /*1c80*/  SHF.L.U64.HI R209, R9, R14, c[0x0][0x1a4] ;  /* 0x0000690009d17619 */ /* 0x000fce000001020e */
[----:B------:R-:W-:Y:S05]  /*1c90*/  @P0 BRA `(.L_x_528) ;  /* 0x000001e000000947 */ /* 0x000fea0003800000 */
[----:B------:R-:W-:Y:S01]  /*1ca0*/  ISETP.GE.AND P3, PT, R224, c[0x0][0x220], PT ;  /* 0x00008800e0007a0c */ /* 0x000fe20003f66270 */
[----:B------:R-:W-:Y:S01]  /*1cb0*/  IMAD.MOV.U32 R24, RZ, RZ, R22 ;  /* 0x000000ffff187224 */ /* 0x000fe200078e0016 */
[----:B------:R-:W-:Y:S01]  /*1cc0*/  ISETP.GE.AND P2, PT, R217, c[0x0][0x220], PT ;  /* 0x00008800d9007a0c */ /* 0x000fe20003f46270 */
[----:B------:R-:W-:Y:S01]  /*1cd0*/  ULDC UR4, c[0x0][0x19c] ;  /* 0x0000670000047ab9 */ /* 0x000fe20000000800 */
[----:B------:R-:W-:Y:S01]  /*1ce0*/  ISETP.GE.AND P0, PT, R216, c[0x0][0x220], PT ;  /* 0x00008800d8007a0c */ /* 0x000fe20003f06270 */
[----:B------:R-:W-:Y:S01]  /*1cf0*/  UIMAD UR4, UR4, 0x30, URZ ;  /* 0x00000030040478a4 */ /* 0x000fe2000f8e023f */
[----:B------:R-:W-:-:S05]  /*1d00*/  IMAD.WIDE.U32 R24, R17, 0x30, R24 ;  /* 0x0000003011187825 */ /* 0x000fca00078e0018 */
[----:B------:R-:W-:Y:S02]  /*1d10*/  IADD3 R14, R25, UR4, RZ ;  /* 0x00000004190e7c10 */ /* 0x000fe4000fffe0ff */
        /* <DEDUP_REMOVED lines=22> */
.L_x_528:
[----:B------:R-:W-:Y:S05]  /*1e80*/  BSYNC B0 ;  /* 0x0000000000007941 */ /* 0x000fea0003800000 */
.L_x_527:
[----:B------:R-:W0:Y:S01]  /*1e90*/  LDGDEPBAR ;  /* 0x00000000000079af */ /* 0x000e220000000000 */
[----:B------:R-:W-:Y:S01]  /*1ea0*/  ISETP.GE.AND P0, PT, R18, R8, PT ;  /* 0x000000081200720c */ /* 0x000fe20003f06270 */
[----:B-1----:R-:W-:Y:S01]  /*1eb0*/  IMAD R17, R209, R135, RZ ;  /* 0x00000087d1117224 */ /* 0x002fe200078e02ff */
[----:B------:R-:W-:Y:S01]  /*1ec0*/  SHF.R.S32.HI R21, RZ, 0x1f, R12 ;  /* 0x0000001fff157819 */ /* 0x000fe2000001140c */
[----:B------:R-:W-:Y:S01]  /*1ed0*/  IMAD.SHL.U32 R6, R6, 0x2, RZ ;  /* 0x0000000206067824 */ /* 0x000fe200078e00ff */
[----:B------:R-:W-:Y:S01]  /*1ee0*/  MOV R240, R228 ;  /* 0x000000e400f07202 */ /* 0x000fe20000000f00 */
[----:B------:R-:W-:Y:S01]  /*1ef0*/  BSSY B0, `(.L_x_529) ;  /* 0x0000026000007945 */ /* 0x000fe20003800000 */
[----:B------:R-:W-:Y:S01]  /*1f00*/  LEA.HI R14, R21, R12, RZ, 0x2 ;  /* 0x0000000c150e7211 */ /* 0x000fe200078f10ff */
[-C--:B------:R-:W-:Y:S01]  /*1f10*/  IMAD R12, R4, R210.reuse, R17 ;  /* 0x000000d2040c7224 */ /* 0x080fe200078e0211 */
[----:B------:R-:W-:Y:S01]  /*1f20*/  LOP3.LUT R6, R6, 0x6, RZ, 0xc0, !PT ;  /* 0x0000000606067812 */ /* 0x000fe200078ec0ff */
[----:B------:R-:W-:Y:S01]  /*1f30*/  IMAD.WIDE.U32 R16, R135, R210, R240 ;  /* 0x000000d287107225 */ /* 0x000fe200078e00f0 */
[----:B------:R-:W-:-:S03]  /*1f40*/  SHF.R.S32.HI R4, RZ, 0x2, R14 ;  /* 0x00000002ff047819 */ /* 0x000fc6000001140e */
[----:B------:R-:W-:Y:S01]  /*1f50*/  IMAD.IADD R21, R17, 0x1, R12 ;  /* 0x0000000111157824 */ /* 0x000fe200078e020c */
        /* <DEDUP_REMOVED lines=31> */
.L_x_530:
[----:B------:R-:W-:Y:S05]  /*2150*/  BSYNC B0 ;  /* 0x0000000000007941 */ /* 0x000fea0003800000 */
.L_x_529:
[----:B------:R-:W-:Y:S01]  /*2160*/  ISETP.GE.AND P0, PT, R15, R8, PT ;  /* 0x000000080f00720c */ /* 0x000fe20003f06270 */
[----:B------:R-:W-:Y:S01]  /*2170*/  BSSY B0, `(.L_x_531) ;  /* 0x0000022000007945 */ /* 0x000fe20003800000 */
[C---:B------:R-:W-:Y:S01]  /*2180*/  SHF.L.U64.HI R211, R9.reuse, R10, c[0x0][0x1a4] ;  /* 0x0000690009d37619 */ /* 0x040fe2000001020a */
[----:B------:R-:W-:-:S10]  /*2190*/  IMAD.SHL.U32 R212, R9, 0x10, RZ ;  /* 0x0000001009d47824 */ /* 0x000fd400078e00ff */
[----:B------:R3:W-:Y:S04]  /*21a0*/  @P0 STS.128 [R215+0xc800], RZ ;  /* 0x00c800ffd7000388 */ /* 0x0007e80000000c00 */
[----:B------:R3:W-:Y:S04]  /*21b0*/  @P0 STS.128 [R215+0xe800], RZ ;  /* 0x00e800ffd7000388 */ /* 0x0007e80000000c00 */
[----:B------:R3:W-:Y:S01]  /*21c0*/  @P0 STS.128 [R215+0x10800], RZ ;  /* 0x010800ffd7000388 */ /* 0x0007e20000000c00 */
[----:B------:R-:W-:Y:S05]  /*21d0*/  @P0 BRA `(.L_x_532) ;  /* 0x000001b000000947 */ /* 0x000fea0003800000 */
[----:B------:R-:W-:Y:S02]  /*21e0*/  ISETP.GE.AND P3, PT, R224, c[0x0][0x220], PT ;  /* 0x00008800e0007a0c */ /* 0x000fe40003f66270 */
[----:B------:R-:W-:-:S02]  /*21f0*/  ISETP.GE.AND P2, PT, R217, c[0x0][0x220], PT ;  /* 0x00008800d9007a0c */ /* 0x000fc40003f46270 */
[----:B------:R-:W-:Y:S02]  /*2200*/  IADD3 R15, P1, R212, R16, RZ ;  /* 0x00000010d40f7210 */ /* 0x000fe40007f3e0ff */
[----:B------:R-:W-:-:S03]  /*2210*/  ISETP.GE.AND P0, PT, R216, c[0x0][0x220], PT ;  /* 0x00008800d8007a0c */ /* 0x000fc60003f06270 */
[----:B------:R-:W-:-:S04]  /*2220*/  IMAD.X R10, R211, 0x1, R21, P1 ;  /* 0x00000001d30a7824 */ /* 0x000fc800008e0615 */
        /* <DEDUP_REMOVED lines=22> */
.L_x_532:
[----:B------:R-:W-:Y:S05]  /*2390*/  BSYNC B0 ;  /* 0x0000000000007941 */ /* 0x000fea0003800000 */
.L_x_531:
[----:B------:R-:W-:Y:S01]  /*23a0*/  ISETP.GE.AND P0, PT, R13, R8, PT ;  /* 0x000000080d00720c */ /* 0x000fe20003f06270 */
[----:B------:R-:W-:-:S12]  /*23b0*/  BSSY B0, `(.L_x_533) ;  /* 0x0000021000007945 */ /* 0x000fd80003800000 */
[----:B------:R1:W-:Y:S04]  /*23c0*/  @P0 STS.128 [R215+0xd000], RZ ;  /* 0x00d000ffd7000388 */ /* 0x0003e80000000c00 */
[----:B------:R1:W-:Y:S04]  /*23d0*/  @P0 STS.128 [R215+0xf000], RZ ;  /* 0x00f000ffd7000388 */ /* 0x0003e80000000c00 */
[----:B------:R1:W-:Y:S01]  /*23e0*/  @P0 STS.128 [R215+0x11000], RZ ;  /* 0x011000ffd7000388 */ /* 0x0003e20000000c00 */
[----:B------:R-:W-:Y:S05]  /*23f0*/  @P0 BRA `(.L_x_534) ;  /* 0x000001c000000947 */ /* 0x000fea0003800000 */
[----:B------:R-:W-:Y:S01]  /*2400*/  ISETP.GE.AND P3, PT, R224, c[0x0][0x220], PT ;  /* 0x00008800e0007a0c */ /* 0x000fe20003f66270 */
[----:B------:R-:W-:Y:S01]  /*2410*/  IMAD.MOV.U32 R10, RZ, RZ, c[0x0][0x1a4] ;  /* 0x00006900ff0a7624 */ /* 0x000fe200078e00ff */
[----:B------:R-:W-:-:S02]  /*2420*/  ISETP.GE.AND P2, PT, R217, c[0x0][0x220], PT ;  /* 0x00008800d9007a0c */ /* 0x000fc40003f46270 */
[C---:B------:R-:W-:Y:S02]  /*2430*/  LEA R13, P1, R9.reuse, R16, 0x5 ;  /* 0x00000010090d7211 */ /* 0x040fe400078228ff */
[----:B------:R-:W-:Y:S02]  /*2440*/  ISETP.GE.AND P0, PT, R216, c[0x0][0x220], PT ;  /* 0x00008800d8007a0c */ /* 0x000fe40003f06270 */
[----:B------:R-:W-:-:S05]  /*2450*/  LEA.HI.X R10, R9, R21, R10, 0x5, P1 ;  /* 0x00000015090a7211 */ /* 0x000fca00008f2c0a */
[C---:B--2---:R-:W-:Y:S01]  /*2460*/  @!P3 LEA R22, P4, R13.reuse, c[0x0][0x170], 0x1 ;  /* 0x00005c000d16ba11 */ /* 0x044fe200078808ff */
[----:B------:R2:W-:Y:S01]  /*2470*/  @P3 STS.128 [R215+0xd000], RZ ;  /* 0x00d000ffd7003388 */ /* 0x0005e20000000c00 */
[C---:B----4-:R-:W-:Y:S02]  /*2480*/  @!P2 LEA R14, P1, R13.reuse, c[0x0][0x170], 0x1 ;  /* 0x00005c000d0eaa11 */ /* 0x050fe400078208ff */
        /* <DEDUP_REMOVED lines=19> */
.L_x_534:
[----:B------:R-:W-:Y:S05]  /*25c0*/  BSYNC B0 ;  /* 0x0000000000007941 */ /* 0x000fea0003800000 */
.L_x_533:
[----:B------:R-:W-:Y:S01]  /*25d0*/  ISETP.GE.AND P0, PT, R11, R8, PT ;  /* 0x000000080b00720c */ /* 0x000fe20003f06270 */
[----:B------:R-:W-:-:S12]  /*25e0*/  BSSY B0, `(.L_x_535) ;  /* 0x0000023000007945 */ /* 0x000fd80003800000 */
[----:B------:R1:W-:Y:S04]  /*25f0*/  @P0 STS.128 [R215+0xd800], RZ ;  /* 0x00d800ffd7000388 */ /* 0x0003e80000000c00 */
[----:B------:R1:W-:Y:S04]  /*2600*/  @P0 STS.128 [R215+0xf800], RZ ;  /* 0x00f800ffd7000388 */ /* 0x0003e80000000c00 */
[----:B------:R1:W-:Y:S01]  /*2610*/  @P0 STS.128 [R215+0x11800], RZ ;  /* 0x011800ffd7000388 */ /* 0x0003e20000000c00 */
        /* <DEDUP_REMOVED lines=9> */
[C---:B----4-:R-:W-:Y:S01]  /*26b0*/  @!P3 LEA R12, P4, R20.reuse, c[0x0][0x170], 0x1 ;  /* 0x00005c00140cba11 */ /* 0x050fe200078808ff */
        /* <DEDUP_REMOVED lines=15> */
[----:B----4-:R-:W-:-:S04]  /*27b0*/  LEA R10, P0, R20, c[0x0][0x170], 0x1 ;  /* 0x00005c00140a7a11 */ /* 0x010fc800078008ff */
[----:B------:R-:W-:-:S05]  /*27c0*/  LEA.HI.X R11, R20, c[0x0][0x174], R8, 0x1, P0 ;  /* 0x00005d00140b7a11 */ /* 0x000fca00000f0c08 */
[----:B------:R-:W-:Y:S01]  /*27d0*/  @!PT LDS RZ, [RZ] ;  /* 0x00000000fffff984 */ /* 0x000fe20000000800 */
[----:B------:R-:W-:Y:S01]  /*27e0*/  @!PT LDS RZ, [RZ] ;  /* 0x00000000fffff984 */ /* 0x000fe20000000800 */
[----:B------:R-:W-:Y:S01]  /*27f0*/  @!PT LDS RZ, [RZ] ;  /* 0x00000000fffff984 */ /* 0x000fe20000000800 */
[----:B------:R4:W-:Y:S04]  /*2800*/  LDGSTS.E.BYPASS.LTC128B.128 [R215+0x11800], [R10.64+0x100] ;  /* 0x118001000ad77fae */ /* 0x0009e8000b901d46 */
.L_x_536:
[----:B------:R-:W-:Y:S05]  /*2810*/  BSYNC B0 ;  /* 0x0000000000007941 */ /* 0x000fea0003800000 */
.L_x_535:
        /* <DEDUP_REMOVED lines=11> */
[----:B--2-4-:R-:W-:Y:S01]  /*28d0*/  LDSM.16.M88.4 R12, [R206] ;  /* 0x00000000ce0c783b */ /* 0x014fe20000000200 */
        /* <DEDUP_REMOVED lines=10> */
[----:B------:R-:W2:Y:S01]  /*2980*/  LDSM.16.M88.4 R64, [R205+0x6000] ;  /* 0x00600000cd40783b */ /* 0x000ea20000000200 */
[C---:B------:R-:W-:Y:S02]  /*2990*/  IADD3 R2, R205.reuse, 0x6000, RZ ;  /* 0x00006000cd027810 */ /* 0x040fe40007ffe0ff */
[----:B------:R-:W-:Y:S01]  /*29a0*/  IADD3 R203, R205, 0x6020, RZ ;  /* 0x00006020cdcb7810 */ /* 0x000fe20007ffe0ff */
[----:B------:R-:W4:Y:S01]  /*29b0*/  LDSM.16.M88.4 R56, [R205+0x6800] ;  /* 0x00680000cd38783b */ /* 0x000f220000000200 */
[----:B------:R-:W-:Y:S01]  /*29c0*/  @P1 IADD3 R203, R2, -0x20, RZ ;  /* 0xffffffe002cb1810 */ /* 0x000fe20007ffe0ff */
[----:B------:R-:W-:Y:S02]  /*29d0*/  IMAD.MOV.U32 R2, RZ, RZ, 0x40 ;  /* 0x00000040ff027424 */ /* 0x000fe400078e00ff */
[----:B------:R-:W-:Y:S01]  /*29e0*/  LDSM.16.M88.4 R48, [R205+0x7000] ;  /* 0x00700000cd30783b */ /* 0x000fe20000000200 */
[C---:B------:R-:W-:Y:S02]  /*29f0*/  IADD3 R195, R203.reuse, 0x800, RZ ;  /* 0x00000800cbc37810 */ /* 0x040fe40007ffe0ff */
[----:B------:R-:W-:Y:S01]  /*2a00*/  SEL R2, R2, 0xffffffc0, !P2 ;  /* 0xffffffc002027807 */ /* 0x000fe20005000000 */
[----:B------:R-:W5:Y:S01]  /*2a10*/  LDSM.16.M88.4 R84, [R203] ;  /* 0x00000000cb54783b */ /* 0x000f620000000200 */
[----:B------:R-:W-:-:S02]  /*2a20*/  IADD3 R194, R203, 0x1000, RZ ;  /* 0x00001000cbc27810 */ /* 0x000fc40007ffe0ff */
[----:B------:R-:W-:Y:S01]  /*2a30*/  IADD3 R193, R203, 0x1800, RZ ;  /* 0x00001800cbc17810 */ /* 0x000fe20007ffe0ff */
[----:B------:R-:W1:Y:S01]  /*2a40*/  LDSM.16.M88.4 R8, [R205+0x7800] ;  /* 0x00780000cd08783b */ /* 0x000e620000000200 */
[----:B------:R-:W-:Y:S01]  /*2a50*/  IMAD.IADD R199, R205, 0x1, R2 ;  /* 0x00000001cdc77824 */ /* 0x000fe200078e0202 */
[----:B------:R-:W-:Y:S01]  /*2a60*/  IADD3 R191, R203, 0x2000, RZ ;  /* 0x00002000cbbf7810 */ /* 0x000fe20007ffe0ff */
[----:B------:R-:W-:Y:S01]  /*2a70*/  IMAD.IADD R192, R2, 0x1, R203 ;  /* 0x0000000102c07824 */ /* 0x000fe200078e02cb */
[----:B------:R-:W3:Y:S01]  /*2a80*/  LDSM.16.M88.4 R24, [R203+0x800] ;  /* 0x00080000cb18783b */ /* 0x000ee20000000200 */
[C---:B------:R-:W-:Y:S02]  /*2a90*/  IADD3 R2, R134.reuse, 0x8, RZ ;  /* 0x0000000886027810 */ /* 0x040fe40007ffe0ff */
[-C--:B------:R-:W-:Y:S01]  /*2aa0*/  IMNMX R134, R134, R91.reuse, PT ;  /* 0x0000005b86867217 */ /* 0x080fe20003800200 */
[----:B------:R-:W1:Y:S01]  /*2ab0*/  LDSM.16.M88.4 R76, [R199+0x6000] ;  /* 0x00600000c74c783b */ /* 0x000e620000000200 */
[----:B------:R-:W-:-:S02]  /*2ac0*/  IMNMX R2, R2, R91, PT ;  /* 0x0000005b02027217 */ /* 0x000fc40003800200 */
[C---:B------:R-:W-:Y:S01]  /*2ad0*/  IADD3 R190, R203.reuse, 0x2800, RZ ;  /* 0x00002800cbbe7810 */ /* 0x040fe20007ffe0ff */
[----:B------:R-:W1:Y:S01]  /*2ae0*/  LDSM.16.M88.4 R20, [R203+0x1000] ;  /* 0x00100000cb14783b */ /* 0x000e620000000200 */
[C---:B------:R-:W-:Y:S02]  /*2af0*/  IADD3 R189, R203.reuse, 0x3000, RZ ;  /* 0x00003000cbbd7810 */ /* 0x040fe40007ffe0ff */
[C---:B------:R-:W-:Y:S01]  /*2b00*/  IADD3 R188, R203.reuse, 0x3800, RZ ;  /* 0x00003800cbbc7810 */ /* 0x040fe20007ffe0ff */
[----:B------:R-:W1:Y:S01]  /*2b10*/  LDSM.16.M88.4 R80, [R203+0x1800] ;  /* 0x00180000cb50783b */ /* 0x000e620000000200 */
[C---:B------:R-:W-:Y:S02]  /*2b20*/  IADD3 R187, R203.reuse, 0x4000, RZ ;  /* 0x00004000cbbb7810 */ /* 0x040fe40007ffe0ff */
[C---:B------:R-:W-:Y:S01]  /*2b30*/  IADD3 R186, R203.reuse, 0x4800, RZ ;  /* 0x00004800cbba7810 */ /* 0x040fe20007ffe0ff */
[----:B------:R-:W1:Y:S01]  /*2b40*/  LDSM.16.M88.4 R72, [R199+0x6800] ;  /* 0x00680000c748783b */ /* 0x000e620000000200 */
[----:B------:R-:W-:-:S02]  /*2b50*/  IADD3 R185, R203, 0x5000, RZ ;  /* 0x00005000cbb97810 */ /* 0x000fc40007ffe0ff */
[----:B------:R-:W-:Y:S01]  /*2b60*/  IADD3 R184, R203, 0x5800, RZ ;  /* 0x00005800cbb87810 */ /* 0x000fe20007ffe0ff */
[C---:B--2---:R-:W-:Y:S01]  /*2b70*/  HMMA.16816.F32.BF16 R16, R12.reuse, R64, RZ ;  /* 0x000000400c10723c */ /* 0x044fe200000418ff */
[----:B------:R-:W-:Y:S04]  /*2b80*/  LDSM.16.M88.4 R28, [R192] ;  /* 0x00000000c01c783b */ /* 0x000fe80000000200 */
[----:B------:R-:W-:Y:S03]  /*2b90*/  LDSM.16.M88.4 R68, [R199+0x7000] ;  /* 0x00700000c744783b */ /* 0x000fe60000000200 */
[C---:B------:R-:W-:Y:S01]  /*2ba0*/  HMMA.16816.F32.BF16 R64, R12.reuse, R66, RZ ;  /* 0x000000420c40723c */ /* 0x040fe200000418ff */
[----:B------:R-:W-:Y:S07]  /*2bb0*/  LDSM.16.M88.4 R36, [R199+0x7800] ;  /* 0x00780000c724783b */ /* 0x000fee0000000200 */
[C---:B----4-:R-:W-:Y:S08]  /*2bc0*/  HMMA.16816.F32.BF16 R60, R12.reuse, R56, RZ ;  /* 0x000000380c3c723c */ /* 0x050ff000000418ff */
[----:B------:R-:W-:Y:S08]  /*2bd0*/  HMMA.16816.F32.BF16 R56, R12, R58, RZ ;  /* 0x0000003a0c38723c */ /* 0x000ff000000418ff */
[C---:B-----5:R-:W-:Y:S08]  /*2be0*/  HMMA.16816.F32.BF16 R16, R32.reuse, R84, R16 ;  /* 0x000000542010723c */ /* 0x060ff00000041810 */
[----:B------:R-:W-:Y:S01]  /*2bf0*/  HMMA.16816.F32.BF16 R64, R32, R86, R64 ;  /* 0x000000562040723c */ /* 0x000fe20000041840 */
[----:B------:R-:W-:Y:S07]  /*2c00*/  LDSM.16.M88.4 R84, [R205+0x8000] ;  /* 0x00800000cd54783b */ /* 0x000fee0000000200 */
[C---:B------:R-:W-:Y:S08]  /*2c10*/  HMMA.16816.F32.BF16 R52, R12.reuse, R48, RZ ;  /* 0x000000300c34723c */ /* 0x040ff000000418ff */
[C---:B------:R-:W-:Y:S08]  /*2c20*/  HMMA.16816.F32.BF16 R48, R12.reuse, R50, RZ ;  /* 0x000000320c30723c */ /* 0x040ff000000418ff */
[C---:B-1----:R-:W-:Y:S08]  /*2c30*/  HMMA.16816.F32.BF16 R44, R12.reuse, R8, RZ ;  /* 0x000000080c2c723c */ /* 0x042ff000000418ff */
[----:B------:R-:W-:Y:S01]  /*2c40*/  HMMA.16816.F32.BF16 R12, R12, R10, RZ ;  /* 0x0000000a0c0c723c */ /* 0x000fe200000418ff */
[----:B------:R-:W1:Y:S07]  /*2c50*/  LDSM.16.M88.4 R8, [R201] ;  /* 0x00000000c908783b */ /* 0x000e6e0000000200 */
[C---:B---3--:R-:W-:Y:S08]  /*2c60*/  HMMA.16816.F32.BF16 R60, R32.reuse, R24, R60 ;  /* 0x00000018203c723c */ /* 0x048ff0000004183c */
[----:B------:R-:W-:Y:S01]  /*2c70*/  HMMA.16816.F32.BF16 R56, R32, R26, R56 ;  /* 0x0000001a2038723c */ /* 0x000fe20000041838 */
[----:B------:R-:W2:Y:S07]  /*2c80*/  LDSM.16.M88.4 R24, [R192+0x800] ;  /* 0x00080000c018783b */ /* 0x000eae0000000200 */
[C---:B------:R-:W-:Y:S08]  /*2c90*/  HMMA.16816.F32.BF16 R16, R40.reuse, R76, R16 ;  /* 0x0000004c2810723c */ /* 0x040ff00000041810 */
[----:B------:R-:W-:Y:S01]  /*2ca0*/  HMMA.16816.F32.BF16 R64, R40, R78, R64 ;  /* 0x0000004e2840723c */ /* 0x000fe20000041840 */
[----:B------:R-:W-:Y:S07]  /*2cb0*/  LDSM.16.M88.4 R76, [R205+0x8800] ;  /* 0x00880000cd4c783b */ /* 0x000fee0000000200 */
[C---:B------:R-:W-:Y:S08]  /*2cc0*/  HMMA.16816.F32.BF16 R52, R32.reuse, R20, R52 ;  /* 0x000000142034723c */ /* 0x040ff00000041834 */
        /* <DEDUP_REMOVED lines=133> */
[----:B------:R-:W-:Y:S05]  /*3520*/  MUFU.TANH R47, R47 ;  /* 0x0000002f002f7308 */ /* 0x000fea0000002400 */
[----:B------:R-:W-:Y:S01]  /*3530*/  HMMA.16816.F32.BF16 R80, R32, R22, R80 ;  /* 0x000000162050723c */ /* 0x000fe20000041850 */
[----:B------:R-:W3:Y:S01]  /*3540*/  LDSM.16.M88.4 R20, [R192+0x5800] ;  /* 0x00580000c014783b */ /* 0x000ee20000000200 */
[----:B------:R-:W-:-:S04]  /*3550*/  DEPBAR.LE SB0, 0x0 ;  /* 0x000080000000791a */ /* 0x000fc80000000000 */
[----:B------:R-:W2:Y:S01]  /*3560*/  MUFU.TANH R50, R50 ;  /* 0x0000003200327308 */ /* 0x000ea20000002400 */
[----:B------:R-:W-:Y:S01]  /*3570*/  FMUL.FTZ R32, R59, c[0x0][0x2ec] ;  /* 0x0000bb003b207a20 */ /* 0x000fe20000410000 */
[----:B----4-:R-:W-:Y:S06]  /*3580*/  HMMA.16816.F32.BF16 R52, R8, R28, R52 ;  /* 0x0000001c0834723c */ /* 0x010fec0000041834 */
[----:B------:R-:W4:Y:S01]  /*3590*/  MUFU.TANH R60, R60 ;  /* 0x0000003c003c7308 */ /* 0x000f220000002400 */
[----:B------:R-:W-:Y:S01]  /*35a0*/  FMUL.FTZ R29, R58, c[0x0][0x2ec] ;  /* 0x0000bb003a1d7a20 */ /* 0x000fe20000410000 */
[----:B-1----:R-:W-:Y:S01]  /*35b0*/  HMMA.16816.F32.BF16 R76, R36, R12, R76 ;  /* 0x0000000c244c723c */ /* 0x002fe2000004184c */
[----:B------:R-:W-:-:S05]  /*35c0*/  FMUL.FTZ R28, R57, c[0x0][0x2ec] ;  /* 0x0000bb00391c7a20 */ /* 0x000fca0000410000 */
[----:B------:R-:W1:Y:S02]  /*35d0*/  MUFU.TANH R51, R51 ;  /* 0x0000003300337308 */ /* 0x000e640000002400 */
[----:B------:R-:W-:Y:S06]  /*35e0*/  HMMA.16816.F32.BF16 R80, R36, R14, R80 ;  /* 0x0000000e2450723c */ /* 0x000fec0000041850 */
[----:B------:R-:W1:Y:S02]  /*35f0*/  MUFU.TANH R29, R29 ;  /* 0x0000001d001d7308 */ /* 0x000e640000002400 */
[----:B------:R-:W-:Y:S01]  /*3600*/  HMMA.16816.F32.BF16 R72, R8, R30, R72 ;  /* 0x0000001e0848723c */ /* 0x000fe20000041848 */
[----:B------:R-:W-:-:S02]  /*3610*/  FMUL.FTZ R52, R52, c[0x0][0x2ec] ;  /* 0x0000bb0034347a20 */ /* 0x000fc40000410000 */
[----:B------:R-:W-:Y:S02]  /*3620*/  FMUL.FTZ R55, R55, c[0x0][0x2ec] ;  /* 0x0000bb0037377a20 */ /* 0x000fe40000410000 */
[----:B------:R-:W-:Y:S01]  /*3630*/  FMUL.FTZ R53, R53, c[0x0][0x2ec] ;  /* 0x0000bb0035357a20 */ /* 0x000fe20000410000 */
[----:B------:R-:W1:Y:S01]  /*3640*/  MUFU.TANH R32, R32 ;  /* 0x0000002000207308 */ /* 0x000e620000002400 */
[----:B------:R-:W-:Y:S01]  /*3650*/  IMAD R31, R135, 0x40, R6 ;  /* 0x00000040871f7824 */ /* 0x000fe200078e0206 */
[----:B--2---:R-:W-:Y:S01]  /*3660*/  HMMA.16816.F32.BF16 R76, R24, R16, R76 ;  /* 0x00000010184c723c */ /* 0x004fe2000004184c */
[----:B------:R-:W-:-:S03]  /*3670*/  FMUL.FTZ R54, R54, c[0x0][0x2ec] ;  /* 0x0000bb0036367a20 */ /* 0x000fc60000410000 */
[C---:B------:R-:W-:Y:S02]  /*3680*/  IADD3 R13, R31.reuse, 0x1, RZ ;  /* 0x000000011f0d7810 */ /* 0x040fe40007ffe0ff */
[----:B------:R-:W-:Y:S01]  /*3690*/  IADD3 R15, R31, 0x8, RZ ;  /* 0x000000081f0f7810 */ /* 0x000fe20007ffe0ff */
[----:B------:R-:W2:Y:S01]  /*36a0*/  MUFU.TANH R169, R52 ;  /* 0x0000003400a97308 */ /* 0x000ea20000002400 */
[----:B------:R-:W-:Y:S01]  /*36b0*/  HMMA.16816.F32.BF16 R80, R24, R18, R80 ;  /* 0x000000121850723c */ /* 0x000fe20000041850 */
[C---:B------:R-:W-:Y:S02]  /*36c0*/  ISETP.GE.AND P6, PT, R13.reuse, R134, PT ;  /* 0x000000860d00720c */ /* 0x040fe40003fc6270 */
[----:B------:R-:W-:Y:S02]  /*36d0*/  ISETP.GE.AND P2, PT, R13, R2, PT ;  /* 0x000000020d00720c */ /* 0x000fe40003f46270 */
[----:B------:R-:W-:Y:S02]  /*36e0*/  IADD3 R13, R31, 0x10, RZ ;  /* 0x000000101f0d7810 */ /* 0x000fe40007ffe0ff */
[----:B-----5:R-:W-:Y:S01]  /*36f0*/  FSEL R41, R41, -INF , !P6 ;  /* 0xff80000029297808 */ /* 0x020fe20007000000 */
[----:B------:R-:W-:Y:S01]  /*3700*/  FMUL.FTZ R72, R72, c[0x0][0x2ec] ;  /* 0x0000bb0048487a20 */ /* 0x000fe20000410000 */
[-C--:B------:R-:W-:Y:S01]  /*3710*/  ISETP.GE.AND P3, PT, R15, R134.reuse, PT ;  /* 0x000000860f00720c */ /* 0x080fe20003f66270 */
[----:B------:R-:W-:Y:S01]  /*3720*/  MUFU.TANH R28, R28 ;  /* 0x0000001c001c7308 */ /* 0x000fe20000002400 */
[----:B------:R-:W-:Y:S01]  /*3730*/  ISETP.GE.AND P1, PT, R13, R134, PT ;  /* 0x000000860d00720c */ /* 0x000fe20003f26270 */
[----:B------:R-:W-:Y:S01]  /*3740*/  FMUL.FTZ R73, R73, c[0x0][0x2ec] ;  /* 0x0000bb0049497a20 */ /* 0x000fe20000410000 */
[----:B------:R-:W-:Y:S01]  /*3750*/  ISETP.GE.AND P6, PT, R13, R2, PT ;  /* 0x000000020d00720c */ /* 0x000fe20003fc6270 */
[----:B------:R-:W-:Y:S01]  /*3760*/  FMUL.FTZ R74, R74, c[0x0][0x2ec] ;  /* 0x0000bb004a4a7a20 */ /* 0x000fe20000410000 */
[C---:B------:R-:W-:Y:S01]  /*3770*/  IADD3 R17, R31.reuse, 0x9, RZ ;  /* 0x000000091f117810 */ /* 0x040fe20007ffe0ff */
[----:B---3--:R-:W-:Y:S01]  /*3780*/  HMMA.16816.F32.BF16 R76, R8, R20, R76 ;  /* 0x00000014084c723c */ /* 0x008fe2000004184c */
[----:B------:R-:W-:Y:S01]  /*3790*/  IADD3 R13, R31, 0x11, RZ ;  /* 0x000000111f0d7810 */ /* 0x000fe20007ffe0ff */
[----:B------:R-:W3:Y:S01]  /*37a0*/  MUFU.TANH R167, R72 ;  /* 0x0000004800a77308 */ /* 0x000ee20000002400 */
[----:B------:R-:W-:Y:S01]  /*37b0*/  FSEL R6, R49, -INF , !P2 ;  /* 0xff80000031067808 */ /* 0x000fe20005000000 */
[----:B------:R-:W-:Y:S01]  /*37c0*/  FMUL.FTZ R75, R75, c[0x0][0x2ec] ;  /* 0x0000bb004b4b7a20 */ /* 0x000fe20000410000 */
[----:B------:R-:W-:-:S02]  /*37d0*/  FSEL R33, R42, -INF , !P3 ;  /* 0xff8000002a217808 */ /* 0x000fc40005800000 */
[----:B------:R-:W-:Y:S01]  /*37e0*/  ISETP.GE.AND P0, PT, R15, R2, PT ;  /* 0x000000020f00720c */ /* 0x000fe20003f06270 */
[----:B------:R-:W-:Y:S01]  /*37f0*/  HMMA.16816.F32.BF16 R20, R8, R22, R80 ;  /* 0x000000160814723c */ /* 0x000fe20000041850 */
[-C--:B------:R-:W-:Y:S01]  /*3800*/  ISETP.GE.AND P4, PT, R17, R134.reuse, PT ;  /* 0x000000861100720c */ /* 0x080fe20003f86270 */
[----:B------:R-:W-:Y:S01]  /*3810*/  MUFU.TANH R174, R55 ;  /* 0x0000003700ae7308 */ /* 0x000fe20000002400 */
[C---:B------:R-:W-:Y:S02]  /*3820*/  ISETP.GE.AND P2, PT, R13.reuse, R134, PT ;  /* 0x000000860d00720c */ /* 0x040fe40003f46270 */
[----:B------:R-:W-:Y:S02]  /*3830*/  ISETP.GE.AND P3, PT, R13, R2, PT ;  /* 0x000000020d00720c */ /* 0x000fe40003f66270 */
[----:B------:R-:W-:Y:S02]  /*3840*/  IADD3 R13, R31, 0x18, RZ ;  /* 0x000000181f0d7810 */ /* 0x000fe40007ffe0ff */
[----:B------:R-:W-:Y:S01]  /*3850*/  FSEL R44, R44, -INF , !P0 ;  /* 0xff8000002c2c7808 */ /* 0x000fe20004000000 */
[----:B------:R-:W-:Y:S01]  /*3860*/  MUFU.TANH R161, R53 ;  /* 0x0000003500a17308 */ /* 0x000fe20000002400 */
[----:B------:R-:W-:-:S02]  /*3870*/  FSEL R43, R43, -INF , !P4 ;  /* 0xff8000002b2b7808 */ /* 0x000fc40006000000 */
[----:B------:R-:W-:Y:S02]  /*3880*/  ISETP.GE.AND P5, PT, R17, R2, PT ;  /* 0x000000021100720c */ /* 0x000fe40003fa6270 */
[----:B------:R-:W-:Y:S01]  /*3890*/  ISETP.GE.AND P0, PT, R13, R134, PT ;  /* 0x000000860d00720c */ /* 0x000fe20003f06270 */
[----:B------:R-:W-:Y:S01]  /*38a0*/  FMUL.FTZ R79, R79, c[0x0][0x2ec] ;  /* 0x0000bb004f4f7a20 */ /* 0x000fe20000410000 */
[----:B------:R-:W-:Y:S01]  /*38b0*/  ISETP.GE.AND P4, PT, R13, R2, PT ;  /* 0x000000020d00720c */ /* 0x000fe20003f86270 */
[----:B------:R-:W-:Y:S01]  /*38c0*/  MUFU.TANH R164, R54 ;  /* 0x0000003600a47308 */ /* 0x000fe20000002400 */
[----:B------:R-:W-:Y:S01]  /*38d0*/  IADD3 R13, R31, 0x19, RZ ;  /* 0x000000191f0d7810 */ /* 0x000fe20007ffe0ff */
[----:B------:R-:W-:Y:S01]  /*38e0*/  FMUL.FTZ R76, R76, c[0x0][0x2ec] ;  /* 0x0000bb004c4c7a20 */ /* 0x000fe20000410000 */
[----:B------:R-:W-:Y:S01]  /*38f0*/  FSEL R4, R45, -INF , !P5 ;  /* 0xff8000002d047808 */ /* 0x000fe20006800000 */
[----:B------:R-:W-:Y:S01]  /*3900*/  FMUL.FTZ R77, R77, c[0x0][0x2ec] ;  /* 0x0000bb004d4d7a20 */ /* 0x000fe20000410000 */
[----:B------:R-:W-:Y:S01]  /*3910*/  FSEL R17, R46, -INF , !P1 ;  /* 0xff8000002e117808 */ /* 0x000fe20004800000 */
[----:B------:R-:W-:Y:S01]  /*3920*/  FMUL.FTZ R78, R78, c[0x0][0x2ec] ;  /* 0x0000bb004e4e7a20 */ /* 0x000fe20000410000 */
[C---:B------:R-:W-:Y:S01]  /*3930*/  ISETP.GE.AND P5, PT, R13.reuse, R134, PT ;  /* 0x000000860d00720c */ /* 0x040fe20003fa6270 */
[----:B------:R-:W5:Y:S01]  /*3940*/  MUFU.TANH R142, R79 ;  /* 0x0000004f008e7308 */ /* 0x000f620000002400 */
[----:B------:R-:W-:Y:S01]  /*3950*/  ISETP.GE.AND P1, PT, R13, R2, PT ;  /* 0x000000020d00720c */ /* 0x000fe20003f26270 */
[----:B------:R-:W-:Y:S01]  /*3960*/  FMUL.FTZ R20, R20, c[0x0][0x2ec] ;  /* 0x0000bb0014147a20 */ /* 0x000fe20000410000 */
[----:B------:R-:W-:Y:S01]  /*3970*/  IADD3 R13, R31, 0x20, RZ ;  /* 0x000000201f0d7810 */ /* 0x000fe20007ffe0ff */
[----:B------:R-:W-:Y:S01]  /*3980*/  FMUL.FTZ R21, R21, c[0x0][0x2ec] ;  /* 0x0000bb0015157a20 */ /* 0x000fe20000410000 */
[----:B------:R-:W-:Y:S01]  /*3990*/  IADD3 R19, R31, 0x21, RZ ;  /* 0x000000211f137810 */ /* 0x000fe20007ffe0ff */
[----:B------:R-:W-:Y:S01]  /*39a0*/  FMUL.FTZ R22, R22, c[0x0][0x2ec] ;  /* 0x0000bb0016167a20 */ /* 0x000fe20000410000 */
[----:B------:R-:W-:Y:S01]  /*39b0*/  FSEL R14, R50, -INF , !P6 ;  /* 0xff800000320e7808 */ /* 0x000fe20007000000 */
[----:B------:R-:W-:Y:S01]  /*39c0*/  MUFU.TANH R163, R73 ;  /* 0x0000004900a37308 */ /* 0x000fe20000002400 */
[----:B------:R-:W-:Y:S01]  /*39d0*/  FSEL R15, R47, -INF , !P2 ;  /* 0xff8000002f0f7808 */ /* 0x000fe20005000000 */
[----:B------:R-:W-:Y:S01]  /*39e0*/  FMUL.FTZ R23, R23, c[0x0][0x2ec] ;  /* 0x0000bb0017177a20 */ /* 0x000fe20000410000 */
[----:B------:R-:W-:-:S02]  /*39f0*/  ISETP.GE.AND P6, PT, R13, R134, PT ;  /* 0x000000860d00720c */ /* 0x000fc40003fc6270 */
[----:B------:R-:W-:Y:S02]  /*3a00*/  ISETP.GE.AND P2, PT, R13, R2, PT ;  /* 0x000000020d00720c */ /* 0x000fe40003f46270 */
[----:B----4-:R-:W-:Y:S01]  /*3a10*/  FSEL R12, R60, -INF , !P3 ;  /* 0xff8000003c0c7808 */ /* 0x010fe20005800000 */
[----:B------:R-:W4:Y:S01]  /*3a20*/  MUFU.TANH R172, R74 ;  /* 0x0000004a00ac7308 */ /* 0x000f220000002400 */
[----:B-1----:R-:W-:Y:S02]  /*3a30*/  FSEL R13, R51, -INF , !P0 ;  /* 0xff800000330d7808 */ /* 0x002fe40004000000 */
[C---:B------:R-:W-:Y:S02]  /*3a40*/  ISETP.GE.AND P3, PT, R19.reuse, R134, PT ;  /* 0x000000861300720c */ /* 0x040fe40003f66270 */
[----:B------:R-:W-:Y:S02]  /*3a50*/  ISETP.GE.AND P0, PT, R19, R2, PT ;  /* 0x000000021300720c */ /* 0x000fe40003f06270 */
[C---:B------:R-:W-:Y:S01]  /*3a60*/  IADD3 R19, R31.reuse, 0x28, RZ ;  /* 0x000000281f137810 */ /* 0x040fe20007ffe0ff */
[----:B------:R-:W1:Y:S01]  /*3a70*/  MUFU.TANH R170, R75 ;  /* 0x0000004b00aa7308 */ /* 0x000e620000002400 */
[----:B------:R-:W-:-:S02]  /*3a80*/  IADD3 R11, R31, 0x29, RZ ;  /* 0x000000291f0b7810 */ /* 0x000fc40007ffe0ff */
[----:B------:R-:W-:Y:S02]  /*3a90*/  FSEL R10, R29, -INF , !P4 ;  /* 0xff8000001d0a7808 */ /* 0x000fe40006000000 */
[----:B------:R-:W-:Y:S02]  /*3aa0*/  FSEL R8, R32, -INF , !P1 ;  /* 0xff80000020087808 */ /* 0x000fe40004800000 */
[----:B--2---:R-:W-:Y:S01]  /*3ab0*/  FSEL R169, R169, -INF , !P6 ;  /* 0xff800000a9a97808 */ /* 0x004fe20007000000 */
[----:B------:R-:W2:Y:S01]  /*3ac0*/  MUFU.TANH R173, R76 ;  /* 0x0000004c00ad7308 */ /* 0x000ea20000002400 */
[-C--:B------:R-:W-:Y:S02]  /*3ad0*/  ISETP.GE.AND P4, PT, R19, R134.reuse, PT ;  /* 0x000000861300720c */ /* 0x080fe40003f86270 */
[C---:B------:R-:W-:Y:S02]  /*3ae0*/  ISETP.GE.AND P1, PT, R11.reuse, R134, PT ;  /* 0x000000860b00720c */ /* 0x040fe40003f26270 */
[----:B------:R-:W-:-:S02]  /*3af0*/  ISETP.GE.AND P6, PT, R11, R2, PT ;  /* 0x000000020b00720c */ /* 0x000fc40003fc6270 */
[----:B------:R-:W-:Y:S01]  /*3b00*/  IADD3 R11, R31, 0x31, RZ ;  /* 0x000000311f0b7810 */ /* 0x000fe20007ffe0ff */
[----:B------:R-:W-:Y:S01]  /*3b10*/  MUFU.TANH R171, R77 ;  /* 0x0000004d00ab7308 */ /* 0x000fe20000002400 */
[----:B---3--:R-:W-:Y:S02]  /*3b20*/  FSEL R167, R167, -INF , !P4 ;  /* 0xff800000a7a77808 */ /* 0x008fe40006000000 */
[----:B------:R-:W-:Y:S02]  /*3b30*/  ISETP.GE.AND P4, PT, R11, R2, PT ;  /* 0x000000020b00720c */ /* 0x000fe40003f86270 */
[----:B------:R-:W-:Y:S02]  /*3b40*/  FSEL R9, R28, -INF , !P5 ;  /* 0xff8000001c097808 */ /* 0x000fe40006800000 */
[----:B-----5:R-:W-:Y:S01]  /*3b50*/  FSEL R142, R142, -INF , !P4 ;  /* 0xff8000008e8e7808 */ /* 0x020fe20006000000 */
[----:B------:R-:W3:Y:S01]  /*3b60*/  MUFU.TANH R166, R78 ;  /* 0x0000004e00a67308 */ /* 0x000ee20000002400 */
[----:B------:R-:W-:-:S02]  /*3b70*/  FSEL R174, R174, -INF , !P0 ;  /* 0xff800000aeae7808 */ /* 0x000fc40004000000 */
[----:B------:R-:W-:Y:S02]  /*3b80*/  ISETP.GE.AND P4, PT, R133, 0x2, PT ;  /* 0x000000028500780c */ /* 0x000fe40003f86270 */
[----:B------:R-:W-:Y:S02]  /*3b90*/  ISETP.GE.AND P5, PT, R19, R2, PT ;  /* 0x000000021300720c */ /* 0x000fe40003fa6270 */
[----:B------:R-:W-:Y:S01]  /*3ba0*/  ISETP.GE.AND P0, PT, R11, R134, PT ;  /* 0x000000860b00720c */ /* 0x000fe20003f06270 */
[----:B------:R-:W5:Y:S01]  /*3bb0*/  MUFU.TANH R143, R20 ;  /* 0x00000014008f7308 */ /* 0x000f620000002400 */
[C---:B------:R-:W-:Y:S02]  /*3bc0*/  IADD3 R19, R31.reuse, 0x30, RZ ;  /* 0x000000301f137810 */ /* 0x040fe40007ffe0ff */
[----:B------:R-:W-:Y:S02]  /*3bd0*/  IADD3 R11, R31, 0x38, RZ ;  /* 0x000000381f0b7810 */ /* 0x000fe40007ffe0ff */
[----:B------:R-:W-:-:S02]  /*3be0*/  FSEL R164, R164, -INF , !P2 ;  /* 0xff800000a4a47808 */ /* 0x000fc40005000000 */
[----:B------:R-:W-:Y:S01]  /*3bf0*/  FSEL R161, R161, -INF , !P3 ;  /* 0xff800000a1a17808 */ /* 0x000fe20005800000 */
[----:B------:R-:W-:Y:S01]  /*3c00*/  MUFU.TANH R141, R21 ;  /* 0x00000015008d7308 */ /* 0x000fe20000002400 */
[----:B----4-:R-:W-:Y:S02]  /*3c10*/  FSEL R172, R172, -INF , !P5 ;  /* 0xff800000acac7808 */ /* 0x010fe40006800000 */
[----:B------:R-:W-:Y:S02]  /*3c20*/  FSEL R163, R163, -INF , !P1 ;  /* 0xff800000a3a37808 */ /* 0x000fe40004800000 */
[C---:B------:R-:W-:Y:S02]  /*3c30*/  ISETP.GE.AND P2, PT, R19.reuse, R134, PT ;  /* 0x000000861300720c */ /* 0x040fe40003f46270 */
[----:B------:R-:W-:Y:S01]  /*3c40*/  ISETP.GE.AND P3, PT, R19, R2, PT ;  /* 0x000000021300720c */ /* 0x000fe20003f66270 */
[----:B------:R-:W4:Y:S01]  /*3c50*/  MUFU.TANH R140, R22 ;  /* 0x00000016008c7308 */ /* 0x000f220000002400 */
[----:B------:R-:W-:Y:S01]  /*3c60*/  BAR.SYNC.DEFER_BLOCKING 0x0 ;  /* 0x0000000000007b1d */ /* 0x000fe20000010000 */
[----:B------:R-:W-:-:S02]  /*3c70*/  ISETP.GE.AND P5, PT, R11, R134, PT ;  /* 0x000000860b00720c */ /* 0x000fc40003fa6270 */
[----:B------:R-:W-:Y:S02]  /*3c80*/  ISETP.GE.AND P1, PT, R11, R2, PT ;  /* 0x000000020b00720c */ /* 0x000fe40003f26270 */
[----:B------:R-:W-:Y:S02]  /*3c90*/  IADD3 R11, R31, 0x39, RZ ;  /* 0x000000391f0b7810 */ /* 0x000fe40007ffe0ff */
[----:B------:R-:W4:Y:S01]  /*3ca0*/  MUFU.TANH R162, R23 ;  /* 0x0000001700a27308 */ /* 0x000f220000002400 */
[----:B-1----:R-:W-:Y:S02]  /*3cb0*/  FSEL R170, R170, -INF , !P6 ;  /* 0xff800000aaaa7808 */ /* 0x002fe40007000000 */
[----:B--2---:R-:W-:Y:S02]  /*3cc0*/  FSEL R173, R173, -INF , !P2 ;  /* 0xff800000adad7808 */ /* 0x004fe40005000000 */
[----:B---3--:R-:W-:Y:S02]  /*3cd0*/  FSEL R166, R166, -INF , !P3 ;  /* 0xff800000a6a67808 */ /* 0x008fe40005800000 */
[----:B------:R-:W-:-:S02]  /*3ce0*/  FSEL R171, R171, -INF , !P0 ;  /* 0xff800000abab7808 */ /* 0x000fc40004000000 */
[C---:B------:R-:W-:Y:S02]  /*3cf0*/  ISETP.GE.AND P6, PT, R31.reuse, R134, PT ;  /* 0x000000861f00720c */ /* 0x040fe40003fc6270 */
[----:B------:R-:W-:Y:S02]  /*3d00*/  ISETP.GE.AND P2, PT, R31, R2, PT ;  /* 0x000000021f00720c */ /* 0x000fe40003f46270 */
[C---:B------:R-:W-:Y:S02]  /*3d10*/  ISETP.GE.AND P3, PT, R11.reuse, R134, PT ;  /* 0x000000860b00720c */ /* 0x040fe40003f66270 */
[----:B------:R-:W-:Y:S02]  /*3d20*/  ISETP.GE.AND P0, PT, R11, R2, PT ;  /* 0x000000020b00720c */ /* 0x000fe40003f06270 */
[----:B-----5:R-:W-:Y:S02]  /*3d30*/  FSEL R143, R143, -INF , !P5 ;  /* 0xff8000008f8f7808 */ /* 0x020fe40006800000 */
[----:B----4-:R-:W-:-:S02]  /*3d40*/  FSEL R140, R140, -INF , !P1 ;  /* 0xff8000008c8c7808 */ /* 0x010fc40004800000 */
[----:B------:R-:W-:Y:S02]  /*3d50*/  FSEL R48, R48, -INF , !P6 ;  /* 0xff80000030307808 */ /* 0x000fe40007000000 */
[----:B------:R-:W-:Y:S02]  /*3d60*/  FSEL R40, R40, -INF , !P2 ;  /* 0xff80000028287808 */ /* 0x000fe40005000000 */
[----:B------:R-:W-:Y:S02]  /*3d70*/  FSEL R141, R141, -INF , !P3 ;  /* 0xff8000008d8d7808 */ /* 0x000fe40005800000 */
[----:B------:R-:W-:Y:S01]  /*3d80*/  FSEL R162, R162, -INF , !P0 ;  /* 0xff800000a2a27808 */ /* 0x000fe20004000000 */
[----:B------:R-:W-:Y:S05]  /*3d90*/  @!P4 BRA `(.L_x_537) ;  /* 0x000006700000c947 */ /* 0x000fea0003800000 */
[----:B------:R-:W-:Y:S01]  /*3da0*/  IADD3 R18, R133, -0x2, RZ ;  /* 0xfffffffe85127810 */ /* 0x000fe20007ffe0ff */
[----:B------:R-:W-:Y:S01]  /*3db0*/  BSSY B0, `(.L_x_538) ;  /* 0x0000064000007945 */ /* 0x000fe20003800000 */
[----:B------:R-:W-:Y:S02]  /*3dc0*/  ISETP.GE.AND P3, PT, R224, c[0x0][0x220], PT ;  /* 0x00008800e0007a0c */ /* 0x000fe40003f66270 */
[----:B------:R-:W-:Y:S01]  /*3dd0*/  SHF.R.S32.HI R16, RZ, 0x1f, R18 ;  /* 0x0000001fff107819 */ /* 0x000fe20000011412 */
[----:B------:R-:W-:Y:S01]  /*3de0*/  IMAD R3, R3, R18, RZ ;  /* 0x0000001203037224 */ /* 0x000fe200078e02ff */
[----:B------:R-:W-:Y:S01]  /*3df0*/  ISETP.GE.AND P2, PT, R217, c[0x0][0x220], PT ;  /* 0x00008800d9007a0c */ /* 0x000fe20003f46270 */
[----:B------:R-:W-:Y:S01]  /*3e00*/  IMAD.WIDE.U32 R18, R18, R89, R222 ;  /* 0x0000005912127225 */ /* 0x000fe200078e00de */
[----:B------:R-:W-:-:S03]  /*3e10*/  ISETP.GE.AND P1, PT, R216, c[0x0][0x220], PT ;  /* 0x00008800d8007a0c */ /* 0x000fc60003f26270 */
[----:B------:R-:W-:-:S04]  /*3e20*/  IMAD R16, R16, R89, R3 ;  /* 0x0000005910107224 */ /* 0x000fc800078e0203 */
[----:B------:R-:W-:Y:S01]  /*3e30*/  IMAD.IADD R16, R19, 0x1, R16 ;  /* 0x0000000113107824 */ /* 0x000fe200078e0210 */
[C---:B------:R-:W-:Y:S01]  /*3e40*/  @!P3 LEA R28, P6, R18.reuse, c[0x0][0x168], 0x1 ;  /* 0x00005a00121cba11 */ /* 0x040fe200078c08ff */
[----:B------:R1:W-:Y:S02]  /*3e50*/  @P3 STS.128 [R215+0x6000], RZ ;  /* 0x006000ffd7003388 */ /* 0x0003e40000000c00 */
[C---:B------:R-:W-:Y:S02]  /*3e60*/  @!P2 LEA R24, P5, R18.reuse, c[0x0][0x168], 0x1 ;  /* 0x00005a001218aa11 */ /* 0x040fe400078a08ff */
[C-C-:B------:R-:W-:Y:S02]  /*3e70*/  @!P3 LEA.HI.X R29, R18.reuse, c[0x0][0x16c], R16.reuse, 0x1, P6 ;  /* 0x00005b00121dba11 */ /* 0x140fe400030f0c10 */
[----:B------:R-:W-:Y:S02]  /*3e80*/  @!P1 LEA R22, P0, R18, c[0x0][0x168], 0x1 ;  /* 0x00005a0012169a11 */ /* 0x000fe400078008ff */
[----:B------:R-:W-:Y:S01]  /*3e90*/  IADD3 R3, P6, R208, R18, RZ ;  /* 0x00000012d0037210 */ /* 0x000fe20007fde0ff */
[----:B------:R-:W-:Y:S01]  /*3ea0*/  @!PT LDS RZ, [RZ] ;  /* 0x00000000fffff984 */ /* 0x000fe20000000800 */
[----:B------:R-:W-:Y:S01]  /*3eb0*/  @!PT LDS RZ, [RZ] ;  /* 0x00000000fffff984 */ /* 0x000fe20000000800 */
[----:B------:R-:W-:Y:S01]  /*3ec0*/  @!PT LDS RZ, [RZ] ;  /* 0x00000000fffff984 */ /* 0x000fe20000000800 */
[----:B------:R2:W-:Y:S01]  /*3ed0*/  @!P3 LDGSTS.E.BYPASS.LTC128B.128 [R215+0x6000], [R28.64] ;  /* 0x060000001cd7bfae */ /* 0x0005e2000b901d46 */
[----:B------:R-:W-:-:S02]  /*3ee0*/  @!P2 LEA.HI.X R25, R18, c[0x0][0x16c], R16, 0x1, P5 ;  /* 0x00005b001219aa11 */ /* 0x000fc400028f0c10 */
[--C-:B------:R-:W-:Y:S01]  /*3ef0*/  @!P1 LEA.HI.X R23, R18, c[0x0][0x16c], R16.reuse, 0x1, P0 ;  /* 0x00005b0012179a11 */ /* 0x100fe200000f0c10 */
[----:B------:R-:W-:Y:S01]  /*3f00*/  IMAD.X R16, R207, 0x1, R16, P6 ;  /* 0x00000001cf107824 */ /* 0x000fe200030e0610 */
[C---:B------:R-:W-:Y:S01]  /*3f10*/  @!P3 LEA R26, P0, R3.reuse, c[0x0][0x168], 0x1 ;  /* 0x00005a00031aba11 */ /* 0x040fe200078008ff */
[----:B------:R1:W-:Y:S01]  /*3f20*/  @P2 STS.128 [R215+0x8000], RZ ;  /* 0x008000ffd7002388 */ /* 0x0003e20000000c00 */
[C---:B------:R-:W-:Y:S02]  /*3f30*/  @!P2 LEA R30, P6, R3.reuse, c[0x0][0x168], 0x1 ;  /* 0x00005a00031eaa11 */ /* 0x040fe400078c08ff */
[C-C-:B------:R-:W-:Y:S01]  /*3f40*/  @!P3 LEA.HI.X R27, R3.reuse, c[0x0][0x16c], R16.reuse, 0x1, P0 ;  /* 0x00005b00031bba11 */ /* 0x140fe200000f0c10 */
[----:B------:R-:W-:Y:S01]  /*3f50*/  @!PT LDS RZ, [RZ] ;  /* 0x00000000fffff984 */ /* 0x000fe20000000800 */
[----:B------:R-:W-:Y:S01]  /*3f60*/  @!PT LDS RZ, [RZ] ;  /* 0x00000000fffff984 */ /* 0x000fe20000000800 */
[----:B------:R-:W-:Y:S01]  /*3f70*/  @!PT LDS RZ, [RZ] ;  /* 0x00000000fffff984 */ /* 0x000fe20000000800 */
[----:B------:R3:W-:Y:S01]  /*3f80*/  @!P2 LDGSTS.E.BYPASS.LTC128B.128 [R215+0x8000], [R24.64+0x80] ;  /* 0x0800008018d7afae */ /* 0x0007e2000b901d46 */
[C---:B------:R-:W-:Y:S02]  /*3f90*/  @!P1 LEA R20, P0, R3.reuse, c[0x0][0x168], 0x1 ;  /* 0x00005a0003149a11 */ /* 0x040fe400078008ff */
[----:B------:R-:W-:Y:S01]  /*3fa0*/  IADD3 R11, P5, R208, R3, RZ ;  /* 0x00000003d00b7210 */ /* 0x000fe20007fbe0ff */
[----:B------:R1:W-:Y:S01]  /*3fb0*/  @P1 STS.128 [R215+0xa000], RZ ;  /* 0x00a000ffd7001388 */ /* 0x0003e20000000c00 */
[----:B------:R-:W-:-:S02]  /*3fc0*/  @!P2 LEA.HI.X R31, R3, c[0x0][0x16c], R16, 0x1, P6 ;  /* 0x00005b00031faa11 */ /* 0x000fc400030f0c10 */
[--C-:B------:R-:W-:Y:S01]  /*3fd0*/  @!P1 LEA.HI.X R21, R3, c[0x0][0x16c], R16.reuse, 0x1, P0 ;  /* 0x00005b0003159a11 */ /* 0x100fe200000f0c10 */
[----:B------:R-:W-:Y:S01]  /*3fe0*/  IMAD.X R16, R207, 0x1, R16, P5 ;  /* 0x00000001cf107824 */ /* 0x000fe200028e0610 */
[C---:B------:R-:W-:Y:S01]  /*3ff0*/  @!P3 LEA R18, P6, R11.reuse, c[0x0][0x168], 0x1 ;  /* 0x00005a000b12ba11 */ /* 0x040fe200078c08ff */
[----:B------:R-:W-:Y:S01]  /*4000*/  @!PT LDS RZ, [RZ] ;  /* 0x00000000fffff984 */ /* 0x000fe20000000800 */
[----:B------:R-:W-:Y:S01]  /*4010*/  @!PT LDS RZ, [RZ] ;  /* 0x00000000fffff984 */ /* 0x000fe20000000800 */
[----:B------:R-:W-:Y:S01]  /*4020*/  @!PT LDS RZ, [RZ] ;  /* 0x00000000fffff984 */ /* 0x000fe20000000800 */
[----:B------:R4:W-:Y:S03]  /*4030*/  @!P1 LDGSTS.E.BYPASS.LTC128B.128 [R215+0xa000], [R22.64+0x100] ;  /* 0x0a00010016d79fae */ /* 0x0009e6000b901d46 */
[----:B------:R-:W-:Y:S01]  /*4040*/  @!P3 LEA.HI.X R19, R11, c[0x0][0x16c], R16, 0x1, P6 ;  /* 0x00005b000b13ba11 */ /* 0x000fe200030f0c10 */
[----:B------:R1:W-:Y:S01]  /*4050*/  @P3 STS.128 [R215+0x6800], RZ ;  /* 0x006800ffd7003388 */ /* 0x0003e20000000c00 */
[----:B------:R-:W-:-:S03]  /*4060*/  IADD3 R3, P6, R208, R11, RZ ;  /* 0x0000000bd0037210 */ /* 0x000fc60007fde0ff */
        /* <DEDUP_REMOVED lines=15> */
[----:B------:R1:W-:Y:S01]  /*4160*/  @!P1 LDGSTS.E.BYPASS.LTC128B.128 [R215+0xa800], [R20.64+0x100] ;  /* 0x0a80010014d79fae */ /* 0x0003e2000b901d46 */
[----:B----4-:R-:W-:-:S03]  /*4170*/  @!P1 LEA R22, P0, R11, c[0x0][0x168], 0x1 ;  /* 0x00005a000b169a11 */ /* 0x010fc600078008ff */
[----:B------:R1:W-:Y:S01]  /*4180*/  @P3 STS.128 [R215+0x7000], RZ ;  /* 0x007000ffd7003388 */ /* 0x0003e20000000c00 */
[--C-:B------:R-:W-:Y:S01]  /*4190*/  @!P1 LEA.HI.X R23, R11, c[0x0][0x16c], R16.reuse, 0x1, P0 ;  /* 0x00005b000b179a11 */ /* 0x100fe200000f0c10 */
[----:B------:R-:W-:Y:S01]  /*41a0*/  IMAD.X R16, R207, 0x1, R16, P6 ;  /* 0x00000001cf107824 */ /* 0x000fe200030e0610 */
[C---:B--2---:R-:W-:Y:S01]  /*41b0*/  @!P2 LEA R28, P0, R3.reuse, c[0x0][0x168], 0x1 ;  /* 0x00005a00031caa11 */ /* 0x044fe200078008ff */
[----:B------:R-:W-:Y:S01]  /*41c0*/  @!PT LDS RZ, [RZ] ;  /* 0x00000000fffff984 */ /* 0x000fe20000000800 */
[----:B------:R-:W-:Y:S01]  /*41d0*/  @!PT LDS RZ, [RZ] ;  /* 0x00000000fffff984 */ /* 0x000fe20000000800 */
[----:B------:R-:W-:Y:S01]  /*41e0*/  @!PT LDS RZ, [RZ] ;  /* 0x00000000fffff984 */ /* 0x000fe20000000800 */
[----:B------:R1:W-:Y:S01]  /*41f0*/  @!P3 LDGSTS.E.BYPASS.LTC128B.128 [R215+0x7000], [R18.64] ;  /* 0x0700000012d7bfae */ /* 0x0003e2000b901d46 */
[C---:B-----5:R-:W-:Y:S02]  /*4200*/  @!P3 LEA R26, P5, R3.reuse, c[0x0][0x168], 0x1 ;  /* 0x00005a00031aba11 */ /* 0x060fe400078a08ff */
        /* <DEDUP_REMOVED lines=30> */
.L_x_539:
[----:B------:R-:W-:Y:S05]  /*43f0*/  BSYNC B0 ;  /* 0x0000000000007941 */ /* 0x000fea0003800000 */
.L_x_538:
[----:B------:R-:W0:Y:S02]  /*4400*/  LDGDEPBAR ;  /* 0x00000000000079af */ /* 0x000e240000000000 */
.L_x_537:
        /* <DEDUP_REMOVED lines=306> */
[----:B------:R-:W-:Y:S01]  /*5730*/  IMAD.MOV.U32 R4, RZ, RZ, R228 ;  /* 0x000000ffff047224 */ /* 0x000fe200078e00e4 */
[----:B------:R-:W-:Y:S01]  /*5740*/  BAR.SYNC.DEFER_BLOCKING 0x0 ;  /* 0x0000000000007b1d */ /* 0x000fe20000010000 */
[----:B------:R-:W-:Y:S01]  /*5750*/  ISETP.GE.AND P3, PT, R224, c[0x0][0x220], PT ;  /* 0x00008800e0007a0c */ /* 0x000fe20003f66270 */
[----:B------:R-:W-:Y:S01]  /*5760*/  IMAD.MOV.U32 R5, RZ, RZ, R241 ;  /* 0x000000ffff057224 */ /* 0x000fe200078e00f1 */
[----:B------:R-:W-:Y:S01]  /*5770*/  ISETP.GE.AND P2, PT, R217, c[0x0][0x220], PT ;  /* 0x00008800d9007a0c */ /* 0x000fe20003f46270 */
[----:B------:R-:W-:Y:S01]  /*5780*/  IMAD R7, R209, R0, RZ ;  /* 0x00000000d1077224 */ /* 0x000fe200078e02ff */
[----:B------:R-:W-:Y:S01]  /*5790*/  ISETP.GE.AND P1, PT, R216, c[0x0][0x220], PT ;  /* 0x00008800d8007a0c */ /* 0x000fe20003f26270 */
[----:B------:R-:W-:Y:S01]  /*57a0*/  IMAD.WIDE.U32 R4, R0, R210, R4 ;  /* 0x000000d200047225 */ /* 0x000fe200078e0004 */
[----:B------:R-:W-:-:S05]  /*57b0*/  SHF.R.S32.HI R6, RZ, 0x1f, R0 ;  /* 0x0000001fff067819 */ /* 0x000fca0000011400 */
[----:B------:R-:W-:Y:S01]  /*57c0*/  IMAD R6, R6, R210, R7 ;  /* 0x000000d206067224 */ /* 0x000fe200078e0207 */
[----:B------:R-:W-:Y:S02]  /*57d0*/  IADD3 R7, P0, R212, R4, RZ ;  /* 0x00000004d4077210 */ /* 0x000fe40007f1e0ff */
[C---:B------:R-:W-:Y:S01]  /*57e0*/  @!P3 LEA R14, P6, R4.reuse, c[0x0][0x170], 0x1 ;  /* 0x00005c00040eba11 */ /* 0x040fe200078c08ff */
[----:B------:R-:W-:Y:S01]  /*57f0*/  IMAD.IADD R6, R5, 0x1, R6 ;  /* 0x0000000105067824 */ /* 0x000fe200078e0206 */
[C---:B------:R-:W-:Y:S02]  /*5800*/  @!P2 LEA R10, P5, R4.reuse, c[0x0][0x170], 0x1 ;  /* 0x00005c00040aaa11 */ /* 0x040fe400078a08ff */
[C---:B------:R-:W-:Y:S02]  /*5810*/  @!P1 LEA R8, P4, R4.reuse, c[0x0][0x170], 0x1 ;  /* 0x00005c0004089a11 */ /* 0x040fe400078808ff */
[C-C-:B------:R-:W-:Y:S02]  /*5820*/  @!P3 LEA.HI.X R15, R4.reuse, c[0x0][0x174], R6.reuse, 0x1, P6 ;  /* 0x00005d00040fba11 */ /* 0x140fe400030f0c06 */
[C-C-:B------:R-:W-:Y:S01]  /*5830*/  @!P2 LEA.HI.X R11, R4.reuse, c[0x0][0x174], R6.reuse, 0x1, P5 ;  /* 0x00005d00040baa11 */ /* 0x140fe200028f0c06 */
[----:B------:R-:W-:Y:S01]  /*5840*/  @P3 STS.128 [R215+0xc000], RZ ;  /* 0x00c000ffd7003388 */ /* 0x000fe20000000c00 */
[--C-:B------:R-:W-:Y:S01]  /*5850*/  @!P1 LEA.HI.X R9, R4, c[0x0][0x174], R6.reuse, 0x1, P4 ;  /* 0x00005d0004099a11 */ /* 0x100fe200020f0c06 */
[----:B------:R-:W-:Y:S01]  /*5860*/  IMAD.X R6, R211, 0x1, R6, P0 ;  /* 0x00000001d3067824 */ /* 0x000fe200000e0606 */
[----:B------:R-:W-:Y:S01]  /*5870*/  @!P3 LEA R12, P5, R7, c[0x0][0x170], 0x1 ;  /* 0x00005c00070cba11 */ /* 0x000fe200078a08ff */
[----:B------:R-:W-:Y:S01]  /*5880*/  @!PT LDS RZ, [RZ] ;  /* 0x00000000fffff984 */ /* 0x000fe20000000800 */
[----:B------:R-:W-:Y:S01]  /*5890*/  @!PT LDS RZ, [RZ] ;  /* 0x00000000fffff984 */ /* 0x000fe20000000800 */
[----:B------:R-:W-:Y:S01]  /*58a0*/  @!PT LDS RZ, [RZ] ;  /* 0x00000000fffff984 */ /* 0x000fe20000000800 */
[----:B------:R1:W-:Y:S01]  /*58b0*/  @!P3 LDGSTS.E.BYPASS.LTC128B.128 [R215+0xc000], [R14.64] ;  /* 0x0c0000000ed7bfae */ /* 0x0003e2000b901d46 */
[----:B------:R-:W-:-:S02]  /*58c0*/  IADD3 R5, P6, R212, R7, RZ ;  /* 0x00000007d4057210 */ /* 0x000fc40007fde0ff */
        /* <DEDUP_REMOVED lines=9> */
[--C-:B------:R-:W-:Y:S01]  /*5960*/  @!P1 LEA.HI.X R17, R7, c[0x0][0x174], R6.reuse, 0x1, P4 ;  /* 0x00005d0007119a11 */ /* 0x100fe200020f0c06 */
[----:B------:R-:W-:Y:S01]  /*5970*/  IMAD.X R6, R211, 0x1, R6, P6 ;  /* 0x00000001d3067824 */ /* 0x000fe200030e0606 */
[C---:B------:R-:W-:Y:S01]  /*5980*/  @!P3 LEA R22, P5, R5.reuse, c[0x0][0x170], 0x1 ;  /* 0x00005c000516ba11 */ /* 0x040fe200078a08ff */
[----:B------:R-:W-:Y:S01]  /*5990*/  @P1 STS.128 [R215+0x10000], RZ ;  /* 0x010000ffd7001388 */ /* 0x000fe20000000c00 */
[----:B------:R-:W-:-:S02]  /*59a0*/  @!P2 LEA R20, P0, R5, c[0x0][0x170], 0x1 ;  /* 0x00005c000514aa11 */ /* 0x000fc400078008ff */
[----:B------:R-:W-:Y:S01]  /*59b0*/  IADD3 R4, P6, R212, R5, RZ ;  /* 0x00000005d4047210 */ /* 0x000fe20007fde0ff */
        /* <DEDUP_REMOVED lines=8> */
[--C-:B------:R-:W-:Y:S01]  /*5a40*/  @!P1 LEA.HI.X R25, R5, c[0x0][0x174], R6.reuse, 0x1, P4 ;  /* 0x00005d0005199a11 */ /* 0x100fe200020f0c06 */
[----:B------:R-:W-:Y:S01]  /*5a50*/  @!PT LDS RZ, [RZ] ;  /* 0x00000000fffff984 */ /* 0x000fe20000000800 */
[----:B------:R-:W-:Y:S01]  /*5a60*/  @!PT LDS RZ, [RZ] ;  /* 0x00000000fffff984 */ /* 0x000fe20000000800 */
[----:B------:R-:W-:Y:S01]  /*5a70*/  @!PT LDS RZ, [RZ] ;  /* 0x00000000fffff984 */ /* 0x000fe20000000800 */
[----:B------:R1:W-:Y:S01]  /*5a80*/  @!P3 LDGSTS.E.BYPASS.LTC128B.128 [R215+0xc800], [R12.64] ;  /* 0x0c8000000cd7bfae */ /* 0x0003e2000b901d46 */
[----:B------:R-:W-:Y:S01]  /*5a90*/  IMAD.X R5, R211, 0x1, R6, P6 ;  /* 0x00000001d3057824 */ /* 0x000fe200030e0606 */
[----:B------:R-:W-:-:S02]  /*5aa0*/  @!P3 LEA R28, P5, R4, c[0x0][0x170], 0x1 ;  /* 0x00005c00041cba11 */ /* 0x000fc400078a08ff */
        /* <DEDUP_REMOVED lines=46> */
[----:B---3--:R-:W3:Y:S04]  /*5d90*/  LDSM.16.M88.4 R16, [R205+0x6000] ;  /* 0x00600000cd10783b */ /* 0x008ee80000000200 */
[----:B------:R-:W-:Y:S04]  /*5da0*/  LDSM.16.M88.4 R32, [R204] ;  /* 0x00000000cc20783b */ /* 0x000fe80000000200 */
[----:B-1----:R-:W-:Y:S04]  /*5db0*/  LDSM.16.M88.4 R12, [R203] ;  /* 0x00000000cb0c783b */ /* 0x002fe80000000200 */
[----:B------:R-:W1:Y:S04]  /*5dc0*/  LDSM.16.M88.4 R140, [R205+0x6800] ;  /* 0x00680000cd8c783b */ /* 0x000e680000000200 */
[----:B------:R-:W1:Y:S04]  /*5dd0*/  LDSM.16.M88.4 R152, [R205+0x7000] ;  /* 0x00700000cd98783b */ /* 0x000e680000000200 */
[----:B-----5:R-:W5:Y:S04]  /*5de0*/  LDSM.16.M88.4 R24, [R205+0x7800] ;  /* 0x00780000cd18783b */ /* 0x020f680000000200 */
[----:B--2---:R-:W-:Y:S04]  /*5df0*/  LDSM.16.M88.4 R8, [R202] ;  /* 0x00000000ca08783b */ /* 0x004fe80000000200 */
[----:B----4-:R-:W2:Y:S04]  /*5e00*/  LDSM.16.M88.4 R20, [R199+0x6000] ;  /* 0x00600000c714783b */ /* 0x010ea80000000200 */
[----:B------:R-:W4:Y:S04]  /*5e10*/  LDSM.16.M88.4 R148, [R195] ;  /* 0x00000000c394783b */ /* 0x000f280000000200 */
[----:B------:R-:W2:Y:S01]  /*5e20*/  LDSM.16.M88.4 R144, [R194] ;  /* 0x00000000c290783b */ /* 0x000ea20000000200 */
[C---:B---3--:R-:W-:Y:S03]  /*5e30*/  HMMA.16816.F32.BF16 R4, R168.reuse, R16, RZ ;  /* 0x00000010a804723c */ /* 0x048fe600000418ff */
[----:B------:R-:W3:Y:S04]  /*5e40*/  LDSM.16.M88.4 R136, [R193] ;  /* 0x00000000c188783b */ /* 0x000ee80000000200 */
[----:B------:R-:W-:Y:S01]  /*5e50*/  LDSM.16.M88.4 R160, [R199+0x7800] ;  /* 0x00780000c7a0783b */ /* 0x000fe20000000200 */
[C---:B------:R-:W-:Y:S03]  /*5e60*/  HMMA.16816.F32.BF16 R16, R168.reuse, R18, RZ ;  /* 0x00000012a810723c */ /* 0x040fe600000418ff */
[----:B------:R-:W-:Y:S04]  /*5e70*/  LDSM.16.M88.4 R176, [R199+0x6800] ;  /* 0x00680000c7b0783b */ /* 0x000fe80000000200 */
[----:B------:R-:W-:Y:S01]  /*5e80*/  LDSM.16.M88.4 R164, [R199+0x7000] ;  /* 0x00700000c7a4783b */ /* 0x000fe20000000200 */
[----:B-1----:R-:W-:Y:S03]  /*5e90*/  HMMA.16816.F32.BF16 R28, R168, R140, RZ ;  /* 0x0000008ca81c723c */ /* 0x002fe600000418ff */
[----:B------:R-:W-:Y:S04]  /*5ea0*/  LDSM.16.M88.4 R180, [R202+0x2000] ;  /* 0x00200000cab4783b */ /* 0x000fe80000000200 */
[----:B------:R-:W-:Y:S01]  /*5eb0*/  LDSM.16.M88.4 R236, [R205+0xa800] ;  /* 0x00a80000cdec783b */ /* 0x000fe20000000200 */
[----:B------:R-:W-:Y:S03]  /*5ec0*/  HMMA.16816.F32.BF16 R4, R32, R12, R4 ;  /* 0x0000000c2004723c */ /* 0x000fe60000041804 */
[----:B------:R-:W-:Y:S04]  /*5ed0*/  LDSM.16.M88.4 R232, [R199+0xa000] ;  /* 0x00a00000c7e8783b */ /* 0x000fe80000000200 */
[----:B------:R-:W0:Y:S01]  /*5ee0*/  LDGDEPBAR ;  /* 0x00000000000079af */ /* 0x000e220000000000 */
[C---:B------:R-:W-:Y:S08]  /*5ef0*/  HMMA.16816.F32.BF16 R156, R168.reuse, R152, RZ ;  /* 0x00000098a89c723c */ /* 0x040ff000000418ff */
[C---:B------:R-:W-:Y:S08]  /*5f00*/  HMMA.16816.F32.BF16 R140, R168.reuse, R142, RZ ;  /* 0x0000008ea88c723c */ /* 0x040ff000000418ff */
[C---:B------:R-:W-:Y:S08]  /*5f10*/  HMMA.16816.F32.BF16 R152, R168.reuse, R154, RZ ;  /* 0x0000009aa898723c */ /* 0x040ff000000418ff */
[----:B-----5:R-:W-:Y:S08]  /*5f20*/  HMMA.16816.F32.BF16 R172, R168, R24, RZ ;  /* 0x00000018a8ac723c */ /* 0x020ff000000418ff */
[----:B------:R-:W-:Y:S01]  /*5f30*/  HMMA.16816.F32.BF16 R16, R32, R14, R16 ;  /* 0x0000000e2010723c */ /* 0x000fe20000041810 */
[----:B------:R-:W-:Y:S07]  /*5f40*/  LDSM.16.M88.4 R12, [R192] ;  /* 0x00000000c00c783b */ /* 0x000fee0000000200 */
[----:B------:R-:W-:Y:S01]  /*5f50*/  HMMA.16816.F32.BF16 R168, R168, R26, RZ ;  /* 0x0000001aa8a8723c */ /* 0x000fe200000418ff */
[----:B------:R-:W1:Y:S07]  /*5f60*/  LDSM.16.M88.4 R24, [R201] ;  /* 0x00000000c918783b */ /* 0x000e6e0000000200 */
[C---:B--2---:R-:W-:Y:S08]  /*5f70*/  HMMA.16816.F32.BF16 R4, R8.reuse, R20, R4 ;  /* 0x000000140804723c */ /* 0x044ff00000041804 */
        /* <DEDUP_REMOVED lines=10> */
[----:B------:R-:W2:Y:S04]  /*6020*/  LDSM.16.M88.4 R32, [R206+0x2000] ;  /* 0x00200000ce20783b */ /* 0x000ea80000000200 */
[----:B------:R-:W-:Y:S03]  /*6030*/  LDSM.16.M88.4 R136, [R192+0x1800] ;  /* 0x00180000c088783b */ /* 0x000fe60000000200 */
[C---:B-1----:R-:W-:Y:S08]  /*6040*/  HMMA.16816.F32.BF16 R4, R24.reuse, R12, R4 ;  /* 0x0000000c1804723c */ /* 0x042ff00000041804 */
[----:B------:R-:W-:Y:S01]  /*6050*/  HMMA.16816.F32.BF16 R16, R24, R14, R16 ;  /* 0x0000000e1810723c */ /* 0x000fe20000041810 */
[----:B------:R-:W-:Y:S07]  /*6060*/  LDSM.16.M88.4 R12, [R204+0x2000] ;  /* 0x00200000cc0c783b */ /* 0x000fee0000000200 */
[C---:B------:R-:W-:Y:S08]  /*6070*/  HMMA.16816.F32.BF16 R172, R8.reuse, R160, R172 ;  /* 0x000000a008ac723c */ /* 0x040ff000000418ac */
[C---:B------:R-:W-:Y:S01]  /*6080*/  HMMA.16816.F32.BF16 R168, R8.reuse, R162, R168 ;  /* 0x000000a208a8723c */ /* 0x040fe200000418a8 */
[----:B------:R-:W1:Y:S07]  /*6090*/  LDSM.16.M88.4 R160, [R191] ;  /* 0x00000000bfa0783b */ /* 0x000e6e0000000200 */
[C---:B------:R-:W-:Y:S08]  /*60a0*/  HMMA.16816.F32.BF16 R28, R8.reuse, R176, R28 ;  /* 0x000000b0081c723c */ /* 0x040ff0000004181c */
[C---:B------:R-:W-:Y:S01]  /*60b0*/  HMMA.16816.F32.BF16 R140, R8.reuse, R178, R140 ;  /* 0x000000b2088c723c */ /* 0x040fe2000004188c */
[----:B------:R-:W-:Y:S07]  /*60c0*/  LDSM.16.M88.4 R176, [R199+0x8800] ;  /* 0x00880000c7b0783b */ /* 0x000fee0000000200 */
[C---:B------:R-:W-:Y:S08]  /*60d0*/  HMMA.16816.F32.BF16 R156, R8.reuse, R164, R156 ;  /* 0x000000a4089c723c */ /* 0x040ff0000004189c */
[----:B------:R-:W-:Y:S01]  /*60e0*/  HMMA.16816.F32.BF16 R152, R8, R166, R152 ;  /* 0x000000a60898723c */ /* 0x000fe20000041898 */
[----:B------:R-:W3:Y:S04]  /*60f0*/  LDSM.16.M88.4 R8, [R205+0x8800] ;  /* 0x00880000cd08783b */ /* 0x000ee80000000200 */
[----:B------:R-:W-:Y:S03]  /*6100*/  LDSM.16.M88.4 R164, [R201+0x2000] ;  /* 0x00200000c9a4783b */ /* 0x000fe60000000200 */
[C---:B--2---:R-:W-:Y:S08]  /*6110*/  HMMA.16816.F32.BF16 R4, R32.reuse, R20, R4 ;  /* 0x000000142004723c */ /* 0x044ff00000041804 */
[----:B------:R-:W-:Y:S01]  /*6120*/  HMMA.16816.F32.BF16 R16, R32, R22, R16 ;  /* 0x000000162010723c */ /* 0x000fe20000041810 */
[----:B------:R-:W2:Y:S07]  /*6130*/  LDSM.16.M88.4 R20, [R199+0x8000] ;  /* 0x00800000c714783b */ /* 0x000eae0000000200 */
[C---:B------:R-:W-:Y:S08]  /*6140*/  HMMA.16816.F32.BF16 R28, R24.reuse, R148, R28 ;  /* 0x00000094181c723c */ /* 0x040ff0000004181c */
[C---:B------:R-:W-:Y:S01]  /*6150*/  HMMA.16816.F32.BF16 R140, R24.reuse, R150, R140 ;  /* 0x00000096188c723c */ /* 0x040fe2000004188c */
[----:B------:R-:W4:Y:S07]  /*6160*/  LDSM.16.M88.4 R148, [R205+0x9000] ;  /* 0x00900000cd94783b */ /* 0x000f2e0000000200 */
[C---:B------:R-:W-:Y:S08]  /*6170*/  HMMA.16816.F32.BF16 R156, R24.reuse, R144, R156 ;  /* 0x00000090189c723c */ /* 0x040ff0000004189c */
[----:B------:R-:W-:Y:S01]  /*6180*/  HMMA.16816.F32.BF16 R152, R24, R146, R152 ;  /* 0x000000921898723c */ /* 0x000fe20000041898 */
[----:B------:R-:W5:Y:S07]  /*6190*/  LDSM.16.M88.4 R144, [R205+0x9800] ;  /* 0x00980000cd90783b */ /* 0x000f6e0000000200 */
[C---:B-1----:R-:W-:Y:S08]  /*61a0*/  HMMA.16816.F32.BF16 R4, R12.reuse, R160, R4 ;  /* 0x000000a00c04723c */ /* 0x042ff00000041804 */
[----:B------:R-:W-:Y:S01]  /*61b0*/  HMMA.16816.F32.BF16 R16, R12, R162, R16 ;  /* 0x000000a20c10723c */ /* 0x000fe20000041810 */
[----:B------:R-:W-:Y:S07]  /*61c0*/  LDSM.16.M88.4 R160, [R188] ;  /* 0x00000000bca0783b */ /* 0x000fee0000000200 */
[C---:B------:R-:W-:Y:S08]  /*61d0*/  HMMA.16816.F32.BF16 R172, R24.reuse, R136, R172 ;  /* 0x0000008818ac723c */ /* 0x040ff000000418ac */
[----:B------:R-:W-:Y:S01]  /*61e0*/  HMMA.16816.F32.BF16 R168, R24, R138, R168 ;  /* 0x0000008a18a8723c */ /* 0x000fe200000418a8 */
[----:B------:R-:W1:Y:S04]  /*61f0*/  LDSM.16.M88.4 R136, [R190] ;  /* 0x00000000be88783b */ /* 0x000e680000000200 */
[----:B------:R-:W1:Y:S03]  /*6200*/  LDSM.16.M88.4 R24, [R192+0x2000] ;  /* 0x00200000c018783b */ /* 0x000e660000000200 */
[C---:B---3--:R-:W-:Y:S08]  /*6210*/  HMMA.16816.F32.BF16 R28, R32.reuse, R8, R28 ;  /* 0x00000008201c723c */ /* 0x048ff0000004181c */
[----:B------:R-:W-:Y:S01]  /*6220*/  HMMA.16816.F32.BF16 R140, R32, R10, R140 ;  /* 0x0000000a208c723c */ /* 0x000fe2000004188c */
[----:B------:R-:W3:Y:S07]  /*6230*/  LDSM.16.M88.4 R8, [R189] ;  /* 0x00000000bd08783b */ /* 0x000eee0000000200 */
[C---:B--2---:R-:W-:Y:S08]  /*6240*/  HMMA.16816.F32.BF16 R4, R180.reuse, R20, R4 ;  /* 0x00000014b404723c */ /* 0x044ff00000041804 */
[----:B------:R-:W-:Y:S01]  /*6250*/  HMMA.16816.F32.BF16 R16, R180, R22, R16 ;  /* 0x00000016b410723c */ /* 0x000fe20000041810 */
[----:B------:R-:W-:Y:S07]  /*6260*/  LDSM.16.M88.4 R20, [R199+0x9000] ;  /* 0x00900000c714783b */ /* 0x000fee0000000200 */
[C---:B----4-:R-:W-:Y:S08]  /*6270*/  HMMA.16816.F32.BF16 R156, R32.reuse, R148, R156 ;  /* 0x00000094209c723c */ /* 0x050ff0000004189c */
[C---:B------:R-:W-:Y:S01]  /*6280*/  HMMA.16816.F32.BF16 R152, R32.reuse, R150, R152 ;  /* 0x000000962098723c */ /* 0x040fe20000041898 */
[----:B------:R-:W-:Y:S07]  /*6290*/  LDSM.16.M88.4 R148, [R206+0x4000] ;  /* 0x00400000ce94783b */ /* 0x000fee0000000200 */
[C---:B-----5:R-:W-:Y:S08]  /*62a0*/  HMMA.16816.F32.BF16 R172, R32.reuse, R144, R172 ;  /* 0x0000009020ac723c */ /* 0x060ff000000418ac */
[----:B------:R-:W-:Y:S01]  /*62b0*/  HMMA.16816.F32.BF16 R168, R32, R146, R168 ;  /* 0x0000009220a8723c */ /* 0x000fe200000418a8 */
[----:B------:R-:W2:Y:S04]  /*62c0*/  LDSM.16.M88.4 R32, [R205+0xa000] ;  /* 0x00a00000cd20783b */ /* 0x000ea80000000200 */
[----:B------:R-:W-:Y:S03]  /*62d0*/  LDSM.16.M88.4 R144, [R187] ;  /* 0x00000000bb90783b */ /* 0x000fe60000000200 */
[C---:B-1----:R-:W-:Y:S08]  /*62e0*/  HMMA.16816.F32.BF16 R28, R12.reuse, R136, R28 ;  /* 0x000000880c1c723c */ /* 0x042ff0000004181c */
[----:B------:R-:W-:Y:S01]  /*62f0*/  HMMA.16816.F32.BF16 R140, R12, R138, R140 ;  /* 0x0000008a0c8c723c */ /* 0x000fe2000004188c */
[----:B------:R-:W-:Y:S07]  /*6300*/  LDSM.16.M88.4 R136, [R204+0x4000] ;  /* 0x00400000cc88783b */ /* 0x000fee0000000200 */
[C---:B------:R-:W-:Y:S08]  /*6310*/  HMMA.16816.F32.BF16 R4, R164.reuse, R24, R4 ;  /* 0x00000018a404723c */ /* 0x040ff00000041804 */
[----:B------:R-:W-:Y:S01]  /*6320*/  HMMA.16816.F32.BF16 R16, R164, R26, R16 ;  /* 0x0000001aa410723c */ /* 0x000fe20000041810 */
[----:B------:R-:W-:Y:S07]  /*6330*/  LDSM.16.M88.4 R24, [R202+0x4000] ;  /* 0x00400000ca18783b */ /* 0x000fee0000000200 */
[C---:B---3--:R-:W-:Y:S08]  /*6340*/  HMMA.16816.F32.BF16 R156, R12.reuse, R8, R156 ;  /* 0x000000080c9c723c */ /* 0x048ff0000004189c */
[----:B------:R-:W-:Y:S01]  /*6350*/  HMMA.16816.F32.BF16 R152, R12, R10, R152 ;  /* 0x0000000a0c98723c */ /* 0x000fe20000041898 */
[----:B------:R-:W1:Y:S07]  /*6360*/  LDSM.16.M88.4 R8, [R192+0x2800] ;  /* 0x00280000c008783b */ /* 0x000e6e0000000200 */
[----:B------:R-:W-:Y:S08]  /*6370*/  HMMA.16816.F32.BF16 R28, R180, R176, R28 ;  /* 0x000000b0b41c723c */ /* 0x000ff0000004181c */
[----:B--2---:R-:W-:Y:S08]  /*6380*/  HMMA.16816.F32.BF16 R4, R148, R32, R4 ;  /* 0x000000209404723c */ /* 0x004ff00000041804 */
[----:B------:R-:W-:Y:S01]  /*6390*/  HMMA.16816.F32.BF16 R140, R180, R178, R140 ;  /* 0x000000b2b48c723c */ /* 0x000fe2000004188c */
[----:B------:R-:W-:Y:S07]  /*63a0*/  LDSM.16.M88.4 R176, [R199+0x9800] ;  /* 0x00980000c7b0783b */ /* 0x000fee0000000200 */
[C---:B------:R-:W-:Y:S08]  /*63b0*/  HMMA.16816.F32.BF16 R172, R12.reuse, R160, R172 ;  /* 0x000000a00cac723c */ /* 0x040ff000000418ac */
[----:B------:R-:W-:Y:S01]  /*63c0*/  HMMA.16816.F32.BF16 R168, R12, R162, R168 ;  /* 0x000000a20ca8723c */ /* 0x000fe200000418a8 */
[----:B------:R-:W2:Y:S04]  /*63d0*/  LDSM.16.M88.4 R160, [R192+0x3000] ;  /* 0x00300000c0a0783b */ /* 0x000ea80000000200 */
[----:B------:R-:W-:Y:S03]  /*63e0*/  LDSM.16.M88.4 R12, [R201+0x4000] ;  /* 0x00400000c90c783b */ /* 0x000fe60000000200 */
[----:B------:R-:W-:Y:S01]  /*63f0*/  HMMA.16816.F32.BF16 R16, R148, R34, R16 ;  /* 0x000000229410723c */ /* 0x000fe20000041810 */
[----:B------:R-:W-:Y:S07]  /*6400*/  LDSM.16.M88.4 R32, [R186] ;  /* 0x00000000ba20783b */ /* 0x000fee0000000200 */
[----:B------:R-:W-:Y:S08]  /*6410*/  HMMA.16816.F32.BF16 R156, R180, R20, R156 ;  /* 0x00000014b49c723c */ /* 0x000ff0000004189c */
[----:B-1----:R-:W-:Y:S08]  /*6420*/  HMMA.16816.F32.BF16 R28, R164, R8, R28 ;  /* 0x00000008a41c723c */ /* 0x002ff0000004181c */
[----:B------:R-:W-:Y:S08]  /*6430*/  HMMA.16816.F32.BF16 R4, R136, R144, R4 ;  /* 0x000000908804723c */ /* 0x000ff00000041804 */
[----:B------:R-:W-:Y:S01]  /*6440*/  HMMA.16816.F32.BF16 R140, R164, R10, R140 ;  /* 0x0000000aa48c723c */ /* 0x000fe2000004188c */
[----:B------:R-:W-:Y:S07]  /*6450*/  LDSM.16.M88.4 R8, [R192+0x4000] ;  /* 0x00400000c008783b */ /* 0x000fee0000000200 */
[----:B------:R-:W-:Y:S01]  /*6460*/  HMMA.16816.F32.BF16 R16, R136, R146, R16 ;  /* 0x000000928810723c */ /* 0x000fe20000041810 */
[----:B------:R-:W1:Y:S07]  /*6470*/  LDSM.16.M88.4 R144, [R205+0xb000] ;  /* 0x00b00000cd90783b */ /* 0x000e6e0000000200 */
[----:B--2---:R-:W-:Y:S08]  /*6480*/  HMMA.16816.F32.BF16 R156, R164, R160, R156 ;  /* 0x000000a0a49c723c */ /* 0x004ff0000004189c */
[----:B------:R-:W-:Y:S08]  /*6490*/  HMMA.16816.F32.BF16 R28, R148, R236, R28 ;  /* 0x000000ec941c723c */ /* 0x000ff0000004181c */
[----:B------:R-:W-:Y:S08]  /*64a0*/  HMMA.16816.F32.BF16 R4, R24, R232, R4 ;  /* 0x000000e81804723c */ /* 0x000ff00000041804 */
[----:B------:R-:W-:Y:S08]  /*64b0*/  HMMA.16816.F32.BF16 R140, R148, R238, R140 ;  /* 0x000000ee948c723c */ /* 0x000ff0000004188c */
[----:B------:R-:W-:Y:S01]  /*64c0*/  HMMA.16816.F32.BF16 R16, R24, R234, R16 ;  /* 0x000000ea1810723c */ /* 0x000fe20000041810 */
[----:B------:R-:W2:Y:S07]  /*64d0*/  LDSM.16.M88.4 R232, [R185] ;  /* 0x00000000b9e8783b */ /* 0x000eae0000000200 */
[----:B------:R-:W-:Y:S01]  /*64e0*/  HMMA.16816.F32.BF16 R152, R180, R22, R152 ;  /* 0x00000016b498723c */ /* 0x000fe20000041898 */
[----:B------:R-:W3:Y:S07]  /*64f0*/  LDSM.16.M88.4 R20, [R199+0xa800] ;  /* 0x00a80000c714783b */ /* 0x000eee0000000200 */
[----:B-1----:R-:W-:Y:S08]  /*6500*/  HMMA.16816.F32.BF16 R156, R148, R144, R156 ;  /* 0x00000090949c723c */ /* 0x002ff0000004189c */
[----:B------:R-:W-:Y:S08]  /*6510*/  HMMA.16816.F32.BF16 R28, R136, R32, R28 ;  /* 0x00000020881c723c */ /* 0x000ff0000004181c */
[----:B------:R-:W-:Y:S08]  /*6520*/  HMMA.16816.F32.BF16 R4, R12, R8, R4 ;  /* 0x000000080c04723c */ /* 0x000ff00000041804 */
[----:B------:R-:W-:Y:S01]  /*6530*/  HMMA.16816.F32.BF16 R140, R136, R34, R140 ;  /* 0x00000022888c723c */ /* 0x000fe2000004188c */
[----:B------:R-:W1:Y:S07]  /*6540*/  LDSM.16.M88.4 R32, [R192+0x3800] ;  /* 0x00380000c020783b */ /* 0x000e6e0000000200 */
        /* <DEDUP_REMOVED lines=9> */
[----:B------:R-:W1:Y:S02]  /*65e0*/  MUFU.TANH R145, R145 ;  /* 0x0000009100917308 */ /* 0x000e640000002400 */
[----:B------:R-:W4:Y:S03]  /*65f0*/  LDSM.16.M88.4 R4, [R205+0xb800] ;  /* 0x00b80000cd04783b */ /* 0x000f260000000200 */
[----:B------:R-:W-:Y:S03]  /*6600*/  HMMA.16816.F32.BF16 R152, R164, R162, R152 ;  /* 0x000000a2a498723c */ /* 0x000fe60000041898 */
[----:B------:R-:W1:Y:S05]  /*6610*/  MUFU.TANH R160, R160 ;  /* 0x000000a000a07308 */ /* 0x000e6a0000002400 */
[----:B--2---:R-:W-:Y:S01]  /*6620*/  HMMA.16816.F32.BF16 R156, R136, R232, R156 ;  /* 0x000000e8889c723c */ /* 0x004fe2000004189c */
[----:B------:R-:W-:-:S02]  /*6630*/  FMUL.FTZ R161, R16, c[0x0][0x2ec] ;  /* 0x0000bb0010a17a20 */ /* 0x000fc40000410000 */
[----:B------:R-:W-:Y:S05]  /*6640*/  MUFU.TANH R135, R135 ;  /* 0x0000008700877308 */ /* 0x000fea0000002400 */
[----:B---3--:R-:W-:Y:S03]  /*6650*/  HMMA.16816.F32.BF16 R28, R24, R20, R28 ;  /* 0x00000014181c723c */ /* 0x008fe6000004181c */
[----:B------:R-:W2:Y:S05]  /*6660*/  MUFU.TANH R161, R161 ;  /* 0x000000a100a17308 */ /* 0x000eaa0000002400 */
[----:B-1----:R-:W-:Y:S03]  /*6670*/  HMMA.16816.F32.BF16 R172, R164, R32, R172 ;  /* 0x00000020a4ac723c */ /* 0x002fe600000418ac */
[----:B------:R-:W-:Y:S04]  /*6680*/  MUFU.TANH R144, R144 ;  /* 0x0000009000907308 */ /* 0x000fe80000002400 */
[----:B------:R-:W-:Y:S01]  /*6690*/  FMUL.FTZ R32, R18, c[0x0][0x2ec] ;  /* 0x0000bb0012207a20 */ /* 0x000fe20000410000 */
[----:B------:R-:W-:Y:S05]  /*66a0*/  HMMA.16816.F32.BF16 R152, R148, R146, R152 ;  /* 0x000000929498723c */ /* 0x000fea0000041898 */
[----:B------:R-:W1:Y:S02]  /*66b0*/  MUFU.TANH R32, R32 ;  /* 0x0000002000207308 */ /* 0x000e640000002400 */
[----:B------:R-:W-:Y:S01]  /*66c0*/  FMUL.FTZ R146, R17, c[0x0][0x2ec] ;  /* 0x0000bb0011927a20 */ /* 0x000fe20000410000 */
[----:B----4-:R-:W-:Y:S05]  /*66d0*/  HMMA.16816.F32.BF16 R156, R24, R8, R156 ;  /* 0x00000008189c723c */ /* 0x010fea000004189c */
[----:B------:R-:W3:Y:S02]  /*66e0*/  MUFU.TANH R146, R146 ;  /* 0x0000009200927308 */ /* 0x000ee40000002400 */
[----:B------:R-:W-:Y:S01]  /*66f0*/  FMUL.FTZ R8, R19, c[0x0][0x2ec] ;  /* 0x0000bb0013087a20 */ /* 0x000fe20000410000 */
[----:B-----5:R-:W-:Y:S01]  /*6700*/  HMMA.16816.F32.BF16 R28, R12, R168, R28 ;  /* 0x000000a80c1c723c */ /* 0x020fe2000004181c */
[----:B------:R-:W4:Y:S04]  /*6710*/  LDSM.16.M88.4 R16, [R184] ;  /* 0x00000000b810783b */ /* 0x000f280000000200 */
[----:B------:R-:W5:Y:S03]  /*6720*/  MUFU.TANH R8, R8 ;  /* 0x0000000800087308 */ /* 0x000f660000002400 */
[----:B------:R-:W-:Y:S01]  /*6730*/  HMMA.16816.F32.BF16 R176, R164, R34, R176 ;  /* 0x00000022a4b0723c */ /* 0x000fe200000418b0 */
[----:B------:R-:W1:Y:S07]  /*6740*/  S2R R35, SR_TID.X ;  /* 0x0000000000237919 */ /* 0x000e6e0000002100 */
[----:B------:R-:W-:Y:S08]  /*6750*/  HMMA.16816.F32.BF16 R172, R148, R4, R172 ;  /* 0x0000000494ac723c */ /* 0x000ff000000418ac */
[----:B------:R-:W-:Y:S01]  /*6760*/  FMUL.FTZ R9, R28, c[0x0][0x2ec] ;  /* 0x0000bb001c097a20 */ /* 0x000fe20000410000 */
[----:B------:R-:W-:Y:S01]  /*6770*/  HMMA.16816.F32.BF16 R152, R136, R234, R152 ;  /* 0x000000ea8898723c */ /* 0x000fe20000041898 */
[----:B------:R-:W-:-:S02]  /*6780*/  FMUL.FTZ R33, R29, c[0x0][0x2ec] ;  /* 0x0000bb001d217a20 */ /* 0x000fc40000410000 */
[----:B------:R-:W-:Y:S02]  /*6790*/  FMUL.FTZ R147, R30, c[0x0][0x2ec] ;  /* 0x0000bb001e937a20 */ /* 0x000fe40000410000 */
[----:B------:R-:W-:Y:S01]  /*67a0*/  FMUL.FTZ R34, R31, c[0x0][0x2ec] ;  /* 0x0000bb001f227a20 */ /* 0x000fe20000410000 */
[----:B------:R-:W1:Y:S01]  /*67b0*/  MUFU.TANH R9, R9 ;  /* 0x0000000900097308 */ /* 0x000e620000002400 */
[----:B------:R-:W1:Y:S01]  /*67c0*/  LDSM.16.M88.4 R28, [R199+0xb800] ;  /* 0x00b80000c71c783b */ /* 0x000e620000000200 */
[----:B------:R-:W-:Y:S03]  /*67d0*/  HMMA.16816.F32.BF16 R176, R148, R6, R176 ;  /* 0x0000000694b0723c */ /* 0x000fe600000418b0 */
[----:B------:R-:W-:Y:S03]  /*67e0*/  LDSM.16.M88.4 R4, [R192+0x5800] ;  /* 0x00580000c004783b */ /* 0x000fe60000000200 */
[----:B------:R-:W1:Y:S02]  /*67f0*/  MUFU.TANH R147, R147 ;  /* 0x0000009300937308 */ /* 0x000e640000002400 */
[----:B------:R-:W-:Y:S01]  /*6800*/  HMMA.16816.F32.BF16 R140, R24, R22, R140 ;  /* 0x00000016188c723c */ /* 0x000fe2000004188c */
[----:B------:R-:W2:Y:S01]  /*6810*/  LDSM.16.M88.4 R20, [R192+0x5000] ;  /* 0x00500000c014783b */ /* 0x000ea20000000200 */
[----:B------:R-:W-:-:S04]  /*6820*/  DEPBAR.LE SB0, 0x0 ;  /* 0x000080000000791a */ /* 0x000fc80000000000 */
[----:B------:R-:W1:Y:S02]  /*6830*/  MUFU.TANH R33, R33 ;  /* 0x0000002100217308 */ /* 0x000e640000002400 */
[----:B----4-:R-:W-:Y:S06]  /*6840*/  HMMA.16816.F32.BF16 R172, R136, R16, R172 ;  /* 0x0000001088ac723c */ /* 0x010fec00000418ac */
[----:B------:R-:W4:Y:S02]  /*6850*/  MUFU.TANH R34, R34 ;  /* 0x0000002200227308 */ /* 0x000f240000002400 */
[----:B------:R-:W-:Y:S08]  /*6860*/  HMMA.16816.F32.BF16 R152, R24, R10, R152 ;  /* 0x0000000a1898723c */ /* 0x000ff00000041898 */
[----:B------:R-:W-:Y:S08]  /*6870*/  HMMA.16816.F32.BF16 R176, R136, R18, R176 ;  /* 0x0000001288b0723c */ /* 0x000ff000000418b0 */
[----:B-1----:R-:W-:Y:S08]  /*6880*/  HMMA.16816.F32.BF16 R172, R24, R28, R172 ;  /* 0x0000001c18ac723c */ /* 0x002ff000000418ac */
[C---:B------:R-:W-:Y:S08]  /*6890*/  HMMA.16816.F32.BF16 R140, R12.reuse, R170, R140 ;  /* 0x000000aa0c8c723c */ /* 0x040ff0000004188c */
[C---:B--2---:R-:W-:Y:S07]  /*68a0*/  HMMA.16816.F32.BF16 R152, R12.reuse, R22, R152 ;  /* 0x000000160c98723c */ /* 0x044fee0000041898 */
[----:B------:R-:W-:Y:S01]  /*68b0*/  IMAD.SHL.U32 R23, R35, 0x2, RZ ;  /* 0x0000000223177824 */ /* 0x000fe200078e00ff */
[----:B------:R-:W-:Y:S04]  /*68c0*/  HMMA.16816.F32.BF16 R156, R12, R20, R156 ;  /* 0x000000140c9c723c */ /* 0x000fe8000004189c */
[----:B------:R-:W-:-:S04]  /*68d0*/  LOP3.LUT R23, R23, 0x6, RZ, 0xc0, !PT ;  /* 0x0000000617177812 */ /* 0x000fc800078ec0ff */
[----:B------:R-:W-:Y:S01]  /*68e0*/  HMMA.16816.F32.BF16 R176, R24, R30, R176 ;  /* 0x0000001e18b0723c */ /* 0x000fe200000418b0 */
[----:B------:R-:W-:Y:S02]  /*68f0*/  IMAD R19, R0, 0x40, R23 ;  /* 0x0000004000137824 */ /* 0x000fe400078e0217 */
[----:B------:R-:W-:Y:S02]  /*6900*/  FMUL.FTZ R20, R140, c[0x0][0x2ec] ;  /* 0x0000bb008c147a20 */ /* 0x000fe40000410000 */
[----:B------:R-:W-:Y:S01]  /*6910*/  FMUL.FTZ R10, R141, c[0x0][0x2ec] ;  /* 0x0000bb008d0a7a20 */ /* 0x000fe20000410000 */
[C---:B------:R-:W-:Y:S01]  /*6920*/  IADD3 R29, R19.reuse, 0x1, RZ ;  /* 0x00000001131d7810 */ /* 0x040fe20007ffe0ff */
[----:B------:R-:W-:Y:S01]  /*6930*/  FMUL.FTZ R11, R142, c[0x0][0x2ec] ;  /* 0x0000bb008e0b7a20 */ /* 0x000fe20000410000 */
[C---:B------:R-:W-:Y:S01]  /*6940*/  HMMA.16816.F32.BF16 R172, R12.reuse, R4, R172 ;  /* 0x000000040cac723c */ /* 0x040fe200000418ac */
[----:B------:R-:W-:Y:S01]  /*6950*/  IADD3 R23, R19, 0x8, RZ ;  /* 0x0000000813177810 */ /* 0x000fe20007ffe0ff */
[----:B------:R-:W-:Y:S01]  /*6960*/  FMUL.FTZ R21, R143, c[0x0][0x2ec] ;  /* 0x0000bb008f157a20 */ /* 0x000fe20000410000 */
[C---:B------:R-:W-:Y:S01]  /*6970*/  ISETP.GE.AND P4, PT, R29.reuse, R134, PT ;  /* 0x000000861d00720c */ /* 0x040fe20003f86270 */
[----:B------:R-:W1:Y:S01]  /*6980*/  MUFU.TANH R20, R20 ;  /* 0x0000001400147308 */ /* 0x000e620000002400 */
[----:B------:R-:W-:Y:S01]  /*6990*/  ISETP.GE.AND P5, PT, R29, R2, PT ;  /* 0x000000021d00720c */ /* 0x000fe20003fa6270 */
[----:B------:R-:W-:Y:S01]  /*69a0*/  FMUL.FTZ R153, R153, c[0x0][0x2ec] ;  /* 0x0000bb0099997a20 */ /* 0x000fe20000410000 */
[C---:B------:R-:W-:Y:S01]  /*69b0*/  ISETP.GE.AND P6, PT, R23.reuse, R134, PT ;  /* 0x000000861700720c */ /* 0x040fe20003fc6270 */
[----:B------:R-:W-:Y:S01]  /*69c0*/  FMUL.FTZ R16, R156, c[0x0][0x2ec] ;  /* 0x0000bb009c107a20 */ /* 0x000fe20000410000 */
[----:B------:R-:W-:Y:S01]  /*69d0*/  ISETP.GE.AND P0, PT, R23, R2, PT ;  /* 0x000000021700720c */ /* 0x000fe20003f06270 */
[----:B------:R-:W-:Y:S01]  /*69e0*/  FMUL.FTZ R17, R157, c[0x0][0x2ec] ;  /* 0x0000bb009d117a20 */ /* 0x000fe20000410000 */
[----:B------:R-:W-:Y:S01]  /*69f0*/  IADD3 R23, R19, 0x9, RZ ;  /* 0x0000000913177810 */ /* 0x000fe20007ffe0ff */
[----:B------:R-:W-:Y:S01]  /*6a00*/  MUFU.TANH R10, R10 ;  /* 0x0000000a000a7308 */ /* 0x000fe20000002400 */
[----:B------:R-:W-:Y:S01]  /*6a10*/  FSEL R4, R145, -INF , !P4 ;  /* 0xff80000091047808 */ /* 0x000fe20006000000 */
[----:B------:R-:W-:Y:S01]  /*6a20*/  FMUL.FTZ R158, R158, c[0x0][0x2ec] ;  /* 0x0000bb009e9e7a20 */ /* 0x000fe20000410000 */
[----:B------:R-:W-:Y:S01]  /*6a30*/  FSEL R5, R160, -INF , !P5 ;  /* 0xff800000a0057808 */ /* 0x000fe20006800000 */
[----:B------:R-:W-:Y:S01]  /*6a40*/  HMMA.16816.F32.BF16 R176, R12, R6, R176 ;  /* 0x000000060cb0723c */ /* 0x000fe200000418b0 */
[----:B------:R-:W-:Y:S01]  /*6a50*/  ISETP.GE.AND P4, PT, R23, R134, PT ;  /* 0x000000861700720c */ /* 0x000fe20003f86270 */
[----:B------:R-:W-:Y:S01]  /*6a60*/  FMUL.FTZ R159, R159, c[0x0][0x2ec] ;  /* 0x0000bb009f9f7a20 */ /* 0x000fe20000410000 */
[----:B------:R-:W-:Y:S01]  /*6a70*/  ISETP.GE.AND P5, PT, R23, R2, PT ;  /* 0x000000021700720c */ /* 0x000fe20003fa6270 */
[----:B------:R-:W2:Y:S01]  /*6a80*/  MUFU.TANH R11, R11 ;  /* 0x0000000b000b7308 */ /* 0x000ea20000002400 */
[----:B------:R-:W-:Y:S01]  /*6a90*/  IADD3 R23, R19, 0x10, RZ ;  /* 0x0000001013177810 */ /* 0x000fe20007ffe0ff */
[----:B------:R-:W-:Y:S01]  /*6aa0*/  FMUL.FTZ R152, R152, c[0x0][0x2ec] ;  /* 0x0000bb0098987a20 */ /* 0x000fe20000410000 */
[----:B------:R-:W-:Y:S01]  /*6ab0*/  FSEL R18, R161, -INF , !P6 ;  /* 0xff800000a1127808 */ /* 0x000fe20007000000 */
[----:B------:R-:W-:Y:S01]  /*6ac0*/  FMUL.FTZ R156, R173, c[0x0][0x2ec] ;  /* 0x0000bb00ad9c7a20 */ /* 0x000fe20000410000 */
[----:B------:R-:W-:Y:S01]  /*6ad0*/  FSEL R31, R32, -INF , !P0 ;  /* 0xff800000201f7808 */ /* 0x000fe20004000000 */
[----:B------:R-:W-:Y:S01]  /*6ae0*/  FMUL.FTZ R154, R154, c[0x0][0x2ec] ;  /* 0x0000bb009a9a7a20 */ /* 0x000fe20000410000 */
[C---:B------:R-:W-:Y:S01]  /*6af0*/  ISETP.GE.AND P6, PT, R23.reuse, R134, PT ;  /* 0x000000861700720c */ /* 0x040fe20003fc6270 */
[----:B------:R-:W1:Y:S01]  /*6b00*/  MUFU.TANH R21, R21 ;  /* 0x0000001500157308 */ /* 0x000e620000002400 */
[----:B------:R-:W-:Y:S01]  /*6b10*/  ISETP.GE.AND P0, PT, R23, R2, PT ;  /* 0x000000021700720c */ /* 0x000fe20003f06270 */
[----:B------:R-:W-:Y:S01]  /*6b20*/  FMUL.FTZ R155, R155, c[0x0][0x2ec] ;  /* 0x0000bb009b9b7a20 */ /* 0x000fe20000410000 */
[----:B------:R-:W-:Y:S01]  /*6b30*/  IADD3 R23, R19, 0x11, RZ ;  /* 0x0000001113177810 */ /* 0x000fe20007ffe0ff */
[----:B------:R-:W-:Y:S01]  /*6b40*/  FMUL.FTZ R141, R175, c[0x0][0x2ec] ;  /* 0x0000bb00af8d7a20 */ /* 0x000fe20000410000 */
[----:B---3--:R-:W-:-:S02]  /*6b50*/  FSEL R146, R146, -INF , !P4 ;  /* 0xff80000092927808 */ /* 0x008fc40006000000 */
[----:B-----5:R-:W-:Y:S01]  /*6b60*/  FSEL R29, R8, -INF , !P5 ;  /* 0xff800000081d7808 */ /* 0x020fe20006800000 */
[----:B------:R-:W3:Y:S01]  /*6b70*/  MUFU.TANH R16, R16 ;  /* 0x0000001000107308 */ /* 0x000ee20000002400 */
[----:B------:R-:W-:Y:S02]  /*6b80*/  IADD3 R25, R19, 0x18, RZ ;  /* 0x0000001813197810 */ /* 0x000fe40007ffe0ff */
        /* <DEDUP_REMOVED lines=9> */
[----:B------:R-:W-:Y:S01]  /*6c20*/  FMUL.FTZ R151, R179, c[0x0][0x2ec] ;  /* 0x0000bb00b3977a20 */ /* 0x000fe20000410000 */
[----:B------:R-:W-:-:S02]  /*6c30*/  ISETP.GE.AND P6, PT, R25, R134, PT ;  /* 0x000000861900720c */ /* 0x000fc40003fc6270 */
[----:B------:R-:W-:Y:S01]  /*6c40*/  ISETP.GE.AND P0, PT, R25, R2, PT ;  /* 0x000000021900720c */ /* 0x000fe20003f06270 */
[----:B------:R5:W3:Y:S01]  /*6c50*/  MUFU.TANH R169, R158 ;  /* 0x0000009e00a97308 */ /* 0x000ae20000002400 */
[----:B------:R-:W-:Y:S02]  /*6c60*/  FSEL R22, R33, -INF , !P4 ;  /* 0xff80000021167808 */ /* 0x000fe40006000000 */
[----:B----4-:R-:W-:Y:S02]  /*6c70*/  FSEL R25, R34, -INF , !P5 ;  /* 0xff80000022197808 */ /* 0x010fe40006800000 */
[C---:B------:R-:W-:Y:S02]  /*6c80*/  ISETP.GE.AND P4, PT, R23.reuse, R134, PT ;  /* 0x000000861700720c */ /* 0x040fe40003f86270 */
[----:B------:R-:W-:Y:S01]  /*6c90*/  ISETP.GE.AND P5, PT, R23, R2, PT ;  /* 0x000000021700720c */ /* 0x000fe20003fa6270 */
[----:B------:R4:W3:Y:S01]  /*6ca0*/  MUFU.TANH R168, R153 ;  /* 0x0000009900a87308 */ /* 0x0008e20000002400 */
[----:B------:R-:W-:-:S02]  /*6cb0*/  IADD3 R9, R19, 0x20, RZ ;  /* 0x0000002013097810 */ /* 0x000fc40007ffe0ff */
[----:B------:R-:W-:Y:S02]  /*6cc0*/  IADD3 R7, R19, 0x21, RZ ;  /* 0x0000002113077810 */ /* 0x000fe40007ffe0ff */
[----:B-1----:R-:W-:Y:S02]  /*6cd0*/  FSEL R24, R20, -INF , !P6 ;  /* 0xff80000014187808 */ /* 0x002fe40007000000 */
[----:B--2---:R-:W-:Y:S01]  /*6ce0*/  FSEL R23, R11, -INF , !P0 ;  /* 0xff8000000b177808 */ /* 0x004fe20004000000 */
[----:B------:R-:W-:Y:S01]  /*6cf0*/  MUFU.TANH R156, R156 ;  /* 0x0000009c009c7308 */ /* 0x000fe20000002400 */
[----:B------:R-:W-:Y:S01]  /*6d00*/  FSEL R20, R10, -INF , !P4 ;  /* 0xff8000000a147808 */ /* 0x000fe20006000000 */
[----:B-----5:R-:W-:Y:S01]  /*6d10*/  FMUL.FTZ R158, R172, c[0x0][0x2ec] ;  /* 0x0000bb00ac9e7a20 */ /* 0x020fe20000410000 */
[----:B------:R-:W-:Y:S02]  /*6d20*/  FSEL R21, R21, -INF , !P5 ;  /* 0xff80000015157808 */ /* 0x000fe40006800000 */
[----:B------:R-:W-:-:S02]  /*6d30*/  ISETP.GE.AND P6, PT, R9, R134, PT ;  /* 0x000000860900720c */ /* 0x000fc40003fc6270 */
[----:B------:R-:W-:Y:S01]  /*6d40*/  ISETP.GE.AND P0, PT, R9, R2, PT ;  /* 0x000000020900720c */ /* 0x000fe20003f06270 */
[----:B------:R-:W1:Y:S01]  /*6d50*/  MUFU.TANH R167, R159 ;  /* 0x0000009f00a77308 */ /* 0x000e620000002400 */
[C---:B------:R-:W-:Y:S01]  /*6d60*/  ISETP.GE.AND P4, PT, R7.reuse, R134, PT ;  /* 0x000000860700720c */ /* 0x040fe20003f86270 */
[----:B----4-:R-:W-:Y:S01]  /*6d70*/  FMUL.FTZ R153, R174, c[0x0][0x2ec] ;  /* 0x0000bb00ae997a20 */ /* 0x010fe20000410000 */
[----:B------:R-:W-:Y:S02]  /*6d80*/  ISETP.GE.AND P5, PT, R7, R2, PT ;  /* 0x000000020700720c */ /* 0x000fe40003fa6270 */
[C---:B------:R-:W-:Y:S02]  /*6d90*/  IADD3 R9, R19.reuse, 0x28, RZ ;  /* 0x0000002813097810 */ /* 0x040fe40007ffe0ff */
[----:B------:R-:W-:Y:S01]  /*6da0*/  IADD3 R7, R19, 0x29, RZ ;  /* 0x0000002913077810 */ /* 0x000fe20007ffe0ff */
[----:B------:R-:W2:Y:S01]  /*6db0*/  MUFU.TANH R170, R152 ;  /* 0x0000009800aa7308 */ /* 0x000ea20000002400 */
[----:B---3--:R-:W-:-:S02]  /*6dc0*/  FSEL R174, R16, -INF , !P6 ;  /* 0xff80000010ae7808 */ /* 0x008fc40007000000 */
[----:B------:R-:W-:Y:S02]  /*6dd0*/  FSEL R169, R169, -INF , !P0 ;  /* 0xff800000a9a97808 */ /* 0x000fe40004000000 */
[----:B------:R-:W-:Y:S02]  /*6de0*/  FSEL R172, R17, -INF , !P4 ;  /* 0xff80000011ac7808 */ /* 0x000fe40006000000 */
[C---:B------:R-:W-:Y:S01]  /*6df0*/  ISETP.GE.AND P6, PT, R9.reuse, R134, PT ;  /* 0x000000860900720c */ /* 0x040fe20003fc6270 */
[----:B------:R-:W3:Y:S01]  /*6e00*/  MUFU.TANH R165, R154 ;  /* 0x0000009a00a57308 */ /* 0x000ee20000002400 */
[----:B------:R-:W-:Y:S02]  /*6e10*/  ISETP.GE.AND P0, PT, R9, R2, PT ;  /* 0x000000020900720c */ /* 0x000fe40003f06270 */
[----:B------:R-:W-:Y:S02]  /*6e20*/  ISETP.GE.AND P4, PT, R7, R134, PT ;  /* 0x000000860700720c */ /* 0x000fe40003f86270 */
[----:B------:R-:W-:-:S02]  /*6e30*/  IADD3 R9, R19, 0x31, RZ ;  /* 0x0000003113097810 */ /* 0x000fc40007ffe0ff */
[----:B------:R-:W-:Y:S01]  /*6e40*/  FSEL R168, R168, -INF , !P4 ;  /* 0xff800000a8a87808 */ /* 0x000fe20006000000 */
[----:B------:R-:W4:Y:S01]  /*6e50*/  MUFU.TANH R163, R155 ;  /* 0x0000009b00a37308 */ /* 0x000f220000002400 */
[-C--:B------:R-:W-:Y:S02]  /*6e60*/  ISETP.GE.AND P4, PT, R9, R134.reuse, PT ;  /* 0x000000860900720c */ /* 0x080fe40003f86270 */
[----:B-1----:R-:W-:Y:S02]  /*6e70*/  FSEL R167, R167, -INF , !P5 ;  /* 0xff800000a7a77808 */ /* 0x002fe40006800000 */
[----:B------:R-:W-:Y:S02]  /*6e80*/  FSEL R156, R156, -INF , !P4 ;  /* 0xff8000009c9c7808 */ /* 0x000fe40006000000 */
[----:B------:R-:W-:Y:S01]  /*6e90*/  ISETP.GE.AND P4, PT, R19, R134, PT ;  /* 0x000000861300720c */ /* 0x000fe20003f86270 */
[----:B------:R-:W1:Y:S01]  /*6ea0*/  MUFU.TANH R158, R158 ;  /* 0x0000009e009e7308 */ /* 0x000e620000002400 */
[----:B------:R-:W-:-:S02]  /*6eb0*/  ISETP.GE.AND P5, PT, R7, R2, PT ;  /* 0x000000020700720c */ /* 0x000fc40003fa6270 */
[----:B------:R-:W-:Y:S02]  /*6ec0*/  IADD3 R7, R19, 0x30, RZ ;  /* 0x0000003013077810 */ /* 0x000fe40007ffe0ff */
[----:B------:R-:W-:Y:S02]  /*6ed0*/  FSEL R135, R135, -INF , !P4 ;  /* 0xff80000087877808 */ /* 0x000fe40006000000 */
[----:B--2---:R-:W-:Y:S01]  /*6ee0*/  FSEL R170, R170, -INF , !P6 ;  /* 0xff800000aaaa7808 */ /* 0x004fe20007000000 */
[----:B------:R-:W2:Y:S01]  /*6ef0*/  MUFU.TANH R153, R153 ;  /* 0x0000009900997308 */ /* 0x000ea20000002400 */
[----:B---3--:R-:W-:Y:S02]  /*6f00*/  FSEL R165, R165, -INF , !P0 ;  /* 0xff800000a5a57808 */ /* 0x008fe40004000000 */
[----:B------:R-:W-:Y:S02]  /*6f10*/  ISETP.GE.AND P4, PT, R133, 0x3, PT ;  /* 0x000000038500780c */ /* 0x000fe40003f86270 */
[----:B------:R-:W-:-:S02]  /*6f20*/  ISETP.GE.AND P6, PT, R7, R134, PT ;  /* 0x000000860700720c */ /* 0x000fc40003fc6270 */
[-C--:B------:R-:W-:Y:S01]  /*6f30*/  ISETP.GE.AND P0, PT, R7, R2.reuse, PT ;  /* 0x000000020700720c */ /* 0x080fe20003f06270 */
[----:B------:R-:W3:Y:S01]  /*6f40*/  MUFU.TANH R141, R141 ;  /* 0x0000008d008d7308 */ /* 0x000ee20000002400 */
[----:B------:R-:W-:Y:S02]  /*6f50*/  IADD3 R7, R19, 0x38, RZ ;  /* 0x0000003813077810 */ /* 0x000fe40007ffe0ff */
[----:B----4-:R-:W-:Y:S02]  /*6f60*/  FSEL R163, R163, -INF , !P5 ;  /* 0xff800000a3a37808 */ /* 0x010fe40006800000 */
[----:B-1----:R-:W-:Y:S01]  /*6f70*/  FSEL R158, R158, -INF , !P6 ;  /* 0xff8000009e9e7808 */ /* 0x002fe20007000000 */
[----:B------:R-:W-:Y:S01]  /*6f80*/  BAR.SYNC.DEFER_BLOCKING 0x0 ;  /* 0x0000000000007b1d */ /* 0x000fe20000010000 */
[----:B------:R-:W-:Y:S02]  /*6f90*/  ISETP.GE.AND P5, PT, R9, R2, PT ;  /* 0x000000020900720c */ /* 0x000fe40003fa6270 */
[----:B--2---:R-:W-:-:S02]  /*6fa0*/  FSEL R153, R153, -INF , !P0 ;  /* 0xff80000099997808 */ /* 0x004fc40004000000 */
[C---:B------:R-:W-:Y:S01]  /*6fb0*/  ISETP.GE.AND P6, PT, R7.reuse, R134, PT ;  /* 0x000000860700720c */ /* 0x040fe20003fc6270 */
[----:B------:R-:W1:Y:S01]  /*6fc0*/  MUFU.TANH R142, R142 ;  /* 0x0000008e008e7308 */ /* 0x000e620000002400 */
[-C--:B------:R-:W-:Y:S02]  /*6fd0*/  ISETP.GE.AND P0, PT, R7, R2.reuse, PT ;  /* 0x000000020700720c */ /* 0x080fe40003f06270 */
[----:B------:R-:W-:Y:S02]  /*6fe0*/  IADD3 R7, R19, 0x39, RZ ;  /* 0x0000003913077810 */ /* 0x000fe40007ffe0ff */
[----:B---3--:R-:W-:Y:S02]  /*6ff0*/  FSEL R141, R141, -INF , !P5 ;  /* 0xff8000008d8d7808 */ /* 0x008fe40006800000 */
[----:B------:R-:W-:Y:S01]  /*7000*/  ISETP.GE.AND P5, PT, R19, R2, PT ;  /* 0x000000021300720c */ /* 0x000fe20003fa6270 */
[----:B------:R-:W2:Y:S03]  /*7010*/  MUFU.TANH R143, R143 ;  /* 0x0000008f008f7308 */ /* 0x000ea60000002400 */
[----:B------:R-:W-:-:S05]  /*7020*/  FSEL R144, R144, -INF , !P5 ;  /* 0xff80000090907808 */ /* 0x000fca0006800000 */
[----:B------:R-:W3:Y:S01]  /*7030*/  MUFU.TANH R140, R140 ;  /* 0x0000008c008c7308 */ /* 0x000ee20000002400 */
[----:B-1----:R-:W-:Y:S02]  /*7040*/  FSEL R142, R142, -INF , !P6 ;  /* 0xff8000008e8e7808 */ /* 0x002fe40007000000 */
[----:B------:R-:W-:-:S05]  /*7050*/  ISETP.GE.AND P6, PT, R7, R134, PT ;  /* 0x000000860700720c */ /* 0x000fca0003fc6270 */
[----:B------:R-:W1:Y:S01]  /*7060*/  MUFU.TANH R151, R151 ;  /* 0x0000009700977308 */ /* 0x000e620000002400 */
[----:B--2---:R-:W-:Y:S02]  /*7070*/  FSEL R143, R143, -INF , !P0 ;  /* 0xff8000008f8f7808 */ /* 0x004fe40004000000 */
[----:B------:R-:W-:Y:S02]  /*7080*/  ISETP.GE.AND P0, PT, R7, R2, PT ;  /* 0x000000020700720c */ /* 0x000fe40003f06270 */
[----:B---3--:R-:W-:Y:S02]  /*7090*/  FSEL R140, R140, -INF , !P6 ;  /* 0xff8000008c8c7808 */ /* 0x008fe40007000000 */
[----:B-1----:R-:W-:Y:S01]  /*70a0*/  FSEL R151, R151, -INF , !P0 ;  /* 0xff80000097977808 */ /* 0x002fe20004000000 */
        /* <DEDUP_REMOVED lines=101> */
.L_x_543:
[----:B------:R-:W-:Y:S05]  /*7700*/  BSYNC B0 ;  /* 0x0000000000007941 */ /* 0x000fea0003800000 */
.L_x_542:
[----:B------:R-:W0:Y:S02]  /*7710*/  LDGDEPBAR ;  /* 0x00000000000079af */ /* 0x000e240000000000 */
.L_x_541:
[----:B--2---:R-:W-:Y:S01]  /*7720*/  FMNMX.FTZ R6, R3, R144, !PT ;  /* 0x0000009003067209 */ /* 0x004fe20007810000 */
        /* <DEDUP_REMOVED lines=51> */
[----:B------:R-:W-:-:S02]  /*7a60*/  FFMA.FTZ R145, R144, c[0x0][0x23c], -R154 ;  /* 0x00008f0090917a23 */ /* 0x000fc4000001089a */
[----:B------:R-:W-:Y:S01]  /*7a70*/  FFMA.FTZ R144, R5, c[0x0][0x23c], -R154 ;  /* 0x00008f0005907a23 */ /* 0x000fe2000001089a */
[----:B------:R-:W-:Y:S01]  /*7a80*/  FSEL R5, R134, RZ, P1 ;  /* 0x000000ff86057208 */ /* 0x000fe20000800000 */
[----:B------:R-:W-:Y:S02]  /*7a90*/  FFMA.FTZ R148, R4, c[0x0][0x23c], -R155 ;  /* 0x00008f0004947a23 */ /* 0x000fe4000001089b */
[----:B------:R-:W-:Y:S01]  /*7aa0*/  FADD.FTZ R6, R3, -R6 ;  /* 0x8000000603067221 */ /* 0x000fe20000010000 */
[----:B------:R-:W-:Y:S01]  /*7ab0*/  MUFU.EX2 R145, R145 ;  /* 0x0000009100917308 */ /* 0x000fe20000000800 */
[----:B------:R-:W-:Y:S02]  /*7ac0*/  FADD.FTZ R4, R132, -R5 ;  /* 0x8000000584047221 */ /* 0x000fe40000010000 */
[--C-:B------:R-:W-:Y:S02]  /*7ad0*/  FFMA.FTZ R149, R135, c[0x0][0x23c], -R155.reuse ;  /* 0x00008f0087957a23 */ /* 0x100fe4000001089b */
[----:B------:R-:W-:-:S02]  /*7ae0*/  FFMA.FTZ R147, R18, c[0x0][0x23c], -R155 ;  /* 0x00008f0012937a23 */ /* 0x000fc4000001089b */
[--C-:B------:R-:W-:Y:S01]  /*7af0*/  FFMA.FTZ R146, R146, c[0x0][0x23c], -R155.reuse ;  /* 0x00008f0092927a23 */ /* 0x100fe2000001089b */
[----:B------:R-:W-:Y:S01]  /*7b00*/  MUFU.EX2 R148, R148 ;  /* 0x0000009400947308 */ /* 0x000fe20000000800 */
[--C-:B------:R-:W-:Y:S01]  /*7b10*/  FFMA.FTZ R135, R31, c[0x0][0x23c], -R154.reuse ;  /* 0x00008f001f877a23 */ /* 0x100fe2000001089a */
[----:B------:R-:W1:Y:S01]  /*7b20*/  LDSM.16.MT88.4 R16, [R200+0xc000] ;  /* 0x00c00000c810783b */ /* 0x000e620000004200 */
[----:B------:R-:W-:Y:S02]  /*7b30*/  FFMA.FTZ R132, R29, c[0x0][0x23c], -R154 ;  /* 0x00008f001d847a23 */ /* 0x000fe4000001089a */
[----:B------:R-:W-:Y:S01]  /*7b40*/  FMUL.FTZ R152, R4, c[0x0][0x23c] ;  /* 0x00008f0004987a20 */ /* 0x000fe20000410000 */
[----:B------:R-:W-:Y:S01]  /*7b50*/  LDSM.16.MT88.4 R28, [R196+0xc800] ;  /* 0x00c80000c41c783b */ /* 0x000fe20000004200 */
[----:B------:R-:W-:Y:S01]  /*7b60*/  FMUL.FTZ R150, R6, c[0x0][0x23c] ;  /* 0x00008f0006967a20 */ /* 0x000fe20000410000 */
        /* <DEDUP_REMOVED lines=8> */
[--C-:B------:R-:W-:Y:S01]  /*7bf0*/  FFMA.FTZ R161, R23, c[0x0][0x23c], -R154.reuse ;  /* 0x00008f0017a17a23 */ /* 0x100fe2000001089a */
[----:B------:R-:W-:Y:S01]  /*7c00*/  LDSM.16.MT88.4 R24, [R200+0xe800] ;  /* 0x00e80000c818783b */ /* 0x000fe20000004200 */
[----:B------:R-:W-:Y:S01]  /*7c10*/  FFMA.FTZ R166, R21, c[0x0][0x23c], -R154 ;  /* 0x00008f0015a67a23 */ /* 0x000fe2000001089a */
[----:B------:R-:W3:Y:S01]  /*7c20*/  MUFU.EX2 R146, R146 ;  /* 0x0000009200927308 */ /* 0x000ee20000000800 */
[----:B--2---:R-:W-:Y:S01]  /*7c30*/  F2FP.BF16.PACK_AB R4, R148, R149 ;  /* 0x000000959404723e */ /* 0x004fe200000010ff */
[----:B------:R-:W-:Y:S01]  /*7c40*/  LDSM.16.MT88.4 R20, [R198+0xe800] ;  /* 0x00e80000c614783b */ /* 0x000fe20000004200 */
[----:B------:R-:W-:-:S02]  /*7c50*/  FFMA.FTZ R171, R174, c[0x0][0x23c], -R155 ;  /* 0x00008f00aeab7a23 */ /* 0x000fc4000001089b */
[--C-:B------:R-:W-:Y:S02]  /*7c60*/  FFMA.FTZ R173, R168, c[0x0][0x23c], -R155.reuse ;  /* 0x00008f00a8ad7a23 */ /* 0x100fe4000001089b */
[--C-:B------:R-:W-:Y:S01]  /*7c70*/  FFMA.FTZ R172, R172, c[0x0][0x23c], -R155.reuse ;  /* 0x00008f00acac7a23 */ /* 0x100fe2000001089b */
[----:B------:R-:W2:Y:S01]  /*7c80*/  MUFU.EX2 R144, R144 ;  /* 0x0000009000907308 */ /* 0x000ea20000000800 */
[----:B------:R-:W-:Y:S02]  /*7c90*/  FFMA.FTZ R170, R170, c[0x0][0x23c], -R155 ;  /* 0x00008f00aaaa7a23 */ /* 0x000fe4000001089b */
[--C-:B------:R-:W-:Y:S02]  /*7ca0*/  FFMA.FTZ R168, R169, c[0x0][0x23c], -R154.reuse ;  /* 0x00008f00a9a87a23 */ /* 0x100fe4000001089a */
[--C-:B------:R-:W-:Y:S02]  /*7cb0*/  FFMA.FTZ R167, R167, c[0x0][0x23c], -R154.reuse ;  /* 0x00008f00a7a77a23 */ /* 0x100fe4000001089a */
[--C-:B------:R-:W-:Y:S01]  /*7cc0*/  FFMA.FTZ R165, R165, c[0x0][0x23c], -R154.reuse ;  /* 0x00008f00a5a57a23 */ /* 0x100fe2000001089a */
[----:B------:R-:W-:Y:S01]  /*7cd0*/  MUFU.EX2 R135, R135 ;  /* 0x0000008700877308 */ /* 0x000fe20000000800 */
[----:B---3--:R-:W-:Y:S01]  /*7ce0*/  F2FP.BF16.PACK_AB R6, R146, R147 ;  /* 0x000000939206723e */ /* 0x008fe200000010ff */
[----:B------:R-:W-:-:S02]  /*7cf0*/  FFMA.FTZ R174, R163, c[0x0][0x23c], -R154 ;  /* 0x00008f00a3ae7a23 */ /* 0x000fc4000001089a */
[--C-:B------:R-:W-:Y:S02]  /*7d00*/  FFMA.FTZ R163, R156, c[0x0][0x23c], -R155.reuse ;  /* 0x00008f009ca37a23 */ /* 0x100fe4000001089b */
[--C-:B------:R-:W-:Y:S02]  /*7d10*/  FFMA.FTZ R158, R158, c[0x0][0x23c], -R155.reuse ;  /* 0x00008f009e9e7a23 */ /* 0x100fe4000001089b */
[----:B------:R-:W3:Y:S01]  /*7d20*/  MUFU.EX2 R132, R132 ;  /* 0x0000008400847308 */ /* 0x000ee20000000800 */
[----:B--2---:R-:W-:Y:S01]  /*7d30*/  F2FP.BF16.PACK_AB R5, R144, R145 ;  /* 0x000000919005723e */ /* 0x004fe200000010ff */
[----:B------:R-:W-:Y:S02]  /*7d40*/  FFMA.FTZ R156, R142, c[0x0][0x23c], -R155 ;  /* 0x00008f008e9c7a23 */ /* 0x000fe4000001089b */
[--C-:B------:R-:W-:Y:S02]  /*7d50*/  FFMA.FTZ R153, R153, c[0x0][0x23c], -R154.reuse ;  /* 0x00008f0099997a23 */ /* 0x100fe4000001089a */
[----:B------:R-:W-:-:S02]  /*7d60*/  FFMA.FTZ R176, R141, c[0x0][0x23c], -R154 ;  /* 0x00008f008db07a23 */ /* 0x000fc4000001089a */
        /* <DEDUP_REMOVED lines=38> */
[----:B------:R-:W-:Y:S01]  /*7fd0*/  FMUL.FTZ R109, R109, R152 ;  /* 0x000000986d6d7220 */ /* 0x000fe20000410000 */
[----:B------:R-:W1:Y:S01]  /*7fe0*/  LDSM.16.MT88.4 R16, [R196+0xc000] ;  /* 0x00c00000c410783b */ /* 0x000e620000004200 */
        /* <DEDUP_REMOVED lines=27> */
[----:B------:R-:W2:Y:S01]  /*81a0*/  MUFU.EX2 R172, R172 ;  /* 0x000000ac00ac7308 */ /* 0x000ea20000000800 */
[----:B------:R-:W-:Y:S02]  /*81b0*/  FMUL.FTZ R103, R103, R150 ;  /* 0x0000009667677220 */ /* 0x000fe40000410000 */
        /* <DEDUP_REMOVED lines=8> */
[----:B------:R-:W-:Y:S01]  /*8240*/  FMUL.FTZ R49, R49, R152 ;  /* 0x0000009831317220 */ /* 0x000fe20000410000 */
[----:B------:R-:W1:Y:S01]  /*8250*/  LDSM.16.MT88.4 R16, [R197+0xe000] ;  /* 0x00e00000c510783b */ /* 0x000e620000004200 */
        /* <DEDUP_REMOVED lines=94> */
[----:B----4-:R-:W-:Y:S01]  /*8840*/  F2FP.BF16.PACK_AB R5, R164, R159 ;  /* 0x0000009fa405723e */ /* 0x010fe200000010ff */
[----:B------:R-:W-:Y:S01]  /*8850*/  FADD.FTZ R159, R159, R132 ;  /* 0x000000849f9f7221 */ /* 0x000fe20000010000 */
[----:B------:R-:W-:Y:S01]  /*8860*/  F2FP.BF16.PACK_AB R6, R162, R157 ;  /* 0x0000009da206723e */ /* 0x000fe200000010ff */
[----:B------:R-:W-:Y:S01]  /*8870*/  FADD.FTZ R160, R160, R3 ;  /* 0x00000003a0a07221 */ /* 0x000fe20000010000 */
[----:B------:R-:W-:Y:S01]  /*8880*/  F2FP.BF16.PACK_AB R7, R166, R161 ;  /* 0x000000a1a607723e */ /* 0x000fe200000010ff */
[----:B------:R-:W-:Y:S01]  /*8890*/  FADD.FTZ R164, R164, R159 ;  /* 0x0000009fa4a47221 */ /* 0x000fe20000010000 */
[-C--:B------:R-:W-:Y:S01]  /*88a0*/  MOV R132, R134.reuse ;  /* 0x0000008600847202 */ /* 0x080fe20000000f00 */
[----:B------:R-:W-:Y:S01]  /*88b0*/  FADD.FTZ R157, R157, R160 ;  /* 0x000000a09d9d7221 */ /* 0x000fe20000010000 */
[----:B------:R-:W-:Y:S01]  /*88c0*/  @P4 MOV R132, R134 ;  /* 0x0000008600844202 */ /* 0x000fe20000000f00 */
[----:B------:R-:W-:Y:S01]  /*88d0*/  FADD.FTZ R3, R161, R164 ;  /* 0x000000a4a1037221 */ /* 0x000fe20000010000 */
[----:B------:R-:W-:Y:S01]  /*88e0*/  MOV R135, R0 ;  /* 0x0000000000877202 */ /* 0x000fe20000000f00 */
[----:B---3--:R-:W-:Y:S01]  /*88f0*/  HMMA.16816.F32.BF16 R128, R4, R12, R128 ;  /* 0x0000000c0480723c */ /* 0x008fe20000041880 */
[----:B------:R-:W-:-:S02]  /*8900*/  FADD.FTZ R162, R162, R157 ;  /* 0x0000009da2a27221 */ /* 0x000fc40000010000 */
[----:B------:R-:W-:-:S05]  /*8910*/  FADD.FTZ R3, R166, R3 ;  /* 0x00000003a6037221 */ /* 0x000fca0000010000 */
        /* <DEDUP_REMOVED lines=50> */
[C---:B--2---:R-:W-:Y:S08]  /*8c40*/  HMMA.16816.F32.BF16 R60, R4.reuse, R12, R60 ;  /* 0x0000000c043c723c */ /* 0x044ff0000004183c */
        /* <DEDUP_REMOVED lines=23> */
[----:B------:R-:W-:Y:S01]  /*8dc0*/  HMMA.16816.F32.BF16 R88, R4, R18, R88 ;  /* 0x000000120458723c */ /* 0x000fe20000041858 */
[----:B------:R-:W-:Y:S06]  /*8dd0*/  LDSM.16.MT88.4 R16, [R196+0xf800] ;  /* 0x00f80000c410783b */ /* 0x000fec0000004200 */
        /* <DEDUP_REMOVED lines=17> */
[----:B------:R-:W-:-:S02]  /*8ef0*/  FADD.FTZ R3, R172, R171 ;  /* 0x000000abac037221 */ /* 0x000fc40000010000 */
[----:B------:R-:W-:Y:S02]  /*8f00*/  FADD.FTZ R8, R167, R8 ;  /* 0x00000008a7087221 */ /* 0x000fe40000010000 */
[----:B------:R-:W-:Y:S01]  /*8f10*/  FADD.FTZ R170, R170, R3 ;  /* 0x00000003aaaa7221 */ /* 0x000fe20000010000 */
[-C--:B------:R-:W-:Y:S01]  /*8f20*/  MOV R3, R2.reuse ;  /* 0x0000000200037202 */ /* 0x080fe20000000f00 */
[----:B------:R-:W-:Y:S01]  /*8f30*/  FADD.FTZ R165, R165, R8 ;  /* 0x00000008a5a57221 */ /* 0x000fe20000010000 */
[----:B------:R-:W-:Y:S01]  /*8f40*/  HMMA.16816.F32.BF16 R112, R4, R136, R112 ;  /* 0x000000880470723c */ /* 0x000fe20000041870 */
[----:B------:R-:W-:Y:S01]  /*8f50*/  FADD.FTZ R173, R173, R170 ;  /* 0x000000aaadad7221 */ /* 0x000fe20000010000 */
[----:B------:R-:W-:Y:S01]  /*8f60*/  @P4 MOV R3, R2 ;  /* 0x0000000200034202 */ /* 0x000fe20000000f00 */
        /* <DEDUP_REMOVED lines=25> */
.L_x_540:
[----:B------:R-:W-:-:S07]  /*9100*/  IADD3 R219, R135, -0x1, RZ ;  /* 0xffffffff87db7810 */ /* 0x000fce0007ffe0ff */
.L_x_544:
        /* <DEDUP_REMOVED lines=8> */
[----:B------:R-:W-:Y:S01]  /*9190*/  ULDC.64 UR4, c[0x0][0x118] ;  /* 0x0000460000047ab9 */ /* 0x000fe20000000a00 */
[----:B------:R-:W-:Y:S05]  /*91a0*/  BRA `(.L_x_546) ;  /* 0x0000064000007947 */ /* 0x000fea0003800000 */
.L_x_548:
        /* <DEDUP_REMOVED lines=8> */
[----:B------:R-:W-:Y:S01]  /*9230*/  IMAD.IADD R3, R5, 0x1, R3 ;  /* 0x0000000105037824 */ /* 0x000fe200078e0203 */
[----:B------:R-:W-:Y:S04]  /*9240*/  IADD3 R5, P1, R208, R7, RZ ;  /* 0x00000007d0057210 */ /* 0x000fe80007f3e0ff */
[----:B------:R-:W-:Y:S02]  /*9250*/  LEA.HI.X R4, R4, R223, R3, 0x6, P0 ;  /* 0x000000df04047211 */ /* 0x000fe400000f3403 */
[C---:B------:R-:W-:Y:S02]  /*9260*/  @!P4 LEA R10, P0, R7.reuse, c[0x0][0x168], 0x1 ;  /* 0x00005a00070aca11 */ /* 0x040fe400078008ff */
[--C-:B------:R-:W-:Y:S01]  /*9270*/  @!P3 LEA.HI.X R9, R7, c[0x0][0x16c], R4.reuse, 0x1, P6 ;  /* 0x00005b000709ba11 */ /* 0x100fe200030f0c04 */
[--C-:B------:R-:W-:Y:S01]  /*9280*/  IMAD.X R2, R207, 0x1, R4.reuse, P1 ;  /* 0x00000001cf027824 */ /* 0x100fe200008e0604 */
[C-C-:B------:R-:W-:Y:S02]  /*9290*/  @!P4 LEA.HI.X R11, R7.reuse, c[0x0][0x16c], R4.reuse, 0x1, P0 ;  /* 0x00005b00070bca11 */ /* 0x140fe400000f0c04 */
[----:B------:R-:W-:Y:S02]  /*92a0*/  @!P2 LEA R6, P1, R7, c[0x0][0x168], 0x1 ;  /* 0x00005a000706aa11 */ /* 0x000fe400078208ff */
[----:B------:R-:W-:Y:S01]  /*92b0*/  @!P3 LEA R14, P6, R5, c[0x0][0x168], 0x1 ;  /* 0x00005a00050eba11 */ /* 0x000fe200078c08ff */
[----:B------:R-:W-:Y:S01]  /*92c0*/  @!PT LDS RZ, [RZ] ;  /* 0x00000000fffff984 */ /* 0x000fe20000000800 */
[----:B------:R-:W-:Y:S01]  /*92d0*/  @!PT LDS RZ, [RZ] ;  /* 0x00000000fffff984 */ /* 0x000fe20000000800 */
[----:B------:R-:W-:Y:S01]  /*92e0*/  @!PT LDS RZ, [RZ] ;  /* 0x00000000fffff984 */ /* 0x000fe20000000800 */
[----:B------:R1:W-:Y:S01]  /*92f0*/  @!P4 LDGSTS.E.BYPASS.LTC128B.128 [R215+0x6000], [R10.64] ;  /* 0x060000000ad7cfae */ /* 0x0003e2000b901d44 */
[----:B------:R-:W-:Y:S02]  /*9300*/  @!P2 LEA.HI.X R7, R7, c[0x0][0x16c], R4, 0x1, P1 ;  /* 0x00005b000707aa11 */ /* 0x000fe400008f0c04 */
[C---:B------:R-:W-:Y:S01]  /*9310*/  @!P4 LEA R18, P1, R5.reuse, c[0x0][0x168], 0x1 ;  /* 0x00005a000512ca11 */ /* 0x040fe200078208ff */
[----:B------:R1:W-:Y:S01]  /*9320*/  @P3 STS.128 [R215+0x8000], RZ ;  /* 0x008000ffd7003388 */ /* 0x0003e20000000c00 */
[C-C-:B------:R-:W-:Y:S02]  /*9330*/  @!P3 LEA.HI.X R15, R5.reuse, c[0x0][0x16c], R2.reuse, 0x1, P6 ;  /* 0x00005b00050fba11 */ /* 0x140fe400030f0c02 */
[--C-:B------:R-:W-:Y:S01]  /*9340*/  @!P4 LEA.HI.X R19, R5, c[0x0][0x16c], R2.reuse, 0x1, P1 ;  /* 0x00005b000513ca11 */ /* 0x100fe200008f0c02 */
[----:B------:R-:W-:Y:S01]  /*9350*/  @!PT LDS RZ, [RZ] ;  /* 0x00000000fffff984 */ /* 0x000fe20000000800 */
[----:B------:R-:W-:Y:S01]  /*9360*/  @!PT LDS RZ, [RZ] ;  /* 0x00000000fffff984 */ /* 0x000fe20000000800 */
[----:B------:R-:W-:Y:S01]  /*9370*/  @!PT LDS RZ, [RZ] ;  /* 0x00000000fffff984 */ /* 0x000fe20000000800 */
[----:B------:R1:W-:Y:S01]  /*9380*/  @!P3 LDGSTS.E.BYPASS.LTC128B.128 [R215+0x8000], [R8.64+0x80] ;  /* 0x0800008008d7bfae */ /* 0x0003e2000b901d44 */
[C---:B------:R-:W-:Y:S03]  /*9390*/  IADD3 R3, P0, R208.reuse, R5, RZ ;  /* 0x00000005d0037210 */ /* 0x040fe60007f1e0ff */
[----:B------:R1:W-:Y:S01]  /*93a0*/  @P2 STS.128 [R215+0xa000], RZ ;  /* 0x00a000ffd7002388 */ /* 0x0003e20000000c00 */
[----:B------:R-:W-:Y:S01]  /*93b0*/  @!P4 LEA R16, P1, R3, c[0x0][0x168], 0x1 ;  /* 0x00005a000310ca11 */ /* 0x000fe200078208ff */
[--C-:B------:R-:W-:Y:S01]  /*93c0*/  IMAD.X R4, R207, 0x1, R2.reuse, P0 ;  /* 0x00000001cf047824 */ /* 0x100fe200000e0602 */
[----:B------:R-:W-:Y:S01]  /*93d0*/  @!P2 LEA R12, P0, R5, c[0x0][0x168], 0x1 ;  /* 0x00005a00050caa11 */ /* 0x000fe200078008ff */
[----:B------:R-:W-:Y:S01]  /*93e0*/  @!PT LDS RZ, [RZ] ;  /* 0x00000000fffff984 */ /* 0x000fe20000000800 */
[----:B------:R-:W-:Y:S01]  /*93f0*/  @!PT LDS RZ, [RZ] ;  /* 0x00000000fffff984 */ /* 0x000fe20000000800 */
[----:B------:R-:W-:Y:S01]  /*9400*/  @!PT LDS RZ, [RZ] ;  /* 0x00000000fffff984 */ /* 0x000fe20000000800 */
[----:B------:R1:W-:Y:S01]  /*9410*/  @!P2 LDGSTS.E.BYPASS.LTC128B.128 [R215+0xa000], [R6.64+0x100] ;  /* 0x0a00010006d7afae */ /* 0x0003e2000b901d44 */
[----:B------:R-:W-:Y:S02]  /*9420*/  @!P3 LEA R22, P6, R3, c[0x0][0x168], 0x1 ;  /* 0x00005a000316ba11 */ /* 0x000fe400078c08ff */
[----:B------:R-:W-:Y:S01]  /*9430*/  @!P2 LEA.HI.X R13, R5, c[0x0][0x16c], R2, 0x1, P0 ;  /* 0x00005b00050daa11 */ /* 0x000fe200000f0c02 */
[----:B------:R1:W-:Y:S01]  /*9440*/  @P4 STS.128 [R215+0x6800], RZ ;  /* 0x006800ffd7004388 */ /* 0x0003e20000000c00 */
[C-C-:B------:R-:W-:Y:S02]  /*9450*/  @!P4 LEA.HI.X R17, R3.reuse, c[0x0][0x16c], R4.reuse, 0x1, P1 ;  /* 0x00005b000311ca11 */ /* 0x140fe400008f0c04 */
[C-C-:B------:R-:W-:Y:S01]  /*9460*/  @!P3 LEA.HI.X R23, R3.reuse, c[0x0][0x16c], R4.reuse, 0x1, P6 ;  /* 0x00005b000317ba11 */ /* 0x140fe200030f0c04 */
[----:B------:R-:W-:Y:S01]  /*9470*/  @!PT LDS RZ, [RZ] ;  /* 0x00000000fffff984 */ /* 0x000fe20000000800 */
[----:B------:R-:W-:Y:S01]  /*9480*/  @!PT LDS RZ, [RZ] ;  /* 0x00000000fffff984 */ /* 0x000fe20000000800 */
[----:B------:R-:W-:Y:S01]  /*9490*/  @!PT LDS RZ, [RZ] ;  /* 0x00000000fffff984 */ /* 0x000fe20000000800 */
[----:B------:R1:W-:Y:S01]  /*94a0*/  @!P4 LDGSTS.E.BYPASS.LTC128B.128 [R215+0x6800], [R18.64] ;  /* 0x0680000012d7cfae */ /* 0x0003e2000b901d44 */
[C---:B------:R-:W-:Y:S02]  /*94b0*/  @!P2 LEA R20, P1, R3.reuse, c[0x0][0x168], 0x1 ;  /* 0x00005a000314aa11 */ /* 0x040fe400078208ff */
[----:B------:R-:W-:Y:S01]  /*94c0*/  IADD3 R2, P0, R208, R3, RZ ;  /* 0x00000003d0027210 */ /* 0x000fe20007f1e0ff */
[----:B------:R1:W-:Y:S01]  /*94d0*/  @P3 STS.128 [R215+0x8800], RZ ;  /* 0x008800ffd7003388 */ /* 0x0003e20000000c00 */
[--C-:B------:R-:W-:Y:S02]  /*94e0*/  @!P2 LEA.HI.X R21, R3, c[0x0][0x16c], R4.reuse, 0x1, P1 ;  /* 0x00005b000315aa11 */ /* 0x100fe400008f0c04 */
[C---:B------:R-:W-:Y:S01]  /*94f0*/  @!P4 LEA R24, P6, R2.reuse, c[0x0][0x168], 0x1 ;  /* 0x00005a000218ca11 */ /* 0x040fe200078c08ff */
[----:B------:R-:W-:Y:S01]  /*9500*/  @!PT LDS RZ, [RZ] ;  /* 0x00000000fffff984 */ /* 0x000fe20000000800 */
[----:B------:R-:W-:Y:S01]  /*9510*/  @!PT LDS RZ, [RZ] ;  /* 0x00000000fffff984 */ /* 0x000fe20000000800 */
[----:B------:R-:W-:Y:S01]  /*9520*/  @!PT LDS RZ, [RZ] ;  /* 0x00000000fffff984 */ /* 0x000fe20000000800 */
[----:B------:R1:W-:Y:S01]  /*9530*/  @!P3 LDGSTS.E.BYPASS.LTC128B.128 [R215+0x8800], [R14.64+0x80] ;  /* 0x088000800ed7bfae */ /* 0x0003e2000b901d44 */
[C---:B------:R-:W-:Y:S01]  /*9540*/  @!P3 LEA R26, P1, R2.reuse, c[0x0][0x168], 0x1 ;  /* 0x00005a00021aba11 */ /* 0x040fe200078208ff */
[----:B------:R-:W-:Y:S01]  /*9550*/  IMAD.X R3, R207, 0x1, R4, P0 ;  /* 0x00000001cf037824 */ /* 0x000fe200000e0604 */
[C---:B------:R-:W-:Y:S01]  /*9560*/  @!P2 LEA R4, P0, R2.reuse, c[0x0][0x168], 0x1 ;  /* 0x00005a000204aa11 */ /* 0x040fe200078008ff */
[----:B------:R1:W-:Y:S03]  /*9570*/  @P2 STS.128 [R215+0xa800], RZ ;  /* 0x00a800ffd7002388 */ /* 0x0003e60000000c00 */
[C-C-:B------:R-:W-:Y:S01]  /*9580*/  @!P4 LEA.HI.X R25, R2.reuse, c[0x0][0x16c], R3.reuse, 0x1, P6 ;  /* 0x00005b000219ca11 */ /* 0x140fe200030f0c03 */
        /* <DEDUP_REMOVED lines=38> */
.L_x_546:
[----:B------:R-:W-:Y:S04]  /*97f0*/  DEPBAR.LE SB0, 0x0 ;  /* 0x000080000000791a */ /* 0x000fe80000000000 */
[----:B------:R-:W-:Y:S01]  /*9800*/  BAR.SYNC.DEFER_BLOCKING 0x0 ;  /* 0x0000000000007b1d */ /* 0x000fe20000010000 */
[----:B------:R-:W-:Y:S01]  /*9810*/  SHF.R.S32.HI R2, RZ, 0x1f, R219 ;  /* 0x0000001fff027819 */ /* 0x000fe200000114db */
[----:B------:R-:W-:Y:S02]  /*9820*/  IMAD R3, R209, R219, RZ ;  /* 0x000000dbd1037224 */ /* 0x000fe400078e02ff */
[-C--:B------:R-:W-:Y:S04]  /*9830*/  IMAD.WIDE.U32 R232, R219, R210.reuse, R228 ;  /* 0x000000d2dbe87225 */ /* 0x080fe800078e00e4 */
[----:B------:R-:W-:Y:S01]  /*9840*/  IMAD R3, R2, R210, R3 ;  /* 0x000000d202037224 */ /* 0x000fe200078e0203 */
[C---:B------:R-:W-:Y:S02]  /*9850*/  @!P4 LEA R242, P6, R232.reuse, c[0x0][0x170], 0x1 ;  /* 0x00005c00e8f2ca11 */ /* 0x040fe400078c08ff */
[C---:B------:R-:W-:Y:S02]  /*9860*/  @!P3 LEA R238, P5, R232.reuse, c[0x0][0x170], 0x1 ;  /* 0x00005c00e8eeba11 */ /* 0x040fe400078a08ff */
[----:B------:R-:W-:Y:S02]  /*9870*/  IADD3 R132, R233, R3, RZ ;  /* 0x00000003e9847210 */ /* 0x000fe40007ffe0ff */
[C---:B------:R-:W-:Y:S02]  /*9880*/  @!P2 LEA R236, P1, R232.reuse, c[0x0][0x170], 0x1 ;  /* 0x00005c00e8ecaa11 */ /* 0x040fe400078208ff */
[C-C-:B------:R-:W-:Y:S02]  /*9890*/  @!P4 LEA.HI.X R243, R232.reuse, c[0x0][0x174], R132.reuse, 0x1, P6 ;  /* 0x00005d00e8f3ca11 */ /* 0x140fe400030f0c84 */
[C-C-:B------:R-:W-:Y:S02]  /*98a0*/  @!P3 LEA.HI.X R239, R232.reuse, c[0x0][0x174], R132.reuse, 0x1, P5 ;  /* 0x00005d00e8efba11 */ /* 0x140fe400028f0c84 */
[----:B------:R-:W-:Y:S02]  /*98b0*/  @!P2 LEA.HI.X R237, R232, c[0x0][0x174], R132, 0x1, P1 ;  /* 0x00005d00e8edaa11 */ /* 0x000fe400008f0c84 */
[C---:B------:R-:W-:Y:S01]  /*98c0*/  IADD3 R233, P0, R212.reuse, R232, RZ ;  /* 0x000000e8d4e97210 */ /* 0x040fe20007f1e0ff */
[----:B------:R-:W-:Y:S03]  /*98d0*/  @P4 STS.128 [R215+0xc000], RZ ;  /* 0x00c000ffd7004388 */ /* 0x000fe60000000c00 */
[----:B------:R-:W-:Y:S02]  /*98e0*/  @!P4 LEA R240, P6, R233, c[0x0][0x170], 0x1 ;  /* 0x00005c00e9f0ca11 */ /* 0x000fe400078c08ff */
[----:B------:R-:W-:Y:S01]  /*98f0*/  IADD3.X R132, R211, R132, RZ, P0, !PT ;  /* 0x00000084d3847210 */ /* 0x000fe200007fe4ff */
        /* <DEDUP_REMOVED lines=8> */
[C---:B------:R-:W-:Y:S02]  /*9980*/  @!P2 LEA R232, P0, R233.reuse, c[0x0][0x170], 0x1 ;  /* 0x00005c00e9e8aa11 */ /* 0x040fe400078008ff */
[C---:B------:R-:W-:Y:S02]  /*9990*/  IADD3 R133, P5, R212.reuse, R233, RZ ;  /* 0x000000e9d4857210 */ /* 0x040fe40007fbe0ff */
[----:B------:R-:W-:Y:S01]  /*99a0*/  @!P2 LEA.HI.X R233, R233, c[0x0][0x174], R132, 0x1, P0 ;  /* 0x00005d00e9e9aa11 */ /* 0x000fe200000f0c84 */
[----:B------:R-:W-:Y:S01]  /*99b0*/  @!PT LDS RZ, [RZ] ;  /* 0x00000000fffff984 */ /* 0x000fe20000000800 */
[----:B------:R-:W-:Y:S01]  /*99c0*/  @!PT LDS RZ, [RZ] ;  /* 0x00000000fffff984 */ /* 0x000fe20000000800 */
[----:B------:R-:W-:Y:S01]  /*99d0*/  @!PT LDS RZ, [RZ] ;  /* 0x00000000fffff984 */ /* 0x000fe20000000800 */
[----:B------:R2:W-:Y:S01]  /*99e0*/  @!P3 LDGSTS.E.BYPASS.LTC128B.128 [R215+0xe000], [R238.64+0x80] ;  /* 0x0e000080eed7bfae */ /* 0x0005e2000b901d44 */
[----:B------:R-:W-:Y:S02]  /*99f0*/  @!P4 LEA R18, P1, R133, c[0x0][0x170], 0x1 ;  /* 0x00005c008512ca11 */ /* 0x000fe400078208ff */
[----:B------:R-:W-:Y:S02]  /*9a00*/  IADD3.X R132, R211, R132, RZ, P5, !PT ;  /* 0x00000084d3847210 */ /* 0x000fe40002ffe4ff */
[C---:B------:R-:W-:Y:S01]  /*9a10*/  @!P3 LEA R248, P0, R133.reuse, c[0x0][0x170], 0x1 ;  /* 0x00005c0085f8ba11 */ /* 0x040fe200078008ff */
[----:B------:R-:W-:Y:S01]  /*9a20*/  @P2 STS.128 [R215+0x10000], RZ ;  /* 0x010000ffd7002388 */ /* 0x000fe20000000c00 */
[C-C-:B------:R-:W-:Y:S02]  /*9a30*/  @!P4 LEA.HI.X R19, R133.reuse, c[0x0][0x174], R132.reuse, 0x1, P1 ;  /* 0x00005d008513ca11 */ /* 0x140fe400008f0c84 */
[C-C-:B------:R-:W-:Y:S02]  /*9a40*/  @!P3 LEA.HI.X R249, R133.reuse, c[0x0][0x174], R132.reuse, 0x1, P0 ;  /* 0x00005d0085f9ba11 */ /* 0x140fe400000f0c84 */
[C---:B------:R-:W-:Y:S01]  /*9a50*/  @!P2 LEA R246, P5, R133.reuse, c[0x0][0x170], 0x1 ;  /* 0x00005c0085f6aa11 */ /* 0x040fe200078a08ff */
[----:B------:R-:W-:Y:S01]  /*9a60*/  @!PT LDS RZ, [RZ] ;  /* 0x00000000fffff984 */ /* 0x000fe20000000800 */
[----:B------:R-:W-:Y:S01]  /*9a70*/  @!PT LDS RZ, [RZ] ;  /* 0x00000000fffff984 */ /* 0x000fe20000000800 */
[----:B------:R-:W-:Y:S01]  /*9a80*/  @!PT LDS RZ, [RZ] ;  /* 0x00000000fffff984 */ /* 0x000fe20000000800 */
[----:B------:R3:W-:Y:S01]  /*9a90*/  @!P2 LDGSTS.E.BYPASS.LTC128B.128 [R215+0x10000], [R236.64+0x100] ;  /* 0x10000100ecd7afae */ /* 0x0007e2000b901d44 */
[----:B------:R-:W-:Y:S02]  /*9aa0*/  IADD3 R3, P6, R212, R133, RZ ;  /* 0x00000085d4037210 */ /* 0x000fe40007fde0ff */
[----:B------:R-:W-:Y:S02]  /*9ab0*/  @!P2 LEA.HI.X R247, R133, c[0x0][0x174], R132, 0x1, P5 ;  /* 0x00005d0085f7aa11 */ /* 0x000fe400028f0c84 */
[----:B------:R-:W-:Y:S01]  /*9ac0*/  IADD3.X R2, R211, R132, RZ, P6, !PT ;  /* 0x00000084d3027210 */ /* 0x000fe200037fe4ff */
[----:B------:R-:W-:Y:S01]  /*9ad0*/  @P4 STS.128 [R215+0xc800], RZ ;  /* 0x00c800ffd7004388 */ /* 0x000fe20000000c00 */
[C---:B------:R-:W-:Y:S02]  /*9ae0*/  @!P4 LEA R250, P6, R3.reuse, c[0x0][0x170], 0x1 ;  /* 0x00005c0003faca11 */ /* 0x040fe400078c08ff */
[C---:B------:R-:W-:Y:S02]  /*9af0*/  @!P3 LEA R244, P1, R3.reuse, c[0x0][0x170], 0x1 ;  /* 0x00005c0003f4ba11 */ /* 0x040fe400078208ff */
[C-C-:B------:R-:W-:Y:S01]  /*9b00*/  @!P4 LEA.HI.X R251, R3.reuse, c[0x0][0x174], R2.reuse, 0x1, P6 ;  /* 0x00005d0003fbca11 */ /* 0x140fe200030f0c02 */
[----:B------:R-:W-:Y:S01]  /*9b10*/  @!PT LDS RZ, [RZ] ;  /* 0x00000000fffff984 */ /* 0x000fe20000000800 */
[----:B------:R-:W-:Y:S01]  /*9b20*/  @!PT LDS RZ, [RZ] ;  /* 0x00000000fffff984 */ /* 0x000fe20000000800 */
[----:B------:R-:W-:Y:S01]  /*9b30*/  @!PT LDS RZ, [RZ] ;  /* 0x00000000fffff984 */ /* 0x000fe20000000800 */
[----:B------:R4:W-:Y:S01]  /*9b40*/  @!P4 LDGSTS.E.BYPASS.LTC128B.128 [R215+0xc800], [R240.64] ;  /* 0x0c800000f0d7cfae */ /* 0x0009e2000b901d44 */
[C-C-:B------:R-:W-:Y:S02]  /*9b50*/  @!P3 LEA.HI.X R245, R3.reuse, c[0x0][0x174], R2.reuse, 0x1, P1 ;  /* 0x00005d0003f5ba11 */ /* 0x140fe400008f0c02 */
[----:B-1----:R-:W-:Y:S02]  /*9b60*/  @!P2 LEA R242, P0, R3, c[0x0][0x170], 0x1 ;  /* 0x00005c0003f2aa11 */ /* 0x002fe400078008ff */
[----:B------:R-:W-:Y:S01]  /*9b70*/  ISETP.GT.AND P5, PT, R219, RZ, PT ;  /* 0x000000ffdb00720c */ /* 0x000fe20003fa4270 */
[----:B------:R-:W-:Y:S01]  /*9b80*/  @P3 STS.128 [R215+0xe800], RZ ;  /* 0x00e800ffd7003388 */ /* 0x000fe20000000c00 */
[----:B------:R-:W-:Y:S05]  /*9b90*/  @!P2 LEA.HI.X R243, R3, c[0x0][0x174], R2, 0x1, P0 ;  /* 0x00005d0003f3aa11 */ /* 0x000fea00000f0c02 */
        /* <DEDUP_REMOVED lines=195> */
[----:B------:R-:W2:Y:S01]  /*a7d0*/  MUFU.TANH R166, R3 ;  /* 0x0000000300a67308 */ /* 0x000ea20000002400 */
        /* <DEDUP_REMOVED lines=9> */
[----:B------:R2:W2:Y:S01]  /*a870*/  MUFU.TANH R169, R2 ;  /* 0x0000000200a97308 */ /* 0x0004a20000002400 */
[----:B------:R-:W-:Y:S02]  /*a880*/  FMUL.FTZ R251, R14, c[0x0][0x2ec] ;  /* 0x0000bb000efb7a20 */ /* 0x000fe40000410000 */
[----:B------:R-:W-:Y:S02]  /*a890*/  FMUL.FTZ R249, R15, c[0x0][0x2ec] ;  /* 0x0000bb000ff97a20 */ /* 0x000fe40000410000 */
[----:B------:R-:W-:Y:S02]  /*a8a0*/  FMUL.FTZ R246, R16, c[0x0][0x2ec] ;  /* 0x0000bb0010f67a20 */ /* 0x000fe40000410000 */
[----:B------:R-:W-:Y:S02]  /*a8b0*/  FMUL.FTZ R244, R17, c[0x0][0x2ec] ;  /* 0x0000bb0011f47a20 */ /* 0x000fe40000410000 */
[----:B------:R-:W-:Y:S01]  /*a8c0*/  FMUL.FTZ R247, R18, c[0x0][0x2ec] ;  /* 0x0000bb0012f77a20 */ /* 0x000fe20000410000 */
[----:B------:R2:W2:Y:S01]  /*a8d0*/  MUFU.TANH R170, R133 ;  /* 0x0000008500aa7308 */ /* 0x0004a20000002400 */
[C---:B-1----:R-:W-:Y:S03]  /*a8e0*/  HMMA.16816.F32.BF16 R28, R176.reuse, R136, R28 ;  /* 0x00000088b01c723c */ /* 0x042fe6000004181c */
[----:B------:R-:W-:Y:S02]  /*a8f0*/  FMUL.FTZ R245, R19, c[0x0][0x2ec] ;  /* 0x0000bb0013f57a20 */ /* 0x000fe40000410000 */
[----:B------:R-:W-:Y:S02]  /*a900*/  FMUL.FTZ R242, R20, c[0x0][0x2ec] ;  /* 0x0000bb0014f27a20 */ /* 0x000fe40000410000 */
[----:B----4-:R-:W-:Y:S01]  /*a910*/  FMUL.FTZ R240, R21, c[0x0][0x2ec] ;  /* 0x0000bb0015f07a20 */ /* 0x010fe20000410000 */
[----:B------:R-:W-:Y:S01]  /*a920*/  HMMA.16816.F32.BF16 R32, R176, R138, R32 ;  /* 0x0000008ab020723c */ /* 0x000fe20000041820 */
[----:B------:R-:W1:Y:S03]  /*a930*/  MUFU.TANH R252, R252 ;  /* 0x000000fc00fc7308 */ /* 0x000e660000002400 */
[----:B------:R-:W-:Y:S02]  /*a940*/  FMUL.FTZ R243, R22, c[0x0][0x2ec] ;  /* 0x0000bb0016f37a20 */ /* 0x000fe40000410000 */
[----:B------:R-:W-:Y:S02]  /*a950*/  FMUL.FTZ R241, R23, c[0x0][0x2ec] ;  /* 0x0000bb0017f17a20 */ /* 0x000fe40000410000 */
[----:B------:R-:W-:Y:S03]  /*a960*/  FMUL.FTZ R238, R24, c[0x0][0x2ec] ;  /* 0x0000bb0018ee7a20 */ /* 0x000fe60000410000 */
[----:B------:R-:W4:Y:S01]  /*a970*/  MUFU.TANH R250, R250 ;  /* 0x000000fa00fa7308 */ /* 0x000f220000002400 */
[----:B------:R-:W-:Y:S02]  /*a980*/  FMUL.FTZ R236, R25, c[0x0][0x2ec] ;  /* 0x0000bb0019ec7a20 */ /* 0x000fe40000410000 */
[----:B------:R-:W-:Y:S02]  /*a990*/  FMUL.FTZ R239, R26, c[0x0][0x2ec] ;  /* 0x0000bb001aef7a20 */ /* 0x000fe40000410000 */
[----:B------:R-:W-:Y:S02]  /*a9a0*/  FMUL.FTZ R237, R27, c[0x0][0x2ec] ;  /* 0x0000bb001bed7a20 */ /* 0x000fe40000410000 */
[----:B-----5:R-:W-:Y:S02]  /*a9b0*/  FMUL.FTZ R232, R28, c[0x0][0x2ec] ;  /* 0x0000bb001ce87a20 */ /* 0x020fe40000410000 */
[----:B------:R-:W-:Y:S01]  /*a9c0*/  FMUL.FTZ R234, R29, c[0x0][0x2ec] ;  /* 0x0000bb001dea7a20 */ /* 0x000fe20000410000 */
[----:B------:R-:W1:Y:S01]  /*a9d0*/  MUFU.TANH R248, R248 ;  /* 0x000000f800f87308 */ /* 0x000e620000002400 */
[----:B------:R-:W-:Y:S02]  /*a9e0*/  FMUL.FTZ R235, R30, c[0x0][0x2ec] ;  /* 0x0000bb001eeb7a20 */ /* 0x000fe40000410000 */
[----:B------:R-:W-:Y:S02]  /*a9f0*/  FMUL.FTZ R233, R31, c[0x0][0x2ec] ;  /* 0x0000bb001fe97a20 */ /* 0x000fe40000410000 */
[----:B------:R-:W-:Y:S02]  /*aa00*/  FMUL.FTZ R230, R32, c[0x0][0x2ec] ;  /* 0x0000bb0020e67a20 */ /* 0x000fe40000410000 */
[----:B------:R-:W-:Y:S02]  /*aa10*/  FMUL.FTZ R226, R33, c[0x0][0x2ec] ;  /* 0x0000bb0021e27a20 */ /* 0x000fe40000410000 */
[----:B---3--:R-:W-:Y:S01]  /*aa20*/  FMUL.FTZ R134, R34, c[0x0][0x2ec] ;  /* 0x0000bb0022867a20 */ /* 0x008fe20000410000 */
[----:B------:R-:W3:Y:S01]  /*aa30*/  MUFU.TANH R251, R251 ;  /* 0x000000fb00fb7308 */ /* 0x000ee20000002400 */
[----:B------:R-:W-:Y:S02]  /*aa40*/  FMUL.FTZ R132, R7, c[0x0][0x2ec] ;  /* 0x0000bb0007847a20 */ /* 0x000fe40000410000 */
[----:B------:R-:W-:Y:S02]  /*aa50*/  FMUL.FTZ R3, R10, c[0x0][0x2ec] ;  /* 0x0000bb000a037a20 */ /* 0x000fe40000410000 */
[----:B--2---:R-:W-:Y:S02]  /*aa60*/  FMUL.FTZ R2, R11, c[0x0][0x2ec] ;  /* 0x0000bb000b027a20 */ /* 0x004fe40000410000 */
[----:B------:R-:W-:Y:S03]  /*aa70*/  FMUL.FTZ R35, R35, c[0x0][0x2ec] ;  /* 0x0000bb0023237a20 */ /* 0x000fe60000410000 */
[----:B------:R2:W1:Y:S10]  /*aa80*/  MUFU.TANH R167, R132 ;  /* 0x0000008400a77308 */ /* 0x0004740000002400 */
        /* <DEDUP_REMOVED lines=24> */
.L_x_547:
        /* <DEDUP_REMOVED lines=67> */
[--C-:B------:R-:W-:Y:S01]  /*b040*/  FFMA.FTZ R172, R182, c[0x0][0x23c], -R145.reuse ;  /* 0x00008f00b6ac7a23 */ /* 0x100fe20000010891 */
[----:B------:R-:W-:Y:S01]  /*b050*/  LDSM.16.MT88.4 R164, [R200+0x11800] ;  /* 0x01180000c8a4783b */ /* 0x000fe20000004200 */
        /* <DEDUP_REMOVED lines=339> */
.L_x_545:
[----:B------:R-:W1:Y:S01]  /*c590*/  SHFL.BFLY PT, R2, R231, 0x2, 0x1f ;  /* 0x0c401f00e7027f89 */ /* 0x000e6200000e0000 */
[C---:B------:R-:W-:Y:S01]  /*c5a0*/  ISETP.NE.AND P0, PT, R213.reuse, -0x1, PT ;  /* 0xffffffffd500780c */ /* 0x040fe20003f05270 */
[----:B------:R-:W-:Y:S01]  /*c5b0*/  ULDC.64 UR4, c[0x0][0x118] ;  /* 0x0000460000047ab9 */ /* 0x000fe20000000a00 */
[----:B------:R-:W-:Y:S01]  /*c5c0*/  MOV R12, 0x3f800000 ;  /* 0x3f800000000c7802 */ /* 0x000fe20000000f00 */
[----:B------:R-:W2:Y:S01]  /*c5d0*/  SHFL.BFLY PT, R0, R227, 0x2, 0x1f ;  /* 0x0c401f00e3007f89 */ /* 0x000ea200000e0000 */
[----:B------:R-:W-:Y:S03]  /*c5e0*/  BSSY B0, `(.L_x_549) ;  /* 0x000014a000007945 */ /* 0x000fe60003800000 */
        /* <DEDUP_REMOVED lines=156> */
[----:B------:R-:W3:Y:S01]  /*cfb0*/  S2R R63, SR_CTAID.X ;  /* 0x00000000003f7919 */ /* 0x000ee20000002500 */
        /* <DEDUP_REMOVED lines=22> */
[----:B------:R-:W-:Y:S01]  /*d120*/  LOP3.LUT R13, R0, 0x3ffffffc, RZ, 0xc0, !PT ;  /* 0x3ffffffc000d7812 */ /* 0x000fe200078ec0ff */
[----:B------:R-:W-:Y:S01]  /*d130*/  IMAD.SHL.U32 R12, R9, 0x40, RZ ;  /* 0x00000040090c7824 */ /* 0x000fe200078e00ff */
[----:B------:R-:W-:Y:S02]  /*d140*/  SHF.R.S32.HI R0, RZ, 0x5, R4 ;  /* 0x00000005ff007819 */ /* 0x000fe40000011404 */
[----:B------:R-:W-:Y:S02]  /*d150*/  IADD3 R13, -R13, R6, RZ ;  /* 0x000000060d0d7210 */ /* 0x000fe40007ffe1ff */
[----:B------:R-:W-:Y:S02]  /*d160*/  LOP3.LUT R12, R12, 0x1c0, RZ, 0xc0, !PT ;  /* 0x000001c00c0c7812 */ /* 0x000fe400078ec0ff */
[----:B------:R-:W-:Y:S02]  /*d170*/  LOP3.LUT R4, R9, 0x1, RZ, 0xc0, !PT ;  /* 0x0000000109047812 */ /* 0x000fe400078ec0ff */
[----:B------:R-:W-:-:S02]  /*d180*/  LEA R13, R0, R13, 0x9 ;  /* 0x0000000d000d7211 */ /* 0x000fc400078e48ff */
[----:B------:R-:W-:Y:S02]  /*d190*/  LEA.HI R12, R12, R12, RZ, 0x1d ;  /* 0x0000000c0c0c7211 */ /* 0x000fe400078fe8ff */
[----:B------:R-:W-:Y:S02]  /*d1a0*/  ISETP.NE.U32.AND P3, PT, R4, 0x1, PT ;  /* 0x000000010400780c */ /* 0x000fe40003f65070 */
[----:B------:R-:W-:Y:S02]  /*d1b0*/  LEA R12, R13, R12, 0x1 ;  /* 0x0000000c0d0c7211 */ /* 0x000fe400078e08ff */
[----:B------:R-:W-:Y:S02]  /*d1c0*/  R2P PR, R9, 0x6 ;  /* 0x0000000609007804 */ /* 0x000fe40000000000 */
[----:B------:R-:W-:Y:S01]  /*d1d0*/  SHF.L.U32 R13, R12, 0x1, RZ ;  /* 0x000000010c0d7819 */ /* 0x000fe200000006ff */
[----:B------:R-:W-:Y:S01]  /*d1e0*/  IMAD.MOV.U32 R12, RZ, RZ, 0x40 ;  /* 0x00000040ff0c7424 */ /* 0x000fe200078e00ff */
[----:B------:R-:W-:-:S02]  /*d1f0*/  MOV R4, 0x20 ;  /* 0x0000002000047802 */ /* 0x000fc40000000f00 */
[C---:B------:R-:W-:Y:S01]  /*d200*/  IADD3 R9, R13.reuse, -0x10, RZ ;  /* 0xfffffff00d097810 */ /* 0x040fe20007ffe0ff */
[----:B------:R-:W-:Y:S01]  /*d210*/  STS [R13], R128 ;  /* 0x000000800d007388 */ /* 0x000fe20000000800 */
[----:B------:R-:W-:Y:S02]  /*d220*/  SEL R4, R4, 0xffffffe0, !P1 ;  /* 0xffffffe004047807 */ /* 0x000fe40004800000 */
[C---:B------:R-:W-:Y:S01]  /*d230*/  @P3 IADD3 R9, R13.reuse, 0x10, RZ ;  /* 0x000000100d093810 */ /* 0x040fe20007ffe0ff */
[----:B------:R-:W-:Y:S01]  /*d240*/  STS [R13+0x400], R130 ;  /* 0x000400820d007388 */ /* 0x000fe20000000800 */
[----:B------:R-:W-:Y:S02]  /*d250*/  SEL R12, R12, 0xffffffc0, !P2 ;  /* 0xffffffc00c0c7807 */ /* 0x000fe40005000000 */
[----:B------:R-:W-:Y:S01]  /*d260*/  IADD3 R15, R13, R4, RZ ;  /* 0x000000040d0f7210 */ /* 0x000fe20007ffe0ff */
[----:B------:R-:W-:Y:S01]  /*d270*/  STS [R9], R124 ;  /* 0x0000007c09007388 */ /* 0x000fe20000000800 */
[----:B------:R-:W-:-:S02]  /*d280*/  IADD3 R17, R4, R9, RZ ;  /* 0x0000000904117210 */ /* 0x000fc40007ffe0ff */
[-C--:B------:R-:W-:Y:S01]  /*d290*/  IADD3 R19, R13, R12.reuse, RZ ;  /* 0x0000000c0d137210 */ /* 0x080fe20007ffe0ff */
[----:B------:R-:W-:Y:S01]  /*d2a0*/  STS [R9+0x400], R126 ;  /* 0x0004007e09007388 */ /* 0x000fe20000000800 */
[----:B------:R-:W-:Y:S01]  /*d2b0*/  IADD3 R23, R12, R9, RZ ;  /* 0x000000090c177210 */ /* 0x000fe20007ffe0ff */
[----:B------:R-:W-:Y:S01]  /*d2c0*/  IMAD.IADD R25, R17, 0x1, R12 ;  /* 0x0000000111197824 */ /* 0x000fe200078e020c */
[----:B------:R-:W-:Y:S01]  /*d2d0*/  IADD3 R21, R15, R12, RZ ;  /* 0x0000000c0f157210 */ /* 0x000fe20007ffe0ff */
[----:B------:R-:W-:Y:S01]  /*d2e0*/  STS [R15], R120 ;  /* 0x000000780f007388 */ /* 0x000fe20000000800 */
[----:B------:R-:W-:Y:S01]  /*d2f0*/  F2FP.BF16.PACK_AB R94, R95, R94 ;  /* 0x0000005e5f5e723e */ /* 0x000fe200000010ff */
[----:B------:R-:W5:Y:S01]  /*d300*/  LDC.U8 R12, c[0x0][0x328] ;  /* 0x0000ca00ff0c7b82 */ /* 0x000f620000000000 */
        /* <DEDUP_REMOVED lines=15> */
[----:B-----5:R-:W-:Y:S01]  /*d400*/  ISETP.NE.AND P2, PT, R12, RZ, PT ;  /* 0x000000ff0c00720c */ /* 0x020fe20003f45270 */
[----:B------:R-:W-:Y:S01]  /*d410*/  STS [R23+0x400], R110 ;  /* 0x0004006e17007388 */ /* 0x000fe20000000800 */
[----:B------:R-:W-:Y:S02]  /*d420*/  MOV R0, 0x7f800000 ;  /* 0x7f80000000007802 */ /* 0x000fe40000000f00 */
[----:B------:R-:W-:Y:S01]  /*d430*/  ISETP.NE.OR P3, PT, R14, RZ, !P2 ;  /* 0x000000ff0e00720c */ /* 0x000fe20005765670 */
        /* <DEDUP_REMOVED lines=19> */
[----:B------:R-:W-:Y:S04]  /*d570*/  STS [R25+0x2400], R66 ;  /* 0x0024004219007388 */ /* 0x000fe80000000800 */
[----:B------:R-:W-:Y:S04]  /*d580*/  STS [R13+0x4000], R68 ;  /* 0x004000440d007388 */ /* 0x000fe80000000800 */
[----:B------:R2:W-:Y:S04]  /*d590*/  STS [R13+0x4400], R70 ;  /* 0x004400460d007388 */ /* 0x0005e80000000800 */
[----:B------:R-:W-:Y:S04]  /*d5a0*/  STS [R9+0x4000], R72 ;  /* 0x0040004809007388 */ /* 0x000fe80000000800 */
[----:B------:R3:W-:Y:S01]  /*d5b0*/  STS [R9+0x4400], R74 ;  /* 0x0044004a09007388 */ /* 0x0007e20000000800 */
[----:B-1----:R-:W-:-:S03]  /*d5c0*/  @!P3 IMAD R62, R2, c[0x0][0x214], RZ ;  /* 0x00008500023eba24 */ /* 0x002fc600078e02ff */
[----:B------:R1:W-:Y:S01]  /*d5d0*/  STS [R15+0x4000], R76 ;  /* 0x0040004c0f007388 */ /* 0x0003e20000000800 */
[----:B-----5:R-:W-:Y:S01]  /*d5e0*/  @P1 MOV R64, c[0x0][0x210] ;  /* 0x0000840000401a02 */ /* 0x020fe20000000f00 */
[----:B------:R-:W-:Y:S01]  /*d5f0*/  @!P1 IMAD.MOV.U32 R64, RZ, RZ, 0x1 ;  /* 0x00000001ff409424 */ /* 0x000fe200078e00ff */
[----:B------:R-:W-:Y:S01]  /*d600*/  @!P3 SEL R62, R62, R213, !P0 ;  /* 0x000000d53e3eb207 */ /* 0x000fe20004000000 */
[----:B------:R1:W-:Y:S04]  /*d610*/  STS [R15+0x4400], R78 ;  /* 0x0044004e0f007388 */ /* 0x0003e80000000800 */
[----:B------:R1:W-:Y:S04]  /*d620*/  STS [R17+0x4000], R80 ;  /* 0x0040005011007388 */ /* 0x0003e80000000800 */
[----:B------:R1:W-:Y:S01]  /*d630*/  STS [R17+0x4400], R82 ;  /* 0x0044005211007388 */ /* 0x0003e20000000800 */
[----:B--2---:R-:W-:-:S02]  /*d640*/  CS2R R70, SRZ ;  /* 0x0000000000467805 */ /* 0x004fc4000001ff00 */
[----:B------:R-:W-:Y:S01]  /*d650*/  @!P3 MOV R70, R62 ;  /* 0x0000003e0046b202 */ /* 0x000fe20000000f00 */
[----:B------:R1:W-:Y:S01]  /*d660*/  STS [R19+0x4000], R84 ;  /* 0x0040005413007388 */ /* 0x0003e20000000800 */
[----:B------:R-:W-:Y:S02]  /*d670*/  @!P3 SHF.R.S32.HI R71, RZ, 0x1f, R62 ;  /* 0x0000001fff47b819 */ /* 0x000fe4000001143e */
[----:B------:R-:W-:Y:S01]  /*d680*/  MOV R62, 0x7f800000 ;  /* 0x7f800000003e7802 */ /* 0x000fe20000000f00 */
[----:B------:R1:W-:Y:S01]  /*d690*/  STS [R19+0x4400], R86 ;  /* 0x0044005613007388 */ /* 0x0003e20000000800 */
[----:B---3--:R-:W-:-:S03]  /*d6a0*/  @!P1 MOV R9, c[0x0][0x214] ;  /* 0x0000850000099a02 */ /* 0x008fc60000000f00 */
        /* <DEDUP_REMOVED lines=11> */
[----:B------:R-:W2:Y:S04]  /*d760*/  S2R R4, SR_TID.X ;  /* 0x0000000000047919 */ /* 0x000ea80000002100 */
[----:B------:R-:W3:Y:S04]  /*d770*/  S2R R60, SR_CTAID.Z ;  /* 0x00000000003c7919 */ /* 0x000ee80000002700 */
[----:B------:R1:W1:Y:S04]  /*d780*/  LDS.128 R52, [R215] ;  /* 0x00000000d7347984 */ /* 0x0002680000000c00 */
[----:B------:R1:W1:Y:S01]  /*d790*/  LDS.128 R48, [R215+0x800] ;  /* 0x00080000d7307984 */ /* 0x0002620000000c00 */
[----:B--2---:R-:W-:-:S03]  /*d7a0*/  SHF.R.S32.HI R61, RZ, 0x1f, R4 ;  /* 0x0000001fff3d7819 */ /* 0x004fc60000011404 */
[----:B------:R2:W1:Y:S01]  /*d7b0*/  LDS.128 R44, [R215+0x1000] ;  /* 0x00100000d72c7984 */ /* 0x0004620000000c00 */
[-C--:B------:R-:W-:Y:S01]  /*d7c0*/  LEA.HI R9, R61, R4.reuse, RZ, 0x5 ;  /* 0x000000043d097211 */ /* 0x080fe200078f28ff */
[----:B---3--:R-:W-:Y:S02]  /*d7d0*/  IMAD R67, R60, R65, R67 ;  /* 0x000000413c437224 */ /* 0x008fe400078e0243 */
[----:B------:R2:W3:Y:S01]  /*d7e0*/  LDS.128 R40, [R215+0x1800] ;  /* 0x00180000d7287984 */ /* 0x0004e20000000c00 */
[----:B------:R-:W-:Y:S01]  /*d7f0*/  @P5 FMUL.FTZ R65, R8, 0.69314718246459960938 ;  /* 0x3f31721808415820 */ /* 0x000fe20000410000 */
[----:B------:R-:W-:Y:S01]  /*d800*/  LOP3.LUT R9, R9, 0xffffffe0, RZ, 0xc0, !PT ;  /* 0xffffffe009097812 */ /* 0x000fe200078ec0ff */
[----:B----4-:R-:W-:Y:S01]  /*d810*/  @P4 FMUL.FTZ R8, R7, 0.69314718246459960938 ;  /* 0x3f31721807084820 */ /* 0x010fe20000410000 */
[----:B------:R2:W4:Y:S01]  /*d820*/  LDS.128 R36, [R215+0x2000] ;  /* 0x00200000d7247984 */ /* 0x0005220000000c00 */
[----:B------:R-:W-:Y:S01]  /*d830*/  SHF.R.S32.HI R68, RZ, 0x1f, R67 ;  /* 0x0000001fff447819 */ /* 0x000fe20000011443 */
[----:B------:R-:W-:Y:S01]  /*d840*/  @P5 FFMA.FTZ R0, R132, c[0x0][0x238], R65 ;  /* 0x00008e0084005a23 */ /* 0x000fe20000010041 */
[----:B------:R-:W-:Y:S01]  /*d850*/  IADD3 R2, -R9, R4, RZ ;  /* 0x0000000409027210 */ /* 0x000fe20007ffe1ff */
[----:B------:R2:W1:Y:S01]  /*d860*/  LDS.128 R32, [R215+0x2800] ;  /* 0x00280000d7207984 */ /* 0x0004620000000c00 */
[----:B------:R-:W-:-:S02]  /*d870*/  @P4 FFMA.FTZ R62, R3, c[0x0][0x238], R8 ;  /* 0x00008e00033e4a23 */ /* 0x000fc40000010008 */
[----:B------:R-:W-:Y:S01]  /*d880*/  SHF.R.S32.HI R9, RZ, 0x1f, R2 ;  /* 0x0000001fff097819 */ /* 0x000fe20000011402 */
[----:B------:R2:W1:Y:S03]  /*d890*/  LDS.128 R28, [R215+0x3000] ;  /* 0x00300000d71c7984 */ /* 0x0004660000000c00 */
[----:B------:R-:W-:Y:S01]  /*d8a0*/  LEA.HI R9, R9, R2, RZ, 0x2 ;  /* 0x0000000209097211 */ /* 0x000fe200078f10ff */
[----:B------:R2:W1:Y:S01]  /*d8b0*/  LDS.128 R24, [R215+0x3800] ;  /* 0x00380000d7187984 */ /* 0x0004620000000c00 */
[----:B------:R-:W-:Y:S02]  /*d8c0*/  IMAD R2, R63, R64, RZ ;  /* 0x000000403f027224 */ /* 0x000fe400078e02ff */
[----:B------:R-:W-:Y:S01]  /*d8d0*/  SHF.R.S32.HI R66, RZ, 0x2, R9 ;  /* 0x00000002ff427819 */ /* 0x000fe20000011409 */
[----:B------:R2:W1:Y:S02]  /*d8e0*/  LDS.128 R20, [R215+0x4000] ;  /* 0x00400000d7147984 */ /* 0x0004640000000c00 */
[----:B------:R-:W-:-:S02]  /*d8f0*/  SHF.L.U32 R2, R2, 0x6, RZ ;  /* 0x0000000602027819 */ /* 0x000fc400000006ff */
        /* <DEDUP_REMOVED lines=24> */
.L_x_550:
[----:B------:R-:W-:Y:S05]  /*da80*/  BSYNC B0 ;  /* 0x0000000000007941 */ /* 0x000fea0003800000 */
.L_x_549:
        /* <DEDUP_REMOVED lines=9> */
[----:B--2---:R-:W-:Y:S01]  /*db20*/  SHF.R.S32.HI R0, RZ, 0x1f, R60 ;  /* 0x0000001fff007819 */ /* 0x004fe2000001143c */
[----:B------:R-:W-:Y:S01]  /*db30*/  IMAD.WIDE.U32 R8, R60, c[0x0][0x1f0], R8 ;  /* 0x00007c003c087a25 */ /* 0x000fe200078e0008 */
[----:B------:R-:W-:-:S03]  /*db40*/  SHF.R.S32.HI R6, RZ, 0x3, R4 ;  /* 0x00000003ff067819 */ /* 0x000fc60000011404 */
[----:B------:R-:W-:Y:S01]  /*db50*/  IMAD R3, R0, c[0x0][0x1f0], RZ ;  /* 0x00007c0000037a24 */ /* 0x000fe200078e02ff */
[----:B------:R-:W-:-:S03]  /*db60*/  SHF.R.S32.HI R7, RZ, 0x1f, R6 ;  /* 0x0000001fff077819 */ /* 0x000fc60000011406 */
[----:B------:R-:W-:Y:S02]  /*db70*/  IMAD R3, R60, c[0x0][0x1f4], R3 ;  /* 0x00007d003c037a24 */ /* 0x000fe400078e0203 */
[----:B-1----:R-:W-:-:S04]  /*db80*/  IMAD.WIDE R214, R214, 0x40, R6 ;  /* 0x00000040d6d67825 */ /* 0x002fc800078e0206 */
        /* <DEDUP_REMOVED lines=13> */
[----:B----4-:R1:W-:Y:S04]  /*dc60*/  @!P2 STG.E.128 [R10.64+0x80], R36 ;  /* 0x000080240a00a986 */ /* 0x0103e8000c101d04 */
[----:B------:R1:W-:Y:S02]  /*dc70*/  @!P1 STG.E.128 [R10.64+0x100], R20 ;  /* 0x000100140a009986 */ /* 0x0003e4000c101d04 */
.L_x_552:
[----:B------:R-:W-:Y:S05]  /*dc80*/  BSYNC B0 ;  /* 0x0000000000007941 */ /* 0x000fea0003800000 */
.L_x_551:
[----:B------:R-:W-:Y:S01]  /*dc90*/  LEA.HI.SX32 R0, R5, 0x10, 0x1d ;  /* 0x0000001005007811 */ /* 0x000fe200078feaff */
        /* <DEDUP_REMOVED lines=19> */
.L_x_554:
[----:B------:R-:W-:Y:S05]  /*ddd0*/  BSYNC B0 ;  /* 0x0000000000007941 */ /* 0x000fea0003800000 */
.L_x_553:
[----:B------:R-:W-:Y:S01]  /*dde0*/  LEA.HI.SX32 R0, R5, 0x20, 0x1d ;  /* 0x0000002005007811 */ /* 0x000fe200078feaff */
        /* <DEDUP_REMOVED lines=19> */
.L_x_556:
[----:B------:R-:W-:Y:S05]  /*df20*/  BSYNC B0 ;  /* 0x0000000000007941 */ /* 0x000fea0003800000 */
.L_x_555:
[----:B------:R-:W-:-:S04]  /*df30*/  LEA.HI.SX32 R0, R5, 0x30, 0x1d ;  /* 0x0000003005007811 */ /* 0x000fc800078feaff */
        /* <DEDUP_REMOVED lines=16> */
[----:B---3--:R1:W-:Y:S10]  /*e040*/  @!P1 STG.E.128 [R2.64], R40 ;  /* 0x0000002802009986 */ /* 0x0083f4000c101d04 */
[----:B------:R-:W-:Y:S05]  /*e050*/  @P0 EXIT ;  /* 0x000000000000094d */ /* 0x000fea0003800000 */
[----:B------:R-:W-:Y:S01]  /*e060*/  STG.E.128 [R2.64+0x100], R56 ;  /* 0x0001003802007986 */ /* 0x000fe2000c101d04 */
[----:B------:R-:W-:Y:S05]  /*e070*/  EXIT ;  /* 0x000000000000794d */ /* 0x000fea0003800000 */
.L_x_510:
[----:B-1----:R-:W1:Y:S01]  /*e080*/  LDC.U8 R4, c[0x0][0x329] ;  /* 0x0000ca40ff047b82 */ /* 0x002e620000000000 */
[----:B------:R-:W-:Y:S01]  /*e090*/  ISETP.NE.AND P3, PT, R213, -0x1, PT ;  /* 0xffffffffd500780c */ /* 0x000fe20003f65270 */
[----:B------:R-:W-:Y:S01]  /*e0a0*/  CS2R R16, SRZ ;  /* 0x0000000000107805 */ /* 0x000fe2000001ff00 */
[----:B------:R-:W-:Y:S01]  /*e0b0*/  SHF.R.S32.HI R5, RZ, 0x1f, R6 ;  /* 0x0000001fff057819 */ /* 0x000fe20000011406 */
[----:B------:R-:W-:Y:S01]  /*e0c0*/  ULDC.64 UR4, c[0x0][0x118] ;  /* 0x0000460000047ab9 */ /* 0x000fe20000000a00 */
[----:B------:R-:W-:Y:S01]  /*e0d0*/  IADD3 R218, -R95, R218, RZ ;  /* 0x000000da5fda7210 */ /* 0x000fe20007ffe1ff */
[----:B------:R-:W-:Y:S01]  /*e0e0*/  BSSY B0, `(.L_x_557) ;  /* 0x0000040000007945 */ /* 0x000fe20003800000 */
[----:B------:R-:W-:Y:S01]  /*e0f0*/  LEA.HI R10, R5, R6, RZ, 0x3 ;  /* 0x00000006050a7211 */ /* 0x000fe200078f18ff */
[----:B------:R-:W2:Y:S03]  /*e100*/  LDC.U8 R0, c[0x0][0x328] ;  /* 0x0000ca00ff007b82 */ /* 0x000ea60000000000 */
[----:B------:R-:W-:-:S02]  /*e110*/  LOP3.LUT R9, R10, 0xfffffff8, RZ, 0xc0, !PT ;  /* 0xfffffff80a097812 */ /* 0x000fc400078ec0ff */
[----:B------:R-:W-:Y:S01]  /*e120*/  SHF.R.S32.HI R10, RZ, 0x3, R10 ;  /* 0x00000003ff0a7819 */ /* 0x000fe2000001140a */
[----:B------:R-:W-:-:S03]  /*e130*/  @P3 IMAD.WIDE.U32 R12, R213, c[0x0][0x1e8], RZ ;  /* 0x00007a00d50c3a25 */ /* 0x000fc600078e00ff */
[----:B------:R-:W-:Y:S01]  /*e140*/  SHF.R.S32.HI R11, RZ, 0x1f, R10 ;  /* 0x0000001fff0b7819 */ /* 0x000fe2000001140a */
[----:B------:R-:W-:-:S04]  /*e150*/  @!P3 IMAD.WIDE.U32 R14, R3, c[0x0][0x1e0], RZ ;  /* 0x00007800030eba25 */ /* 0x000fc800078e00ff */
[----:B------:R-:W-:Y:S01]  /*e160*/  IMAD.IADD R6, R6, 0x1, -R9 ;  /* 0x0000000106067824 */ /* 0x000fe200078e0a09 */
[----:B------:R-:W-:Y:S01]  /*e170*/  @!P3 MOV R12, R14 ;  /* 0x0000000e000cb202 */ /* 0x000fe20000000f00 */
[----:B------:R-:W-:Y:S01]  /*e180*/  @P3 IMAD R7, R213, c[0x0][0x1ec], R13 ;  /* 0x00007b00d5073a24 */ /* 0x000fe200078e020d */
[----:B-1----:R-:W-:Y:S01]  /*e190*/  ISETP.NE.AND P1, PT, R4, RZ, PT ;  /* 0x000000ff0400720c */ /* 0x002fe20003f25270 */
[----:B------:R-:W-:Y:S01]  /*e1a0*/  IMAD.WIDE R214, R214, 0x40, R10 ;  /* 0x00000040d6d67825 */ /* 0x000fe200078e020a */
[----:B--2---:R-:W-:-:S04]  /*e1b0*/  ISETP.NE.AND P0, PT, R0, RZ, PT ;  /* 0x000000ff0000720c */ /* 0x004fc80003f05270 */
[----:B------:R-:W-:-:S07]  /*e1c0*/  ISETP.NE.OR P2, PT, R4, RZ, !P0 ;  /* 0x000000ff0400720c */ /* 0x000fce0004745670 */
[----:B------:R-:W-:Y:S02]  /*e1d0*/  @P1 IMAD.MOV.U32 R2, RZ, RZ, c[0x0][0x210] ;  /* 0x00008400ff021624 */ /* 0x000fe400078e00ff */
[----:B------:R-:W-:Y:S02]  /*e1e0*/  @!P1 IMAD.MOV.U32 R0, RZ, RZ, c[0x0][0x214] ;  /* 0x00008500ff009624 */ /* 0x000fe400078e00ff */
[----:B------:R-:W-:Y:S02]  /*e1f0*/  @P1 IMAD R2, R2, c[0x0][0x214], RZ ;  /* 0x0000850002021a24 */ /* 0x000fe400078e02ff */
[----:B------:R-:W-:Y:S01]  /*e200*/  @P1 IMAD.MOV.U32 R4, RZ, RZ, 0x1 ;  /* 0x00000001ff041424 */ /* 0x000fe200078e00ff */
[----:B------:R-:W-:Y:S02]  /*e210*/  @!P1 SEL R2, R0, c[0x0][0x234], !P0 ;  /* 0x00008d0000029a07 */ /* 0x000fe40004000000 */
[----:B------:R-:W-:Y:S02]  /*e220*/  @!P3 SHF.R.S32.HI R0, RZ, 0x1f, R3 ;  /* 0x0000001fff00b819 */ /* 0x000fe40000011403 */
[----:B------:R-:W-:Y:S01]  /*e230*/  ISETP.NE.OR P0, PT, R213, -0x1, P2 ;  /* 0xffffffffd500780c */ /* 0x000fe20001705670 */
[----:B------:R-:W-:-:S02]  /*e240*/  @!P1 IMAD R4, R2, c[0x0][0x1c0], RZ ;  /* 0x0000700002049a24 */ /* 0x000fc400078e02ff */
[----:B------:R-:W-:Y:S02]  /*e250*/  @!P3 IMAD R0, R0, c[0x0][0x1e0], RZ ;  /* 0x000078000000ba24 */ /* 0x000fe400078e02ff */
[C---:B------:R-:W-:Y:S02]  /*e260*/  IMAD R5, R3.reuse, R4, RZ ;  /* 0x0000000403057224 */ /* 0x040fe400078e02ff */
[----:B------:R-:W-:Y:S02]  /*e270*/  @!P3 IMAD R0, R3, c[0x0][0x1e4], R0 ;  /* 0x000079000300ba24 */ /* 0x000fe400078e0200 */
[----:B------:R-:W-:Y:S01]  /*e280*/  @P1 IMAD.MOV.U32 R4, RZ, RZ, c[0x0][0x210] ;  /* 0x00008400ff041624 */ /* 0x000fe200078e00ff */
[----:B------:R-:W-:Y:S01]  /*e290*/  SEL R5, R5, RZ, P2 ;  /* 0x000000ff05057207 */ /* 0x000fe20001000000 */
[----:B------:R-:W-:Y:S02]  /*e2a0*/  @!P3 IMAD.IADD R7, R15, 0x1, R0 ;  /* 0x000000010f07b824 */ /* 0x000fe400078e0200 */
[----:B------:R-:W-:Y:S01]  /*e2b0*/  @!P0 IMAD R213, R3, c[0x0][0x214], RZ ;  /* 0x0000850003d58a24 */ /* 0x000fe200078e02ff */
[----:B------:R-:W-:Y:S01]  /*e2c0*/  SHF.R.S32.HI R3, RZ, 0x1f, R8 ;  /* 0x0000001fff037819 */ /* 0x000fe20000011408 */
[----:B------:R-:W-:-:S02]  /*e2d0*/  IMAD.SHL.U32 R0, R6, 0x8, RZ ;  /* 0x0000000806007824 */ /* 0x000fc400078e00ff */
[----:B------:R-:W-:Y:S01]  /*e2e0*/  @!P1 IMAD.MOV.U32 R4, RZ, RZ, 0x1 ;  /* 0x00000001ff049424 */ /* 0x000fe200078e00ff */
[----:B------:R-:W-:Y:S01]  /*e2f0*/  @!P2 SHF.R.S32.HI R17, RZ, 0x1f, R213 ;  /* 0x0000001fff11a819 */ /* 0x000fe200000114d5 */
[----:B------:R-:W-:Y:S01]  /*e300*/  IMAD R5, R8, R2, R5 ;  /* 0x0000000208057224 */ /* 0x000fe200078e0205 */
[----:B------:R-:W-:Y:S01]  /*e310*/  @!P2 MOV R16, R213 ;  /* 0x000000d50010a202 */ /* 0x000fe20000000f00 */
[----:B------:R-:W-:Y:S01]  /*e320*/  IMAD R3, R3, c[0x0][0x1f0], RZ ;  /* 0x00007c0003037a24 */ /* 0x000fe200078e02ff */
[----:B------:R-:W-:Y:S01]  /*e330*/  IADD3 R12, P0, R0, R12, RZ ;  /* 0x0000000c000c7210 */ /* 0x000fe20007f1e0ff */
[----:B------:R-:W-:Y:S01]  /*e340*/  IMAD R14, R95, R4, RZ ;  /* 0x000000045f0e7224 */ /* 0x000fe200078e02ff */
[----:B------:R-:W-:Y:S01]  /*e350*/  ISETP.GE.AND P2, PT, R10, R218, PT ;  /* 0x000000da0a00720c */ /* 0x000fe20003f46270 */
[----:B------:R-:W-:Y:S01]  /*e360*/  IMAD R2, R8, c[0x0][0x1f4], R3 ;  /* 0x00007d0008027a24 */ /* 0x000fe200078e0203 */
[----:B------:R-:W-:Y:S02]  /*e370*/  LEA.HI.X.SX32 R13, R0, R7, 0x1, P0 ;  /* 0x00000007000d7211 */ /* 0x000fe400000f0eff */
[----:B------:R-:W-:-:S02]  /*e380*/  IADD3 R3, P1, P0, R14, R16, R5 ;  /* 0x000000100e037210 */ /* 0x000fc4000783e005 */
[----:B------:R-:W-:Y:S01]  /*e390*/  SHF.R.S32.HI R5, RZ, 0x1f, R5 ;  /* 0x0000001fff057819 */ /* 0x000fe20000011405 */
[----:B------:R-:W-:Y:S01]  /*e3a0*/  IMAD.WIDE.U32 R8, R8, c[0x0][0x1f0], R12 ;  /* 0x00007c0008087a25 */ /* 0x000fe200078e000c */
[----:B------:R-:W-:Y:S02]  /*e3b0*/  SHF.R.S32.HI R12, RZ, 0x1f, R14 ;  /* 0x0000001fff0c7819 */ /* 0x000fe4000001140e */
[----:B------:R-:W-:Y:S01]  /*e3c0*/  IADD3 R7, R0, 0x40, RZ ;  /* 0x0000004000077810 */ /* 0x000fe20007ffe0ff */
[----:B------:R-:W-:Y:S01]  /*e3d0*/  IMAD.IADD R19, R2, 0x1, R9 ;  /* 0x0000000102137824 */ /* 0x000fe200078e0209 */
        /* <DEDUP_REMOVED lines=16> */
.L_x_558:
[----:B------:R-:W-:Y:S05]  /*e4e0*/  BSYNC B0 ;  /* 0x0000000000007941 */ /* 0x000fea0003800000 */
.L_x_557:
        /* <DEDUP_REMOVED lines=20> */
.L_x_560:
[----:B------:R-:W-:Y:S05]  /*e630*/  BSYNC B0 ;  /* 0x0000000000007941 */ /* 0x000fea0003800000 */
.L_x_559:
        /* <DEDUP_REMOVED lines=20> */
.L_x_562:
[----:B------:R-:W-:Y:S05]  /*e780*/  BSYNC B0 ;  /* 0x0000000000007941 */ /* 0x000fea0003800000 */
.L_x_561:
        /* <DEDUP_REMOVED lines=19> */
.L_x_564:
[----:B------:R-:W-:Y:S05]  /*e8c0*/  BSYNC B0 ;  /* 0x0000000000007941 */ /* 0x000fea0003800000 */
.L_x_563:
[----:B------:R-:W-:-:S04]  /*e8d0*/  ISETP.NE.AND P6, PT, R6, RZ, PT ;  /* 0x000000ff0600720c */ /* 0x000fc80003fc5270 */
[-C--:B------:R-:W-:Y:S02]  /*e8e0*/  ISETP.GE.OR P5, PT, R10, R218.reuse, P6 ;  /* 0x000000da0a00720c */ /* 0x080fe400037a6670 */
[-C--:B------:R-:W-:Y:S02]  /*e8f0*/  ISETP.GE.OR P4, PT, R15, R218.reuse, P6 ;  /* 0x000000da0f00720c */ /* 0x080fe40003786670 */
[-C--:B------:R-:W-:Y:S02]  /*e900*/  ISETP.GE.OR P3, PT, R13, R218.reuse, P6 ;  /* 0x000000da0d00720c */ /* 0x080fe40003766670 */
[----:B------:R-:W-:-:S07]  /*e910*/  ISETP.GE.OR P6, PT, R17, R218, P6 ;  /* 0x000000da1100720c */ /* 0x000fce00037c6670 */
[-C--:B-1----:R-:W-:Y:S02]  /*e920*/  @!P5 IMAD R9, R10, R4.reuse, RZ ;  /* 0x000000040a09d224 */ /* 0x082fe400078e02ff */
        /* <DEDUP_REMOVED lines=22> */
[----:B-1----:R-:W-:-:S03]  /*ea90*/  IMAD.MOV.U32 R5, RZ, RZ, 0x7f800000 ;  /* 0x7f800000ff057424 */ /* 0x002fc600078e00ff */
[----:B------:R-:W-:-:S04]  /*eaa0*/  IADD3 R3, P0, R4, R3, RZ ;  /* 0x0000000304037210 */ /* 0x000fc80007f1e0ff */
[----:B------:R-:W-:Y:S02]  /*eab0*/  LEA.HI.X.SX32 R4, R4, R12, 0x1, P0 ;  /* 0x0000000c04047211 */ /* 0x000fe400000f0eff */
[----:B------:R-:W-:-:S04]  /*eac0*/  LEA R2, P0, R3, c[0x0][0x200], 0x2 ;  /* 0x0000800003027a11 */ /* 0x000fc800078010ff */
[----:B------:R-:W-:-:S05]  /*ead0*/  LEA.HI.X R3, R3, c[0x0][0x204], R4, 0x2, P0 ;  /* 0x0000810003037a11 */ /* 0x000fca00000f1404 */
[----:B------:R-:W-:Y:S01]  /*eae0*/  STG.E [R2.64], R5 ;  /* 0x0000000502007986 */ /* 0x000fe2000c101904 */
[----:B------:R-:W-:Y:S05]  /*eaf0*/  EXIT ;  /* 0x000000000000794d */ /* 0x000fea0003800000 */
.L_x_565:
        /* <DEDUP_REMOVED lines=16> */
.L_x_693:


//--------------------- .text._ZN5flash16flash_fwd_kernelI23Flash_fwd_kernel_traitsILi192ELi64ELi64ELi4ELb0ELb0EN7cutlass10bfloat16_tE19Flash_kernel_traitsILi192ELi64ELi64ELi4ES3_EELb1ELb1ELb0ELb1ELb0ELb0ELb0ELb1EEEvNS_16Flash_fwd_paramsE --------------------------
	.section	.text._ZN5flash16flash_fwd_kernelI23Flash_fwd_kernel_traitsILi192ELi64ELi64ELi4ELb0ELb0EN7cutlass10bfloat16_tE19Flash_kernel_traitsILi192ELi64ELi64ELi4ES3_EELb1ELb1ELb0ELb1ELb0ELb0ELb0ELb1EEEvNS_16Flash_fwd_paramsE,"ax",@progbits
	.sectioninfo	@"SHI_REGISTERS=255"
	.align	128
        .global         _ZN5flash16flash_fwd_kernelI23Flash_fwd_kernel_traitsILi192ELi64ELi64ELi4ELb0ELb0EN7cutlass10bfloat16_tE19Flash_kernel_traitsILi192ELi64ELi64ELi4ES3_EELb1ELb1ELb0ELb1ELb0ELb0ELb0ELb1EEEvNS_16Flash_fwd_paramsE
        .type           _ZN5flash16flash_fwd_kernelI23Flash_fwd_kernel_traitsILi192ELi64ELi64ELi4ELb0ELb0EN7cutlass10bfloat16_tE19Flash_kernel_traitsILi192ELi64ELi64ELi4ES3_EELb1ELb1ELb0ELb1ELb0ELb0ELb0ELb1EEEvNS_16Flash_fwd_paramsE,@function
        .size           _ZN5flash16flash_fwd_kernelI23Flash_fwd_kernel_traitsILi192ELi64ELi64ELi4ELb0ELb0EN7cutlass10bfloat16_tE19Flash_kernel_traitsILi192ELi64ELi64ELi4ES3_EELb1ELb1ELb0ELb1ELb0ELb0ELb0ELb1EEEvNS_16Flash_fwd_paramsE,(.L_x_694 - _ZN5flash16flash_fwd_kernelI23Flash_fwd_kernel_traitsILi192ELi64ELi64ELi4ELb0ELb0EN7cutlass10bfloat16_tE19Flash_kernel_traitsILi192ELi64ELi64ELi4ES3_EELb1ELb1ELb0ELb1ELb0ELb0ELb0ELb1EEEvNS_16Flash_fwd_paramsE)
        .other          _ZN5flash16flash_fwd_kernelI23Flash_fwd_kernel_traitsILi192ELi64ELi64ELi4ELb0ELb0EN7cutlass10bfloat16_tE19Flash_kernel_traitsILi192ELi64ELi64ELi4ES3_EELb1ELb1ELb0ELb1ELb0ELb0ELb0ELb1EEEvNS_16Flash_fwd_paramsE,@"STO_CUDA_ENTRY STV_DEFAULT"
_ZN5flash16flash_fwd_kernelI23Flash_fwd_kernel_traitsILi192ELi64ELi64ELi4ELb0ELb0EN7cutlass10bfloat16_tE19Flash_kernel_traitsILi192ELi64ELi64ELi4ES3_EELb1ELb1ELb0ELb1ELb0ELb0ELb0ELb1EEEvNS_16Flash_fwd_paramsE:
.text._ZN5flash16flash_fwd_kernelI23Flash_fwd_kernel_traitsILi192ELi64ELi64ELi4ELb0ELb0EN7cutlass10bfloat16_tE19Flash_kernel_traitsILi192ELi64ELi64ELi4ES3_EELb1ELb1ELb0ELb1ELb0ELb0ELb0ELb1EEEvNS_16Flash_fwd_paramsE:
[----:B------:R-:W-:Y:S02]  /*0000*/  MOV R1, c[0x0][0x28] ;  /* 0x00000a0000017a02 */ /* 0x000fe40000000f00 */
[----:B------:R-:W-:Y:S01]  /*0010*/  ULDC.U8 UR4, c[0x0][0x304] ;  /* 0x0000c10000047ab9 */ /* 0x000fe20000000000 */
[----:B------:R-:W-:Y:S01]  /*0020*/  IMAD.MOV.U32 R8, RZ, RZ, c[0x0][0x2f8] ;  /* 0x0000be00ff087624 */ /* 0x000fe200078e00ff */
[----:B------:R-:W-:Y:S01]  /*0030*/  ISETP.NE.AND P1, PT, RZ, UR4, PT ;  /* 0x00000004ff007c0c */ /* 0x000fe2000bf25270 */
[----:B------:R-:W-:Y:S01]  /*0040*/  IMAD.MOV.U32 R9, RZ, RZ, c[0x0][0x2fc] ;  /* 0x0000bf00ff097624 */ /* 0x000fe200078e00ff */
[----:B------:R-:W-:Y:S01]  /*0050*/  ULDC.64 UR8, c[0x0][0x118] ;  /* 0x0000460000087ab9 */ /* 0x000fe20000000a00 */
[----:B------:R-:W-:-:S10]  /*0060*/  IADD3 R1, R1, -0xc0, RZ ;  /* 0xffffff4001017810 */ /* 0x000fd40007ffe0ff */
[----:B------:R-:W-:Y:S02]  /*0070*/  @P1 IMAD.MOV.U32 R2, RZ, RZ, R8 ;  /* 0x000000ffff021224 */ /* 0x000fe400078e0008 */
[----:B------:R-:W-:-:S06]  /*0080*/  @P1 IMAD.MOV.U32 R3, RZ, RZ, R9 ;  /* 0x000000ffff031224 */ /* 0x000fcc00078e0009 */
[----:B------:R-:W2:Y:S01]  /*0090*/  @P1 LDG.E.64 R2, [R2.64] ;  /* 0x0000000802021981 */ /* 0x000ea2000c1e1b00 */
[----:B------:R-:W-:Y:S01]  /*00a0*/  IMAD.MOV.U32 R190, RZ, RZ, c[0x0][0x2f0] ;  /* 0x0000bc00ffbe7624 */ /* 0x000fe200078e00ff */
[----:B------:R-:W-:-:S06]  /*00b0*/  MOV R191, c[0x0][0x2f4] ;  /* 0x0000bd0000bf7a02 */ /* 0x000fcc0000000f00 */
[----:B------:R-:W3:Y:S01]  /*00c0*/  @P1 LDG.E.64 R190, [R190.64] ;  /* 0x00000008bebe1981 */ /* 0x000ee2000c1e1b00 */
[----:B------:R-:W1:Y:S01]  /*00d0*/  LDC.U8 R4, c[0x0][0x312] ;  /* 0x0000c480ff047b82 */ /* 0x000e620000000000 */
[----:B------:R-:W-:Y:S01]  /*00e0*/  ISETP.NE.U32.AND P2, PT, RZ, c[0x0][0x240], PT ;  /* 0x00009000ff007a0c */ /* 0x000fe20003f45070 */
[----:B------:R-:W-:Y:S01]  /*00f0*/  IMAD.MOV.U32 R32, RZ, RZ, 0x4 ;  /* 0x00000004ff207424 */ /* 0x000fe200078e00ff */
[----:B------:R-:W4:Y:S01]  /*0100*/  S2R R37, SR_CTAID.X ;  /* 0x0000000000257919 */ /* 0x000f220000002500 */
[----:B------:R-:W-:Y:S02]  /*0110*/  MOV R12, 0xffffffff ;  /* 0xffffffff000c7802 */ /* 0x000fe40000000f00 */
[----:B------:R-:W-:Y:S01]  /*0120*/  ISETP.NE.AND.EX P2, PT, RZ, c[0x0][0x244], PT, P2 ;  /* 0x00009100ff007a0c */ /* 0x000fe20003f45320 */
[----:B------:R-:W4:Y:S04]  /*0130*/  S2R R31, SR_CTAID.Y ;  /* 0x00000000001f7919 */ /* 0x000f280000002600 */
[----:B------:R-:W4:Y:S04]  /*0140*/  S2R R22, SR_CTAID.Z ;  /* 0x0000000000167919 */ /* 0x000f280000002700 */
[----:B------:R-:W4:Y:S01]  /*0150*/  S2R R30, SR_TID.X ;  /* 0x00000000001e7919 */ /* 0x000f220000002100 */
[----:B-1----:R-:W-:Y:S01]  /*0160*/  ISETP.NE.AND P3, PT, R4, RZ, PT ;  /* 0x000000ff0400720c */ /* 0x002fe20003f65270 */
[----:B----4-:R-:W-:Y:S01]  /*0170*/  IMAD.WIDE R6, R31, R32, c[0x0][0x240] ;  /* 0x000090001f067625 */ /* 0x010fe200078e0220 */
[----:B------:R-:W-:-:S04]  /*0180*/  LOP3.LUT R0, R22, R37, R31, 0xfe, !PT ;  /* 0x0000002516007212 */ /* 0x000fc800078efe1f */
[----:B------:R-:W-:Y:S02]  /*0190*/  LOP3.LUT P4, RZ, R0, R30, RZ, 0xfc, !PT ;  /* 0x0000001e00ff7212 */ /* 0x000fe4000788fcff */
[----:B------:R-:W-:Y:S02]  /*01a0*/  MOV R11, 0xffffffff ;  /* 0xffffffff000b7802 */ /* 0x000fe40000000f00 */
[----:B--2---:R-:W-:-:S09]  /*01b0*/  @P1 IADD3 R8, P0, R2, c[0x0][0x300], RZ ;  /* 0x0000c00002081a10 */ /* 0x004fd20007f1e0ff */
[----:B------:R-:W-:Y:S02]  /*01c0*/  @!P4 IMAD.MOV.U32 R2, RZ, RZ, c[0x0][0x308] ;  /* 0x0000c200ff02c624 */ /* 0x000fe400078e00ff */
[----:B------:R-:W-:Y:S01]  /*01d0*/  @P1 IMAD.X R9, RZ, RZ, R3, P0 ;  /* 0x000000ffff091224 */ /* 0x000fe200000e0603 */
[----:B------:R-:W-:Y:S01]  /*01e0*/  ISETP.EQ.U32.AND P1, PT, RZ, c[0x0][0x248], PT ;  /* 0x00009200ff007a0c */ /* 0x000fe20003f22070 */
[----:B------:R-:W-:Y:S01]  /*01f0*/  @!P4 IMAD.MOV.U32 R3, RZ, RZ, c[0x0][0x30c] ;  /* 0x0000c300ff03c624 */ /* 0x000fe200078e00ff */
[----:B------:R-:W-:Y:S01]  /*0200*/  ISETP.NE.U32.AND P0, PT, RZ, c[0x0][0x250], PT ;  /* 0x00009400ff007a0c */ /* 0x000fe20003f05070 */
[----:B------:R-:W-:Y:S01]  /*0210*/  @!P4 IMAD.MOV.U32 R4, RZ, RZ, R8 ;  /* 0x000000ffff04c224 */ /* 0x000fe200078e0008 */
[----:B------:R-:W-:Y:S01]  /*0220*/  ISETP.EQ.OR.EX P1, PT, RZ, c[0x0][0x24c], !P3, P1 ;  /* 0x00009300ff007a0c */ /* 0x000fe20005f22710 */
[----:B------:R-:W-:Y:S01]  /*0230*/  @!P4 IMAD.MOV.U32 R5, RZ, RZ, R9 ;  /* 0x000000ffff05c224 */ /* 0x000fe200078e0009 */
[----:B---3--:R-:W-:Y:S01]  /*0240*/  @!P4 STG.E.64 [R2.64], R190 ;  /* 0x000000be0200c986 */ /* 0x008fe2000c101b08 */
[----:B------:R-:W-:-:S03]  /*0250*/  ISETP.NE.AND.EX P0, PT, RZ, c[0x0][0x254], PT, P0 ;  /* 0x00009500ff007a0c */ /* 0x000fc60003f05300 */
[----:B------:R1:W-:Y:S04]  /*0260*/  @!P4 STG.E.64 [R2.64+0x8], R4 ;  /* 0x000008040200c986 */ /* 0x0003e8000c101b08 */
[----:B------:R-:W2:Y:S04]  /*0270*/  @P2 LDG.E R12, [R6.64] ;  /* 0x00000008060c2981 */ /* 0x000ea8000c1e1900 */
[----:B------:R-:W2:Y:S01]  /*0280*/  @P2 LDG.E R0, [R6.64+0x4] ;  /* 0x0000040806002981 */ /* 0x000ea2000c1e1900 */
[----:B------:R-:W-:Y:S02]  /*0290*/  IMAD.MOV.U32 R10, RZ, RZ, RZ ;  /* 0x000000ffff0a7224 */ /* 0x000fe400078e00ff */
[----:B-1----:R-:W-:-:S04]  /*02a0*/  IMAD.WIDE R4, R31, R32, c[0x0][0x248] ;  /* 0x000092001f047625 */ /* 0x002fc800078e0220 */
[----:B------:R-:W-:Y:S01]  /*02b0*/  @P0 IMAD.WIDE R2, R31, R32, c[0x0][0x250] ;  /* 0x000094001f020625 */ /* 0x000fe200078e0220 */
[----:B------:R1:W5:Y:S01]  /*02c0*/  @!P1 LDG.E R11, [R4.64] ;  /* 0x00000008040b9981 */ /* 0x000362000c1e1900 */
[----:B------:R-:W3:Y:S03]  /*02d0*/  LDC.U8 R148, c[0x0][0x2d8] ;  /* 0x0000b600ff947b82 */ /* 0x000ee60000000000 */
[----:B------:R1:W5:Y:S01]  /*02e0*/  @P0 LDG.E R10, [R2.64] ;  /* 0x00000008020a0981 */ /* 0x000362000c1e1900 */
[----:B------:R-:W-:-:S04]  /*02f0*/  ISETP.NE.U32.AND P0, PT, RZ, c[0x0][0x248], PT ;  /* 0x00009200ff007a0c */ /* 0x000fc80003f05070 */
[----:B------:R-:W-:Y:S02]  /*0300*/  ISETP.NE.AND.EX P0, PT, RZ, c[0x0][0x24c], PT, P0 ;  /* 0x00009300ff007a0c */ /* 0x000fe40003f05300 */
[----:B------:R-:W-:-:S04]  /*0310*/  SHF.R.S32.HI R13, RZ, 0x1f, R30 ;  /* 0x0000001fff0d7819 */ /* 0x000fc8000001141e */
[----:B------:R-:W-:Y:S01]  /*0320*/  LEA.HI R27, R13, R30, RZ, 0x5 ;  /* 0x0000001e0d1b7211 */ /* 0x000fe200078f28ff */
[----:B--2---:R-:W-:Y:S02]  /*0330*/  @P2 IMAD.IADD R36, R0, 0x1, -R12 ;  /* 0x0000000100242824 */ /* 0x004fe400078e0a0c */
[----:B------:R-:W-:Y:S01]  /*0340*/  @!P2 IMAD.MOV.U32 R36, RZ, RZ, c[0x0][0x214] ;  /* 0x00008500ff24a624 */ /* 0x000fe200078e00ff */
[----:B------:R1:W-:Y:S04]  /*0350*/  STL [R1+0x58], R12 ;  /* 0x0000580c01007387 */ /* 0x0003e80000100800 */
[----:B------:R1:W-:Y:S01]  /*0360*/  STL [R1+0x88], R36 ;  /* 0x0000882401007387 */ /* 0x0003e20000100800 */
[----:B------:R-:W-:Y:S05]  /*0370*/  @!P0 BRA `(.L_x_566) ;  /* 0x0000004000008947 */ /* 0x000fea0003800000 */
[----:B---3--:R-:W2:Y:S02]  /*0380*/  @P3 LDG.E R0, [R4.64+0x4] ;  /* 0x0000040804003981 */ /* 0x008ea4000c1e1900 */
[----:B--2--5:R-:W-:-:S06]  /*0390*/  @P3 IADD3 R0, R0, -R11, RZ ;  /* 0x8000000b00003210 */ /* 0x024fcc0007ffe0ff */
[----:B------:R2:W5:Y:S01]  /*03a0*/  @!P3 LDG.E R0, [R4.64] ;  /* 0x000000080400b981 */ /* 0x000562000c1e1900 */
[----:B------:R-:W-:Y:S05]  /*03b0*/  BRA `(.L_x_567) ;  /* 0x0000001000007947 */ /* 0x000fea0003800000 */
.L_x_566:
[----:B---3--:R-:W-:Y:S02]  /*03c0*/  MOV R0, c[0x0][0x218] ;  /* 0x0000860000007a02 */ /* 0x008fe40000000f00 */
.L_x_567:
[----:B------:R-:W-:-:S04]  /*03d0*/  ISETP.NE.U32.AND P2, PT, RZ, c[0x0][0x258], PT ;  /* 0x00009600ff007a0c */ /* 0x000fc80003f45070 */
[----:B------:R-:W-:-:S13]  /*03e0*/  ISETP.NE.AND.EX P2, PT, RZ, c[0x0][0x25c], PT, P2 ;  /* 0x00009700ff007a0c */ /* 0x000fda0003f45320 */
[----:B-1----:R-:W-:-:S06]  /*03f0*/  @P2 IMAD.WIDE R2, R31, R32, c[0x0][0x258] ;  /* 0x000096001f022625 */ /* 0x002fcc00078e0220 */
[----:B------:R-:W3:Y:S01]  /*0400*/  @P2 LDG.E R3, [R2.64] ;  /* 0x0000000802032981 */ /* 0x000ee2000c1e1900 */
[----:B------:R-:W-:Y:S01]  /*0410*/  IMAD.SHL.U32 R33, R37, 0x40, RZ ;  /* 0x0000004025217824 */ /* 0x000fe200078e00ff */
[----:B------:R-:W-:-:S04]  /*0420*/  @!P2 ISETP.NE.U32.AND P1, PT, RZ, c[0x0][0x268], PT ;  /* 0x00009a00ff00aa0c */ /* 0x000fc80003f25070 */
[----:B------:R-:W-:Y:S02]  /*0430*/  ISETP.GT.AND P0, PT, R36, R33, PT ;  /* 0x000000212400720c */ /* 0x000fe40003f04270 */
[----:B------:R-:W-:-:S04]  /*0440*/  @!P2 ISETP.NE.AND.EX P1, PT, RZ, c[0x0][0x26c], PT, P1 ;  /* 0x00009b00ff00aa0c */ /* 0x000fc80003f25310 */
[----:B------:R-:W-:Y:S01]  /*0450*/  @!P2 SEL R2, RZ, c[0x0][0x21c], !P1 ;  /* 0x00008700ff02aa07 */ /* 0x000fe20004800000 */
[----:B---3-5:R-:W-:-:S03]  /*0460*/  @P2 IMAD.IADD R97, R3, 0x1, -R10 ;  /* 0x0000000103612824 */ /* 0x028fc600078e0a0a */
[----:B------:R-:W-:-:S03]  /*0470*/  @!P2 IADD3 R97, R2, R0, -R10 ;  /* 0x000000000261a210 */ /* 0x000fc60007ffe80a */
[----:B------:R-:W-:Y:S05]  /*0480*/  @!P0 EXIT ;  /* 0x000000000000894d */ /* 0x000fea0003800000 */
[----:B------:R-:W-:Y:S02]  /*0490*/  IADD3 R0, -R36, 0x7f, R33 ;  /* 0x0000007f24007810 */ /* 0x000fe40007ffe121 */
[----:B------:R-:W-:Y:S02]  /*04a0*/  IADD3 R2, R97, 0x3f, RZ ;  /* 0x0000003f61027810 */ /* 0x000fe40007ffe0ff */
[----:B------:R-:W-:Y:S02]  /*04b0*/  IADD3 R0, R0, c[0x0][0x2e8], R97 ;  /* 0x0000ba0000007a10 */ /* 0x000fe40007ffe061 */
[----:B------:R-:W-:Y:S02]  /*04c0*/  SHF.R.S32.HI R3, RZ, 0x1f, R2 ;  /* 0x0000001fff037819 */ /* 0x000fe40000011402 */
[----:B--2---:R-:W-:Y:S02]  /*04d0*/  SHF.R.S32.HI R4, RZ, 0x1f, R0 ;  /* 0x0000001fff047819 */ /* 0x004fe40000011400 */
[----:B------:R-:W-:-:S02]  /*04e0*/  LEA.HI R2, R3, R2, RZ, 0x6 ;  /* 0x0000000203027211 */ /* 0x000fc400078f30ff */
[----:B------:R-:W-:Y:S02]  /*04f0*/  LEA.HI R0, R4, R0, RZ, 0x6 ;  /* 0x0000000004007211 */ /* 0x000fe400078f30ff */
[----:B------:R-:W-:Y:S02]  /*0500*/  SHF.R.S32.HI R2, RZ, 0x6, R2 ;  /* 0x00000006ff027819 */ /* 0x000fe40000011402 */
[----:B------:R-:W-:-:S04]  /*0510*/  SHF.R.S32.HI R0, RZ, 0x6, R0 ;  /* 0x00000006ff007819 */ /* 0x000fc80000011400 */
[----:B------:R-:W-:-:S04]  /*0520*/  IMNMX R116, R2, R0, PT ;  /* 0x0000000002747217 */ /* 0x000fc80003800200 */
[----:B------:R-:W-:Y:S01]  /*0530*/  ISETP.GE.AND P0, PT, R116, 0x1, PT ;  /* 0x000000017400780c */ /* 0x000fe20003f06270 */
[----:B------:R1:W-:-:S12]  /*0540*/  STL [R1+0x20], R116 ;  /* 0x0000207401007387 */ /* 0x0003d80000100800 */
[----:B------:R-:W-:Y:S05]  /*0550*/  @!P0 BRA `(.L_x_568) ;  /* 0x000147d000008947 */ /* 0x000fea0003800000 */
[----:B------:R-:W-:Y:S01]  /*0560*/  LOP3.LUT R0, R27, 0xffffffe0, RZ, 0xc0, !PT ;  /* 0xffffffe01b007812 */ /* 0x000fe200078ec0ff */
[----:B------:R-:W-:Y:S01]  /*0570*/  IMAD R7, R31, c[0x0][0x1c0], R22 ;  /* 0x000070001f077a24 */ /* 0x000fe200078e0216 */
[----:B------:R-:W-:Y:S02]  /*0580*/  ISETP.NE.AND P3, PT, R12, -0x1, PT ;  /* 0xffffffff0c00780c */ /* 0x000fe40003f65270 */
[----:B------:R-:W-:Y:S02]  /*0590*/  IADD3 R21, R30, -R0, RZ ;  /* 0x800000001e157210 */ /* 0x000fe40007ffe0ff */
[----:B------:R-:W-:Y:S02]  /*05a0*/  SHF.L.U32 R0, R7, 0x5, RZ ;  /* 0x0000000507007819 */ /* 0x000fe400000006ff */
[----:B------:R-:W-:Y:S02]  /*05b0*/  ISETP.NE.AND P0, PT, R11, -0x1, PT ;  /* 0xffffffff0b00780c */ /* 0x000fe40003f05270 */
[----:B------:R-:W-:-:S02]  /*05c0*/  IADD3 R106, P2, P1, R0, R8, R21 ;  /* 0x00000008006a7210 */ /* 0x000fc4000795e015 */
[----:B------:R-:W-:Y:S02]  /*05d0*/  SHF.R.S32.HI R0, RZ, 0x1f, R0 ;  /* 0x0000001fff007819 */ /* 0x000fe40000011400 */
[----:B------:R-:W-:Y:S01]  /*05e0*/  SHF.R.S32.HI R4, RZ, 0x1f, R21 ;  /* 0x0000001fff047819 */ /* 0x000fe20000011415 */
[----:B------:R2:W-:Y:S01]  /*05f0*/  STL [R1+0xa0], R106 ;  /* 0x0000a06a01007387 */ /* 0x0005e20000100800 */
[----:B------:R-:W-:Y:S01]  /*0600*/  @!P3 SHF.R.S32.HI R5, RZ, 0x1f, R31 ;  /* 0x0000001fff05b819 */ /* 0x000fe2000001141f */
[----:B------:R-:W-:Y:S01]  /*0610*/  @P3 IMAD.WIDE.U32 R2, R12, c[0x0][0x190], RZ ;  /* 0x000064000c023a25 */ /* 0x000fe200078e00ff */
[----:B------:R-:W-:Y:S02]  /*0620*/  IADD3.X R99, R0, R9, R4, P2, P1 ;  /* 0x0000000900637210 */ /* 0x000fe400017e2404 */
[----:B------:R-:W-:Y:S01]  /*0630*/  SHF.R.S32.HI R23, RZ, 0x1f, R22 ;  /* 0x0000001fff177819 */ /* 0x000fe20000011416 */
[----:B------:R-:W-:Y:S01]  /*0640*/  @P0 IMAD.IADD R6, R10, 0x1, R11 ;  /* 0x000000010a060824 */ /* 0x000fe200078e020b */
[----:B------:R-:W-:Y:S01]  /*0650*/  @P3 MOV R14, R2 ;  /* 0x00000002000e3202 */ /* 0x000fe20000000f00 */
[----:B------:R-:W-:-:S02]  /*0660*/  @!P3 IMAD R8, R5, c[0x0][0x178], RZ ;  /* 0x00005e000508ba24 */ /* 0x000fc400078e02ff */
[----:B------:R-:W-:Y:S02]  /*0670*/  @P3 IMAD R12, R12, c[0x0][0x194], R3 ;  /* 0x000065000c0c3a24 */ /* 0x000fe400078e0203 */
[----:B------:R-:W-:-:S04]  /*0680*/  @!P3 IMAD.WIDE.U32 R4, R31, c[0x0][0x178], RZ ;  /* 0x00005e001f04ba25 */ /* 0x000fc800078e00ff */
[----:B------:R-:W-:Y:S01]  /*0690*/  @P0 IMAD.WIDE.U32 R2, R6, c[0x0][0x198], RZ ;  /* 0x0000660006020a25 */ /* 0x000fe200078e00ff */
[----:B------:R-:W-:-:S03]  /*06a0*/  @!P3 MOV R14, R4 ;  /* 0x00000004000eb202 */ /* 0x000fc60000000f00 */
[----:B------:R-:W-:Y:S02]  /*06b0*/  @!P3 IMAD R8, R31, c[0x0][0x17c], R8 ;  /* 0x00005f001f08ba24 */ /* 0x000fe400078e0208 */
[----:B------:R-:W-:Y:S02]  /*06c0*/  IMAD R0, R7, c[0x0][0x224], R33 ;  /* 0x0000890007007a24 */ /* 0x000fe400078e0221 */
[----:B------:R-:W-:Y:S02]  /*06d0*/  @P0 IMAD R24, R6, c[0x0][0x19c], R3 ;  /* 0x0000670006180a24 */ /* 0x000fe400078e0203 */
[----:B------:R-:W-:Y:S02]  /*06e0*/  @P0 IMAD.MOV.U32 R20, RZ, RZ, R2 ;  /* 0x000000ffff140224 */ /* 0x000fe400078e0002 */
[----:B------:R-:W-:Y:S02]  /*06f0*/  @!P3 IMAD.IADD R12, R5, 0x1, R8 ;  /* 0x00000001050cb824 */ /* 0x000fe400078e0208 */
[----:B------:R-:W-:Y:S01]  /*0700*/  IMAD R29, R0, c[0x0][0x228], RZ ;  /* 0x00008a00001d7a24 */ /* 0x000fe200078e02ff */
[----:B------:R-:W-:Y:S05]  /*0710*/  @P0 BRA `(.L_x_569) ;  /* 0x000000b000000947 */ /* 0x000fea0003800000 */
[----:B--2---:R-:W-:Y:S01]  /*0720*/  SHF.R.S32.HI R0, RZ, 0x1f, R10 ;  /* 0x0000001fff007819 */ /* 0x004fe2000001140a */
[----:B------:R-:W-:Y:S01]  /*0730*/  IMAD.WIDE.U32 R2, R10, c[0x0][0x198], RZ ;  /* 0x000066000a027a25 */ /* 0x000fe200078e00ff */
[----:B------:R-:W-:-:S03]  /*0740*/  SHF.R.S32.HI R4, RZ, 0x1f, R31 ;  /* 0x0000001fff047819 */ /* 0x000fc6000001141f */
[----:B------:R-:W-:Y:S02]  /*0750*/  IMAD R0, R0, c[0x0][0x198], RZ ;  /* 0x0000660000007a24 */ /* 0x000fe400078e02ff */
[----:B------:R-:W-:Y:S02]  /*0760*/  IMAD R4, R4, c[0x0][0x180], RZ ;  /* 0x0000600004047a24 */ /* 0x000fe400078e02ff */
[----:B------:R-:W-:-:S05]  /*0770*/  IMAD R0, R10, c[0x0][0x19c], R0 ;  /* 0x000067000a007a24 */ /* 0x000fca00078e0200 */
[----:B------:R-:W-:Y:S01]  /*0780*/  IADD3 R3, R3, R0, RZ ;  /* 0x0000000003037210 */ /* 0x000fe20007ffe0ff */
[----:B------:R-:W-:-:S04]  /*0790*/  IMAD R0, R31, c[0x0][0x184], R4 ;  /* 0x000061001f007a24 */ /* 0x000fc800078e0204 */
[----:B------:R-:W-:-:S05]  /*07a0*/  IMAD.WIDE.U32 R2, R31, c[0x0][0x180], R2 ;  /* 0x000060001f027a25 */ /* 0x000fca00078e0002 */
[----:B------:R-:W-:Y:S02]  /*07b0*/  IADD3 R24, R3, R0, RZ ;  /* 0x0000000003187210 */ /* 0x000fe40007ffe0ff */
[----:B------:R-:W-:Y:S02]  /*07c0*/  MOV R20, R2 ;  /* 0x0000000200147202 */ /* 0x000fe40000000f00 */
.L_x_569:
[----:B--2---:R-:W-:Y:S02]  /*07d0*/  IABS R5, c[0x0][0x1c8] ;  /* 0x0000720000057a13 */ /* 0x004fe40000000000 */
[----:B------:R-:W-:Y:S02]  /*07e0*/  IABS R4, R22 ;  /* 0x0000001600047213 */ /* 0x000fe40000000000 */
[----:B------:R-:W2:Y:S08]  /*07f0*/  I2F.RP R2, R5 ;  /* 0x0000000500027306 */ /* 0x000eb00000209400 */
[----:B--2---:R-:W2:Y:S02]  /*0800*/  MUFU.RCP R2, R2 ;  /* 0x0000000200027308 */ /* 0x004ea40000001000 */
[----:B--2---:R-:W-:-:S06]  /*0810*/  IADD3 R2, R2, 0xffffffe, RZ ;  /* 0x0ffffffe02027810 */ /* 0x004fcc0007ffe0ff */
[----:B------:R-:W2:Y:S02]  /*0820*/  F2I.FTZ.U32.TRUNC.NTZ R3, R2 ;  /* 0x0000000200037305 */ /* 0x000ea4000021f000 */
[----:B--2---:R-:W-:Y:S02]  /*0830*/  IMAD.MOV R0, RZ, RZ, -R3 ;  /* 0x000000ffff007224 */ /* 0x004fe400078e0a03 */
[----:B------:R-:W-:Y:S02]  /*0840*/  IMAD.MOV.U32 R2, RZ, RZ, RZ ;  /* 0x000000ffff027224 */ /* 0x000fe400078e00ff */
[----:B------:R-:W-:-:S04]  /*0850*/  IMAD R0, R0, R5, RZ ;  /* 0x0000000500007224 */ /* 0x000fc800078e02ff */
[----:B------:R-:W-:-:S04]  /*0860*/  IMAD.HI.U32 R0, R3, R0, R2 ;  /* 0x0000000003007227 */ /* 0x000fc800078e0002 */
[----:B------:R-:W-:Y:S02]  /*0870*/  IMAD.MOV.U32 R2, RZ, RZ, R4 ;  /* 0x000000ffff027224 */ /* 0x000fe400078e0004 */
[----:B------:R-:W-:Y:S02]  /*0880*/  @P0 IMAD.IADD R4, R10, 0x1, R11 ;  /* 0x000000010a040824 */ /* 0x000fe400078e020b */
[----:B------:R-:W-:-:S05]  /*0890*/  IMAD.HI.U32 R0, R0, R2, RZ ;  /* 0x0000000200007227 */ /* 0x000fca00078e00ff */
[----:B------:R-:W-:-:S05]  /*08a0*/  IADD3 R3, -R0, RZ, RZ ;  /* 0x000000ff00037210 */ /* 0x000fca0007ffe1ff */
[----:B------:R-:W-:-:S05]  /*08b0*/  IMAD R2, R5, R3, R2 ;  /* 0x0000000305027224 */ /* 0x000fca00078e0202 */
[----:B------:R-:W-:-:S13]  /*08c0*/  ISETP.GT.U32.AND P2, PT, R5, R2, PT ;  /* 0x000000020500720c */ /* 0x000fda0003f44070 */
[----:B------:R-:W-:Y:S01]  /*08d0*/  @!P2 IMAD.IADD R2, R2, 0x1, -R5 ;  /* 0x000000010202a824 */ /* 0x000fe200078e0a05 */
[----:B------:R-:W-:Y:S02]  /*08e0*/  @!P2 IADD3 R0, R0, 0x1, RZ ;  /* 0x000000010000a810 */ /* 0x000fe40007ffe0ff */
[----:B------:R-:W-:Y:S02]  /*08f0*/  ISETP.NE.AND P2, PT, RZ, c[0x0][0x1c8], PT ;  /* 0x00007200ff007a0c */ /* 0x000fe40003f45270 */
[----:B------:R-:W-:Y:S02]  /*0900*/  ISETP.GE.U32.AND P3, PT, R2, R5, PT ;  /* 0x000000050200720c */ /* 0x000fe40003f66070 */
[----:B------:R-:W-:-:S04]  /*0910*/  LOP3.LUT R2, R22, c[0x0][0x1c8], RZ, 0x3c, !PT ;  /* 0x0000720016027a12 */ /* 0x000fc800078e3cff */
[----:B------:R-:W-:Y:S01]  /*0920*/  ISETP.GE.AND P1, PT, R2, RZ, PT ;  /* 0x000000ff0200720c */ /* 0x000fe20003f26270 */
[----:B------:R-:W-:-:S04]  /*0930*/  @P0 IMAD.WIDE.U32 R2, R4, c[0x0][0x1a0], RZ ;  /* 0x0000680004020a25 */ /* 0x000fc800078e00ff */
[----:B------:R-:W-:Y:S01]  /*0940*/  @P0 IMAD R19, R4, c[0x0][0x1a4], R3 ;  /* 0x0000690004130a24 */ /* 0x000fe200078e0203 */
[----:B------:R-:W-:Y:S02]  /*0950*/  @P0 MOV R16, R2 ;  /* 0x0000000200100202 */ /* 0x000fe40000000f00 */
[----:B------:R-:W-:-:S04]  /*0960*/  @P3 IADD3 R0, R0, 0x1, RZ ;  /* 0x0000000100003810 */ /* 0x000fc80007ffe0ff */
[----:B------:R-:W-:-:S05]  /*0970*/  MOV R9, R0 ;  /* 0x0000000000097202 */ /* 0x000fca0000000f00 */
        /* <DEDUP_REMOVED lines=14> */
.L_x_570:
[CC--:B------:R-:W-:Y:S01]  /*0a60*/  LEA.HI R0, R13.reuse, R30.reuse, RZ, 0x3 ;  /* 0x0000001e0d007211 */ /* 0x0c0fe200078f18ff */
[----:B------:R-:W-:Y:S01]  /*0a70*/  IMAD.MOV.U32 R35, RZ, RZ, 0x10 ;  /* 0x00000010ff237424 */ /* 0x000fe200078e00ff */
[-C--:B------:R-:W-:Y:S01]  /*0a80*/  LEA.HI R7, R13, R30.reuse, RZ, 0x4 ;  /* 0x0000001e0d077211 */ /* 0x080fe200078f20ff */
[----:B------:R-:W-:Y:S01]  /*0a90*/  IMAD.MOV.U32 R34, RZ, RZ, 0x20 ;  /* 0x00000020ff227424 */ /* 0x000fe200078e00ff */
[----:B------:R-:W-:Y:S01]  /*0aa0*/  SHF.R.S32.HI R2, RZ, 0x3, R0 ;  /* 0x00000003ff027819 */ /* 0x000fe20000011400 */
[----:B------:R-:W-:Y:S01]  /*0ab0*/  BSSY B0, `(.L_x_571) ;  /* 0x0000073000007945 */ /* 0x000fe20003800000 */
[----:B------:R-:W-:Y:S02]  /*0ac0*/  LOP3.LUT R0, R0, 0xfffffff8, RZ, 0xc0, !PT ;  /* 0xfffffff800007812 */ /* 0x000fe400078ec0ff */
[----:B------:R-:W-:Y:S01]  /*0ad0*/  LOP3.LUT R4, R7, 0xfffffff0, RZ, 0xc0, !PT ;  /* 0xfffffff007047812 */ /* 0x000fe200078ec0ff */
[----:B------:R-:W-:Y:S01]  /*0ae0*/  IMAD.SHL.U32 R3, R2, 0x40, RZ ;  /* 0x0000004002037824 */ /* 0x000fe200078e00ff */
[----:B------:R-:W-:Y:S01]  /*0af0*/  LEA.HI R8, R13, R30, RZ, 0x6 ;  /* 0x0000001e0d087211 */ /* 0x000fe200078f30ff */
[C---:B------:R-:W-:Y:S01]  /*0b00*/  IMAD.IADD R25, R30.reuse, 0x1, -R0 ;  /* 0x000000011e197824 */ /* 0x040fe200078e0a00 */
[----:B------:R-:W-:Y:S01]  /*0b10*/  SHF.R.S32.HI R11, RZ, 0x1f, R9 ;  /* 0x0000001fff0b7819 */ /* 0x000fe20000011409 */
[----:B------:R-:W-:Y:S01]  /*0b20*/  IMAD.IADD R0, R30, 0x1, -R4 ;  /* 0x000000011e007824 */ /* 0x000fe200078e0a04 */
[----:B------:R-:W-:Y:S01]  /*0b30*/  LOP3.LUT R5, R3, 0x1c0, RZ, 0xc0, !PT ;  /* 0x000001c003057812 */ /* 0x000fe200078ec0ff */
[----:B------:R-:W-:Y:S01]  /*0b40*/  IMAD.SHL.U32 R132, R25, 0x8, RZ ;  /* 0x0000000819847824 */ /* 0x000fe200078e00ff */
[----:B------:R-:W-:-:S02]  /*0b50*/  SHF.R.S32.HI R4, RZ, 0x4, R7 ;  /* 0x00000004ff047819 */ /* 0x000fc40000011407 */
[----:B------:R-:W-:Y:S02]  /*0b60*/  SHF.R.S32.HI R17, RZ, 0x1f, R0 ;  /* 0x0000001fff117819 */ /* 0x000fe40000011400 */
[----:B------:R-:W-:Y:S02]  /*0b70*/  LOP3.LUT R3, R5, 0x38, R132, 0xf8, !PT ;  /* 0x0000003805037812 */ /* 0x000fe400078ef884 */
[----:B------:R-:W-:Y:S02]  /*0b80*/  SHF.R.U32.HI R6, RZ, 0x3, R5 ;  /* 0x00000003ff067819 */ /* 0x000fe40000011605 */
[----:B------:R-:W-:Y:S02]  /*0b90*/  LEA.HI R17, R17, R0, RZ, 0x3 ;  /* 0x0000000011117211 */ /* 0x000fe400078f18ff */
[----:B------:R-:W-:Y:S01]  /*0ba0*/  LEA.HI R5, R7, R4, RZ, 0x1 ;  /* 0x0000000407057211 */ /* 0x000fe200078f08ff */
[----:B------:R-:W-:Y:S01]  /*0bb0*/  IMAD.SHL.U32 R7, R8, 0x8, RZ ;  /* 0x0000000808077824 */ /* 0x000fe200078e00ff */
[----:B------:R-:W-:-:S02]  /*0bc0*/  LOP3.LUT R6, R3, R6, RZ, 0x3c, !PT ;  /* 0x0000000603067212 */ /* 0x000fc400078e3cff */
[----:B------:R-:W-:Y:S02]  /*0bd0*/  LOP3.LUT R8, R17, 0xfffffff8, RZ, 0xc0, !PT ;  /* 0xfffffff811087812 */ /* 0x000fe400078ec0ff */
[----:B------:R-:W-:Y:S02]  /*0be0*/  SHF.R.S32.HI R3, RZ, 0x1f, R2 ;  /* 0x0000001fff037819 */ /* 0x000fe40000011402 */
[----:B------:R-:W-:Y:S01]  /*0bf0*/  LOP3.LUT R5, R5, 0xfffffffe, RZ, 0xc0, !PT ;  /* 0xfffffffe05057812 */ /* 0x000fe200078ec0ff */
[----:B------:R-:W-:Y:S01]  /*0c00*/  IMAD.IADD R8, R0, 0x1, -R8 ;  /* 0x0000000100087824 */ /* 0x000fe200078e0a08 */
[----:B------:R-:W-:Y:S01]  /*0c10*/  IADD3 R14, P0, R132, R14, RZ ;  /* 0x0000000e840e7210 */ /* 0x000fe20007f1e0ff */
[----:B------:R-:W-:Y:S01]  /*0c20*/  IMAD R0, R3, c[0x0][0x198], RZ ;  /* 0x0000660003007a24 */ /* 0x000fe200078e02ff */
[----:B------:R-:W-:Y:S01]  /*0c30*/  SHF.R.S32.HI R133, RZ, 0x1f, R132 ;  /* 0x0000001fff857819 */ /* 0x000fe20000011484 */
[----:B------:R-:W-:Y:S01]  /*0c40*/  IMAD.IADD R28, R4, 0x1, -R5 ;  /* 0x00000001041c7824 */ /* 0x000fe200078e0a05 */
[----:B------:R-:W-:Y:S01]  /*0c50*/  LOP3.LUT R188, R6, 0xfffffe00, R7, 0xf8, !PT ;  /* 0xfffffe0006bc7812 */ /* 0x000fe200078ef807 */
[----:B------:R-:W-:Y:S01]  /*0c60*/  IMAD R18, R2, c[0x0][0x19c], R0 ;  /* 0x0000670002127a24 */ /* 0x000fe200078e0200 */
[C---:B------:R-:W-:Y:S01]  /*0c70*/  LOP3.LUT P3, RZ, R8.reuse, 0x4, RZ, 0xc0, !PT ;  /* 0x0000000408ff7812 */ /* 0x040fe2000786c0ff */
[C---:B------:R-:W-:Y:S01]  /*0c80*/  IMAD.SHL.U32 R0, R8.reuse, 0x40, RZ ;  /* 0x0000004008007824 */ /* 0x040fe200078e00ff */
[----:B------:R-:W-:Y:S01]  /*0c90*/  LOP3.LUT P2, RZ, R8, 0x2, RZ, 0xc0, !PT ;  /* 0x0000000208ff7812 */ /* 0x000fe2000784c0ff */
[----:B------:R-:W-:Y:S01]  /*0ca0*/  IMAD.X R15, R133, 0x1, R12, P0 ;  /* 0x00000001850f7824 */ /* 0x000fe200000e060c */
[----:B------:R-:W-:Y:S01]  /*0cb0*/  SHF.R.S32.HI R26, RZ, 0x5, R27 ;  /* 0x00000005ff1a7819 */ /* 0x000fe2000001141b */
[----:B------:R-:W-:Y:S01]  /*0cc0*/  IMAD R10, R3, c[0x0][0x1a0], RZ ;  /* 0x00006800030a7a24 */ /* 0x000fe200078e02ff */
[----:B------:R-:W-:Y:S01]  /*0cd0*/  LOP3.LUT R0, R0, 0x1c0, RZ, 0xc0, !PT ;  /* 0x000001c000007812 */ /* 0x000fe200078ec0ff */
[----:B------:R-:W-:Y:S01]  /*0ce0*/  IMAD.SHL.U32 R12, R28, 0x8, RZ ;  /* 0x000000081c0c7824 */ /* 0x000fe200078e00ff */
[----:B------:R-:W-:Y:S01]  /*0cf0*/  IADD3 R115, R132, 0x40, RZ ;  /* 0x0000004084737810 */ /* 0x000fe20007ffe0ff */
[----:B------:R-:W-:Y:S01]  /*0d00*/  IMAD.WIDE.U32 R6, R2, c[0x0][0x198], R132 ;  /* 0x0000660002067a25 */ /* 0x000fe200078e0084 */
[----:B------:R2:W-:Y:S01]  /*0d10*/  STL.64 [R1+0x38], R132 ;  /* 0x0000388401007387 */ /* 0x0005e20000100a00 */
[----:B------:R-:W-:-:S02]  /*0d20*/  IADD3 R111, R132, 0x80, RZ ;  /* 0x00000080846f7810 */ /* 0x000fc40007ffe0ff */
[----:B------:R-:W-:Y:S01]  /*0d30*/  IMAD.WIDE.U32 R4, R2, c[0x0][0x1a0], R132 ;  /* 0x0000680002047a25 */ /* 0x000fe200078e0084 */
[----:B------:R-:W-:Y:S02]  /*0d40*/  LOP3.LUT R12, R0, 0x8, R12, 0xf8, !PT ;  /* 0x00000008000c7812 */ /* 0x000fe400078ef80c */
[----:B------:R-:W-:Y:S01]  /*0d50*/  IADD3 R6, P1, R20, R6, RZ ;  /* 0x0000000614067210 */ /* 0x000fe20007f3e0ff */
[----:B------:R-:W-:Y:S01]  /*0d60*/  IMAD R13, R2, c[0x0][0x1a4], R10 ;  /* 0x00006900020d7a24 */ /* 0x000fe200078e020a */
[----:B------:R-:W-:Y:S01]  /*0d70*/  SHF.R.U32.HI R10, RZ, 0x3, R0 ;  /* 0x00000003ff0a7819 */ /* 0x000fe20000011600 */
[C---:B------:R-:W-:Y:S01]  /*0d80*/  IMAD R0, R11.reuse, c[0x0][0x1b8], RZ ;  /* 0x00006e000b007a24 */ /* 0x040fe200078e02ff */
[----:B------:R-:W-:Y:S01]  /*0d90*/  IADD3 R4, P0, R16, R4, RZ ;  /* 0x0000000410047210 */ /* 0x000fe20007f1e0ff */
[----:B------:R-:W-:Y:S01]  /*0da0*/  IMAD R8, R11, c[0x0][0x1b0], RZ ;  /* 0x00006c000b087a24 */ /* 0x000fe200078e02ff */
[----:B------:R-:W-:Y:S01]  /*0db0*/  IADD3.X R7, R24, R7, R18, P1, !PT ;  /* 0x0000000718077210 */ /* 0x000fe20000ffe412 */
[----:B------:R-:W-:Y:S01]  /*0dc0*/  IMAD R11, R9, c[0x0][0x1bc], R0 ;  /* 0x00006f00090b7a24 */ /* 0x000fe200078e0200 */
[----:B------:R-:W-:Y:S01]  /*0dd0*/  IADD3.X R5, R19, R5, R13, P0, !PT ;  /* 0x0000000513057210 */ /* 0x000fe200007fe40d */
[----:B------:R-:W-:Y:S01]  /*0de0*/  IMAD.SHL.U32 R0, R17, 0x40, RZ ;  /* 0x0000004011007824 */ /* 0x000fe200078e00ff */
[----:B------:R-:W-:Y:S01]  /*0df0*/  LOP3.LUT R10, R12, R10, RZ, 0x3c, !PT ;  /* 0x0000000a0c0a7212 */ /* 0x000fe200078e3cff */
[----:B------:R-:W-:Y:S01]  /*0e00*/  IMAD.WIDE.U32 R42, R9, c[0x0][0x1b0], R6 ;  /* 0x00006c00092a7a25 */ /* 0x000fe200078e0006 */
[----:B------:R-:W-:-:S02]  /*0e10*/  SHF.R.S32.HI R13, RZ, 0x1f, R27 ;  /* 0x0000001fff0d7819 */ /* 0x000fc4000001141b */
[----:B------:R-:W-:Y:S01]  /*0e20*/  LOP3.LUT R6, R10, 0xfffffe00, R0, 0xf8, !PT ;  /* 0xfffffe000a067812 */ /* 0x000fe200078ef800 */
[----:B------:R-:W-:Y:S01]  /*0e30*/  IMAD.WIDE.U32 R38, R9, c[0x0][0x1b8], R4 ;  /* 0x00006e0009267a25 */ /* 0x000fe200078e0004 */
[----:B------:R-:W-:Y:S01]  /*0e40*/  SHF.R.S32.HI R5, RZ, 0x1f, R21 ;  /* 0x0000001fff057819 */ /* 0x000fe20000011415 */
[----:B------:R2:W-:Y:S01]  /*0e50*/  STL.64 [R1+0x50], R42 ;  /* 0x0000502a01007387 */ /* 0x0005e20000100a00 */
[----:B------:R-:W-:Y:S01]  /*0e60*/  LEA.HI R0, R13, R26, RZ, 0x2 ;  /* 0x0000001a0d007211 */ /* 0x000fe200078f10ff */
[----:B------:R-:W-:Y:S01]  /*0e70*/  IMAD R12, R9, c[0x0][0x1b4], R8 ;  /* 0x00006d00090c7a24 */ /* 0x000fe200078e0208 */
[----:B------:R-:W-:Y:S01]  /*0e80*/  LEA.HI R7, R5, R21, RZ, 0x2 ;  /* 0x0000001505077211 */ /* 0x000fe200078f10ff */
[----:B------:R-:W-:Y:S01]  /*0e90*/  IMAD.IADD R41, R39, 0x1, R11 ;  /* 0x0000000127297824 */ /* 0x000fe200078e020b */
[----:B------:R-:W-:Y:S01]  /*0ea0*/  LOP3.LUT R0, R0, 0xffffffc, RZ, 0xc0, !PT ;  /* 0x0ffffffc00007812 */ /* 0x000fe200078ec0ff */
[----:B------:R2:W-:Y:S01]  /*0eb0*/  STL.64 [R1+0x90], R38 ;  /* 0x0000902601007387 */ /* 0x0005e20000100a00 */
[----:B------:R-:W-:Y:S01]  /*0ec0*/  SHF.R.S32.HI R27, RZ, 0x2, R7 ;  /* 0x00000002ff1b7819 */ /* 0x000fe20000011407 */
[----:B------:R-:W-:Y:S01]  /*0ed0*/  IMAD.IADD R45, R43, 0x1, R12 ;  /* 0x000000012b2d7824 */ /* 0x000fe200078e020c */
[----:B------:R-:W-:Y:S01]  /*0ee0*/  SEL R5, R35, 0xfffffff0, !P2 ;  /* 0xfffffff023057807 */ /* 0x000fe20005000000 */
[----:B------:R-:W-:-:S02]  /*0ef0*/  IMAD.IADD R0, R26, 0x1, -R0 ;  /* 0x000000011a007824 */ /* 0x000fc400078e0a00 */
[----:B------:R-:W-:Y:S02]  /*0f00*/  IMAD.IADD R20, R36, 0x1, -R33 ;  /* 0x0000000124147824 */ /* 0x000fe400078e0a21 */
[----:B------:R-:W-:Y:S02]  /*0f10*/  IMAD R46, R0, 0x10, R27 ;  /* 0x00000010002e7824 */ /* 0x000fe400078e021b */
[----:B------:R-:W-:Y:S01]  /*0f20*/  IMAD R4, R23, c[0x0][0x1a8], RZ ;  /* 0x00006a0017047a24 */ /* 0x000fe200078e02ff */
[----:B------:R-:W-:Y:S01]  /*0f30*/  ISETP.GE.AND P0, PT, R2, R20, PT ;  /* 0x000000140200720c */ /* 0x000fe20003f06270 */
[C---:B------:R-:W-:Y:S01]  /*0f40*/  IMAD.WIDE.U32 R14, R22.reuse, c[0x0][0x1a8], R14 ;  /* 0x00006a00160e7a25 */ /* 0x040fe200078e000e */
[----:B------:R2:W-:Y:S03]  /*0f50*/  STL [R1+0xa4], R46 ;  /* 0x0000a42e01007387 */ /* 0x0005e60000100800 */
[----:B------:R-:W-:Y:S01]  /*0f60*/  IMAD R4, R22, c[0x0][0x1ac], R4 ;  /* 0x00006b0016047a24 */ /* 0x000fe200078e0204 */
[----:B------:R2:W-:Y:S01]  /*0f70*/  STL [R1+0x48], R115 ;  /* 0x0000487301007387 */ /* 0x0005e20000100800 */
[----:B------:R-:W-:-:S03]  /*0f80*/  IMAD.WIDE R8, R37, 0x40, R2 ;  /* 0x0000004025087825 */ /* 0x000fc600078e0202 */
[----:B------:R2:W-:Y:S01]  /*0f90*/  STL [R1+0x4c], R111 ;  /* 0x00004c6f01007387 */ /* 0x0005e20000100800 */
[----:B------:R-:W-:Y:S01]  /*0fa0*/  IMAD.IADD R13, R15, 0x1, R4 ;  /* 0x000000010f0d7824 */ /* 0x000fe200078e0204 */
[----:B------:R-:W-:Y:S01]  /*0fb0*/  SEL R4, R34, 0xffffffe0, !P3 ;  /* 0xffffffe022047807 */ /* 0x000fe20005800000 */
[----:B------:R-:W-:Y:S01]  /*0fc0*/  IMAD.SHL.U32 R188, R188, 0x2, RZ ;  /* 0x00000002bcbc7824 */ /* 0x000fe200078e00ff */
        /* <DEDUP_REMOVED lines=33> */
.L_x_572:
[----:B------:R-:W-:Y:S05]  /*11e0*/  BSYNC B0 ;  /* 0x0000000000007941 */ /* 0x000fea0003800000 */
.L_x_571:
[----:B------:R-:W-:Y:S01]  /*11f0*/  LOP3.LUT R0, R7, 0x7ffffffc, RZ, 0xc0, !PT ;  /* 0x7ffffffc07007812 */ /* 0x000fe200078ec0ff */
[----:B------:R-:W-:Y:S01]  /*1200*/  IMAD R7, R116, 0x40, R29 ;  /* 0x0000004074077824 */ /* 0x000fe200078e021d */
[----:B------:R-:W-:Y:S01]  /*1210*/  IADD3 R24, R2, 0x10, RZ ;  /* 0x0000001002187810 */ /* 0x000fe20007ffe0ff */
[----:B------:R-:W-:Y:S02]  /*1220*/  BSSY B0, `(.L_x_573) ;  /* 0x000002b000007945 */ /* 0x000fe40003800000 */
[----:B------:R-:W-:Y:S01]  /*1230*/  IMAD.IADD R0, R21, 0x1, -R0 ;  /* 0x0000000115007824 */ /* 0x000fe200078e0a00 */
[----:B------:R-:W-:Y:S02]  /*1240*/  ISETP.GE.AND P1, PT, R24, R20, PT ;  /* 0x000000141800720c */ /* 0x000fe40003f26270 */
[----:B------:R-:W-:Y:S01]  /*1250*/  IADD3 R7, R7, -0x40, RZ ;  /* 0xffffffc007077810 */ /* 0x000fe20007ffe0ff */
[----:B------:R-:W-:-:S04]  /*1260*/  IMAD.SHL.U32 R0, R0, 0x2, RZ ;  /* 0x0000000200007824 */ /* 0x000fc800078e00ff */
[----:B------:R-:W-:-:S05]  /*1270*/  IMAD R0, R46, c[0x0][0x228], R0 ;  /* 0x00008a002e007a24 */ /* 0x000fca00078e0200 */
[----:B------:R-:W-:Y:S02]  /*1280*/  IADD3 R198, P0, R7, R0, RZ ;  /* 0x0000000007c67210 */ /* 0x000fe40007f1e0ff */
[----:B------:R-:W-:-:S04]  /*1290*/  SHF.R.S32.HI R0, RZ, 0x1f, R0 ;  /* 0x0000001fff007819 */ /* 0x000fc80000011400 */
[----:B------:R-:W-:Y:S01]  /*12a0*/  LEA.HI.X.SX32 R173, R7, R0, 0x1, P0 ;  /* 0x0000000007ad7211 */ /* 0x000fe200000f0eff */
        /* <DEDUP_REMOVED lines=11> */
[C---:B---3--:R-:W-:Y:S01]  /*1360*/  @!P3 LEA R18, P4, R10.reuse, c[0x0][0x160], 0x1 ;  /* 0x000058000a12ba11 */ /* 0x048fe200078808ff */
        /* <DEDUP_REMOVED lines=22> */
.L_x_574:
[----:B------:R-:W-:Y:S05]  /*14d0*/  BSYNC B0 ;  /* 0x0000000000007941 */ /* 0x000fea0003800000 */
.L_x_573:
[----:B------:R-:W-:Y:S01]  /*14e0*/  IADD3 R21, R2, 0x20, RZ ;  /* 0x0000002002157810 */ /* 0x000fe20007ffe0ff */
        /* <DEDUP_REMOVED lines=36> */
.L_x_576:
[----:B------:R-:W-:Y:S05]  /*1730*/  BSYNC B0 ;  /* 0x0000000000007941 */ /* 0x000fea0003800000 */
.L_x_575:
[----:B---3--:R-:W-:Y:S01]  /*1740*/  IADD3 R18, R2, 0x30, RZ ;  /* 0x0000003002127810 */ /* 0x008fe20007ffe0ff */
[----:B------:R-:W-:Y:S01]  /*1750*/  IMAD.MOV.U32 R19, RZ, RZ, c[0x0][0x198] ;  /* 0x00006600ff137624 */ /* 0x000fe200078e00ff */
[----:B------:R-:W-:Y:S02]  /*1760*/  BSSY B0, `(.L_x_577) ;  /* 0x0000026000007945 */ /* 0x000fe40003800000 */
[----:B------:R-:W-:Y:S01]  /*1770*/  ISETP.GE.AND P0, PT, R18, R20, PT ;  /* 0x000000141200720c */ /* 0x000fe20003f06270 */
[----:B------:R-:W-:Y:S02]  /*1780*/  IMAD.MOV.U32 R20, RZ, RZ, 0x6 ;  /* 0x00000006ff147424 */ /* 0x000fe400078e00ff */
[----:B------:R-:W-:-:S03]  /*1790*/  IMAD.SHL.U32 R105, R19, 0x40, RZ ;  /* 0x0000004013697824 */ /* 0x000fc600078e00ff */
[----:B------:R-:W-:-:S07]  /*17a0*/  SHF.L.U64.HI R104, R19, R20, c[0x0][0x19c] ;  /* 0x0000670013687619 */ /* 0x000fce0000010214 */
        /* <DEDUP_REMOVED lines=33> */
.L_x_578:
[----:B------:R-:W-:Y:S05]  /*19c0*/  BSYNC B0 ;  /* 0x0000000000007941 */ /* 0x000fea0003800000 */
.L_x_577:
[----:B------:R-:W-:Y:S01]  /*19d0*/  IADD3 R96, R116, -0x1, RZ ;  /* 0xffffffff74607810 */ /* 0x000fe20007ffe0ff */
[----:B------:R-:W-:Y:S01]  /*19e0*/  BSSY B0, `(.L_x_579) ;  /* 0x0000028000007945 */ /* 0x000fe20003800000 */
[----:B------:R-:W-:Y:S01]  /*19f0*/  MOV R122, R44 ;  /* 0x0000002c007a7202 */ /* 0x000fe20000000f00 */
[----:B------:R-:W-:Y:S01]  /*1a00*/  IMAD.MOV.U32 R122, RZ, RZ, R42 ;  /* 0x000000ffff7a7224 */ /* 0x000fe200078e002a */
[----:B------:R-:W-:Y:S01]  /*1a10*/  MOV R123, R45 ;  /* 0x0000002d007b7202 */ /* 0x000fe20000000f00 */
[----:B------:R-:W-:Y:S01]  /*1a20*/  IMAD R17, R96, -0x40, R97 ;  /* 0xffffffc060117824 */ /* 0x000fe200078e0261 */
[-C--:B------:R-:W-:Y:S01]  /*1a30*/  MOV R107, R96.reuse ;  /* 0x00000060006b7202 */ /* 0x080fe20000000f00 */
[----:B---3--:R-:W-:Y:S01]  /*1a40*/  IMAD R10, R104, R96, RZ ;  /* 0x00000060680a7224 */ /* 0x008fe200078e02ff */
[----:B------:R-:W-:Y:S01]  /*1a50*/  SHF.R.S32.HI R16, RZ, 0x1f, R96 ;  /* 0x0000001fff107819 */ /* 0x000fe20000011460 */
[----:B------:R3:W-:Y:S01]  /*1a60*/  STL.64 [R1+0x40], R122 ;  /* 0x0000407a01007387 */ /* 0x0007e20000100a00 */
[----:B------:R-:W-:Y:S01]  /*1a70*/  ISETP.GE.AND P0, PT, R2, R17, PT ;  /* 0x000000110200720c */ /* 0x000fe20003f06270 */
[----:B------:R-:W-:-:S02]  /*1a80*/  IMAD.WIDE.U32 R8, R96, R105, R122 ;  /* 0x0000006960087225 */ /* 0x000fc400078e007a */
[----:B------:R3:W-:Y:S02]  /*1a90*/  STL [R1+0x78], R107 ;  /* 0x0000786b01007387 */ /* 0x0007e40000100800 */
[----:B------:R-:W-:-:S04]  /*1aa0*/  IMAD R10, R16, R105, R10 ;  /* 0x00000069100a7224 */ /* 0x000fc800078e020a */
[----:B------:R-:W-:-:S04]  /*1ab0*/  IMAD.IADD R11, R9, 0x1, R10 ;  /* 0x00000001090b7824 */ /* 0x000fc800078e020a */
        /* <DEDUP_REMOVED lines=26> */
.L_x_580:
[----:B------:R-:W-:Y:S05]  /*1c60*/  BSYNC B0 ;  /* 0x0000000000007941 */ /* 0x000fea0003800000 */
.L_x_579:
[C---:B------:R-:W-:Y:S01]  /*1c70*/  SHF.L.U64.HI R109, R19.reuse, R32, c[0x0][0x19c] ;  /* 0x00006700136d7619 */ /* 0x040fe20000010220 */
[----:B------:R-:W-:Y:S01]  /*1c80*/  BSSY B0, `(.L_x_581) ;  /* 0x0000020000007945 */ /* 0x000fe20003800000 */
[----:B------:R-:W-:Y:S01]  /*1c90*/  ISETP.GE.AND P0, PT, R24, R17, PT ;  /* 0x000000111800720c */ /* 0x000fe20003f06270 */
[----:B------:R-:W-:Y:S02]  /*1ca0*/  IMAD.SHL.U32 R110, R19, 0x10, RZ ;  /* 0x00000010136e7824 */ /* 0x000fe400078e00ff */
[----:B------:R1:W-:Y:S10]  /*1cb0*/  STL [R1+0x98], R109 ;  /* 0x0000986d01007387 */ /* 0x0003f40000100800 */
[----:B------:R-:W-:Y:S05]  /*1cc0*/  @P0 BRA `(.L_x_582) ;  /* 0x000001b000000947 */ /* 0x000fea0003800000 */
[----:B------:R-:W-:Y:S02]  /*1cd0*/  ISETP.GE.AND P3, PT, R132, c[0x0][0x220], PT ;  /* 0x0000880084007a0c */ /* 0x000fe40003f66270 */
[----:B------:R-:W-:-:S02]  /*1ce0*/  ISETP.GE.AND P2, PT, R115, c[0x0][0x220], PT ;  /* 0x0000880073007a0c */ /* 0x000fc40003f46270 */
[----:B------:R-:W-:Y:S02]  /*1cf0*/  IADD3 R0, P1, R110, R8, RZ ;  /* 0x000000086e007210 */ /* 0x000fe40007f3e0ff */
[----:B------:R-:W-:-:S03]  /*1d00*/  ISETP.GE.AND P0, PT, R111, c[0x0][0x220], PT ;  /* 0x000088006f007a0c */ /* 0x000fc60003f06270 */
[----:B------:R-:W-:-:S04]  /*1d10*/  IMAD.X R7, R109, 0x1, R11, P1 ;  /* 0x000000016d077824 */ /* 0x000fc800008e060b */
        /* <DEDUP_REMOVED lines=22> */
.L_x_582:
[----:B------:R-:W-:Y:S05]  /*1e80*/  BSYNC B0 ;  /* 0x0000000000007941 */ /* 0x000fea0003800000 */
.L_x_581:
[----:B------:R-:W-:Y:S01]  /*1e90*/  ISETP.GE.AND P0, PT, R21, R17, PT ;  /* 0x000000111500720c */ /* 0x000fe20003f06270 */
[----:B------:R-:W-:-:S12]  /*1ea0*/  BSSY B0, `(.L_x_583) ;  /* 0x000001e000007945 */ /* 0x000fd80003800000 */
[----:B------:R-:W-:Y:S05]  /*1eb0*/  @P0 BRA `(.L_x_584) ;  /* 0x000001c000000947 */ /* 0x000fea0003800000 */
[----:B------:R-:W-:Y:S01]  /*1ec0*/  ISETP.GE.AND P3, PT, R132, c[0x0][0x220], PT ;  /* 0x0000880084007a0c */ /* 0x000fe20003f66270 */
[----:B------:R-:W-:Y:S01]  /*1ed0*/  IMAD.MOV.U32 R7, RZ, RZ, c[0x0][0x19c] ;  /* 0x00006700ff077624 */ /* 0x000fe200078e00ff */
[----:B------:R-:W-:Y:S02]  /*1ee0*/  ISETP.GE.AND P2, PT, R115, c[0x0][0x220], PT ;  /* 0x0000880073007a0c */ /* 0x000fe40003f46270 */
[----:B------:R-:W-:Y:S02]  /*1ef0*/  LEA R0, P1, R19, R8, 0x5 ;  /* 0x0000000813007211 */ /* 0x000fe400078228ff */
[----:B------:R-:W-:Y:S02]  /*1f00*/  ISETP.GE.AND P0, PT, R111, c[0x0][0x220], PT ;  /* 0x000088006f007a0c */ /* 0x000fe40003f06270 */
[----:B------:R-:W-:-:S05]  /*1f10*/  LEA.HI.X R7, R19, R11, R7, 0x5, P1 ;  /* 0x0000000b13077211 */ /* 0x000fca00008f2c07 */
        /* <DEDUP_REMOVED lines=22> */
.L_x_584:
[----:B------:R-:W-:Y:S05]  /*2080*/  BSYNC B0 ;  /* 0x0000000000007941 */ /* 0x000fea0003800000 */
.L_x_583:
[----:B------:R-:W-:Y:S01]  /*2090*/  ISETP.GE.AND P0, PT, R18, R17, PT ;  /* 0x000000111200720c */ /* 0x000fe20003f06270 */
[----:B------:R-:W-:-:S12]  /*20a0*/  BSSY B0, `(.L_x_585) ;  /* 0x0000020000007945 */ /* 0x000fd80003800000 */
[----:B------:R-:W-:Y:S05]  /*20b0*/  @P0 BRA `(.L_x_586) ;  /* 0x000001e000000947 */ /* 0x000fea0003800000 */
[----:B------:R-:W-:Y:S01]  /*20c0*/  ISETP.GE.AND P3, PT, R132, c[0x0][0x220], PT ;  /* 0x0000880084007a0c */ /* 0x000fe20003f66270 */
[----:B------:R-:W-:Y:S01]  /*20d0*/  IMAD.MOV.U32 R10, RZ, RZ, R8 ;  /* 0x000000ffff0a7224 */ /* 0x000fe200078e0008 */
[----:B------:R-:W-:Y:S01]  /*20e0*/  ISETP.GE.AND P2, PT, R115, c[0x0][0x220], PT ;  /* 0x0000880073007a0c */ /* 0x000fe20003f46270 */
[----:B------:R-:W-:Y:S01]  /*20f0*/  ULDC UR4, c[0x0][0x19c] ;  /* 0x0000670000047ab9 */ /* 0x000fe20000000800 */
[----:B------:R-:W-:Y:S01]  /*2100*/  ISETP.GE.AND P0, PT, R111, c[0x0][0x220], PT ;  /* 0x000088006f007a0c */ /* 0x000fe20003f06270 */
[----:B------:R-:W-:Y:S01]  /*2110*/  UIMAD UR4, UR4, 0x30, URZ ;  /* 0x00000030040478a4 */ /* 0x000fe2000f8e023f */
[----:B----4-:R-:W-:-:S05]  /*2120*/  IMAD.WIDE.U32 R12, R19, 0x30, R10 ;  /* 0x00000030130c7825 */ /* 0x010fca00078e000a */
[----:B------:R-:W-:Y:S02]  /*2130*/  IADD3 R0, R13, UR4, RZ ;  /* 0x000000040d007c10 */ /* 0x000fe4000fffe0ff */
        /* <DEDUP_REMOVED lines=22> */
.L_x_586:
[----:B------:R-:W-:Y:S05]  /*22a0*/  BSYNC B0 ;  /* 0x0000000000007941 */ /* 0x000fea0003800000 */
.L_x_585:
[----:B------:R-:W-:Y:S01]  /*22b0*/  ISETP.NE.U32.AND P3, PT, RZ, c[0x0][0x318], PT ;  /* 0x0000c600ff007a0c */ /* 0x000fe20003f65070 */
[----:B------:R-:W0:Y:S01]  /*22c0*/  LDGDEPBAR ;  /* 0x00000000000079af */ /* 0x000e220000000000 */
[----:B----4-:R-:W-:Y:S02]  /*22d0*/  IMAD.MOV.U32 R14, RZ, RZ, R40 ;  /* 0x000000ffff0e7224 */ /* 0x010fe400078e0028 */
[----:B------:R-:W-:Y:S01]  /*22e0*/  ISETP.NE.AND.EX P3, PT, RZ, c[0x0][0x31c], PT, P3 ;  /* 0x0000c700ff007a0c */ /* 0x000fe20003f65330 */
[----:B------:R-:W-:-:S12]  /*22f0*/  IMAD.MOV.U32 R15, RZ, RZ, R41 ;  /* 0x000000ffff0f7224 */ /* 0x000fd800078e0029 */
[----:B------:R-:W-:Y:S01]  /*2300*/  @P3 SHF.R.S32.HI R0, RZ, 0x1f, R31 ;  /* 0x0000001fff003819 */ /* 0x000fe2000001141f */
[----:B------:R-:W-:-:S04]  /*2310*/  @P3 IMAD.WIDE.U32 R8, R31, c[0x0][0x320], R22 ;  /* 0x0000c8001f083a25 */ /* 0x000fc800078e0016 */
[----:B------:R-:W-:Y:S01]  /*2320*/  @P3 IMAD R0, R0, c[0x0][0x320], RZ ;  /* 0x0000c80000003a24 */ /* 0x000fe200078e02ff */
[----:B------:R-:W-:Y:S01]  /*2330*/  @P3 LEA R10, P0, R8, c[0x0][0x318], 0x2 ;  /* 0x0000c600080a3a11 */ /* 0x000fe200078010ff */
[----:B------:R-:W-:-:S04]  /*2340*/  DEPBAR.LE SB0, 0x0 ;  /* 0x000080000000791a */ /* 0x000fc80000000000 */
[----:B------:R-:W-:-:S04]  /*2350*/  @P3 IMAD R0, R31, c[0x0][0x324], R0 ;  /* 0x0000c9001f003a24 */ /* 0x000fc800078e0200 */
[----:B------:R-:W-:-:S05]  /*2360*/  @P3 IMAD.IADD R0, R9, 0x1, R0 ;  /* 0x0000000109003824 */ /* 0x000fca00078e0200 */
[----:B------:R-:W-:-:S05]  /*2370*/  @P3 LEA.HI.X R11, R8, c[0x0][0x31c], R0, 0x2, P0 ;  /* 0x0000c700080b3a11 */ /* 0x000fca00000f1400 */
[----:B------:R4:W5:Y:S01]  /*2380*/  @P3 LDG.E R10, [R10.64] ;  /* 0x000000080a0a3981 */ /* 0x000962000c1e1900 */
[C---:B------:R-:W-:Y:S01]  /*2390*/  ISETP.GE.AND P0, PT, R2.reuse, R17, PT ;  /* 0x000000110200720c */ /* 0x040fe20003f06270 */
[----:B------:R-:W-:Y:S01]  /*23a0*/  IMAD R108, R37, 0x4, R26 ;  /* 0x00000004256c7824 */ /* 0x000fe200078e021a */
[----:B------:R-:W-:Y:S01]  /*23b0*/  MOV R19, c[0x0][0x1a0] ;  /* 0x0000680000137a02 */ /* 0x000fe20000000f00 */
[----:B------:R-:W-:Y:S01]  /*23c0*/  BAR.SYNC.DEFER_BLOCKING 0x0 ;  /* 0x0000000000007b1d */ /* 0x000fe20000010000 */
[----:B------:R-:W-:Y:S01]  /*23d0*/  MOV R14, R38 ;  /* 0x00000026000e7202 */ /* 0x000fe20000000f00 */
[----:B------:R-:W-:Y:S01]  /*23e0*/  IMAD.SHL.U32 R3, R2, 0x8, RZ ;  /* 0x0000000802037824 */ /* 0x000fe200078e00ff */
[----:B------:R-:W-:Y:S01]  /*23f0*/  SHF.L.U64.HI R13, R19, R20, c[0x0][0x1a4] ;  /* 0x00006900130d7619 */ /* 0x000fe20000010214 */
[C---:B------:R-:W-:Y:S01]  /*2400*/  IMAD.SHL.U32 R0, R25.reuse, 0x40, RZ ;  /* 0x0000004019007824 */ /* 0x040fe200078e00ff */
[----:B------:R-:W-:Y:S01]  /*2410*/  LOP3.LUT P2, RZ, R25, 0x4, RZ, 0xc0, !PT ;  /* 0x0000000419ff7812 */ /* 0x000fe2000784c0ff */
[----:B------:R-:W5:Y:S01]  /*2420*/  @P3 MUFU.RCP R2, c[0x0][0x238] ;  /* 0x00008e0000023b08 */ /* 0x000f620000001000 */
[----:B------:R-:W-:Y:S01]  /*2430*/  IMAD R8, R26, 0x10, R33 ;  /* 0x000000101a087824 */ /* 0x000fe200078e0221 */
[----:B------:R1:W-:Y:S01]  /*2440*/  STL [R1+0xa8], R13 ;  /* 0x0000a80d01007387 */ /* 0x0003e20000100800 */
[----:B------:R-:W-:Y:S01]  /*2450*/  LOP3.LUT R0, R0, 0x1c0, RZ, 0xc0, !PT ;  /* 0x000001c000007812 */ /* 0x000fe200078ec0ff */
[----:B------:R-:W-:Y:S01]  /*2460*/  IMAD.SHL.U32 R12, R19, 0x40, RZ ;  /* 0x00000040130c7824 */ /* 0x000fe200078e00ff */
[----:B------:R-:W-:Y:S01]  /*2470*/  LOP3.LUT P1, RZ, R25, 0x2, RZ, 0xc0, !PT ;  /* 0x0000000219ff7812 */ /* 0x000fe2000782c0ff */
[----:B------:R1:W-:Y:S01]  /*2480*/  STL [R1+0x7c], R108 ;  /* 0x00007c6c01007387 */ /* 0x0003e20000100800 */
[----:B------:R-:W-:Y:S01]  /*2490*/  LOP3.LUT R7, R0, 0x8, R3, 0xf8, !PT ;  /* 0x0000000800077812 */ /* 0x000fe200078ef803 */
[----:B------:R-:W-:Y:S01]  /*24a0*/  IMAD.MOV.U32 R189, RZ, RZ, RZ ;  /* 0x000000ffffbd7224 */ /* 0x000fe200078e00ff */
[----:B------:R-:W-:Y:S01]  /*24b0*/  SHF.R.U32.HI R3, RZ, 0x3, R0 ;  /* 0x00000003ff037819 */ /* 0x000fe20000011600 */
[----:B------:R1:W-:Y:S01]  /*24c0*/  STL.64 [R1+0x80], R14 ;  /* 0x0000800e01007387 */ /* 0x0003e20000100a00 */
[----:B------:R-:W-:Y:S01]  /*24d0*/  IADD3 R8, R8, 0x1, R27 ;  /* 0x0000000108087810 */ /* 0x000fe20007ffe01b */
[----:B------:R-:W-:Y:S01]  /*24e0*/  IMAD R0, R13, R96, RZ ;  /* 0x000000600d007224 */ /* 0x000fe200078e02ff */
[----:B------:R-:W-:Y:S01]  /*24f0*/  LOP3.LUT R3, R7, R3, RZ, 0x3c, !PT ;  /* 0x0000000307037212 */ /* 0x000fe200078e3cff */
[----:B------:R-:W-:Y:S01]  /*2500*/  IMAD.SHL.U32 R30, R30, 0x2, RZ ;  /* 0x000000021e1e7824 */ /* 0x000fe200078e00ff */
[----:B------:R-:W-:Y:S01]  /*2510*/  BSSY B0, `(.L_x_587) ;  /* 0x000002b000007945 */ /* 0x000fe20003800000 */
[----:B----4-:R-:W-:Y:S01]  /*2520*/  IMAD R11, R16, R12, R0 ;  /* 0x0000000c100b7224 */ /* 0x010fe200078e0200 */
[----:B------:R-:W-:Y:S01]  /*2530*/  LEA R3, R28, R3, 0x9 ;  /* 0x000000031c037211 */ /* 0x000fe200078e48ff */
[----:B------:R1:W-:Y:S01]  /*2540*/  @P0 STS.128 [R188+0xc000], RZ ;  /* 0x00c000ffbc000388 */ /* 0x0003e20000000c00 */
[----:B------:R-:W-:Y:S01]  /*2550*/  IMAD R7, R26, 0x400, R6 ;  /* 0x000004001a077824 */ /* 0x000fe200078e0206 */
[----:B------:R-:W-:-:S02]  /*2560*/  IADD3 R114, R191, 0x646e171e, RZ ;  /* 0x646e171ebf727810 */ /* 0x000fc40007ffe0ff */
[----:B------:R1:W-:Y:S01]  /*2570*/  @P0 STS.128 [R188+0xe000], RZ ;  /* 0x00e000ffbc000388 */ /* 0x0003e20000000c00 */
[----:B------:R-:W-:Y:S01]  /*2580*/  LOP3.LUT R112, R30, 0x6, RZ, 0xc0, !PT ;  /* 0x000000061e707812 */ /* 0x000fe200078ec0ff */
[----:B------:R-:W-:Y:S01]  /*2590*/  IMAD.SHL.U32 R184, R7, 0x2, RZ ;  /* 0x0000000207b87824 */ /* 0x000fe200078e00ff */
[----:B------:R-:W-:Y:S01]  /*25a0*/  SEL R0, R35, 0xfffffff0, !P1 ;  /* 0xfffffff023007807 */ /* 0x000fe20004800000 */
[----:B------:R1:W-:Y:S01]  /*25b0*/  @P0 STS.128 [R188+0x10000], RZ ;  /* 0x010000ffbc000388 */ /* 0x0003e20000000c00 */
[----:B-----5:R-:W-:Y:S01]  /*25c0*/  @P3 FMUL.FTZ R189, R10, R2 ;  /* 0x000000020abd3220 */ /* 0x020fe20000410000 */
[----:B------:R-:W-:Y:S01]  /*25d0*/  IADD3 R10, R97, R8, -R36 ;  /* 0x00000008610a7210 */ /* 0x000fe20007ffe824 */
[----:B------:R-:W-:Y:S01]  /*25e0*/  IMAD.WIDE.U32 R8, R96, R12, R14 ;  /* 0x0000000c60087225 */ /* 0x000fe200078e000e */
[----:B------:R-:W-:Y:S02]  /*25f0*/  SEL R2, R34, 0xffffffe0, !P2 ;  /* 0xffffffe022027807 */ /* 0x000fe40005000000 */
[----:B------:R-:W-:Y:S01]  /*2600*/  IADD3 R98, R10, c[0x0][0x2e8], RZ ;  /* 0x0000ba000a627a10 */ /* 0x000fe20007ffe0ff */
[----:B------:R-:W-:Y:S01]  /*2610*/  IMAD.IADD R11, R9, 0x1, R11 ;  /* 0x00000001090b7824 */ /* 0x000fe200078e020b */
[----:B------:R-:W-:Y:S05]  /*2620*/  @P0 BRA `(.L_x_588) ;  /* 0x0000019000000947 */ /* 0x000fea0003800000 */
[----:B-1----:R-:W-:Y:S02]  /*2630*/  ISETP.GE.AND P3, PT, R132, c[0x0][0x220], PT ;  /* 0x0000880084007a0c */ /* 0x002fe40003f66270 */
        /* <DEDUP_REMOVED lines=24> */
.L_x_588:
[----:B-1----:R-:W-:Y:S05]  /*27c0*/  BSYNC B0 ;  /* 0x0000000000007941 */ /* 0x002fea0003800000 */
.L_x_587:
[----:B------:R-:W-:Y:S01]  /*27d0*/  ISETP.GE.AND P0, PT, R24, R17, PT ;  /* 0x000000111800720c */ /* 0x000fe20003f06270 */
[----:B------:R-:W-:Y:S01]  /*27e0*/  BSSY B0, `(.L_x_589) ;  /* 0x0000023000007945 */ /* 0x000fe20003800000 */
[C---:B------:R-:W-:Y:S01]  /*27f0*/  SHF.L.U64.HI R12, R19.reuse, R32, c[0x0][0x1a4] ;  /* 0x00006900130c7619 */ /* 0x040fe20000010220 */
[----:B------:R-:W-:-:S04]  /*2800*/  IMAD.SHL.U32 R7, R19, 0x10, RZ ;  /* 0x0000001013077824 */ /* 0x000fc800078e00ff */
[----:B------:R1:W-:Y:S06]  /*2810*/  STL [R1+0x9c], R12 ;  /* 0x00009c0c01007387 */ /* 0x0003ec0000100800 */
        /* <DEDUP_REMOVED lines=9> */
[C---:B------:R-:W-:Y:S01]  /*28b0*/  @!P3 LEA R14, P4, R7.reuse, c[0x0][0x170], 0x1 ;  /* 0x00005c00070eba11 */ /* 0x040fe200078808ff */
[----:B------:R4:W-:Y:S01]  /*28c0*/  @P3 STS.128 [R188+0xc800], RZ ;  /* 0x00c800ffbc003388 */ /* 0x0009e20000000c00 */
[C---:B-1----:R-:W-:Y:S02]  /*28d0*/  @!P2 LEA R12, P1, R7.reuse, c[0x0][0x170], 0x1 ;  /* 0x00005c00070caa11 */ /* 0x042fe400078208ff */
        /* <DEDUP_REMOVED lines=19> */
.L_x_590:
[----:B------:R-:W-:Y:S05]  /*2a10*/  BSYNC B0 ;  /* 0x0000000000007941 */ /* 0x000fea0003800000 */
.L_x_589:
        /* <DEDUP_REMOVED lines=9> */
[----:B------:R-:W-:Y:S02]  /*2ab0*/  LEA R7, P1, R19, R8, 0x5 ;  /* 0x0000000813077211 */ /* 0x000fe400078228ff */
[----:B------:R-:W-:Y:S02]  /*2ac0*/  ISETP.GE.AND P0, PT, R111, c[0x0][0x220], PT ;  /* 0x000088006f007a0c */ /* 0x000fe40003f06270 */
[----:B------:R-:W-:-:S05]  /*2ad0*/  LEA.HI.X R16, R19, R11, R16, 0x5, P1 ;  /* 0x0000000b13107211 */ /* 0x000fca00008f2c10 */
[C---:B----4-:R-:W-:Y:S01]  /*2ae0*/  @!P3 LEA R14, P4, R7.reuse, c[0x0][0x170], 0x1 ;  /* 0x00005c00070eba11 */ /* 0x050fe200078808ff */
        /* <DEDUP_REMOVED lines=21> */
.L_x_592:
[----:B------:R-:W-:Y:S05]  /*2c40*/  BSYNC B0 ;  /* 0x0000000000007941 */ /* 0x000fea0003800000 */
.L_x_591:
        /* <DEDUP_REMOVED lines=12> */
[----:B-1--4-:R-:W-:-:S05]  /*2d10*/  IMAD.WIDE.U32 R12, R19, 0x30, R10 ;  /* 0x00000030130c7825 */ /* 0x012fca00078e000a */
        /* <DEDUP_REMOVED lines=23> */
.L_x_594:
[----:B------:R-:W-:Y:S05]  /*2e90*/  BSYNC B0 ;  /* 0x0000000000007941 */ /* 0x000fea0003800000 */
.L_x_593:
[----:B------:R-:W-:Y:S01]  /*2ea0*/  IMAD.SHL.U32 R176, R3, 0x2, RZ ;  /* 0x0000000203b07824 */ /* 0x000fe200078e00ff */
[----:B-1----:R-:W-:Y:S01]  /*2eb0*/  LDSM.16.M88.4 R8, [R184] ;  /* 0x00000000b808783b */ /* 0x002fe20000000200 */
[----:B------:R-:W-:Y:S02]  /*2ec0*/  IMAD R185, R5, 0x2, R184 ;  /* 0x0000000205b97824 */ /* 0x000fe400078e02b8 */
[----:B------:R-:W-:Y:S01]  /*2ed0*/  IMAD R7, R0, 0x2, R176 ;  /* 0x0000000200077824 */ /* 0x000fe200078e02b0 */
[----:B----4-:R-:W1:Y:S01]  /*2ee0*/  LDSM.16.M88.4 R12, [R176+0x6000] ;  /* 0x00600000b00c783b */ /* 0x010e620000000200 */
[----:B------:R-:W-:Y:S01]  /*2ef0*/  IMAD R187, R4, 0x2, R184 ;  /* 0x0000000204bb7824 */ /* 0x000fe200078e02b8 */
[----:B------:R-:W-:Y:S01]  /*2f00*/  IADD3 R3, R176, 0x6000, RZ ;  /* 0x00006000b0037810 */ /* 0x000fe20007ffe0ff */
[----:B------:R-:W-:Y:S01]  /*2f10*/  IMAD R182, R2, 0x2, R176 ;  /* 0x0000000202b67824 */ /* 0x000fe200078e02b0 */
[----:B------:R-:W4:Y:S01]  /*2f20*/  LDSM.16.M88.4 R20, [R176+0x6800] ;  /* 0x00680000b014783b */ /* 0x000f220000000200 */
[----:B------:R-:W-:-:S02]  /*2f30*/  IMAD R186, R4, 0x2, R185 ;  /* 0x0000000204ba7824 */ /* 0x000fc400078e02b9 */
[----:B------:R-:W-:Y:S01]  /*2f40*/  IMAD R183, R0, 0x2, R3 ;  /* 0x0000000200b77824 */ /* 0x000fe200078e0203 */
[----:B------:R-:W5:Y:S01]  /*2f50*/  LDSM.16.M88.4 R16, [R176+0x7000] ;  /* 0x00700000b010783b */ /* 0x000f620000000200 */
[----:B------:R-:W-:Y:S02]  /*2f60*/  IMAD R0, R96, 0x40, R112 ;  /* 0x0000004060007824 */ /* 0x000fe400078e0270 */
[----:B------:R-:W-:Y:S01]  /*2f70*/  IMAD R181, R2, 0x2, R183 ;  /* 0x0000000202b57824 */ /* 0x000fe200078e02b7 */
[----:B------:R-:W2:Y:S01]  /*2f80*/  LDSM.16.M88.4 R60, [R176+0x7800] ;  /* 0x00780000b03c783b */ /* 0x000ea20000000200 */
[----:B------:R-:W-:Y:S02]  /*2f90*/  IADD3 R2, R98, 0x8, RZ ;  /* 0x0000000862027810 */ /* 0x000fe40007ffe0ff */
[C---:B------:R-:W-:Y:S01]  /*2fa0*/  IADD3 R3, R0.reuse, 0x8, RZ ;  /* 0x0000000800037810 */ /* 0x040fe20007ffe0ff */
[----:B--2---:R-:W-:Y:S04]  /*2fb0*/  LDSM.16.M88.4 R44, [R7+0x6000] ;  /* 0x00600000072c783b */ /* 0x004fe80000000200 */
[----:B------:R-:W-:Y:S04]  /*2fc0*/  LDSM.16.M88.4 R40, [R7+0x6800] ;  /* 0x006800000728783b */ /* 0x000fe80000000200 */
[----:B------:R-:W-:Y:S04]  /*2fd0*/  LDSM.16.M88.4 R52, [R7+0x7000] ;  /* 0x007000000734783b */ /* 0x000fe80000000200 */
[----:B------:R-:W-:Y:S04]  /*2fe0*/  LDSM.16.M88.4 R68, [R7+0x7800] ;  /* 0x007800000744783b */ /* 0x000fe80000000200 */
[----:B------:R-:W-:Y:S04]  /*2ff0*/  LDSM.16.M88.4 R84, [R182+0x6000] ;  /* 0x00600000b654783b */ /* 0x000fe80000000200 */
[----:B------:R-:W-:Y:S01]  /*3000*/  LDSM.16.M88.4 R76, [R182+0x7800] ;  /* 0x00780000b64c783b */ /* 0x000fe20000000200 */
[C---:B-1----:R-:W-:Y:S03]  /*3010*/  HMMA.16816.F32.BF16 R48, R8.reuse, R12, RZ ;  /* 0x0000000c0830723c */ /* 0x042fe600000418ff */
[----:B------:R-:W-:Y:S04]  /*3020*/  LDSM.16.M88.4 R92, [R181+0x1000] ;  /* 0x00100000b55c783b */ /* 0x000fe80000000200 */
[----:B------:R-:W-:Y:S01]  /*3030*/  LDSM.16.M88.4 R88, [R176+0x8000] ;  /* 0x00800000b058783b */ /* 0x000fe20000000200 */
[C---:B------:R-:W-:Y:S03]  /*3040*/  HMMA.16816.F32.BF16 R36, R8.reuse, R14, RZ ;  /* 0x0000000e0824723c */ /* 0x040fe600000418ff */
[----:B------:R-:W1:Y:S04]  /*3050*/  LDSM.16.M88.4 R12, [R185] ;  /* 0x00000000b90c783b */ /* 0x000e680000000200 */
[----:B------:R-:W-:Y:S01]  /*3060*/  LDSM.16.M88.4 R100, [R182+0xb000] ;  /* 0x00b00000b664783b */ /* 0x000fe20000000200 */
[C---:B----4-:R-:W-:Y:S03]  /*3070*/  HMMA.16816.F32.BF16 R28, R8.reuse, R22, RZ ;  /* 0x00000016081c723c */ /* 0x050fe600000418ff */
[----:B------:R-:W0:Y:S05]  /*3080*/  LDGDEPBAR ;  /* 0x00000000000079af */ /* 0x000e2a0000000000 */
[C---:B------:R-:W-:Y:S08]  /*3090*/  HMMA.16816.F32.BF16 R32, R8.reuse, R20, RZ ;  /* 0x000000140820723c */ /* 0x040ff000000418ff */
[C---:B-----5:R-:W-:Y:S08]  /*30a0*/  HMMA.16816.F32.BF16 R24, R8.reuse, R16, RZ ;  /* 0x000000100818723c */ /* 0x060ff000000418ff */
[C---:B------:R-:W-:Y:S01]  /*30b0*/  HMMA.16816.F32.BF16 R20, R8.reuse, R18, RZ ;  /* 0x000000120814723c */ /* 0x040fe200000418ff */
[----:B------:R-:W2:Y:S07]  /*30c0*/  LDSM.16.M88.4 R16, [R187] ;  /* 0x00000000bb10783b */ /* 0x000eae0000000200 */
[C---:B------:R-:W-:Y:S08]  /*30d0*/  HMMA.16816.F32.BF16 R56, R8.reuse, R60, RZ ;  /* 0x0000003c0838723c */ /* 0x040ff000000418ff */
[----:B------:R-:W-:Y:S08]  /*30e0*/  HMMA.16816.F32.BF16 R60, R8, R62, RZ ;  /* 0x0000003e083c723c */ /* 0x000ff000000418ff */
[C---:B-1----:R-:W-:Y:S08]  /*30f0*/  HMMA.16816.F32.BF16 R48, R12.reuse, R44, R48 ;  /* 0x0000002c0c30723c */ /* 0x042ff00000041830 */
[C---:B------:R-:W-:Y:S01]  /*3100*/  HMMA.16816.F32.BF16 R64, R12.reuse, R42, R28 ;  /* 0x0000002a0c40723c */ /* 0x040fe2000004181c */
[----:B------:R-:W1:Y:S07]  /*3110*/  LDSM.16.M88.4 R28, [R182+0x7000] ;  /* 0x00700000b61c783b */ /* 0x000e6e0000000200 */
[C---:B------:R-:W-:Y:S01]  /*3120*/  HMMA.16816.F32.BF16 R72, R12.reuse, R46, R36 ;  /* 0x0000002e0c48723c */ /* 0x040fe20000041824 */
[----:B------:R-:W4:Y:S04]  /*3130*/  LDSM.16.M88.4 R36, [R182+0x6800] ;  /* 0x00680000b624783b */ /* 0x000f280000000200 */
[----:B------:R-:W-:Y:S03]  /*3140*/  LDSM.16.M88.4 R44, [R181] ;  /* 0x00000000b52c783b */ /* 0x000fe60000000200 */
[C---:B------:R-:W-:Y:S08]  /*3150*/  HMMA.16816.F32.BF16 R80, R12.reuse, R40, R32 ;  /* 0x000000280c50723c */ /* 0x040ff00000041820 */
[C---:B------:R-:W-:Y:S08]  /*3160*/  HMMA.16816.F32.BF16 R32, R12.reuse, R52, R24 ;  /* 0x000000340c20723c */ /* 0x040ff00000041818 */
[C---:B------:R-:W-:Y:S08]  /*3170*/  HMMA.16816.F32.BF16 R24, R12.reuse, R54, R20 ;  /* 0x000000360c18723c */ /* 0x040ff00000041814 */
[C---:B------:R-:W-:Y:S08]  /*3180*/  HMMA.16816.F32.BF16 R8, R12.reuse, R68, R56 ;  /* 0x000000440c08723c */ /* 0x040ff00000041838 */
[----:B------:R-:W-:Y:S01]  /*3190*/  HMMA.16816.F32.BF16 R20, R12, R70, R60 ;  /* 0x000000460c14723c */ /* 0x000fe2000004183c */
[----:B------:R-:W5:Y:S04]  /*31a0*/  LDSM.16.M88.4 R12, [R186] ;  /* 0x00000000ba0c783b */ /* 0x000f680000000200 */
[----:B------:R-:W-:Y:S03]  /*31b0*/  LDSM.16.M88.4 R68, [R181+0x1800] ;  /* 0x00180000b544783b */ /* 0x000fe60000000200 */
[C---:B--2---:R-:W-:Y:S08]  /*31c0*/  HMMA.16816.F32.BF16 R40, R16.reuse, R84, R48 ;  /* 0x000000541028723c */ /* 0x044ff00000041830 */
[C---:B------:R-:W-:Y:S01]  /*31d0*/  HMMA.16816.F32.BF16 R48, R16.reuse, R86, R72 ;  /* 0x000000561030723c */ /* 0x040fe20000041848 */
[----:B------:R-:W2:Y:S04]  /*31e0*/  LDSM.16.M88.4 R72, [R181+0x800] ;  /* 0x00080000b548783b */ /* 0x000ea80000000200 */
[----:B------:R-:W-:Y:S03]  /*31f0*/  LDSM.16.M88.4 R84, [R176+0x8800] ;  /* 0x00880000b054783b */ /* 0x000fe60000000200 */
[C---:B-1----:R-:W-:Y:S08]  /*3200*/  HMMA.16816.F32.BF16 R56, R16.reuse, R28, R32 ;  /* 0x0000001c1038723c */ /* 0x042ff00000041820 */
[C---:B----4-:R-:W-:Y:S01]  /*3210*/  HMMA.16816.F32.BF16 R52, R16.reuse, R36, R80 ;  /* 0x000000241034723c */ /* 0x050fe20000041850 */
[----:B------:R-:W-:Y:S07]  /*3220*/  LDSM.16.M88.4 R80, [R176+0x9000] ;  /* 0x00900000b050783b */ /* 0x000fee0000000200 */
[C---:B------:R-:W-:Y:S08]  /*3230*/  HMMA.16816.F32.BF16 R64, R16.reuse, R38, R64 ;  /* 0x000000261040723c */ /* 0x040ff00000041840 */
[C---:B------:R-:W-:Y:S08]  /*3240*/  HMMA.16816.F32.BF16 R32, R16.reuse, R30, R24 ;  /* 0x0000001e1020723c */ /* 0x040ff00000041818 */
[C---:B------:R-:W-:Y:S01]  /*3250*/  HMMA.16816.F32.BF16 R60, R16.reuse, R76, R8 ;  /* 0x0000004c103c723c */ /* 0x040fe20000041808 */
[----:B------:R-:W1:Y:S07]  /*3260*/  LDSM.16.M88.4 R8, [R184+0x2000] ;  /* 0x00200000b808783b */ /* 0x000e6e0000000200 */
[----:B------:R-:W-:Y:S01]  /*3270*/  HMMA.16816.F32.BF16 R24, R16, R78, R20 ;  /* 0x0000004e1018723c */ /* 0x000fe20000041814 */
[----:B------:R-:W4:Y:S04]  /*3280*/  LDSM.16.M88.4 R76, [R176+0x9800] ;  /* 0x00980000b04c783b */ /* 0x000f280000000200 */
[----:B------:R-:W-:Y:S03]  /*3290*/  LDSM.16.M88.4 R16, [R185+0x2000] ;  /* 0x00200000b910783b */ /* 0x000fe60000000200 */
[C---:B-----5:R-:W-:Y:S08]  /*32a0*/  HMMA.16816.F32.BF16 R20, R12.reuse, R44, R40 ;  /* 0x0000002c0c14723c */ /* 0x060ff00000041828 */
[C---:B------:R-:W-:Y:S08]  /*32b0*/  HMMA.16816.F32.BF16 R28, R12.reuse, R46, R48 ;  /* 0x0000002e0c1c723c */ /* 0x040ff00000041830 */
[C---:B--2---:R-:W-:Y:S08]  /*32c0*/  HMMA.16816.F32.BF16 R36, R12.reuse, R72, R52 ;  /* 0x000000480c24723c */ /* 0x044ff00000041834 */
[C---:B------:R-:W-:Y:S01]  /*32d0*/  HMMA.16816.F32.BF16 R44, R12.reuse, R74, R64 ;  /* 0x0000004a0c2c723c */ /* 0x040fe20000041840 */
[----:B------:R-:W-:Y:S07]  /*32e0*/  LDSM.16.M88.4 R64, [R7+0x9000] ;  /* 0x009000000740783b */ /* 0x000fee0000000200 */
[C---:B------:R-:W-:Y:S08]  /*32f0*/  HMMA.16816.F32.BF16 R56, R12.reuse, R92, R56 ;  /* 0x0000005c0c38723c */ /* 0x040ff00000041838 */
[C---:B------:R-:W-:Y:S01]  /*3300*/  HMMA.16816.F32.BF16 R40, R12.reuse, R94, R32 ;  /* 0x0000005e0c28723c */ /* 0x040fe20000041820 */
[----:B------:R-:W2:Y:S07]  /*3310*/  LDSM.16.M88.4 R92, [R7+0x8000] ;  /* 0x00800000075c783b */ /* 0x000eae0000000200 */
[C---:B------:R-:W-:Y:S08]  /*3320*/  HMMA.16816.F32.BF16 R48, R12.reuse, R68, R60 ;  /* 0x000000440c30723c */ /* 0x040ff0000004183c */
[----:B------:R-:W-:Y:S01]  /*3330*/  HMMA.16816.F32.BF16 R32, R12, R70, R24 ;  /* 0x000000460c20723c */ /* 0x000fe20000041818 */
[----:B------:R-:W5:Y:S07]  /*3340*/  LDSM.16.M88.4 R68, [R7+0x8800] ;  /* 0x008800000744783b */ /* 0x000f6e0000000200 */
[C---:B-1----:R-:W-:Y:S08]  /*3350*/  HMMA.16816.F32.BF16 R12, R8.reuse, R88, R20 ;  /* 0x00000058080c723c */ /* 0x042ff00000041814 */
[C---:B------:R-:W-:Y:S01]  /*3360*/  HMMA.16816.F32.BF16 R28, R8.reuse, R90, R28 ;  /* 0x0000005a081c723c */ /* 0x040fe2000004181c */
[----:B------:R-:W-:Y:S07]  /*3370*/  LDSM.16.M88.4 R88, [R181+0x2000] ;  /* 0x00200000b558783b */ /* 0x000fee0000000200 */
[C---:B------:R-:W-:Y:S08]  /*3380*/  HMMA.16816.F32.BF16 R24, R8.reuse, R84, R36 ;  /* 0x000000540818723c */ /* 0x040ff00000041824 */
[C---:B------:R-:W-:Y:S01]  /*3390*/  HMMA.16816.F32.BF16 R20, R8.reuse, R86, R44 ;  /* 0x000000560814723c */ /* 0x040fe2000004182c */
[----:B------:R-:W1:Y:S07]  /*33a0*/  LDSM.16.M88.4 R84, [R7+0x9800] ;  /* 0x009800000754783b */ /* 0x000e6e0000000200 */
[----:B----4-:R-:W-:Y:S01]  /*33b0*/  HMMA.16816.F32.BF16 R72, R8, R76, R48 ;  /* 0x0000004c0848723c */ /* 0x010fe20000041830 */
[----:B------:R-:W-:Y:S07]  /*33c0*/  LDSM.16.M88.4 R48, [R182+0x8000] ;  /* 0x00800000b630783b */ /* 0x000fee0000000200 */
[----:B--2---:R-:W-:Y:S01]  /*33d0*/  HMMA.16816.F32.BF16 R44, R16, R92, R12 ;  /* 0x0000005c102c723c */ /* 0x004fe2000004180c */
[----:B------:R-:W2:Y:S07]  /*33e0*/  LDSM.16.M88.4 R12, [R187+0x2000] ;  /* 0x00200000bb0c783b */ /* 0x000eae0000000200 */
[C---:B------:R-:W-:Y:S08]  /*33f0*/  HMMA.16816.F32.BF16 R52, R8.reuse, R82, R40 ;  /* 0x000000520834723c */ /* 0x040ff00000041828 */
[----:B------:R-:W-:Y:S01]  /*3400*/  HMMA.16816.F32.BF16 R60, R8, R78, R32 ;  /* 0x0000004e083c723c */ /* 0x000fe20000041820 */
[----:B------:R-:W4:Y:S07]  /*3410*/  LDSM.16.M88.4 R76, [R182+0x8800] ;  /* 0x00880000b64c783b */ /* 0x000f2e0000000200 */
[----:B------:R-:W-:Y:S01]  /*3420*/  HMMA.16816.F32.BF16 R40, R16, R94, R28 ;  /* 0x0000005e1028723c */ /* 0x000fe2000004181c */
[----:B------:R-:W3:Y:S07]  /*3430*/  LDSM.16.M88.4 R92, [R182+0x9800] ;  /* 0x00980000b65c783b */ /* 0x000eee0000000200 */
[----:B------:R-:W-:Y:S01]  /*3440*/  HMMA.16816.F32.BF16 R56, R8, R80, R56 ;  /* 0x000000500838723c */ /* 0x000fe20000041838 */
[----:B------:R-:W2:Y:S04]  /*3450*/  LDSM.16.M88.4 R80, [R182+0x9000] ;  /* 0x00900000b650783b */ /* 0x000ea80000000200 */
[----:B------:R-:W2:Y:S03]  /*3460*/  LDSM.16.M88.4 R8, [R186+0x2000] ;  /* 0x00200000ba08783b */ /* 0x000ea60000000200 */
[C---:B-----5:R-:W-:Y:S08]  /*3470*/  HMMA.16816.F32.BF16 R36, R16.reuse, R68, R24 ;  /* 0x000000441024723c */ /* 0x060ff00000041818 */
[C---:B------:R-:W-:Y:S01]  /*3480*/  HMMA.16816.F32.BF16 R32, R16.reuse, R70, R20 ;  /* 0x000000461020723c */ /* 0x040fe20000041814 */
[----:B------:R-:W-:Y:S07]  /*3490*/  LDSM.16.M88.4 R68, [R176+0xa000] ;  /* 0x00a00000b044783b */ /* 0x000fee0000000200 */
[C---:B-1----:R-:W-:Y:S01]  /*34a0*/  HMMA.16816.F32.BF16 R20, R16.reuse, R84, R72 ;  /* 0x000000541014723c */ /* 0x042fe20000041848 */
[----:B------:R-:W-:Y:S07]  /*34b0*/  LDSM.16.M88.4 R72, [R176+0xb000] ;  /* 0x00b00000b048783b */ /* 0x000fee0000000200 */
[C---:B------:R-:W-:Y:S08]  /*34c0*/  HMMA.16816.F32.BF16 R28, R16.reuse, R64, R56 ;  /* 0x00000040101c723c */ /* 0x040ff00000041838 */
[C---:B------:R-:W-:Y:S08]  /*34d0*/  HMMA.16816.F32.BF16 R24, R16.reuse, R66, R52 ;  /* 0x000000421018723c */ /* 0x040ff00000041834 */
[----:B------:R-:W-:Y:S01]  /*34e0*/  HMMA.16816.F32.BF16 R64, R16, R86, R60 ;  /* 0x000000561040723c */ /* 0x000fe2000004183c */
[----:B------:R-:W1:Y:S07]  /*34f0*/  LDSM.16.M88.4 R84, [R181+0x2800] ;  /* 0x00280000b554783b */ /* 0x000e6e0000000200 */
[C---:B--2---:R-:W-:Y:S08]  /*3500*/  HMMA.16816.F32.BF16 R16, R12.reuse, R50, R40 ;  /* 0x000000320c10723c */ /* 0x044ff00000041828 */
[C---:B------:R-:W-:Y:S01]  /*3510*/  HMMA.16816.F32.BF16 R52, R12.reuse, R48, R44 ;  /* 0x000000300c34723c */ /* 0x040fe2000004182c */
[----:B------:R-:W2:Y:S07]  /*3520*/  LDSM.16.M88.4 R44, [R181+0x3000] ;  /* 0x00300000b52c783b */ /* 0x000eae0000000200 */
[C---:B----4-:R-:W-:Y:S01]  /*3530*/  HMMA.16816.F32.BF16 R48, R12.reuse, R76, R36 ;  /* 0x0000004c0c30723c */ /* 0x050fe20000041824 */
[----:B------:R-:W4:Y:S07]  /*3540*/  LDSM.16.M88.4 R36, [R181+0x3800] ;  /* 0x00380000b524783b */ /* 0x000f2e0000000200 */
[C---:B------:R-:W-:Y:S01]  /*3550*/  HMMA.16816.F32.BF16 R60, R12.reuse, R78, R32 ;  /* 0x0000004e0c3c723c */ /* 0x040fe20000041820 */
[----:B------:R-:W-:Y:S07]  /*3560*/  LDSM.16.M88.4 R76, [R182+0xa000] ;  /* 0x00a00000b64c783b */ /* 0x000fee0000000200 */
[C---:B---3--:R-:W-:Y:S01]  /*3570*/  HMMA.16816.F32.BF16 R32, R12.reuse, R92, R20 ;  /* 0x0000005c0c20723c */ /* 0x048fe20000041814 */
[----:B------:R-:W3:Y:S07]  /*3580*/  LDSM.16.M88.4 R20, [R184+0x4000] ;  /* 0x00400000b814783b */ /* 0x000eee0000000200 */
[C---:B------:R-:W-:Y:S08]  /*3590*/  HMMA.16816.F32.BF16 R40, R12.reuse, R82, R24 ;  /* 0x000000520c28723c */ /* 0x040ff00000041818 */
[C---:B------:R-:W-:Y:S01]  /*35a0*/  HMMA.16816.F32.BF16 R24, R12.reuse, R94, R64 ;  /* 0x0000005e0c18723c */ /* 0x040fe20000041840 */
[----:B------:R-:W5:Y:S04]  /*35b0*/  LDSM.16.M88.4 R64, [R176+0xa800] ;  /* 0x00a80000b040783b */ /* 0x000f680000000200 */
[----:B------:R-:W-:Y:S03]  /*35c0*/  LDSM.16.M88.4 R92, [R7+0xa000] ;  /* 0x00a00000075c783b */ /* 0x000fe60000000200 */
[----:B------:R-:W-:Y:S08]  /*35d0*/  HMMA.16816.F32.BF16 R56, R12, R80, R28 ;  /* 0x000000500c38723c */ /* 0x000ff0000004181c */
[C---:B------:R-:W-:Y:S01]  /*35e0*/  HMMA.16816.F32.BF16 R28, R8.reuse, R90, R16 ;  /* 0x0000005a081c723c */ /* 0x040fe20000041810 */
[----:B------:R-:W3:Y:S07]  /*35f0*/  LDSM.16.M88.4 R16, [R185+0x4000] ;  /* 0x00400000b910783b */ /* 0x000eee0000000200 */
[C---:B------:R-:W-:Y:S08]  /*3600*/  HMMA.16816.F32.BF16 R12, R8.reuse, R88, R52 ;  /* 0x00000058080c723c */ /* 0x040ff00000041834 */
[C---:B-1----:R-:W-:Y:S08]  /*3610*/  HMMA.16816.F32.BF16 R48, R8.reuse, R84, R48 ;  /* 0x000000540830723c */ /* 0x042ff00000041830 */
[C---:B------:R-:W-:Y:S01]  /*3620*/  HMMA.16816.F32.BF16 R52, R8.reuse, R86, R60 ;  /* 0x000000560834723c */ /* 0x040fe2000004183c */
[----:B------:R-:W-:Y:S07]  /*3630*/  LDSM.16.M88.4 R84, [R182+0xa800] ;  /* 0x00a80000b654783b */ /* 0x000fee0000000200 */
[C---:B--2---:R-:W-:Y:S08]  /*3640*/  HMMA.16816.F32.BF16 R56, R8.reuse, R44, R56 ;  /* 0x0000002c0838723c */ /* 0x044ff00000041838 */
[C---:B------:R-:W-:Y:S08]  /*3650*/  HMMA.16816.F32.BF16 R60, R8.reuse, R46, R40 ;  /* 0x0000002e083c723c */ /* 0x040ff00000041828 */
[C---:B----4-:R-:W-:Y:S08]  /*3660*/  HMMA.16816.F32.BF16 R88, R8.reuse, R36, R32 ;  /* 0x000000240858723c */ /* 0x050ff00000041820 */
[----:B------:R-:W-:Y:S01]  /*3670*/  HMMA.16816.F32.BF16 R80, R8, R38, R24 ;  /* 0x000000260850723c */ /* 0x000fe20000041818 */
[----:B------:R-:W1:Y:S07]  /*3680*/  LDSM.16.M88.4 R36, [R7+0xa800] ;  /* 0x00a800000724783b */ /* 0x000e6e0000000200 */
[C---:B---3--:R-:W-:Y:S01]  /*3690*/  HMMA.16816.F32.BF16 R8, R20.reuse, R70, R28 ;  /* 0x000000461408723c */ /* 0x048fe2000004181c */
[----:B------:R-:W2:Y:S07]  /*36a0*/  LDSM.16.M88.4 R28, [R176+0xb800] ;  /* 0x00b80000b01c783b */ /* 0x000eae0000000200 */
[C---:B------:R-:W-:Y:S01]  /*36b0*/  HMMA.16816.F32.BF16 R24, R20.reuse, R68, R12 ;  /* 0x000000441418723c */ /* 0x040fe2000004180c */
[----:B------:R-:W3:Y:S07]  /*36c0*/  LDSM.16.M88.4 R12, [R187+0x4000] ;  /* 0x00400000bb0c783b */ /* 0x000eee0000000200 */
[C---:B-----5:R-:W-:Y:S01]  /*36d0*/  HMMA.16816.F32.BF16 R32, R20.reuse, R64, R48 ;  /* 0x000000401420723c */ /* 0x060fe20000041830 */
[----:B------:R-:W4:Y:S07]  /*36e0*/  LDSM.16.M88.4 R48, [R7+0xb000] ;  /* 0x00b000000730783b */ /* 0x000f2e0000000200 */
[----:B------:R-:W-:Y:S08]  /*36f0*/  HMMA.16816.F32.BF16 R40, R20, R66, R52 ;  /* 0x000000421428723c */ /* 0x000ff00000041834 */
[----:B------:R-:W-:Y:S01]  /*3700*/  HMMA.16816.F32.BF16 R52, R16, R94, R8 ;  /* 0x0000005e1034723c */ /* 0x000fe20000041808 */
[----:B------:R-:W-:Y:S07]  /*3710*/  LDSM.16.M88.4 R8, [R186+0x4000] ;  /* 0x00400000ba08783b */ /* 0x000fee0000000200 */
[C---:B------:R-:W-:Y:S08]  /*3720*/  HMMA.16816.F32.BF16 R44, R20.reuse, R72, R56 ;  /* 0x00000048142c723c */ /* 0x040ff00000041838 */
[----:B------:R-:W-:Y:S01]  /*3730*/  HMMA.16816.F32.BF16 R60, R20, R74, R60 ;  /* 0x0000004a143c723c */ /* 0x000fe2000004183c */
[----:B------:R5:W3:Y:S07]  /*3740*/  LDSM.16.M88.4 R72, [R7+0xb800] ;  /* 0x00b800000748783b */ /* 0x000aee0000000200 */
[C---:B------:R-:W-:Y:S01]  /*3750*/  HMMA.16816.F32.BF16 R56, R16.reuse, R92, R24 ;  /* 0x0000005c1038723c */ /* 0x040fe20000041818 */
[----:B------:R-:W4:Y:S07]  /*3760*/  LDSM.16.M88.4 R92, [R181+0x4000] ;  /* 0x00400000b55c783b */ /* 0x000f2e0000000200 */
[----:B-1----:R-:W-:Y:S08]  /*3770*/  HMMA.16816.F32.BF16 R32, R16, R36, R32 ;  /* 0x000000241020723c */ /* 0x002ff00000041820 */
[----:B--2---:R-:W-:Y:S01]  /*3780*/  HMMA.16816.F32.BF16 R64, R20, R28, R88 ;  /* 0x0000001c1440723c */ /* 0x004fe20000041858 */
[----:B-----5:R-:W-:-:S07]  /*3790*/  IADD3 R7, R0, 0x1, RZ ;  /* 0x0000000100077810 */ /* 0x020fce0007ffe0ff */
[----:B------:R-:W-:Y:S08]  /*37a0*/  HMMA.16816.F32.BF16 R68, R20, R30, R80 ;  /* 0x0000001e1444723c */ /* 0x000ff00000041850 */
[----:B------:R-:W-:Y:S08]  /*37b0*/  HMMA.16816.F32.BF16 R28, R16, R38, R40 ;  /* 0x00000026101c723c */ /* 0x000ff00000041828 */
[----:B---3--:R-:W-:Y:S01]  /*37c0*/  HMMA.16816.F32.BF16 R36, R12, R78, R52 ;  /* 0x0000004e0c24723c */ /* 0x008fe20000041834 */
[----:B------:R-:W1:Y:S07]  /*37d0*/  LDSM.16.M88.4 R52, [R181+0x4800] ;  /* 0x00480000b534783b */ /* 0x000e6e0000000200 */
[C---:B----4-:R-:W-:Y:S08]  /*37e0*/  HMMA.16816.F32.BF16 R24, R16.reuse, R48, R44 ;  /* 0x000000301018723c */ /* 0x050ff0000004182c */
[----:B------:R-:W-:Y:S08]  /*37f0*/  HMMA.16816.F32.BF16 R40, R16, R50, R60 ;  /* 0x000000321028723c */ /* 0x000ff0000004183c */
[C---:B------:R-:W-:Y:S01]  /*3800*/  HMMA.16816.F32.BF16 R20, R12.reuse, R76, R56 ;  /* 0x0000004c0c14723c */ /* 0x040fe20000041838 */
[----:B------:R-:W2:Y:S07]  /*3810*/  LDSM.16.M88.4 R76, [R182+0xb800] ;  /* 0x00b80000b64c783b */ /* 0x000eae0000000200 */
[----:B------:R-:W-:Y:S08]  /*3820*/  HMMA.16816.F32.BF16 R32, R12, R84, R32 ;  /* 0x000000540c20723c */ /* 0x000ff00000041820 */
[C---:B------:R-:W-:Y:S08]  /*3830*/  HMMA.16816.F32.BF16 R44, R16.reuse, R72, R64 ;  /* 0x00000048102c723c */ /* 0x040ff00000041840 */
[----:B------:R-:W-:Y:S01]  /*3840*/  HMMA.16816.F32.BF16 R72, R16, R74, R68 ;  /* 0x0000004a1048723c */ /* 0x000fe20000041844 */
[----:B------:R-:W3:Y:S07]  /*3850*/  I2F R16, R7 ;  /* 0x0000000700107306 */ /* 0x000eee0000201400 */
[----:B------:R-:W-:Y:S01]  /*3860*/  HMMA.16816.F32.BF16 R64, R12, R100, R24 ;  /* 0x000000640c40723c */ /* 0x000fe20000041818 */
[----:B------:R4:W5:Y:S07]  /*3870*/  I2F R18, R3 ;  /* 0x0000000300127306 */ /* 0x00096e0000201400 */
[----:B------:R-:W-:Y:S07]  /*3880*/  HMMA.16816.F32.BF16 R68, R8, R92, R20 ;  /* 0x0000005c0844723c */ /* 0x000fee0000041814 */
[----:B------:R-:W-:Y:S01]  /*3890*/  IMNMX R20, R2, R97, PT ;  /* 0x0000006102147217 */ /* 0x000fe20003800200 */
[----:B------:R-:W-:Y:S01]  /*38a0*/  HMMA.16816.F32.BF16 R56, R12, R102, R40 ;  /* 0x000000660c38723c */ /* 0x000fe20000041828 */
[----:B------:R-:W2:Y:S01]  /*38b0*/  LDSM.16.M88.4 R40, [R181+0x5000] ;  /* 0x00500000b528783b */ /* 0x000ea20000000200 */
[----:B------:R-:W-:-:S02]  /*38c0*/  IADD3 R2, R0, 0x9, RZ ;  /* 0x0000000900027810 */ /* 0x000fc40007ffe0ff */
[----:B------:R-:W-:Y:S02]  /*38d0*/  IMNMX R21, R98, R97, PT ;  /* 0x0000006162157217 */ /* 0x000fe40003800200 */
[----:B------:R1:W1:Y:S01]  /*38e0*/  I2F R19, R2 ;  /* 0x0000000200137306 */ /* 0x0002620000201400 */
[CC--:B------:R-:W-:Y:S01]  /*38f0*/  ISETP.GE.AND P0, PT, R3.reuse, R20.reuse, PT ;  /* 0x000000140300720c */ /* 0x0c0fe20003f06270 */
[----:B------:R-:W-:Y:S01]  /*3900*/  HMMA.16816.F32.BF16 R24, R8, R94, R36 ;  /* 0x0000005e0818723c */ /* 0x000fe20000041824 */
[-C--:B------:R-:W-:Y:S02]  /*3910*/  ISETP.GE.AND P3, PT, R3, R21.reuse, PT ;  /* 0x000000150300720c */ /* 0x080fe40003f66270 */
[----:B----4-:R-:W-:Y:S02]  /*3920*/  IADD3 R3, R0, 0x10, RZ ;  /* 0x0000001000037810 */ /* 0x010fe40007ffe0ff */
[C---:B------:R-:W-:Y:S02]  /*3930*/  ISETP.GE.AND P6, PT, R7.reuse, R21, PT ;  /* 0x000000150700720c */ /* 0x040fe40003fc6270 */
[----:B------:R4:W-:Y:S01]  /*3940*/  I2F R22, R3 ;  /* 0x0000000300167306 */ /* 0x0009e20000201400 */
[----:B------:R-:W-:Y:S01]  /*3950*/  HMMA.16816.F32.BF16 R48, R12, R86, R28 ;  /* 0x000000560c30723c */ /* 0x000fe2000004181c */
[-C--:B------:R-:W-:Y:S01]  /*3960*/  ISETP.GE.AND P2, PT, R7, R20.reuse, PT ;  /* 0x000000140700720c */ /* 0x080fe20003f46270 */
[----:B---3--:R-:W-:Y:S01]  /*3970*/  FFMA.FTZ R17, R16, R189, R69 ;  /* 0x000000bd10117223 */ /* 0x008fe20000010045 */
[----:B------:R-:W-:Y:S01]  /*3980*/  ISETP.GE.AND P4, PT, R2, R21, PT ;  /* 0x000000150200720c */ /* 0x000fe20003f86270 */
[----:B------:R-:W-:Y:S01]  /*3990*/  FFMA.FTZ R7, R16, R189, R71 ;  /* 0x000000bd10077223 */ /* 0x000fe20000010047 */
[----:B------:R-:W-:-:S02]  /*39a0*/  ISETP.GE.AND P5, PT, R2, R20, PT ;  /* 0x000000140200720c */ /* 0x000fc40003fa6270 */
[----:B-1----:R-:W-:Y:S01]  /*39b0*/  IADD3 R2, R0, 0x11, RZ ;  /* 0x0000001100027810 */ /* 0x002fe20007ffe0ff */
[----:B------:R-:W-:Y:S01]  /*39c0*/  HMMA.16816.F32.BF16 R28, R8, R52, R32 ;  /* 0x00000034081c723c */ /* 0x000fe20000041820 */
[----:B------:R-:W-:Y:S02]  /*39d0*/  FSEL R69, R17, -INF , !P6 ;  /* 0xff80000011457808 */ /* 0x000fe40007000000 */
[C---:B------:R-:W-:Y:S01]  /*39e0*/  ISETP.GE.AND P1, PT, R3.reuse, R21, PT ;  /* 0x000000150300720c */ /* 0x040fe20003f26270 */
[----:B------:R-:W1:Y:S01]  /*39f0*/  I2F R33, R2 ;  /* 0x0000000200217306 */ /* 0x000e620000201400 */
[----:B------:R-:W-:Y:S02]  /*3a00*/  ISETP.GE.AND P6, PT, R3, R20, PT ;  /* 0x000000140300720c */ /* 0x000fe40003fc6270 */
[----:B------:R-:W-:Y:S01]  /*3a10*/  FSEL R53, R7, -INF , !P2 ;  /* 0xff80000007357808 */ /* 0x000fe20005000000 */
[CC--:B-----5:R-:W-:Y:S01]  /*3a20*/  FFMA.FTZ R16, R18.reuse, R189.reuse, R24 ;  /* 0x000000bd12107223 */ /* 0x0e0fe20000010018 */
[----:B--2---:R-:W-:Y:S01]  /*3a30*/  HMMA.16816.F32.BF16 R60, R12, R76, R44 ;  /* 0x0000004c0c3c723c */ /* 0x004fe2000004182c */
[----:B------:R-:W2:Y:S01]  /*3a40*/  LDSM.16.M88.4 R44, [R181+0x5800] ;  /* 0x00580000b52c783b */ /* 0x000ea20000000200 */
[-C--:B------:R-:W-:Y:S01]  /*3a50*/  FFMA.FTZ R7, R18, R189.reuse, R26 ;  /* 0x000000bd12077223 */ /* 0x080fe2000001001a */
[----:B----4-:R-:W-:Y:S01]  /*3a60*/  IADD3 R3, R0, 0x18, RZ ;  /* 0x0000001800037810 */ /* 0x010fe20007ffe0ff */
[CC--:B------:R-:W-:Y:S01]  /*3a70*/  FFMA.FTZ R17, R19.reuse, R189.reuse, R27 ;  /* 0x000000bd13117223 */ /* 0x0c0fe2000001001b */
[----:B------:R-:W-:Y:S01]  /*3a80*/  FSEL R71, R16, -INF , !P3 ;  /* 0xff80000010477808 */ /* 0x000fe20005800000 */
[----:B------:R-:W-:Y:S01]  /*3a90*/  FFMA.FTZ R16, R19, R189, R25 ;  /* 0x000000bd13107223 */ /* 0x000fe20000010019 */
[----:B------:R-:W-:Y:S01]  /*3aa0*/  FSEL R52, R7, -INF , !P0 ;  /* 0xff80000007347808 */ /* 0x000fe20004000000 */
[----:B------:R-:W-:Y:S01]  /*3ab0*/  HMMA.16816.F32.BF16 R36, R8, R54, R48 ;  /* 0x000000360824723c */ /* 0x000fe20000041830 */
[----:B------:R3:W4:Y:S01]  /*3ac0*/  I2F R32, R3 ;  /* 0x0000000300207306 */ /* 0x0007220000201400 */
[----:B------:R-:W-:Y:S01]  /*3ad0*/  ISETP.GE.AND P0, PT, R3, R21, PT ;  /* 0x000000150300720c */ /* 0x000fe20003f06270 */
[----:B------:R-:W-:-:S04]  /*3ae0*/  DEPBAR.LE SB0, 0x0 ;  /* 0x000080000000791a */ /* 0x000fc80000000000 */
[----:B------:R-:W-:Y:S01]  /*3af0*/  FSEL R54, R16, -INF , !P4 ;  /* 0xff80000010367808 */ /* 0x000fe20006000000 */
[----:B------:R-:W-:Y:S01]  /*3b00*/  HMMA.16816.F32.BF16 R48, R12, R78, R72 ;  /* 0x0000004e0c30723c */ /* 0x000fe20000041848 */
[-C--:B------:R-:W-:Y:S01]  /*3b10*/  ISETP.GE.AND P4, PT, R3, R20.reuse, PT ;  /* 0x000000140300720c */ /* 0x080fe20003f86270 */
[----:B-1----:R-:W-:Y:S01]  /*3b20*/  FFMA.FTZ R7, R33, R189, R29 ;  /* 0x000000bd21077223 */ /* 0x002fe2000001001d */
[----:B------:R-:W-:Y:S01]  /*3b30*/  BAR.SYNC.DEFER_BLOCKING 0x0 ;  /* 0x0000000000007b1d */ /* 0x000fe20000010000 */
[C---:B------:R-:W-:Y:S02]  /*3b40*/  ISETP.GE.AND P2, PT, R2.reuse, R21, PT ;  /* 0x000000150200720c */ /* 0x040fe40003f46270 */
[----:B------:R-:W-:Y:S02]  /*3b50*/  ISETP.GE.AND P3, PT, R2, R20, PT ;  /* 0x000000140200720c */ /* 0x000fe40003f66270 */
[----:B------:R-:W-:Y:S01]  /*3b60*/  IADD3 R2, R0, 0x19, RZ ;  /* 0x0000001900027810 */ /* 0x000fe20007ffe0ff */
[----:B---3--:R-:W-:Y:S01]  /*3b70*/  FFMA.FTZ R3, R22, R189, R28 ;  /* 0x000000bd16037223 */ /* 0x008fe2000001001c */
[----:B------:R-:W-:Y:S01]  /*3b80*/  FSEL R35, R17, -INF , !P5 ;  /* 0xff80000011237808 */ /* 0x000fe20006800000 */
[----:B------:R-:W-:Y:S01]  /*3b90*/  HMMA.16816.F32.BF16 R24, R8, R42, R56 ;  /* 0x0000002a0818723c */ /* 0x000fe20000041838 */
[----:B------:R1:W3:Y:S01]  /*3ba0*/  I2F R23, R2 ;  /* 0x0000000200177306 */ /* 0x0002e20000201400 */
[----:B------:R-:W-:-:S02]  /*3bb0*/  ISETP.GE.AND P5, PT, R2, R21, PT ;  /* 0x000000150200720c */ /* 0x000fc40003fa6270 */
[----:B------:R-:W-:Y:S01]  /*3bc0*/  FSEL R72, R3, -INF , !P1 ;  /* 0xff80000003487808 */ /* 0x000fe20004800000 */
[-C--:B------:R-:W-:Y:S01]  /*3bd0*/  FFMA.FTZ R3, R22, R189.reuse, R30 ;  /* 0x000000bd16037223 */ /* 0x080fe2000001001e */
[----:B------:R-:W-:Y:S01]  /*3be0*/  ISETP.GE.AND P1, PT, R2, R20, PT ;  /* 0x000000140200720c */ /* 0x000fe20003f26270 */
[-C--:B----4-:R-:W-:Y:S01]  /*3bf0*/  FFMA.FTZ R12, R32, R189.reuse, R36 ;  /* 0x000000bd200c7223 */ /* 0x090fe20000010024 */
[C---:B------:R-:W-:Y:S01]  /*3c00*/  HMMA.16816.F32.BF16 R16, R8.reuse, R40, R64 ;  /* 0x000000280810723c */ /* 0x040fe20000041840 */
[----:B------:R-:W-:Y:S02]  /*3c10*/  IADD3 R13, R0, 0x21, RZ ;  /* 0x00000021000d7810 */ /* 0x000fe40007ffe0ff */
[----:B------:R-:W-:Y:S01]  /*3c20*/  FSEL R34, R3, -INF , !P6 ;  /* 0xff80000003227808 */ /* 0x000fe20007000000 */
[-C--:B------:R-:W-:Y:S01]  /*3c30*/  FFMA.FTZ R3, R33, R189.reuse, R31 ;  /* 0x000000bd21037223 */ /* 0x080fe2000001001f */
[----:B------:R-:W-:Y:S01]  /*3c40*/  FSEL R55, R7, -INF , !P2 ;  /* 0xff80000007377808 */ /* 0x000fe20005000000 */
[----:B------:R-:W-:Y:S01]  /*3c50*/  FFMA.FTZ R7, R32, R189, R38 ;  /* 0x000000bd20077223 */ /* 0x000fe20000010026 */
[----:B------:R-:W4:Y:S01]  /*3c60*/  I2F R14, R13 ;  /* 0x0000000d000e7306 */ /* 0x000f220000201400 */
[----:B------:R-:W-:Y:S01]  /*3c70*/  FSEL R36, R12, -INF , !P0 ;  /* 0xff8000000c247808 */ /* 0x000fe20004000000 */
[----:B--2---:R-:W-:Y:S01]  /*3c80*/  HMMA.16816.F32.BF16 R28, R8, R44, R60 ;  /* 0x0000002c081c723c */ /* 0x004fe2000004183c */
[----:B-1----:R-:W-:-:S02]  /*3c90*/  IADD3 R2, R0, 0x20, RZ ;  /* 0x0000002000027810 */ /* 0x002fc40007ffe0ff */
[----:B------:R-:W-:Y:S01]  /*3ca0*/  FSEL R32, R3, -INF , !P3 ;  /* 0xff80000003207808 */ /* 0x000fe20005800000 */
[----:B---3--:R-:W-:Y:S01]  /*3cb0*/  FFMA.FTZ R3, R23, R189, R37 ;  /* 0x000000bd17037223 */ /* 0x008fe20000010025 */
[C---:B------:R-:W-:Y:S01]  /*3cc0*/  ISETP.GE.AND P6, PT, R2.reuse, R21, PT ;  /* 0x000000150200720c */ /* 0x040fe20003fc6270 */
[----:B------:R-:W1:Y:S01]  /*3cd0*/  I2F R15, R2 ;  /* 0x00000002000f7306 */ /* 0x000e620000201400 */
[-C--:B------:R-:W-:Y:S02]  /*3ce0*/  ISETP.GE.AND P2, PT, R2, R20.reuse, PT ;  /* 0x000000140200720c */ /* 0x080fe40003f46270 */
[----:B------:R-:W-:Y:S02]  /*3cf0*/  FSEL R33, R7, -INF , !P4 ;  /* 0xff80000007217808 */ /* 0x000fe40006000000 */
[----:B------:R-:W-:Y:S01]  /*3d00*/  FSEL R37, R3, -INF , !P5 ;  /* 0xff80000003257808 */ /* 0x000fe20006800000 */
[----:B------:R-:W-:Y:S01]  /*3d10*/  FFMA.FTZ R3, R23, R189, R39 ;  /* 0x000000bd17037223 */ /* 0x000fe20000010027 */
[C---:B------:R-:W-:Y:S01]  /*3d20*/  ISETP.GE.AND P3, PT, R13.reuse, R21, PT ;  /* 0x000000150d00720c */ /* 0x040fe20003f66270 */
[----:B------:R-:W-:Y:S01]  /*3d30*/  I2F R23, R0 ;  /* 0x0000000000177306 */ /* 0x000fe20000201400 */
[----:B------:R-:W-:Y:S01]  /*3d40*/  ISETP.GE.AND P0, PT, R13, R20, PT ;  /* 0x000000140d00720c */ /* 0x000fe20003f06270 */
[CC--:B----4-:R-:W-:Y:S01]  /*3d50*/  FFMA.FTZ R13, R14.reuse, R189.reuse, R17 ;  /* 0x000000bd0e0d7223 */ /* 0x0d0fe20000010011 */
[----:B------:R-:W-:Y:S01]  /*3d60*/  FSEL R41, R3, -INF , !P1 ;  /* 0xff80000003297808 */ /* 0x000fe20004800000 */
[----:B------:R-:W-:Y:S01]  /*3d70*/  FFMA.FTZ R14, R14, R189, R19 ;  /* 0x000000bd0e0e7223 */ /* 0x000fe20000010013 */
[----:B------:R-:W-:-:S02]  /*3d80*/  IADD3 R3, R0, 0x31, RZ ;  /* 0x0000003100037810 */ /* 0x000fc40007ffe0ff */
[----:B------:R-:W-:Y:S01]  /*3d90*/  FSEL R137, R13, -INF , !P3 ;  /* 0xff8000000d897808 */ /* 0x000fe20005800000 */
[CC--:B-1----:R-:W-:Y:S01]  /*3da0*/  FFMA.FTZ R7, R15.reuse, R189.reuse, R16 ;  /* 0x000000bd0f077223 */ /* 0x0c2fe20000010010 */
[----:B------:R-:W-:Y:S01]  /*3db0*/  IADD3 R2, R0, 0x28, RZ ;  /* 0x0000002800027810 */ /* 0x000fe20007ffe0ff */
[----:B------:R-:W-:Y:S01]  /*3dc0*/  FFMA.FTZ R12, R15, R189, R18 ;  /* 0x000000bd0f0c7223 */ /* 0x000fe20000010012 */
[----:B------:R-:W-:Y:S01]  /*3dd0*/  I2F R19, R3 ;  /* 0x0000000300137306 */ /* 0x000fe20000201400 */
[----:B------:R-:W-:Y:S02]  /*3de0*/  FSEL R126, R14, -INF , !P0 ;  /* 0xff8000000e7e7808 */ /* 0x000fe40004000000 */
[CC--:B------:R-:W-:Y:S02]  /*3df0*/  ISETP.GE.AND P4, PT, R2.reuse, R21.reuse, PT ;  /* 0x000000150200720c */ /* 0x0c0fe40003f86270 */
[----:B------:R-:W-:Y:S02]  /*3e00*/  ISETP.GE.AND P5, PT, R2, R20, PT ;  /* 0x000000140200720c */ /* 0x000fe40003fa6270 */
[----:B------:R-:W-:Y:S01]  /*3e10*/  FSEL R139, R7, -INF , !P6 ;  /* 0xff800000078b7808 */ /* 0x000fe20007000000 */
[----:B------:R1:W2:Y:S01]  /*3e20*/  I2F R22, R2 ;  /* 0x0000000200167306 */ /* 0x0002a20000201400 */
[----:B------:R-:W-:-:S02]  /*3e30*/  ISETP.GE.AND P0, PT, R3, R21, PT ;  /* 0x000000150300720c */ /* 0x000fc40003f06270 */
[----:B------:R-:W-:Y:S02]  /*3e40*/  FSEL R128, R12, -INF , !P2 ;  /* 0xff8000000c807808 */ /* 0x000fe40005000000 */
[----:B------:R-:W-:Y:S01]  /*3e50*/  HMMA.16816.F32.BF16 R12, R8, R46, R48 ;  /* 0x0000002e080c723c */ /* 0x000fe20000041830 */
[----:B-1----:R-:W-:Y:S01]  /*3e60*/  IADD3 R2, R0, 0x29, RZ ;  /* 0x0000002900027810 */ /* 0x002fe20007ffe0ff */
[CC--:B--2---:R-:W-:Y:S02]  /*3e70*/  FFMA.FTZ R7, R22.reuse, R189.reuse, R24 ;  /* 0x000000bd16077223 */ /* 0x0c4fe40000010018 */
[----:B------:R-:W-:Y:S01]  /*3e80*/  FFMA.FTZ R16, R22, R189, R26 ;  /* 0x000000bd16107223 */ /* 0x000fe2000001001a */
[----:B------:R1:W2:Y:S01]  /*3e90*/  I2F R18, R2 ;  /* 0x0000000200127306 */ /* 0x0002a20000201400 */
[C---:B------:R-:W-:Y:S02]  /*3ea0*/  ISETP.GE.AND P1, PT, R2.reuse, R21, PT ;  /* 0x000000150200720c */ /* 0x040fe40003f26270 */
[----:B------:R-:W-:-:S02]  /*3eb0*/  ISETP.GE.AND P6, PT, R2, R20, PT ;  /* 0x000000140200720c */ /* 0x000fc40003fc6270 */
[----:B------:R-:W-:Y:S02]  /*3ec0*/  FSEL R138, R7, -INF , !P4 ;  /* 0xff800000078a7808 */ /* 0x000fe40006000000 */
[----:B------:R-:W-:Y:S02]  /*3ed0*/  ISETP.GE.AND P4, PT, R3, R20, PT ;  /* 0x000000140300720c */ /* 0x000fe40003f86270 */
[----:B------:R-:W-:Y:S02]  /*3ee0*/  FSEL R121, R16, -INF , !P5 ;  /* 0xff80000010797808 */ /* 0x000fe40006800000 */
[----:B-1----:R-:W-:Y:S01]  /*3ef0*/  IADD3 R2, R0, 0x30, RZ ;  /* 0x0000003000027810 */ /* 0x002fe20007ffe0ff */
[CC--:B--2---:R-:W-:Y:S02]  /*3f00*/  FFMA.FTZ R3, R18.reuse, R189.reuse, R25 ;  /* 0x000000bd12037223 */ /* 0x0c4fe40000010019 */
[----:B------:R-:W-:Y:S01]  /*3f10*/  FFMA.FTZ R8, R18, R189, R27 ;  /* 0x000000bd12087223 */ /* 0x000fe2000001001b */
[----:B------:R1:W2:Y:S01]  /*3f20*/  I2F R17, R2 ;  /* 0x0000000200117306 */ /* 0x0002a20000201400 */
[----:B------:R-:W-:-:S02]  /*3f30*/  ISETP.GE.AND P2, PT, R2, R21, PT ;  /* 0x000000150200720c */ /* 0x000fc40003f46270 */
[-C--:B------:R-:W-:Y:S02]  /*3f40*/  ISETP.GE.AND P3, PT, R2, R20.reuse, PT ;  /* 0x000000140200720c */ /* 0x080fe40003f66270 */
[----:B------:R-:W-:Y:S02]  /*3f50*/  FSEL R131, R3, -INF , !P1 ;  /* 0xff80000003837808 */ /* 0x000fe40004800000 */
[----:B------:R-:W-:Y:S02]  /*3f60*/  FSEL R117, R8, -INF , !P6 ;  /* 0xff80000008757808 */ /* 0x000fe40007000000 */
[C---:B------:R-:W-:Y:S02]  /*3f70*/  ISETP.GE.AND P6, PT, R0.reuse, R21, PT ;  /* 0x000000150000720c */ /* 0x040fe40003fc6270 */
[----:B-1----:R-:W-:Y:S01]  /*3f80*/  IADD3 R2, R0, 0x38, RZ ;  /* 0x0000003800027810 */ /* 0x002fe20007ffe0ff */
[CC--:B--2---:R-:W-:Y:S02]  /*3f90*/  FFMA.FTZ R3, R17.reuse, R189.reuse, R30 ;  /* 0x000000bd11037223 */ /* 0x0c4fe4000001001e */
[----:B------:R-:W-:Y:S01]  /*3fa0*/  FFMA.FTZ R7, R17, R189, R28 ;  /* 0x000000bd11077223 */ /* 0x000fe2000001001c */
[C---:B------:R-:W-:Y:S01]  /*3fb0*/  ISETP.GE.AND P5, PT, R2.reuse, R21, PT ;  /* 0x000000150200720c */ /* 0x040fe20003fa6270 */
[----:B------:R1:W2:Y:S01]  /*3fc0*/  I2F R10, R2 ;  /* 0x00000002000a7306 */ /* 0x0002a20000201400 */
[----:B------:R-:W-:-:S02]  /*3fd0*/  ISETP.GE.AND P1, PT, R2, R20, PT ;  /* 0x000000140200720c */ /* 0x000fc40003f26270 */
[----:B------:R-:W-:Y:S01]  /*3fe0*/  FSEL R118, R3, -INF , !P3 ;  /* 0xff80000003767808 */ /* 0x000fe20005800000 */
[-C--:B------:R-:W-:Y:S01]  /*3ff0*/  FFMA.FTZ R3, R19, R189.reuse, R31 ;  /* 0x000000bd13037223 */ /* 0x080fe2000001001f */
[----:B------:R-:W-:Y:S01]  /*4000*/  FSEL R136, R7, -INF , !P2 ;  /* 0xff80000007887808 */ /* 0x000fe20005000000 */
[----:B------:R-:W-:Y:S01]  /*4010*/  FFMA.FTZ R7, R23, R189, R70 ;  /* 0x000000bd17077223 */ /* 0x000fe20000010046 */
[----:B------:R-:W-:Y:S02]  /*4020*/  ISETP.GE.AND P2, PT, R0, R20, PT ;  /* 0x000000140000720c */ /* 0x000fe40003f46270 */
[----:B------:R-:W-:Y:S02]  /*4030*/  FSEL R112, R3, -INF , !P4 ;  /* 0xff80000003707808 */ /* 0x000fe40006000000 */
[----:B------:R-:W-:Y:S02]  /*4040*/  ISETP.GE.AND P4, PT, R116, 0x2, PT ;  /* 0x000000027400780c */ /* 0x000fe40003f86270 */
[----:B------:R-:W-:-:S02]  /*4050*/  FSEL R18, R7, -INF , !P2 ;  /* 0xff80000007127808 */ /* 0x000fc40005000000 */
[----:B-1----:R-:W-:Y:S01]  /*4060*/  IADD3 R2, R0, 0x39, RZ ;  /* 0x0000003900027810 */ /* 0x002fe20007ffe0ff */
[-C--:B------:R-:W-:Y:S02]  /*4070*/  FFMA.FTZ R0, R19, R189.reuse, R29 ;  /* 0x000000bd13007223 */ /* 0x080fe4000001001d */
[----:B--2---:R-:W-:Y:S01]  /*4080*/  FFMA.FTZ R9, R10, R189, R12 ;  /* 0x000000bd0a097223 */ /* 0x004fe2000001000c */
[----:B------:R1:W2:Y:S01]  /*4090*/  I2F R11, R2 ;  /* 0x00000002000b7306 */ /* 0x0002a20000201400 */
[----:B------:R-:W-:Y:S02]  /*40a0*/  ISETP.GE.AND P3, PT, R2, R21, PT ;  /* 0x000000150200720c */ /* 0x000fe40003f66270 */
[----:B------:R-:W-:Y:S02]  /*40b0*/  FSEL R130, R0, -INF , !P0 ;  /* 0xff80000000827808 */ /* 0x000fe40004000000 */
[----:B------:R-:W-:Y:S02]  /*40c0*/  ISETP.GE.AND P0, PT, R2, R20, PT ;  /* 0x000000140200720c */ /* 0x000fe40003f06270 */
[----:B------:R-:W-:Y:S01]  /*40d0*/  FSEL R127, R9, -INF , !P5 ;  /* 0xff800000097f7808 */ /* 0x000fe20006800000 */
[----:B-1----:R-:W-:-:S02]  /*40e0*/  FFMA.FTZ R2, R10, R189, R14 ;  /* 0x000000bd0a027223 */ /* 0x002fc4000001000e */
[-C--:B------:R-:W-:Y:S02]  /*40f0*/  FFMA.FTZ R10, R23, R189.reuse, R68 ;  /* 0x000000bd170a7223 */ /* 0x080fe40000010044 */
[CC--:B--2---:R-:W-:Y:S01]  /*4100*/  FFMA.FTZ R8, R11.reuse, R189.reuse, R13 ;  /* 0x000000bd0b087223 */ /* 0x0c4fe2000001000d */
[----:B------:R-:W-:Y:S01]  /*4110*/  FSEL R113, R2, -INF , !P1 ;  /* 0xff80000002717808 */ /* 0x000fe20004800000 */
[----:B------:R-:W-:Y:S01]  /*4120*/  FFMA.FTZ R0, R11, R189, R15 ;  /* 0x000000bd0b007223 */ /* 0x000fe2000001000f */
[----:B------:R-:W-:Y:S02]  /*4130*/  FSEL R19, R10, -INF , !P6 ;  /* 0xff8000000a137808 */ /* 0x000fe40007000000 */
[----:B------:R-:W-:Y:S02]  /*4140*/  FSEL R125, R8, -INF , !P3 ;  /* 0xff800000087d7808 */ /* 0x000fe40005800000 */
[----:B------:R-:W-:Y:S01]  /*4150*/  FSEL R124, R0, -INF , !P0 ;  /* 0xff800000007c7808 */ /* 0x000fe20004000000 */
[----:B------:R-:W-:Y:S05]  /*4160*/  @!P4 BRA `(.L_x_595) ;  /* 0x000006700000c947 */ /* 0x000fea0003800000 */
[----:B------:R-:W-:Y:S01]  /*4170*/  IADD3 R2, R116, -0x2, RZ ;  /* 0xfffffffe74027810 */ /* 0x000fe20007ffe0ff */
[----:B------:R-:W-:Y:S01]  /*4180*/  BSSY B0, `(.L_x_596) ;  /* 0x0000064000007945 */ /* 0x000fe20003800000 */
[----:B------:R-:W-:-:S02]  /*4190*/  ISETP.GE.AND P3, PT, R132, c[0x0][0x220], PT ;  /* 0x0000880084007a0c */ /* 0x000fc40003f66270 */
        /* <DEDUP_REMOVED lines=22> */
[----:B------:R-:W-:Y:S02]  /*4300*/  IADD3 R0, P5, R110, R3, RZ ;  /* 0x000000036e007210 */ /* 0x000fe40007fbe0ff */
[C---:B------:R-:W-:Y:S01]  /*4310*/  @!P3 LEA.HI.X R13, R3.reuse, c[0x0][0x16c], R2, 0x1, P0 ;  /* 0x00005b00030dba11 */ /* 0x040fe200000f0c02 */
        /* <DEDUP_REMOVED lines=24> */
[--C-:B------:R-:W-:Y:S01]  /*44a0*/  @!P1 LEA.HI.X R15, R3, c[0x0][0x16c], R2.reuse, 0x1, P0 ;  /* 0x00005b00030f9a11 */ /* 0x100fe200000f0c02 */
[----:B------:R-:W-:Y:S01]  /*44b0*/  IMAD.X R3, R109, 0x1, R2, P5 ;  /* 0x000000016d037824 */ /* 0x000fe200028e0602 */
[C---:B---3--:R-:W-:Y:S02]  /*44c0*/  @!P1 LEA R10, P0, R0.reuse, c[0x0][0x168], 0x1 ;  /* 0x00005a00000a9a11 */ /* 0x048fe400078008ff */
[C---:B-----5:R-:W-:Y:S01]  /*44d0*/  @!P2 LEA R12, P5, R0.reuse, c[0x0][0x168], 0x1 ;  /* 0x00005a00000caa11 */ /* 0x060fe200078a08ff */
[----:B------:R-:W-:Y:S01]  /*44e0*/  @!PT LDS RZ, [RZ] ;  /* 0x00000000fffff984 */ /* 0x000fe20000000800 */
[----:B------:R-:W-:Y:S01]  /*44f0*/  @!PT LDS RZ, [RZ] ;  /* 0x00000000fffff984 */ /* 0x000fe20000000800 */
[----:B------:R-:W-:Y:S01]  /*4500*/  @!PT LDS RZ, [RZ] ;  /* 0x00000000fffff984 */ /* 0x000fe20000000800 */
[----:B------:R3:W-:Y:S01]  /*4510*/  @!P1 LDGSTS.E.BYPASS.LTC128B.128 [R188+0xa800], [R14.64+0x100] ;  /* 0x0a8001000ebc9fae */ /* 0x0007e2000b901d48 */
[--C-:B------:R-:W-:Y:S02]  /*4520*/  @!P3 LEA.HI.X R17, R0, c[0x0][0x16c], R3.reuse, 0x1, P6 ;  /* 0x00005b000011ba11 */ /* 0x100fe400030f0c03 */
[----:B------:R-:W-:Y:S01]  /*4530*/  IADD3 R2, P6, R110, R0, RZ ;  /* 0x000000006e027210 */ /* 0x000fe20007fde0ff */
[----:B------:R1:W-:Y:S01]  /*4540*/  @P3 STS.128 [R188+0x7000], RZ ;  /* 0x007000ffbc003388 */ /* 0x0003e20000000c00 */
[----:B------:R-:W-:-:S02]  /*4550*/  @!P2 LEA.HI.X R13, R0, c[0x0][0x16c], R3, 0x1, P5 ;  /* 0x00005b00000daa11 */ /* 0x000fc400028f0c03 */
[--C-:B------:R-:W-:Y:S01]  /*4560*/  @!P1 LEA.HI.X R11, R0, c[0x0][0x16c], R3.reuse, 0x1, P0 ;  /* 0x00005b00000b9a11 */ /* 0x100fe200000f0c03 */
[----:B------:R-:W-:Y:S01]  /*4570*/  IMAD.X R3, R109, 0x1, R3, P6 ;  /* 0x000000016d037824 */ /* 0x000fe200030e0603 */
[C---:B--2---:R-:W-:Y:S01]  /*4580*/  @!P2 LEA R8, P0, R2.reuse, c[0x0][0x168], 0x1 ;  /* 0x00005a000208aa11 */ /* 0x044fe200078008ff */
[----:B------:R-:W-:Y:S01]  /*4590*/  @!PT LDS RZ, [RZ] ;  /* 0x00000000fffff984 */ /* 0x000fe20000000800 */
[----:B------:R-:W-:Y:S01]  /*45a0*/  @!PT LDS RZ, [RZ] ;  /* 0x00000000fffff984 */ /* 0x000fe20000000800 */
[----:B------:R-:W-:Y:S01]  /*45b0*/  @!PT LDS RZ, [RZ] ;  /* 0x00000000fffff984 */ /* 0x000fe20000000800 */
[----:B------:R1:W-:Y:S03]  /*45c0*/  @!P3 LDGSTS.E.BYPASS.LTC128B.128 [R188+0x7000], [R16.64] ;  /* 0x0700000010bcbfae */ /* 0x0003e6000b901d48 */
[C---:B------:R-:W-:Y:S01]  /*45d0*/  @!P2 LEA.HI.X R9, R2.reuse, c[0x0][0x16c], R3, 0x1, P0 ;  /* 0x00005b000209aa11 */ /* 0x040fe200000f0c03 */
        /* <DEDUP_REMOVED lines=9> */
[----:B------:R1:W-:Y:S01]  /*4670*/  @!P1 LDGSTS.E.BYPASS.LTC128B.128 [R188+0xb000], [R10.64+0x100] ;  /* 0x0b0001000abc9fae */ /* 0x0003e2000b901d48 */
[----:B---3--:R-:W-:-:S03]  /*4680*/  @!P3 LEA R14, P5, R2, c[0x0][0x168], 0x1 ;  /* 0x00005a00020eba11 */ /* 0x008fc600078a08ff */
        /* <DEDUP_REMOVED lines=19> */
.L_x_597:
[----:B------:R-:W-:Y:S05]  /*47c0*/  BSYNC B0 ;  /* 0x0000000000007941 */ /* 0x000fea0003800000 */
.L_x_596:
[----:B------:R-:W0:Y:S02]  /*47d0*/  LDGDEPBAR ;  /* 0x00000000000079af */ /* 0x000e240000000000 */
.L_x_595:
[----:B------:R-:W-:Y:S01]  /*47e0*/  FMNMX.FTZ R0, R18, R53, !PT ;  /* 0x0000003512007209 */ /* 0x000fe20007810000 */
[----:B------:R-:W-:Y:S01]  /*47f0*/  STL [R1+0xb8], R181 ;  /* 0x0000b8b501007387 */ /* 0x000fe20000100800 */
[----:B------:R-:W-:Y:S01]  /*4800*/  FMNMX.FTZ R2, R19, R69, !PT ;  /* 0x0000004513027209 */ /* 0x000fe20007810000 */
[----:B------:R-:W-:Y:S01]  /*4810*/  IMAD.WIDE.U32 R132, R108, -0x326172a9, RZ ;  /* 0xcd9e8d576c847825 */ /* 0x000fe200078e00ff */
[----:B------:R-:W-:Y:S01]  /*4820*/  FMNMX.FTZ R0, R52, R0, !PT ;  /* 0x0000000034007209 */ /* 0x000fe20007810000 */
[----:B------:R-:W-:Y:S01]  /*4830*/  STL [R1+0xb4], R176 ;  /* 0x0000b4b001007387 */ /* 0x000fe20000100800 */
[----:B------:R-:W-:Y:S01]  /*4840*/  FMNMX.FTZ R2, R71, R2, !PT ;  /* 0x0000000247027209 */ /* 0x000fe20007810000 */
[----:B------:R-:W-:Y:S01]  /*4850*/  IMAD.SHL.U32 R104, R107, 0x2, RZ ;  /* 0x000000026b687824 */ /* 0x000fe200078e00ff */
        /* <DEDUP_REMOVED lines=8> */
[----:B------:R-:W-:-:S02]  /*48e0*/  FMNMX.FTZ R0, R32, R0, !PT ;  /* 0x0000000020007209 */ /* 0x000fc40007810000 */
[----:B------:R-:W-:Y:S01]  /*48f0*/  FMNMX.FTZ R2, R55, R2, !PT ;  /* 0x0000000237027209 */ /* 0x000fe20007810000 */
[--C-:B------:R-:W-:Y:S01]  /*4900*/  IMAD R178, R5, 0x2, R177.reuse ;  /* 0x0000000205b27824 */ /* 0x100fe200078e02b1 */
[----:B------:R-:W-:Y:S01]  /*4910*/  FMNMX.FTZ R0, R33, R0, !PT ;  /* 0x0000000021007209 */ /* 0x000fe20007810000 */
[----:B------:R-:W-:Y:S01]  /*4920*/  LDSM.16.MT88.4 R28, [R177+0xc000] ;  /* 0x00c00000b11c783b */ /* 0x000fe20000004200 */
[----:B------:R-:W-:Y:S01]  /*4930*/  FMNMX.FTZ R2, R36, R2, !PT ;  /* 0x0000000224027209 */ /* 0x000fe20007810000 */
[C---:B------:R-:W-:Y:S01]  /*4940*/  IMAD R180, R4.reuse, 0x2, R177 ;  /* 0x0000000204b47824 */ /* 0x040fe200078e02b1 */
[----:B------:R-:W-:Y:S01]  /*4950*/  FMNMX.FTZ R0, R41, R0, !PT ;  /* 0x0000000029007209 */ /* 0x000fe20007810000 */
[----:B------:R-:W-:Y:S01]  /*4960*/  LDSM.16.MT88.4 R44, [R178+0xc000] ;  /* 0x00c00000b22c783b */ /* 0x000fe20000004200 */
        /* <DEDUP_REMOVED lines=26> */
[----:B------:R-:W-:Y:S01]  /*4b10*/  LOP3.LUT R2, R99, R190, RZ, 0x3c, !PT ;  /* 0x000000be63027212 */ /* 0x000fe200078e3cff */
[----:B------:R-:W2:Y:S01]  /*4b20*/  SHFL.BFLY PT, R3, R0, 0x2, 0x1f ;  /* 0x0c401f0000037f89 */ /* 0x000ea200000e0000 */
[C---:B------:R-:W-:Y:S02]  /*4b30*/  IADD3 R105, R190.reuse, -0x61c88647, RZ ;  /* 0x9e3779b9be697810 */ /* 0x040fe40007ffe0ff */
[----:B------:R-:W-:Y:S01]  /*4b40*/  IADD3 R107, R190, 0x3c6ef372, RZ ;  /* 0x3c6ef372be6b7810 */ /* 0x000fe20007ffe0ff */
[----:B------:R3:W-:Y:S01]  /*4b50*/  STL [R1+0x8c], R2 ;  /* 0x00008c0201007387 */ /* 0x0007e20000100800 */
[----:B------:R-:W-:-:S02]  /*4b60*/  IADD3 R106, R191, 0x76cf5d0a, RZ ;  /* 0x76cf5d0abf6a7810 */ /* 0x000fc40007ffe0ff */
[C---:B------:R-:W-:Y:S01]  /*4b70*/  IADD3 R110, R190.reuse, -0x255992d5, RZ ;  /* 0xdaa66d2bbe6e7810 */ /* 0x040fe20007ffe0ff */
[----:B-1----:R-:W1:Y:S01]  /*4b80*/  SHFL.BFLY PT, R10, R7, 0x2, 0x1f ;  /* 0x0c401f00070a7f89 */ /* 0x002e6200000e0000 */
[C---:B------:R-:W-:Y:S02]  /*4b90*/  IADD3 R111, R190.reuse, 0x78dde6e4, RZ ;  /* 0x78dde6e4be6f7810 */ /* 0x040fe40007ffe0ff */
[----:B------:R-:W-:Y:S01]  /*4ba0*/  IADD3 R134, R191, -0x56f99767, RZ ;  /* 0xa9066899bf867810 */ /* 0x000fe20007ffe0ff */
[----:B------:R-:W-:Y:S01]  /*4bb0*/  LDSM.16.MT88.4 R100, [R178+0xe800] ;  /* 0x00e80000b264783b */ /* 0x000fe20000004200 */
[----:B------:R-:W-:-:S03]  /*4bc0*/  IADD3 R135, R190, 0x1715609d, RZ ;  /* 0x1715609dbe877810 */ /* 0x000fc60007ffe0ff */
[----:B------:R-:W-:Y:S04]  /*4bd0*/  STL [R1+0x28], R134 ;  /* 0x0000288601007387 */ /* 0x000fe80000100800 */
[----:B------:R-:W-:Y:S01]  /*4be0*/  STL [R1+0x18], R135 ;  /* 0x0000188701007387 */ /* 0x000fe20000100800 */
[----:B--2---:R-:W-:Y:S02]  /*4bf0*/  FMNMX.FTZ R0, R0, R3, !PT ;  /* 0x0000000300007209 */ /* 0x004fe40007810000 */
[----:B------:R-:W-:-:S03]  /*4c00*/  LOP3.LUT R3, R104, R191, RZ, 0x3c, !PT ;  /* 0x000000bf68037212 */ /* 0x000fc600078e3cff */
[----:B------:R-:W2:Y:S01]  /*4c10*/  SHFL.BFLY PT, R9, R0, 0x1, 0x1f ;  /* 0x0c201f0000097f89 */ /* 0x000ea200000e0000 */
[----:B---3--:R-:W-:Y:S02]  /*4c20*/  LOP3.LUT R2, R133, R2, RZ, 0x3c, !PT ;  /* 0x0000000285027212 */ /* 0x008fe400078e3cff */
[----:B------:R-:W-:Y:S02]  /*4c30*/  LOP3.LUT R3, R109, R3, RZ, 0x3c, !PT ;  /* 0x000000036d037212 */ /* 0x000fe400078e3cff */
[----:B-1----:R-:W-:Y:S01]  /*4c40*/  FMNMX.FTZ R7, R7, R10, !PT ;  /* 0x0000000a07077209 */ /* 0x002fe20007810000 */
[----:B------:R-:W-:Y:S01]  /*4c50*/  IMAD.WIDE.U32 R96, R2, -0x2daee0ad, RZ ;  /* 0xd2511f5302607825 */ /* 0x000fe200078e00ff */
[----:B------:R-:W-:-:S03]  /*4c60*/  IADD3 R2, R191, -0x4498517b, RZ ;  /* 0xbb67ae85bf027810 */ /* 0x000fc60007ffe0ff */
[----:B------:R-:W1:Y:S01]  /*4c70*/  SHFL.BFLY PT, R116, R7, 0x1, 0x1f ;  /* 0x0c201f0007747f89 */ /* 0x000e6200000e0000 */
[----:B------:R-:W-:Y:S01]  /*4c80*/  LOP3.LUT R8, R97, R108, R2, 0x96, !PT ;  /* 0x0000006c61087212 */ /* 0x000fe200078e9602 */
[----:B------:R-:W-:Y:S01]  /*4c90*/  IMAD.WIDE.U32 R2, R3, -0x326172a9, RZ ;  /* 0xcd9e8d5703027825 */ /* 0x000fe200078e00ff */
[C---:B------:R-:W-:Y:S02]  /*4ca0*/  IADD3 R108, R191.reuse, 0x32370b8f, RZ ;  /* 0x32370b8fbf6c7810 */ /* 0x040fe40007ffe0ff */
[----:B------:R-:W-:Y:S01]  /*4cb0*/  IADD3 R97, R191, -0x126145ec, RZ ;  /* 0xed9eba14bf617810 */ /* 0x000fe20007ffe0ff */
[----:B------:R-:W-:Y:S01]  /*4cc0*/  IMAD.WIDE.U32 R56, R8, -0x326172a9, RZ ;  /* 0xcd9e8d5708387825 */ /* 0x000fe200078e00ff */
[----:B------:R-:W-:-:S04]  /*4cd0*/  LOP3.LUT R8, R3, R132, R105, 0x96, !PT ;  /* 0x0000008403087212 */ /* 0x000fc800078e9669 */
[----:B------:R-:W-:Y:S02]  /*4ce0*/  LOP3.LUT R12, R57, R2, R107, 0x96, !PT ;  /* 0x00000002390c7212 */ /* 0x000fe400078e966b */
[----:B--2---:R-:W-:Y:S01]  /*4cf0*/  FMNMX.FTZ R3, R0, R9, !PT ;  /* 0x0000000900037209 */ /* 0x004fe20007810000 */
[----:B------:R-:W-:-:S03]  /*4d00*/  IMAD.WIDE.U32 R8, R8, -0x2daee0ad, RZ ;  /* 0xd2511f5308087825 */ /* 0x000fc600078e00ff */
[C---:B------:R-:W-:Y:S01]  /*4d10*/  FSETP.NEU.FTZ.AND P0, PT, R3.reuse, -INF , PT ;  /* 0xff8000000300780b */ /* 0x040fe20003f1d000 */
[----:B------:R-:W-:Y:S01]  /*4d20*/  FMUL.FTZ R0, R3, c[0x0][0x23c] ;  /* 0x00008f0003007a20 */ /* 0x000fe20000410000 */
[----:B------:R-:W-:Y:S01]  /*4d30*/  LOP3.LUT R9, R9, R96, R106, 0x96, !PT ;  /* 0x0000006009097212 */ /* 0x000fe200078e966a */
[----:B------:R-:W-:-:S03]  /*4d40*/  IMAD.WIDE.U32 R12, R12, -0x2daee0ad, RZ ;  /* 0xd2511f530c0c7825 */ /* 0x000fc600078e00ff */
[----:B------:R-:W-:Y:S02]  /*4d50*/  FSEL R0, R0, RZ, P0 ;  /* 0x000000ff00007208 */ /* 0x000fe40000000000 */
[----:B------:R-:W-:Y:S01]  /*4d60*/  LOP3.LUT R10, R13, R8, R108, 0x96, !PT ;  /* 0x000000080d0a7212 */ /* 0x000fe200078e966c */
[----:B------:R-:W-:Y:S01]  /*4d70*/  IMAD.WIDE.U32 R8, R9, -0x326172a9, RZ ;  /* 0xcd9e8d5709087825 */ /* 0x000fe200078e00ff */
[----:B-1----:R-:W-:-:S03]  /*4d80*/  FMNMX.FTZ R116, R7, R116, !PT ;  /* 0x0000007407747209 */ /* 0x002fc60007810000 */
[----:B------:R-:W-:Y:S01]  /*4d90*/  FFMA.FTZ R2, R18, c[0x0][0x23c], -R0 ;  /* 0x00008f0012027a23 */ /* 0x000fe20000010800 */
[----:B------:R-:W-:Y:S01]  /*4da0*/  LOP3.LUT R9, R9, R56, R110, 0x96, !PT ;  /* 0x0000003809097212 */ /* 0x000fe200078e966e */
[----:B------:R-:W-:Y:S01]  /*4db0*/  IMAD.WIDE.U32 R10, R10, -0x326172a9, RZ ;  /* 0xcd9e8d570a0a7825 */ /* 0x000fe200078e00ff */
[----:B------:R-:W-:Y:S01]  /*4dc0*/  FSETP.NEU.FTZ.AND P0, PT, R116, -INF , PT ;  /* 0xff8000007400780b */ /* 0x000fe20003f1d000 */
[----:B------:R1:W-:Y:S02]  /*4dd0*/  MUFU.EX2 R181, R2 ;  /* 0x0000000200b57308 */ /* 0x0003e40000000800 */
[--C-:B------:R-:W-:Y:S02]  /*4de0*/  FFMA.FTZ R7, R34, c[0x0][0x23c], -R0.reuse ;  /* 0x00008f0022077a23 */ /* 0x100fe40000010800 */
[----:B------:R-:W-:-:S04]  /*4df0*/  FFMA.FTZ R13, R53, c[0x0][0x23c], -R0 ;  /* 0x00008f00350d7a23 */ /* 0x000fc80000010800 */
[----:B------:R2:W-:Y:S01]  /*4e00*/  MUFU.EX2 R174, R7 ;  /* 0x0000000700ae7308 */ /* 0x0005e20000000800 */
[----:B-1----:R-:W-:Y:S01]  /*4e10*/  LOP3.LUT R2, R11, R8, R111, 0x96, !PT ;  /* 0x000000080b027212 */ /* 0x002fe200078e966f */
[----:B------:R-:W-:-:S06]  /*4e20*/  IMAD.WIDE.U32 R8, R9, -0x2daee0ad, RZ ;  /* 0xd2511f5309087825 */ /* 0x000fcc00078e00ff */
[----:B------:R-:W-:Y:S01]  /*4e30*/  MUFU.EX2 R145, R13 ;  /* 0x0000000d00917308 */ /* 0x000fe20000000800 */
[----:B------:R-:W-:-:S04]  /*4e40*/  IMAD.WIDE.U32 R98, R2, -0x2daee0ad, RZ ;  /* 0xd2511f5302627825 */ /* 0x000fc800078e00ff */
[----:B------:R-:W-:Y:S01]  /*4e50*/  FFMA.FTZ R2, R52, c[0x0][0x23c], -R0 ;  /* 0x00008f0034027a23 */ /* 0x000fe20000010800 */
[----:B------:R-:W-:Y:S02]  /*4e60*/  LOP3.LUT R16, R99, R8, R134, 0x96, !PT ;  /* 0x0000000863107212 */ /* 0x000fe400078e9686 */
[----:B------:R-:W-:Y:S01]  /*4e70*/  LOP3.LUT R8, R9, R12, R97, 0x96, !PT ;  /* 0x0000000c09087212 */ /* 0x000fe200078e9661 */
[----:B------:R1:W-:Y:S01]  /*4e80*/  MUFU.EX2 R146, R2 ;  /* 0x0000000200927308 */ /* 0x0003e20000000800 */
[----:B------:R-:W-:Y:S01]  /*4e90*/  IADD3 R99, R190, -0x4ab325aa, RZ ;  /* 0xb54cda56be637810 */ /* 0x000fe20007ffe0ff */
[----:B------:R-:W-:-:S04]  /*4ea0*/  IMAD.WIDE.U32 R16, R16, -0x326172a9, RZ ;  /* 0xcd9e8d5710107825 */ /* 0x000fc800078e00ff */
[----:B------:R-:W-:Y:S01]  /*4eb0*/  IMAD.WIDE.U32 R58, R8, -0x326172a9, RZ ;  /* 0xcd9e8d57083a7825 */ /* 0x000fe200078e00ff */
[C---:B--2---:R-:W-:Y:S02]  /*4ec0*/  LOP3.LUT R7, R16.reuse, 0xffff, RZ, 0xc0, !PT ;  /* 0x0000ffff10077812 */ /* 0x044fe400078ec0ff */
[----:B------:R-:W-:Y:S02]  /*4ed0*/  LOP3.LUT R8, R16, 0xff, RZ, 0xc0, !PT ;  /* 0x000000ff10087812 */ /* 0x000fe400078ec0ff */
[----:B------:R-:W-:Y:S02]  /*4ee0*/  SHF.R.U32.HI R7, RZ, 0x8, R7 ;  /* 0x00000008ff077819 */ /* 0x000fe40000011607 */
[----:B------:R-:W-:Y:S01]  /*4ef0*/  LOP3.LUT R18, R59, R10, R135, 0x96, !PT ;  /* 0x0000000a3b127212 */ /* 0x000fe200078e9687 */
[----:B------:R-:W-:Y:S01]  /*4f00*/  IMAD R59, R148, 0x10000, R148 ;  /* 0x00010000943b7824 */ /* 0x000fe200078e0294 */
[----:B------:R-:W-:Y:S01]  /*4f10*/  PRMT R24, R8, 0x5410, R7 ;  /* 0x0000541008187816 */ /* 0x000fe20000000007 */
[----:B-1----:R-:W-:Y:S01]  /*4f20*/  FFMA.FTZ R2, R35, c[0x0][0x23c], -R0 ;  /* 0x00008f0023027a23 */ /* 0x002fe20000010800 */
[----:B------:R-:W-:-:S02]  /*4f30*/  LOP3.LUT R7, R17, R58, R99, 0x96, !PT ;  /* 0x0000003a11077212 */ /* 0x000fc400078e9663 */
[--C-:B------:R-:W-:Y:S01]  /*4f40*/  SHF.R.U32.HI R10, RZ, 0x10, R16.reuse ;  /* 0x00000010ff0a7819 */ /* 0x100fe20000011610 */
[----:B------:R1:W-:Y:S01]  /*4f50*/  MUFU.EX2 R147, R2 ;  /* 0x0000000200937308 */ /* 0x0003e20000000800 */
[----:B------:R-:W-:Y:S02]  /*4f60*/  LOP3.LUT R12, R7, 0xff, RZ, 0xc0, !PT ;  /* 0x000000ff070c7812 */ /* 0x000fe400078ec0ff */
[----:B------:R-:W-:Y:S02]  /*4f70*/  SHF.R.U32.HI R11, RZ, 0x18, R7 ;  /* 0x00000018ff0b7819 */ /* 0x000fe40000011607 */
[----:B------:R-:W-:Y:S02]  /*4f80*/  SHF.R.U32.HI R13, RZ, 0x18, R16 ;  /* 0x00000018ff0d7819 */ /* 0x000fe40000011610 */
[----:B------:R-:W-:-:S04]  /*4f90*/  LOP3.LUT R10, R10, 0xff, RZ, 0xc0, !PT ;  /* 0x000000ff0a0a7812 */ /* 0x000fc800078ec0ff */
[----:B------:R-:W-:Y:S01]  /*4fa0*/  PRMT R23, R10, 0x5410, R13 ;  /* 0x000054100a177816 */ /* 0x000fe2000000000d */
[----:B-1----:R-:W-:-:S05]  /*4fb0*/  FMUL.FTZ R2, R116, c[0x0][0x23c] ;  /* 0x00008f0074027a20 */ /* 0x002fca0000410000 */
[----:B------:R-:W-:-:S05]  /*4fc0*/  FSEL R2, R2, RZ, P0 ;  /* 0x000000ff02027208 */ /* 0x000fca0000000000 */
[--C-:B------:R-:W-:Y:S02]  /*4fd0*/  FFMA.FTZ R9, R19, c[0x0][0x23c], -R2.reuse ;  /* 0x00008f0013097a23 */ /* 0x100fe40000010802 */
[----:B------:R-:W-:Y:S02]  /*4fe0*/  FFMA.FTZ R8, R69, c[0x0][0x23c], -R2 ;  /* 0x00008f0045087a23 */ /* 0x000fe40000010802 */
[----:B------:R1:W-:Y:S01]  /*4ff0*/  MUFU.EX2 R144, R9 ;  /* 0x0000000900907308 */ /* 0x0003e20000000800 */
[----:B------:R-:W-:-:S05]  /*5000*/  IMAD.WIDE.U32 R18, R18, -0x2daee0ad, RZ ;  /* 0xd2511f5312127825 */ /* 0x000fca00078e00ff */
[--C-:B------:R-:W-:Y:S02]  /*5010*/  SHF.R.U32.HI R10, RZ, 0x10, R18.reuse ;  /* 0x00000010ff0a7819 */ /* 0x100fe40000011612 */
[----:B------:R2:W3:Y:S01]  /*5020*/  MUFU.EX2 R176, R8 ;  /* 0x0000000800b07308 */ /* 0x0004e20000000800 */
[----:B------:R-:W-:Y:S02]  /*5030*/  LOP3.LUT R13, R18, 0xff, RZ, 0xc0, !PT ;  /* 0x000000ff120d7812 */ /* 0x000fe400078ec0ff */
[----:B------:R-:W-:Y:S02]  /*5040*/  SHF.R.U32.HI R14, RZ, 0x18, R18 ;  /* 0x00000018ff0e7819 */ /* 0x000fe40000011612 */
[----:B-1----:R-:W-:-:S04]  /*5050*/  LOP3.LUT R9, R7, 0xffff, RZ, 0xc0, !PT ;  /* 0x0000ffff07097812 */ /* 0x002fc800078ec0ff */
[----:B------:R-:W-:Y:S02]  /*5060*/  SHF.R.U32.HI R9, RZ, 0x8, R9 ;  /* 0x00000008ff097819 */ /* 0x000fe40000011609 */
[----:B--2---:R-:W-:Y:S01]  /*5070*/  SHF.R.U32.HI R8, RZ, 0x10, R7 ;  /* 0x00000010ff087819 */ /* 0x004fe20000011607 */
[--C-:B------:R-:W-:Y:S01]  /*5080*/  FFMA.FTZ R7, R71, c[0x0][0x23c], -R2.reuse ;  /* 0x00008f0047077a23 */ /* 0x100fe20000010802 */
[----:B------:R-:W-:Y:S01]  /*5090*/  PRMT R22, R12, 0x5410, R9 ;  /* 0x000054100c167816 */ /* 0x000fe20000000009 */
[----:B------:R-:W-:Y:S01]  /*50a0*/  FFMA.FTZ R9, R54, c[0x0][0x23c], -R2 ;  /* 0x00008f0036097a23 */ /* 0x000fe20000010802 */
[----:B------:R-:W-:Y:S01]  /*50b0*/  LOP3.LUT R8, R8, 0xff, RZ, 0xc0, !PT ;  /* 0x000000ff08087812 */ /* 0x000fe200078ec0ff */
[----:B------:R1:W-:Y:S01]  /*50c0*/  MUFU.EX2 R172, R7 ;  /* 0x0000000700ac7308 */ /* 0x0003e20000000800 */
[----:B------:R-:W-:Y:S01]  /*50d0*/  LOP3.LUT R12, R10, 0xff, RZ, 0xc0, !PT ;  /* 0x000000ff0a0c7812 */ /* 0x000fe200078ec0ff */
[----:B------:R-:W-:Y:S01]  /*50e0*/  HSET2.LE.AND R5, R22, R59, PT ;  /* 0x0000003b16057233 */ /* 0x000fe20003803000 */
[----:B------:R-:W-:Y:S01]  /*50f0*/  PRMT R15, R8, 0x5410, R11 ;  /* 0x00005410080f7816 */ /* 0x000fe2000000000b */
[----:B------:R-:W-:Y:S01]  /*5100*/  FFMA.FTZ R11, R32, c[0x0][0x23c], -R0 ;  /* 0x00008f00200b7a23 */ /* 0x000fe20000010800 */
[----:B------:R-:W-:Y:S01]  /*5110*/  LOP3.LUT R8, R18, 0xffff, RZ, 0xc0, !PT ;  /* 0x0000ffff12087812 */ /* 0x000fe200078ec0ff */
[----:B------:R-:W-:Y:S01]  /*5120*/  LDSM.16.MT88.4 R68, [R179+0xe000] ;  /* 0x00e00000b344783b */ /* 0x000fe20000004200 */
[----:B---3--:R-:W-:Y:S01]  /*5130*/  F2FP.BF16.PACK_AB R6, R176, R144 ;  /* 0x00000090b006723e */ /* 0x008fe200000010ff */
[----:B------:R2:W3:Y:S01]  /*5140*/  MUFU.EX2 R197, R9 ;  /* 0x0000000900c57308 */ /* 0x0004e20000000800 */
[----:B------:R-:W-:Y:S01]  /*5150*/  PRMT R14, R12, 0x5410, R14 ;  /* 0x000054100c0e7816 */ /* 0x000fe2000000000e */
[----:B------:R-:W-:Y:S01]  /*5160*/  FFMA.FTZ R12, R41, c[0x0][0x23c], -R0 ;  /* 0x00008f00290c7a23 */ /* 0x000fe20000010800 */
[----:B------:R-:W-:-:S02]  /*5170*/  PRMT R157, R6, 0x7610, R157 ;  /* 0x00007610069d7816 */ /* 0x000fc4000000009d */
[----:B------:R-:W-:Y:S02]  /*5180*/  PRMT R158, R6, 0x7632, R158 ;  /* 0x00007632069e7816 */ /* 0x000fe4000000009e */
[----:B-1----:R-:W-:Y:S01]  /*5190*/  LOP3.LUT R7, R19, R98, R114, 0x96, !PT ;  /* 0x0000006213077212 */ /* 0x002fe200078e9672 */
[----:B------:R1:W-:Y:S01]  /*51a0*/  MUFU.EX2 R21, R11 ;  /* 0x0000000b00157308 */ /* 0x0003e20000000800 */
[----:B--2---:R-:W-:-:S07]  /*51b0*/  SHF.R.U32.HI R9, RZ, 0x8, R8 ;  /* 0x00000008ff097819 */ /* 0x004fce0000011608 */
[----:B------:R-:W-:Y:S01]  /*51c0*/  MUFU.EX2 R169, R12 ;  /* 0x0000000c00a97308 */ /* 0x000fe20000000800 */
[----:B------:R-:W-:Y:S02]  /*51d0*/  LOP3.LUT R8, R7, 0xffff, RZ, 0xc0, !PT ;  /* 0x0000ffff07087812 */ /* 0x000fe400078ec0ff */
[----:B---3--:R-:W-:Y:S02]  /*51e0*/  F2FP.BF16.PACK_AB R6, R197, R172 ;  /* 0x000000acc506723e */ /* 0x008fe400000010ff */
[----:B------:R-:W-:Y:S01]  /*51f0*/  SHF.R.U32.HI R10, RZ, 0x8, R8 ;  /* 0x00000008ff0a7819 */ /* 0x000fe20000011608 */
[----:B------:R-:W-:Y:S01]  /*5200*/  FFMA.FTZ R8, R33, c[0x0][0x23c], -R0 ;  /* 0x00008f0021087a23 */ /* 0x000fe20000010800 */
[----:B------:R-:W-:Y:S01]  /*5210*/  PRMT R40, R13, 0x5410, R9 ;  /* 0x000054100d287816 */ /* 0x000fe20000000009 */
[----:B------:R-:W-:Y:S01]  /*5220*/  FFMA.FTZ R9, R72, c[0x0][0x23c], -R2 ;  /* 0x00008f0048097a23 */ /* 0x000fe20000010802 */
[C---:B------:R-:W-:Y:S01]  /*5230*/  PRMT R165, R6.reuse, 0x7610, R165 ;  /* 0x0000761006a57816 */ /* 0x040fe200000000a5 */
[----:B------:R2:W-:Y:S01]  /*5240*/  MUFU.EX2 R196, R8 ;  /* 0x0000000800c47308 */ /* 0x0005e20000000800 */
[----:B------:R-:W-:Y:S01]  /*5250*/  PRMT R159, R6, 0x7632, R159 ;  /* 0x00007632069f7816 */ /* 0x000fe2000000009f */
[----:B------:R-:W-:Y:S01]  /*5260*/  LDSM.16.MT88.4 R72, [R177+0xe000] ;  /* 0x00e00000b148783b */ /* 0x000fe20000004200 */
[----:B------:R-:W-:-:S02]  /*5270*/  F2FP.BF16.PACK_AB R6, R147, R146 ;  /* 0x000000929306723e */ /* 0x000fc400000010ff */
[----:B-1----:R-:W-:Y:S02]  /*5280*/  LOP3.LUT R11, R7, 0xff, RZ, 0xc0, !PT ;  /* 0x000000ff070b7812 */ /* 0x002fe400078ec0ff */
[C---:B------:R-:W-:Y:S01]  /*5290*/  PRMT R168, R6.reuse, 0x7610, R168 ;  /* 0x0000761006a87816 */ /* 0x040fe200000000a8 */
[----:B------:R1:W-:Y:S01]  /*52a0*/  MUFU.EX2 R175, R9 ;  /* 0x0000000900af7308 */ /* 0x0003e20000000800 */
[----:B------:R-:W-:Y:S01]  /*52b0*/  PRMT R166, R6, 0x7632, R166 ;  /* 0x0000763206a67816 */ /* 0x000fe200000000a6 */
[--C-:B------:R-:W-:Y:S01]  /*52c0*/  HSET2.LE.AND R6, R15, R59.reuse, PT ;  /* 0x0000003b0f067233 */ /* 0x100fe20003803000 */
[----:B------:R-:W-:Y:S01]  /*52d0*/  PRMT R13, R11, 0x5410, R10 ;  /* 0x000054100b0d7816 */ /* 0x000fe2000000000a */
[----:B------:R-:W-:Y:S01]  /*52e0*/  HSET2.LE.AND R10, R24, R59, PT ;  /* 0x0000003b180a7233 */ /* 0x000fe20003803000 */
[----:B------:R-:W-:Y:S01]  /*52f0*/  FFMA.FTZ R11, R37, c[0x0][0x23c], -R2 ;  /* 0x00008f00250b7a23 */ /* 0x000fe20000010802 */
[----:B--2---:R-:W-:-:S03]  /*5300*/  F2FP.BF16.PACK_AB R8, R145, R181 ;  /* 0x000000b59108723e */ /* 0x004fc600000010ff */
[----:B------:R-:W-:Y:S01]  /*5310*/  MUFU.EX2 R148, R11 ;  /* 0x0000000b00947308 */ /* 0x000fe20000000800 */
[----:B------:R-:W-:Y:S01]  /*5320*/  HSET2.LE.AND R4, R13, R59, PT ;  /* 0x0000003b0d047233 */ /* 0x000fe20003803000 */
[C---:B------:R-:W-:Y:S02]  /*5330*/  PRMT R167, R8.reuse, 0x7610, R167 ;  /* 0x0000761008a77816 */ /* 0x040fe400000000a7 */
[----:B------:R-:W-:Y:S01]  /*5340*/  PRMT R164, R8, 0x7632, R164 ;  /* 0x0000763208a47816 */ /* 0x000fe200000000a4 */
[--C-:B------:R-:W-:Y:S02]  /*5350*/  FFMA.FTZ R8, R55, c[0x0][0x23c], -R2.reuse ;  /* 0x00008f0037087a23 */ /* 0x100fe40000010802 */
[----:B-1----:R-:W-:Y:S01]  /*5360*/  FFMA.FTZ R9, R36, c[0x0][0x23c], -R2 ;  /* 0x00008f0024097a23 */ /* 0x002fe20000010802 */
[----:B------:R-:W1:Y:S01]  /*5370*/  LDSM.16.MT88.4 R52, [R179+0xc000] ;  /* 0x00c00000b334783b */ /* 0x000e620000004200 */
[----:B------:R2:W3:Y:S03]  /*5380*/  MUFU.EX2 R20, R8 ;  /* 0x0000000800147308 */ /* 0x0004e60000000800 */
[----:B------:R-:W4:Y:S05]  /*5390*/  LDSM.16.MT88.4 R36, [R177+0xc800] ;  /* 0x00c80000b124783b */ /* 0x000f2a0000004200 */
[----:B------:R3:W1:Y:S01]  /*53a0*/  MUFU.EX2 R199, R9 ;  /* 0x0000000900c77308 */ /* 0x0006620000000800 */
[----:B--2---:R-:W-:-:S04]  /*53b0*/  PRMT R8, R157, 0x5410, R158 ;  /* 0x000054109d087816 */ /* 0x004fc8000000009e */
[----:B------:R-:W-:Y:S02]  /*53c0*/  LOP3.LUT R8, R5, R8, RZ, 0xc0, !PT ;  /* 0x0000000805087212 */ /* 0x000fe400078ec0ff */
[----:B------:R-:W-:-:S04]  /*53d0*/  PRMT R5, R167, 0x5410, R164 ;  /* 0x00005410a7057816 */ /* 0x000fc800000000a4 */
[----:B---3--:R-:W-:Y:S01]  /*53e0*/  LOP3.LUT R9, R6, R5, RZ, 0xc0, !PT ;  /* 0x0000000506097212 */ /* 0x008fe200078ec0ff */
[----:B------:R-:W-:Y:S01]  /*53f0*/  HSET2.LE.AND R5, R23, R59, PT ;  /* 0x0000003b17057233 */ /* 0x000fe20003803000 */
[----:B------:R-:W-:Y:S02]  /*5400*/  PRMT R6, R165, 0x5410, R159 ;  /* 0x00005410a5067816 */ /* 0x000fe4000000009f */
[----:B------:R-:W-:Y:S02]  /*5410*/  LOP3.LUT R23, R17, R58, R99, 0x96, !PT ;  /* 0x0000003a11177212 */ /* 0x000fe400078e9663 */
[----:B------:R-:W-:Y:S02]  /*5420*/  LOP3.LUT R10, R10, R6, RZ, 0xc0, !PT ;  /* 0x000000060a0a7212 */ /* 0x000fe400078ec0ff */
[----:B------:R-:W-:-:S04]  /*5430*/  PRMT R6, R168, 0x5410, R166 ;  /* 0x00005410a8067816 */ /* 0x000fc800000000a6 */
[----:B------:R-:W-:Y:S02]  /*5440*/  LOP3.LUT R11, R5, R6, RZ, 0xc0, !PT ;  /* 0x00000006050b7212 */ /* 0x000fe400078ec0ff */
[--C-:B------:R-:W-:Y:S02]  /*5450*/  SHF.R.U32.HI R5, RZ, 0x10, R7.reuse ;  /* 0x00000010ff057819 */ /* 0x100fe40000011607 */
[----:B------:R-:W-:Y:S02]  /*5460*/  SHF.R.U32.HI R7, RZ, 0x18, R7 ;  /* 0x00000018ff077819 */ /* 0x000fe40000011607 */
[----:B------:R-:W-:Y:S01]  /*5470*/  LOP3.LUT R6, R5, 0xff, RZ, 0xc0, !PT ;  /* 0x000000ff05067812 */ /* 0x000fe200078ec0ff */
[----:B------:R-:W-:Y:S01]  /*5480*/  HMMA.16816.F32.BF16 R32, R8, R28, RZ ;  /* 0x0000001c0820723c */ /* 0x000fe200000418ff */
[----:B------:R-:W-:Y:S02]  /*5490*/  F2FP.BF16.PACK_AB R5, R20, R175 ;  /* 0x000000af1405723e */ /* 0x000fe400000010ff */
[----:B------:R-:W-:-:S02]  /*54a0*/  PRMT R7, R6, 0x5410, R7 ;  /* 0x0000541006077816 */ /* 0x000fc40000000007 */
[C---:B------:R-:W-:Y:S02]  /*54b0*/  PRMT R155, R5.reuse, 0x7610, R155 ;  /* 0x00007610059b7816 */ /* 0x040fe4000000009b */
[----:B------:R-:W-:Y:S01]  /*54c0*/  PRMT R154, R5, 0x7632, R154 ;  /* 0x00007632059a7816 */ /* 0x000fe2000000009a */
[C---:B------:R-:W-:Y:S01]  /*54d0*/  HMMA.16816.F32.BF16 R28, R8.reuse, R30, RZ ;  /* 0x0000001e081c723c */ /* 0x040fe200000418ff */
[----:B-1----:R-:W-:Y:S02]  /*54e0*/  F2FP.BF16.PACK_AB R5, R148, R199 ;  /* 0x000000c79405723e */ /* 0x002fe400000010ff */
[----:B------:R-:W-:Y:S02]  /*54f0*/  F2FP.BF16.PACK_AB R6, R21, R174 ;  /* 0x000000ae1506723e */ /* 0x000fe400000010ff */
[C---:B------:R-:W-:Y:S02]  /*5500*/  PRMT R152, R5.reuse, 0x7610, R152 ;  /* 0x0000761005987816 */ /* 0x040fe40000000098 */
[----:B------:R-:W-:Y:S01]  /*5510*/  PRMT R143, R5, 0x7632, R143 ;  /* 0x00007632058f7816 */ /* 0x000fe2000000008f */
[----:B------:R-:W-:Y:S01]  /*5520*/  HMMA.16816.F32.BF16 R24, R8, R44, RZ ;  /* 0x0000002c0818723c */ /* 0x000fe200000418ff */
[----:B------:R-:W-:-:S02]  /*5530*/  PRMT R156, R6, 0x7610, R156 ;  /* 0x00007610069c7816 */ /* 0x000fc4000000009c */
[----:B------:R-:W-:Y:S02]  /*5540*/  PRMT R153, R6, 0x7632, R153 ;  /* 0x0000763206997816 */ /* 0x000fe40000000099 */
[----:B------:R-:W-:Y:S02]  /*5550*/  F2FP.BF16.PACK_AB R5, R169, R196 ;  /* 0x000000c4a905723e */ /* 0x000fe400000010ff */
[----:B------:R-:W-:Y:S02]  /*5560*/  PRMT R6, R155, 0x5410, R154 ;  /* 0x000054109b067816 */ /* 0x000fe4000000009a */
[C---:B------:R-:W-:Y:S02]  /*5570*/  PRMT R142, R5.reuse, 0x7610, R142 ;  /* 0x00007610058e7816 */ /* 0x040fe4000000008e */
[----:B------:R-:W-:Y:S01]  /*5580*/  PRMT R141, R5, 0x7632, R141 ;  /* 0x00007632058d7816 */ /* 0x000fe2000000008d */
[--C-:B------:R-:W-:Y:S01]  /*5590*/  HSET2.LE.AND R5, R7, R59.reuse, PT ;  /* 0x0000003b07057233 */ /* 0x100fe20003803000 */
[----:B------:R-:W-:Y:S01]  /*55a0*/  LOP3.LUT R12, R4, R6, RZ, 0xc0, !PT ;  /* 0x00000006040c7212 */ /* 0x000fe200078ec0ff */
[--C-:B------:R-:W-:Y:S01]  /*55b0*/  HSET2.LE.AND R6, R40, R59.reuse, PT ;  /* 0x0000003b28067233 */ /* 0x100fe20003803000 */
[----:B------:R-:W-:Y:S01]  /*55c0*/  PRMT R4, R156, 0x5410, R153 ;  /* 0x000054109c047816 */ /* 0x000fe20000000099 */
[----:B------:R-:W1:Y:S03]  /*55d0*/  LDSM.16.MT88.4 R40, [R179+0xc800] ;  /* 0x00c80000b328783b */ /* 0x000e660000004200 */
[----:B------:R-:W-:Y:S01]  /*55e0*/  LOP3.LUT R13, R5, R4, RZ, 0xc0, !PT ;  /* 0x00000004050d7212 */ /* 0x000fe200078ec0ff */
[----:B------:R-:W-:Y:S01]  /*55f0*/  HSET2.LE.AND R4, R14, R59, PT ;  /* 0x0000003b0e047233 */ /* 0x000fe20003803000 */
[----:B------:R-:W-:-:S04]  /*5600*/  PRMT R5, R152, 0x5410, R143 ;  /* 0x0000541098057816 */ /* 0x000fc8000000008f */
[----:B------:R-:W-:Y:S02]  /*5610*/  LOP3.LUT R14, R6, R5, RZ, 0xc0, !PT ;  /* 0x00000005060e7212 */ /* 0x000fe400078ec0ff */
[----:B------:R-:W-:-:S04]  /*5620*/  PRMT R5, R142, 0x5410, R141 ;  /* 0x000054108e057816 */ /* 0x000fc8000000008d */
[----:B------:R-:W-:Y:S02]  /*5630*/  LOP3.LUT R15, R4, R5, RZ, 0xc0, !PT ;  /* 0x00000005040f7212 */ /* 0x000fe400078ec0ff */
[----:B------:R-:W-:Y:S08]  /*5640*/  HMMA.16816.F32.BF16 R4, R8, R52, RZ ;  /* 0x000000340804723c */ /* 0x000ff000000418ff */
[----:B----4-:R-:W-:Y:S08]  /*5650*/  HMMA.16816.F32.BF16 R240, R12, R36, R32 ;  /* 0x000000240cf0723c */ /* 0x010ff00000041820 */
[----:B------:R-:W-:Y:S01]  /*5660*/  HMMA.16816.F32.BF16 R32, R8, R46, RZ ;  /* 0x0000002e0820723c */ /* 0x000fe200000418ff */
[----:B------:R-:W2:Y:S07]  /*5670*/  LDSM.16.MT88.4 R44, [R178+0xe000] ;  /* 0x00e00000b22c783b */ /* 0x000eae0000004200 */
[C---:B------:R-:W-:Y:S01]  /*5680*/  HMMA.16816.F32.BF16 R236, R12.reuse, R38, R28 ;  /* 0x000000260cec723c */ /* 0x040fe2000004181c */
[----:B------:R-:W3:Y:S07]  /*5690*/  LDSM.16.MT88.4 R36, [R180+0xc800] ;  /* 0x00c80000b424783b */ /* 0x000eee0000004200 */
[----:B------:R-:W-:Y:S08]  /*56a0*/  HMMA.16816.F32.BF16 R244, R12, R76, R24 ;  /* 0x0000004c0cf4723c */ /* 0x000ff00000041818 */
[C---:B------:R-:W-:Y:S08]  /*56b0*/  HMMA.16816.F32.BF16 R28, R8.reuse, R48, RZ ;  /* 0x00000030081c723c */ /* 0x040ff000000418ff */
[C---:B------:R-:W-:Y:S08]  /*56c0*/  HMMA.16816.F32.BF16 R24, R8.reuse, R50, RZ ;  /* 0x000000320818723c */ /* 0x040ff000000418ff */
[C---:B------:R-:W-:Y:S08]  /*56d0*/  HMMA.16816.F32.BF16 R52, R8.reuse, R54, RZ ;  /* 0x000000360834723c */ /* 0x040ff000000418ff */
[----:B------:R-:W-:Y:S08]  /*56e0*/  HMMA.16816.F32.BF16 R48, R8, R72, RZ ;  /* 0x000000480830723c */ /* 0x000ff000000418ff */
[----:B-1----:R-:W-:Y:S08]  /*56f0*/  HMMA.16816.F32.BF16 R232, R12, R40, R4 ;  /* 0x000000280ce8723c */ /* 0x002ff00000041804 */
[----:B--2---:R-:W-:Y:S08]  /*5700*/  HMMA.16816.F32.BF16 R4, R8, R44, RZ ;  /* 0x0000002c0804723c */ /* 0x004ff000000418ff */
[C---:B---3--:R-:W-:Y:S08]  /*5710*/  HMMA.16816.F32.BF16 R224, R12.reuse, R36, R28 ;  /* 0x000000240ce0723c */ /* 0x048ff0000004181c */
[C---:B------:R-:W-:Y:S08]  /*5720*/  HMMA.16816.F32.BF16 R228, R12.reuse, R78, R32 ;  /* 0x0000004e0ce4723c */ /* 0x040ff00000041820 */
[C---:B------:R-:W-:Y:S08]  /*5730*/  HMMA.16816.F32.BF16 R220, R12.reuse, R38, R24 ;  /* 0x000000260cdc723c */ /* 0x040ff00000041818 */
[----:B------:R-:W-:Y:S08]  /*5740*/  HMMA.16816.F32.BF16 R216, R12, R42, R52 ;  /* 0x0000002a0cd8723c */ /* 0x000ff00000041834 */
[C---:B------:R-:W-:Y:S08]  /*5750*/  HMMA.16816.F32.BF16 R28, R8.reuse, R46, RZ ;  /* 0x0000002e081c723c */ /* 0x040ff000000418ff */
[C---:B------:R-:W-:Y:S08]  /*5760*/  HMMA.16816.F32.BF16 R32, R8.reuse, R60, RZ ;  /* 0x0000003c0820723c */ /* 0x040ff000000418ff */
[C---:B------:R-:W-:Y:S08]  /*5770*/  HMMA.16816.F32.BF16 R36, R8.reuse, R62, RZ ;  /* 0x0000003e0824723c */ /* 0x040ff000000418ff */
[C---:B------:R-:W-:Y:S08]  /*5780*/  HMMA.16816.F32.BF16 R40, R8.reuse, R68, RZ ;  /* 0x000000440828723c */ /* 0x040ff000000418ff */
[C---:B------:R-:W-:Y:S08]  /*5790*/  HMMA.16816.F32.BF16 R44, R8.reuse, R70, RZ ;  /* 0x00000046082c723c */ /* 0x040ff000000418ff */
[----:B------:R-:W-:Y:S08]  /*57a0*/  HMMA.16816.F32.BF16 R24, R8, R74, RZ ;  /* 0x0000004a0818723c */ /* 0x000ff000000418ff */
[----:B------:R-:W-:Y:S07]  /*57b0*/  HMMA.16816.F32.BF16 R212, R12, R64, R48 ;  /* 0x000000400cd4723c */ /* 0x000fee0000041830 */
[----:B------:R-:W-:Y:S01]  /*57c0*/  IMAD.MOV.U32 R65, RZ, RZ, R147 ;  /* 0x000000ffff417224 */ /* 0x000fe200078e0093 */
[----:B------:R-:W-:Y:S01]  /*57d0*/  HMMA.16816.F32.BF16 R60, R8, R92, RZ ;  /* 0x0000005c083c723c */ /* 0x000fe200000418ff */
[----:B------:R-:W-:-:S07]  /*57e0*/  IMAD.MOV.U32 R64, RZ, RZ, R148 ;  /* 0x000000ffff407224 */ /* 0x000fce00078e0094 */
[C---:B------:R-:W-:Y:S08]  /*57f0*/  HMMA.16816.F32.BF16 R68, R8.reuse, R88, RZ ;  /* 0x000000580844723c */ /* 0x040ff000000418ff */
[C---:B------:R-:W-:Y:S08]  /*5800*/  HMMA.16816.F32.BF16 R48, R8.reuse, R80, RZ ;  /* 0x000000500830723c */ /* 0x040ff000000418ff */
[C---:B------:R-:W-:Y:S08]  /*5810*/  HMMA.16816.F32.BF16 R52, R8.reuse, R82, RZ ;  /* 0x000000520834723c */ /* 0x040ff000000418ff */
[C---:B------:R-:W-:Y:S08]  /*5820*/  HMMA.16816.F32.BF16 R92, R8.reuse, R94, RZ ;  /* 0x0000005e085c723c */ /* 0x040ff000000418ff */
[C---:B------:R-:W-:Y:S08]  /*5830*/  HMMA.16816.F32.BF16 R88, R8.reuse, R90, RZ ;  /* 0x0000005a0858723c */ /* 0x040ff000000418ff */
[C---:B------:R-:W-:Y:S07]  /*5840*/  HMMA.16816.F32.BF16 R76, R8.reuse, R84, RZ ;  /* 0x00000054084c723c */ /* 0x040fee00000418ff */
[----:B------:R-:W-:Y:S01]  /*5850*/  IMAD.MOV.U32 R85, RZ, RZ, R146 ;  /* 0x000000ffff557224 */ /* 0x000fe200078e0092 */
[----:B------:R-:W-:Y:S01]  /*5860*/  HMMA.16816.F32.BF16 R72, R8, R86, RZ ;  /* 0x000000560848723c */ /* 0x000fe200000418ff */
[----:B------:R-:W1:Y:S01]  /*5870*/  LDSM.16.MT88.4 R8, [R180+0xe800] ;  /* 0x00e80000b408783b */ /* 0x000e620000004200 */
[----:B------:R-:W-:-:S05]  /*5880*/  IMAD.MOV.U32 R84, RZ, RZ, R145 ;  /* 0x000000ffff547224 */ /* 0x000fca00078e0091 */
[----:B------:R-:W-:Y:S01]  /*5890*/  IMAD.MOV.U32 R87, RZ, RZ, R144 ;  /* 0x000000ffff577224 */ /* 0x000fe200078e0090 */
[----:B------:R-:W-:Y:S01]  /*58a0*/  HMMA.16816.F32.BF16 R208, R12, R100, R4 ;  /* 0x000000640cd0723c */ /* 0x000fe20000041804 */
[----:B------:R-:W-:-:S06]  /*58b0*/  IMAD.MOV.U32 R86, RZ, RZ, R135 ;  /* 0x000000ffff567224 */ /* 0x000fcc00078e0087 */
[----:B------:R-:W-:Y:S01]  /*58c0*/  IADD3 R4, R104, 0x1, RZ ;  /* 0x0000000168047810 */ /* 0x000fe20007ffe0ff */
[C---:B------:R-:W-:Y:S01]  /*58d0*/  HMMA.16816.F32.BF16 R204, R12.reuse, R66, R24 ;  /* 0x000000420ccc723c */ /* 0x040fe20000041818 */
[----:B------:R-:W2:Y:S01]  /*58e0*/  LDSM.16.MT88.4 R24, [R179+0xe800] ;  /* 0x00e80000b318783b */ /* 0x000ea20000004200 */
[----:B------:R-:W-:Y:S01]  /*58f0*/  IMAD.MOV.U32 R104, RZ, RZ, R84 ;  /* 0x000000ffff687224 */ /* 0x000fe200078e0054 */
[----:B------:R-:W-:Y:S02]  /*5900*/  LOP3.LUT R4, R4, R191, RZ, 0x3c, !PT ;  /* 0x000000bf04047212 */ /* 0x000fe400078e3cff */
[----:B------:R-:W-:Y:S02]  /*5910*/  SHF.R.U32.HI R101, RZ, 0x10, R18 ;  /* 0x00000010ff657819 */ /* 0x000fe40000011612 */
[----:B------:R-:W-:Y:S01]  /*5920*/  LOP3.LUT R4, R109, R4, RZ, 0x3c, !PT ;  /* 0x000000046d047212 */ /* 0x000fe200078e3cff */
[----:B------:R-:W-:Y:S01]  /*5930*/  HMMA.16816.F32.BF16 R200, R12, R102, R28 ;  /* 0x000000660cc8723c */ /* 0x000fe2000004181c */
[----:B------:R-:W3:Y:S01]  /*5940*/  LDSM.16.MT88.4 R28, [R177+0x10800] ;  /* 0x01080000b11c783b */ /* 0x000ee20000004200 */
[----:B------:R-:W-:-:S02]  /*5950*/  IMAD.MOV.U32 R67, RZ, RZ, R134 ;  /* 0x000000ffff437224 */ /* 0x000fc400078e0086 */
[----:B------:R-:W-:-:S04]  /*5960*/  IMAD.WIDE.U32 R4, R4, -0x326172a9, RZ ;  /* 0xcd9e8d5704047825 */ /* 0x000fc800078e00ff */
[----:B------:R-:W-:Y:S01]  /*5970*/  IMAD.MOV.U32 R66, RZ, RZ, R198 ;  /* 0x000000ffff427224 */ /* 0x000fe200078e00c6 */
[----:B------:R-:W-:Y:S01]  /*5980*/  LOP3.LUT R5, R5, R132, R105, 0x96, !PT ;  /* 0x0000008405057212 */ /* 0x000fe200078e9669 */
[----:B------:R-:W-:Y:S01]  /*5990*/  IMAD.MOV.U32 R105, RZ, RZ, R197 ;  /* 0x000000ffff697224 */ /* 0x000fe200078e00c5 */
[----:B------:R-:W-:Y:S01]  /*59a0*/  LOP3.LUT R6, R57, R4, R107, 0x96, !PT ;  /* 0x0000000439067212 */ /* 0x000fe200078e966b */
[----:B------:R-:W-:Y:S02]  /*59b0*/  IMAD.MOV.U32 R109, RZ, RZ, R196 ;  /* 0x000000ffff6d7224 */ /* 0x000fe400078e00c4 */
[----:B------:R-:W-:Y:S01]  /*59c0*/  IMAD.WIDE.U32 R4, R5, -0x2daee0ad, RZ ;  /* 0xd2511f5305047825 */ /* 0x000fe200078e00ff */
[----:B-1----:R-:W-:Y:S01]  /*59d0*/  HMMA.16816.F32.BF16 R144, R12, R8, R32 ;  /* 0x000000080c90723c */ /* 0x002fe20000041820 */
[----:B------:R-:W1:Y:S03]  /*59e0*/  LDSM.16.MT88.4 R32, [R178+0x10800] ;  /* 0x01080000b220783b */ /* 0x000e660000004200 */
[----:B------:R-:W-:-:S03]  /*59f0*/  LOP3.LUT R7, R5, R96, R106, 0x96, !PT ;  /* 0x0000006005077212 */ /* 0x000fc600078e966a */
[----:B------:R-:W-:Y:S01]  /*5a00*/  IMAD.WIDE.U32 R8, R6, -0x2daee0ad, RZ ;  /* 0xd2511f5306087825 */ /* 0x000fe200078e00ff */
[----:B------:R-:W-:Y:S03]  /*5a10*/  HMMA.16816.F32.BF16 R80, R12, R10, R36 ;  /* 0x0000000a0c50723c */ /* 0x000fe60000041824 */
[----:B------:R-:W-:Y:S01]  /*5a20*/  IMAD.WIDE.U32 R6, R7, -0x326172a9, RZ ;  /* 0xcd9e8d5707067825 */ /* 0x000fe200078e00ff */
[----:B------:R-:W-:-:S03]  /*5a30*/  LOP3.LUT R4, R9, R4, R108, 0x96, !PT ;  /* 0x0000000409047212 */ /* 0x000fc600078e966c */
[----:B------:R-:W-:Y:S01]  /*5a40*/  IMAD.MOV.U32 R39, RZ, RZ, R87 ;  /* 0x000000ffff277224 */ /* 0x000fe200078e0057 */
[CCC-:B------:R-:W-:Y:S01]  /*5a50*/  LOP3.LUT R9, R7.reuse, R56.reuse, R110.reuse, 0x96, !PT ;  /* 0x0000003807097212 */ /* 0x1c0fe200078e966e */
[----:B------:R-:W-:Y:S01]  /*5a60*/  IMAD.WIDE.U32 R4, R4, -0x326172a9, RZ ;  /* 0xcd9e8d5704047825 */ /* 0x000fe200078e00ff */
[----:B------:R-:W-:Y:S01]  /*5a70*/  LOP3.LUT R22, R7, R56, R110, 0x96, !PT ;  /* 0x0000003807167212 */ /* 0x000fe200078e966e */
[C---:B--2---:R-:W-:Y:S01]  /*5a80*/  HMMA.16816.F32.BF16 R132, R12.reuse, R26, R44 ;  /* 0x0000001a0c84723c */ /* 0x044fe2000004182c */
[----:B------:R-:W-:Y:S01]  /*5a90*/  LOP3.LUT R87, R18, 0xff, RZ, 0xc0, !PT ;  /* 0x000000ff12577812 */ /* 0x000fe200078ec0ff */
[----:B------:R-:W-:Y:S01]  /*5aa0*/  IMAD.MOV.U32 R38, RZ, RZ, R85 ;  /* 0x000000ffff267224 */ /* 0x000fe200078e0055 */
[CC--:B------:R-:W-:Y:S01]  /*5ab0*/  LOP3.LUT R10, R5.reuse, R6.reuse, R111, 0x96, !PT ;  /* 0x00000006050a7212 */ /* 0x0c0fe200078e966f */
[----:B------:R-:W-:Y:S01]  /*5ac0*/  IMAD.MOV.U32 R37, RZ, RZ, R175 ;  /* 0x000000ffff257224 */ /* 0x000fe200078e00af */
[----:B------:R-:W-:Y:S01]  /*5ad0*/  LOP3.LUT R11, R5, R6, R111, 0x96, !PT ;  /* 0x00000006050b7212 */ /* 0x000fe200078e966f */
[----:B------:R-:W-:Y:S01]  /*5ae0*/  IMAD.WIDE.U32 R6, R9, -0x2daee0ad, RZ ;  /* 0xd2511f5309067825 */ /* 0x000fe200078e00ff */
[----:B------:R-:W-:Y:S01]  /*5af0*/  SHF.R.U32.HI R85, RZ, 0x18, R18 ;  /* 0x00000018ff557819 */ /* 0x000fe20000011612 */
[----:B------:R-:W-:Y:S01]  /*5b00*/  HMMA.16816.F32.BF16 R192, R12, R24, R40 ;  /* 0x000000180cc0723c */ /* 0x000fe20000041828 */
[----:B------:R-:W2:Y:S01]  /*5b10*/  LDC.U8 R40, c[0x0][0x2d8] ;  /* 0x0000b600ff287b82 */ /* 0x000ea20000000000 */
[----:B------:R-:W-:Y:S01]  /*5b20*/  IMAD.WIDE.U32 R26, R10, -0x2daee0ad, RZ ;  /* 0xd2511f530a1a7825 */ /* 0x000fe200078e00ff */
[----:B------:R-:W-:-:S02]  /*5b30*/  LOP3.LUT R7, R7, R8, R97, 0x96, !PT ;  /* 0x0000000807077212 */ /* 0x000fc400078e9661 */
[----:B------:R-:W-:Y:S01]  /*5b40*/  LOP3.LUT R10, R19, R98, R114, 0x96, !PT ;  /* 0x00000062130a7212 */ /* 0x000fe200078e9672 */
[----:B------:R-:W-:Y:S01]  /*5b50*/  IMAD R5, R22, -0x2daee0ad, RZ ;  /* 0xd2511f5316057824 */ /* 0x000fe200078e02ff */
[--C-:B------:R-:W-:Y:S01]  /*5b60*/  LOP3.LUT R8, R27, R6, R67.reuse, 0x96, !PT ;  /* 0x000000061b087212 */ /* 0x100fe200078e9643 */
[----:B------:R-:W-:Y:S01]  /*5b70*/  IMAD.WIDE.U32 R24, R11, -0x2daee0ad, RZ ;  /* 0xd2511f530b187825 */ /* 0x000fe200078e00ff */
[----:B---3--:R-:W-:Y:S03]  /*5b80*/  HMMA.16816.F32.BF16 R48, R12, R28, R48 ;  /* 0x0000001c0c30723c */ /* 0x008fe60000041830 */
[----:B------:R-:W-:Y:S01]  /*5b90*/  IMAD.WIDE.U32 R6, R7, -0x326172a9, RZ ;  /* 0xcd9e8d5707067825 */ /* 0x000fe200078e00ff */
[----:B------:R-:W-:-:S03]  /*5ba0*/  LOP3.LUT R5, R25, R5, R67, 0x96, !PT ;  /* 0x0000000519057212 */ /* 0x000fc600078e9643 */
[----:B------:R-:W-:Y:S01]  /*5bb0*/  IMAD.WIDE.U32 R8, R8, -0x326172a9, RZ ;  /* 0xcd9e8d5708087825 */ /* 0x000fe200078e00ff */
[CCC-:B------:R-:W-:Y:S01]  /*5bc0*/  LOP3.LUT R11, R7.reuse, R4.reuse, R86.reuse, 0x96, !PT ;  /* 0x00000004070b7212 */ /* 0x1c0fe200078e9656 */
[C---:B-1----:R-:W-:Y:S01]  /*5bd0*/  HMMA.16816.F32.BF16 R160, R12.reuse, R32, R60 ;  /* 0x000000200ca0723c */ /* 0x042fe2000004183c */
[----:B------:R-:W-:Y:S01]  /*5be0*/  LOP3.LUT R7, R7, R4, R86, 0x96, !PT ;  /* 0x0000000407077212 */ /* 0x000fe200078e9656 */
[----:B------:R-:W-:Y:S01]  /*5bf0*/  IMAD.WIDE.U32 R4, R5, -0x326172a9, RZ ;  /* 0xcd9e8d5705047825 */ /* 0x000fe200078e00ff */
[-C--:B------:R-:W-:Y:S02]  /*5c00*/  LOP3.LUT R84, R9, R6.reuse, R99, 0x96, !PT ;  /* 0x0000000609547212 */ /* 0x080fe400078e9663 */
[----:B------:R-:W-:Y:S01]  /*5c10*/  SHF.R.U32.HI R103, RZ, 0x10, R8 ;  /* 0x00000010ff677819 */ /* 0x000fe20000011608 */
[----:B------:R-:W-:Y:S01]  /*5c20*/  IMAD.MOV.U32 R41, RZ, RZ, R169 ;  /* 0x000000ffff297224 */ /* 0x000fe200078e00a9 */
[----:B------:R-:W-:Y:S01]  /*5c30*/  LOP3.LUT R169, R8, 0xffff, RZ, 0xc0, !PT ;  /* 0x0000ffff08a97812 */ /* 0x000fe200078ec0ff */
[----:B------:R-:W-:Y:S01]  /*5c40*/  IMAD.WIDE.U32 R32, R11, -0x2daee0ad, RZ ;  /* 0xd2511f530b207825 */ /* 0x000fe200078e00ff */
[----:B------:R-:W-:Y:S01]  /*5c50*/  LOP3.LUT R22, R5, R6, R99, 0x96, !PT ;  /* 0x0000000605167212 */ /* 0x000fe200078e9663 */
[C---:B------:R-:W-:Y:S01]  /*5c60*/  HMMA.16816.F32.BF16 R148, R12.reuse, R30, R52 ;  /* 0x0000001e0c94723c */ /* 0x040fe20000041834 */
[C---:B------:R-:W-:Y:S01]  /*5c70*/  LOP3.LUT R9, R4.reuse, 0xffff, RZ, 0xc0, !PT ;  /* 0x0000ffff04097812 */ /* 0x040fe200078ec0ff */
[----:B------:R-:W-:Y:S01]  /*5c80*/  IMAD.WIDE.U32 R6, R7, -0x2daee0ad, RZ ;  /* 0xd2511f5307067825 */ /* 0x000fe200078e00ff */
[----:B------:R-:W-:Y:S01]  /*5c90*/  LOP3.LUT R100, R33, R26, R114, 0x96, !PT ;  /* 0x0000001a21647212 */ /* 0x000fe200078e9672 */
[----:B------:R-:W1:Y:S01]  /*5ca0*/  LDSM.16.MT88.4 R28, [R180+0x10800] ;  /* 0x01080000b41c783b */ /* 0x000e620000004200 */
[----:B------:R-:W-:Y:S01]  /*5cb0*/  LOP3.LUT R27, R4, 0xff, RZ, 0xc0, !PT ;  /* 0x000000ff041b7812 */ /* 0x000fe200078ec0ff */
[----:B------:R-:W-:Y:S01]  /*5cc0*/  IMAD.MOV.U32 R67, RZ, RZ, R199 ;  /* 0x000000ffff437224 */ /* 0x000fe200078e00c7 */
[----:B------:R-:W-:Y:S01]  /*5cd0*/  SHF.R.U32.HI R26, RZ, 0x10, R4 ;  /* 0x00000010ff1a7819 */ /* 0x000fe20000011604 */
[----:B------:R-:W-:Y:S01]  /*5ce0*/  IMAD.MOV.U32 R36, RZ, RZ, R174 ;  /* 0x000000ffff247224 */ /* 0x000fe200078e00ae */
[----:B------:R-:W-:Y:S01]  /*5cf0*/  SHF.R.U32.HI R25, RZ, 0x18, R4 ;  /* 0x00000018ff197819 */ /* 0x000fe20000011604 */
[----:B------:R-:W-:Y:S01]  /*5d00*/  IMAD.MOV.U32 R42, RZ, RZ, R173 ;  /* 0x000000ffff2a7224 */ /* 0x000fe200078e00ad */
[C---:B------:R-:W-:Y:S01]  /*5d10*/  LOP3.LUT R5, R10.reuse, 0xff, RZ, 0xc0, !PT ;  /* 0x000000ff0a057812 */ /* 0x040fe200078ec0ff */
[----:B------:R-:W-:Y:S01]  /*5d20*/  IMAD.MOV.U32 R43, RZ, RZ, R172 ;  /* 0x000000ffff2b7224 */ /* 0x000fe200078e00ac */
[----:B------:R-:W-:Y:S01]  /*5d30*/  LOP3.LUT R4, R10, 0xffff, RZ, 0xc0, !PT ;  /* 0x0000ffff0a047812 */ /* 0x000fe200078ec0ff */
[----:B------:R-:W-:Y:S01]  /*5d40*/  HMMA.16816.F32.BF16 R172, R12, R34, R92 ;  /* 0x000000220cac723c */ /* 0x000fe2000004185c */
[----:B--2---:R-:W-:Y:S01]  /*5d50*/  ISETP.GE.U32.AND P0, PT, R40, R5, PT ;  /* 0x000000052800720c */ /* 0x004fe20003f06070 */
[----:B------:R-:W-:Y:S01]  /*5d60*/  IMAD.MOV.U32 R110, RZ, RZ, R66 ;  /* 0x000000ffff6e7224 */ /* 0x000fe200078e0042 */
[----:B------:R-:W-:Y:S01]  /*5d70*/  SHF.R.U32.HI R4, RZ, 0x8, R4 ;  /* 0x00000008ff047819 */ /* 0x000fe20000011604 */
[----:B------:R-:W-:Y:S01]  /*5d80*/  IMAD.MOV.U32 R108, RZ, RZ, R67 ;  /* 0x000000ffff6c7224 */ /* 0x000fe200078e0043 */
[----:B------:R-:W-:-:S02]  /*5d90*/  LOP3.LUT R11, R7, R24, R114, 0x96, !PT ;  /* 0x00000018070b7212 */ /* 0x000fc400078e9672 */
[----:B------:R-:W-:Y:S02]  /*5da0*/  LOP3.LUT R4, R4, 0xffff, RZ, 0xc0, !PT ;  /* 0x0000ffff04047812 */ /* 0x000fe400078ec0ff */
[--C-:B------:R-:W-:Y:S02]  /*5db0*/  SHF.R.U32.HI R5, RZ, 0x10, R10.reuse ;  /* 0x00000010ff057819 */ /* 0x100fe4000001160a */
[C---:B------:R-:W-:Y:S02]  /*5dc0*/  ISETP.GE.U32.AND P1, PT, R40.reuse, R4, PT ;  /* 0x000000042800720c */ /* 0x040fe40003f26070 */
[----:B------:R-:W-:Y:S01]  /*5dd0*/  SHF.R.U32.HI R4, RZ, 0x18, R10 ;  /* 0x00000018ff047819 */ /* 0x000fe2000001160a */
[----:B------:R-:W-:Y:S01]  /*5de0*/  @!P0 HFMA2.BF16_V2 R114, -RZ.H0_H0, RZ.H0_H0, -R155.H0_H0 ;  /* 0x200000ffff728231 */ /* 0x000fe2000034099b */
[----:B------:R-:W-:Y:S02]  /*5df0*/  LOP3.LUT R5, R5, 0xff, RZ, 0xc0, !PT ;  /* 0x000000ff05057812 */ /* 0x000fe400078ec0ff */
[----:B------:R-:W-:-:S02]  /*5e00*/  ISETP.GE.U32.AND P2, PT, R40, R4, PT ;  /* 0x000000042800720c */ /* 0x000fc40003f46070 */
[C---:B------:R-:W-:Y:S02]  /*5e10*/  LOP3.LUT R4, R23.reuse, 0xff, RZ, 0xc0, !PT ;  /* 0x000000ff17047812 */ /* 0x040fe400078ec0ff */
[----:B------:R-:W-:Y:S02]  /*5e20*/  @!P0 PRMT R155, R114, 0x5410, RZ ;  /* 0x00005410729b8816 */ /* 0x000fe400000000ff */
[C---:B------:R-:W-:Y:S01]  /*5e30*/  ISETP.GE.U32.AND P0, PT, R40.reuse, R4, PT ;  /* 0x000000042800720c */ /* 0x040fe20003f06070 */
[----:B------:R-:W-:Y:S01]  /*5e40*/  @!P1 HFMA2.BF16_V2 R122, -RZ.H0_H0, RZ.H0_H0, -R154.H0_H0 ;  /* 0x200000ffff7a9231 */ /* 0x000fe2000034099a */
[----:B------:R-:W-:Y:S02]  /*5e50*/  LOP3.LUT R4, R23, 0xffff, RZ, 0xc0, !PT ;  /* 0x0000ffff17047812 */ /* 0x000fe400078ec0ff */
[----:B------:R-:W-:Y:S02]  /*5e60*/  ISETP.GE.U32.AND P3, PT, R40, R5, PT ;  /* 0x000000052800720c */ /* 0x000fe40003f66070 */
[----:B------:R-:W-:Y:S01]  /*5e70*/  SHF.R.U32.HI R4, RZ, 0x8, R4 ;  /* 0x00000008ff047819 */ /* 0x000fe20000011604 */
[----:B------:R-:W-:Y:S01]  /*5e80*/  @!P2 HFMA2.BF16_V2 R115, -RZ.H0_H0, RZ.H0_H0, -R153.H0_H0 ;  /* 0x200000ffff73a231 */ /* 0x000fe20000340999 */
[----:B------:R-:W-:Y:S01]  /*5e90*/  @!P1 PRMT R154, R122, 0x5410, RZ ;  /* 0x000054107a9a9816 */ /* 0x000fe200000000ff */
[----:B-1----:R-:W-:Y:S01]  /*5ea0*/  HMMA.16816.F32.BF16 R196, R12, R28, R68 ;  /* 0x0000001c0cc4723c */ /* 0x002fe20000041844 */
[----:B------:R-:W-:-:S02]  /*5eb0*/  LOP3.LUT R4, R4, 0xffff, RZ, 0xc0, !PT ;  /* 0x0000ffff04047812 */ /* 0x000fc400078ec0ff */
[----:B------:R-:W-:Y:S01]  /*5ec0*/  @!P2 PRMT R153, R115, 0x5410, RZ ;  /* 0x000054107399a816 */ /* 0x000fe200000000ff */
[----:B------:R-:W-:Y:S01]  /*5ed0*/  @!P0 HFMA2.BF16_V2 R123, -RZ.H0_H0, RZ.H0_H0, -R157.H0_H0 ;  /* 0x200000ffff7b8231 */ /* 0x000fe2000034099d */
[C---:B------:R-:W-:Y:S02]  /*5ee0*/  ISETP.GE.U32.AND P1, PT, R40.reuse, R4, PT ;  /* 0x000000042800720c */ /* 0x040fe40003f26070 */
[--C-:B------:R-:W-:Y:S01]  /*5ef0*/  SHF.R.U32.HI R4, RZ, 0x18, R23.reuse ;  /* 0x00000018ff047819 */ /* 0x100fe20000011617 */
[----:B------:R-:W-:Y:S01]  /*5f00*/  @!P3 HFMA2.BF16_V2 R119, -RZ.H0_H0, RZ.H0_H0, -R156.H0_H0 ;  /* 0x200000ffff77b231 */ /* 0x000fe2000034099c */
[----:B------:R-:W-:Y:S02]  /*5f10*/  @!P0 PRMT R157, R123, 0x5410, RZ ;  /* 0x000054107b9d8816 */ /* 0x000fe400000000ff */
[----:B------:R-:W-:Y:S02]  /*5f20*/  ISETP.GE.U32.AND P2, PT, R40, R4, PT ;  /* 0x000000042800720c */ /* 0x000fe40003f46070 */
[----:B------:R-:W-:-:S02]  /*5f30*/  SHF.R.U32.HI R4, RZ, 0x10, R23 ;  /* 0x00000010ff047819 */ /* 0x000fc40000011617 */
[----:B------:R-:W-:Y:S02]  /*5f40*/  LOP3.LUT R29, R16, 0xffff, RZ, 0xc0, !PT ;  /* 0x0000ffff101d7812 */ /* 0x000fe400078ec0ff */
[----:B------:R-:W-:Y:S01]  /*5f50*/  LOP3.LUT R4, R4, 0xff, RZ, 0xc0, !PT ;  /* 0x000000ff04047812 */ /* 0x000fe200078ec0ff */
[----:B------:R-:W-:Y:S01]  /*5f60*/  @!P1 HFMA2.BF16_V2 R120, -RZ.H0_H0, RZ.H0_H0, -R158.H0_H0 ;  /* 0x200000ffff789231 */ /* 0x000fe2000034099e */
[----:B------:R-:W-:Y:S02]  /*5f70*/  SHF.R.U32.HI R5, RZ, 0x8, R9 ;  /* 0x00000008ff057819 */ /* 0x000fe40000011609 */
[----:B------:R-:W-:Y:S02]  /*5f80*/  ISETP.GE.U32.AND P0, PT, R40, R4, PT ;  /* 0x000000042800720c */ /* 0x000fe40003f06070 */
[----:B------:R-:W-:Y:S02]  /*5f90*/  LOP3.LUT R4, R26, 0xff, RZ, 0xc0, !PT ;  /* 0x000000ff1a047812 */ /* 0x000fe400078ec0ff */
[----:B------:R-:W-:Y:S01]  /*5fa0*/  PRMT R27, R27, 0x5410, R5 ;  /* 0x000054101b1b7816 */ /* 0x000fe20000000005 */
[----:B------:R-:W-:Y:S01]  /*5fb0*/  FFMA.FTZ R5, R128, c[0x0][0x23c], -R0 ;  /* 0x00008f0080057a23 */ /* 0x000fe20000010800 */
[----:B------:R-:W-:-:S02]  /*5fc0*/  PRMT R23, R4, 0x5410, R25 ;  /* 0x0000541004177816 */ /* 0x000fc40000000019 */
[----:B------:R-:W-:Y:S01]  /*5fd0*/  SHF.R.U32.HI R4, RZ, 0x8, R29 ;  /* 0x00000008ff047819 */ /* 0x000fe2000001161d */
[----:B------:R1:W-:Y:S01]  /*5fe0*/  MUFU.EX2 R97, R5 ;  /* 0x0000000500617308 */ /* 0x0003e20000000800 */
[----:B------:R-:W-:Y:S02]  /*5ff0*/  SHF.R.U32.HI R28, RZ, 0x10, R16 ;  /* 0x00000010ff1c7819 */ /* 0x000fe40000011610 */
[----:B------:R-:W-:Y:S01]  /*6000*/  LOP3.LUT R4, R4, 0xffff, RZ, 0xc0, !PT ;  /* 0x0000ffff04047812 */ /* 0x000fe200078ec0ff */
[----:B------:R-:W-:Y:S01]  /*6010*/  @!P0 HFMA2.BF16_V2 R129, -RZ.H0_H0, RZ.H0_H0, -R167.H0_H0 ;  /* 0x200000ffff818231 */ /* 0x000fe200003409a7 */
[----:B------:R-:W-:Y:S02]  /*6020*/  LOP3.LUT R17, R8, 0xff, RZ, 0xc0, !PT ;  /* 0x000000ff08117812 */ /* 0x000fe400078ec0ff */
[----:B------:R-:W-:Y:S02]  /*6030*/  SHF.R.U32.HI R102, RZ, 0x18, R8 ;  /* 0x00000018ff667819 */ /* 0x000fe40000011608 */
[----:B------:R-:W-:-:S02]  /*6040*/  @!P0 PRMT R167, R129, 0x5410, RZ ;  /* 0x0000541081a78816 */ /* 0x000fc400000000ff */
[----:B------:R-:W-:Y:S02]  /*6050*/  ISETP.GE.U32.AND P0, PT, R40, R4, PT ;  /* 0x000000042800720c */ /* 0x000fe40003f06070 */
[----:B------:R-:W-:Y:S02]  /*6060*/  LOP3.LUT R8, R28, 0xff, RZ, 0xc0, !PT ;  /* 0x000000ff1c087812 */ /* 0x000fe400078ec0ff */
[----:B------:R-:W-:Y:S01]  /*6070*/  LOP3.LUT R4, R22, 0xffff, RZ, 0xc0, !PT ;  /* 0x0000ffff16047812 */ /* 0x000fe200078ec0ff */
[----:B-1----:R-:W-:Y:S01]  /*6080*/  FFMA.FTZ R5, R126, c[0x0][0x23c], -R0 ;  /* 0x00008f007e057a23 */ /* 0x002fe20000010800 */
[----:B------:R-:W-:Y:S01]  /*6090*/  @!P1 PRMT R158, R120, 0x5410, RZ ;  /* 0x00005410789e9816 */ /* 0x000fe200000000ff */
[----:B------:R-:W-:Y:S01]  /*60a0*/  IMAD.MOV.U32 R126, RZ, RZ, R41 ;  /* 0x000000ffff7e7224 */ /* 0x000fe200078e0029 */
[----:B------:R-:W-:Y:S01]  /*60b0*/  ISETP.GE.U32.AND P1, PT, R40, R8, PT ;  /* 0x000000082800720c */ /* 0x000fe20003f26070 */
[----:B------:R1:W-:Y:S01]  /*60c0*/  MUFU.EX2 R56, R5 ;  /* 0x0000000500387308 */ /* 0x0003e20000000800 */
[C---:B------:R-:W-:Y:S01]  /*60d0*/  LOP3.LUT R7, R6.reuse, 0xffff, RZ, 0xc0, !PT ;  /* 0x0000ffff06077812 */ /* 0x040fe200078ec0ff */
[----:B------:R-:W-:Y:S01]  /*60e0*/  IMAD.MOV.U32 R41, RZ, RZ, R36 ;  /* 0x000000ffff297224 */ /* 0x000fe200078e0024 */
[----:B------:R-:W-:Y:S01]  /*60f0*/  LOP3.LUT R10, R6, 0xff, RZ, 0xc0, !PT ;  /* 0x000000ff060a7812 */ /* 0x000fe200078ec0ff */
[----:B------:R-:W-:Y:S01]  /*6100*/  @!P0 HFMA2.BF16_V2 R170, -RZ.H0_H0, RZ.H0_H0, -R159.H0_H0 ;  /* 0x200000ffffaa8231 */ /* 0x000fe2000034099f */
[----:B------:R-:W-:-:S02]  /*6110*/  SHF.R.U32.HI R9, RZ, 0x10, R6 ;  /* 0x00000010ff097819 */ /* 0x000fc40000011606 */
[----:B------:R-:W-:Y:S01]  /*6120*/  SHF.R.U32.HI R8, RZ, 0x18, R6 ;  /* 0x00000018ff087819 */ /* 0x000fe20000011606 */
[----:B------:R-:W-:Y:S01]  /*6130*/  FFMA.FTZ R6, R121, c[0x0][0x23c], -R0 ;  /* 0x00008f0079067a23 */ /* 0x000fe20000010800 */
[----:B------:R-:W-:Y:S02]  /*6140*/  LOP3.LUT R86, R18, 0xffff, RZ, 0xc0, !PT ;  /* 0x0000ffff12567812 */ /* 0x000fe400078ec0ff */
[----:B------:R-:W-:Y:S01]  /*6150*/  LOP3.LUT R24, R16, 0xff, RZ, 0xc0, !PT ;  /* 0x000000ff10187812 */ /* 0x000fe200078ec0ff */
[----:B------:R2:W-:Y:S01]  /*6160*/  MUFU.EX2 R98, R6 ;  /* 0x0000000600627308 */ /* 0x0005e20000000800 */
[----:B------:R-:W-:Y:S01]  /*6170*/  SHF.R.U32.HI R16, RZ, 0x18, R16 ;  /* 0x00000018ff107819 */ /* 0x000fe20000011610 */
[----:B------:R-:W-:Y:S01]  /*6180*/  @!P1 HFMA2.BF16_V2 R171, -RZ.H0_H0, RZ.H0_H0, -R168.H0_H0 ;  /* 0x200000ffffab9231 */ /* 0x000fe200003409a8 */
[----:B------:R-:W-:Y:S02]  /*6190*/  @!P3 PRMT R156, R119, 0x5410, RZ ;  /* 0x00005410779cb816 */ /* 0x000fe400000000ff */
[----:B-1----:R-:W-:-:S02]  /*61a0*/  SHF.R.U32.HI R5, RZ, 0x8, R4 ;  /* 0x00000008ff057819 */ /* 0x002fc40000011604 */
[----:B------:R-:W-:Y:S02]  /*61b0*/  LOP3.LUT R4, R22, 0xff, RZ, 0xc0, !PT ;  /* 0x000000ff16047812 */ /* 0x000fe400078ec0ff */
[----:B------:R-:W-:Y:S02]  /*61c0*/  ISETP.GE.U32.AND P3, PT, R40, R17, PT ;  /* 0x000000112800720c */ /* 0x000fe40003f66070 */
[----:B------:R-:W-:Y:S01]  /*61d0*/  PRMT R19, R4, 0x5410, R5 ;  /* 0x0000541004137816 */ /* 0x000fe20000000005 */
[----:B------:R-:W-:Y:S01]  /*61e0*/  FFMA.FTZ R4, R117, c[0x0][0x23c], -R0 ;  /* 0x00008f0075047a23 */ /* 0x000fe20000010800 */
[--C-:B------:R-:W-:Y:S02]  /*61f0*/  SHF.R.U32.HI R5, RZ, 0x18, R22.reuse ;  /* 0x00000018ff057819 */ /* 0x100fe40000011616 */
[----:B------:R-:W-:Y:S01]  /*6200*/  ISETP.GE.U32.AND P5, PT, R40, R16, PT ;  /* 0x000000102800720c */ /* 0x000fe20003fa6070 */
[----:B------:R1:W-:Y:S01]  /*6210*/  MUFU.EX2 R57, R4 ;  /* 0x0000000400397308 */ /* 0x0003e20000000800 */
[----:B--2---:R-:W-:-:S02]  /*6220*/  SHF.R.U32.HI R6, RZ, 0x10, R22 ;  /* 0x00000010ff067819 */ /* 0x004fc40000011616 */
[----:B------:R-:W-:Y:S01]  /*6230*/  ISETP.GE.U32.AND P6, PT, R40, R24, PT ;  /* 0x000000182800720c */ /* 0x000fe20003fc6070 */
[----:B------:R-:W-:Y:S01]  /*6240*/  IMAD.MOV.U32 R40, RZ, RZ, R37 ;  /* 0x000000ffff287224 */ /* 0x000fe200078e0025 */
[----:B------:R-:W-:Y:S01]  /*6250*/  @!P1 PRMT R168, R171, 0x5410, RZ ;  /* 0x00005410aba89816 */ /* 0x000fe200000000ff */
[----:B------:R-:W-:Y:S01]  /*6260*/  IMAD.MOV.U32 R37, RZ, RZ, R38 ;  /* 0x000000ffff257224 */ /* 0x000fe200078e0026 */
[----:B------:R-:W-:Y:S01]  /*6270*/  @!P0 PRMT R159, R170, 0x5410, RZ ;  /* 0x00005410aa9f8816 */ /* 0x000fe200000000ff */
[----:B------:R-:W-:Y:S02]  /*6280*/  IMAD.MOV.U32 R38, RZ, RZ, R39 ;  /* 0x000000ffff267224 */ /* 0x000fe400078e0027 */
[----:B------:R-:W-:Y:S02]  /*6290*/  IMAD.MOV.U32 R39, RZ, RZ, R176 ;  /* 0x000000ffff277224 */ /* 0x000fe400078e00b0 */
[----:B------:R-:W-:Y:S01]  /*62a0*/  IMAD.MOV.U32 R36, RZ, RZ, R37 ;  /* 0x000000ffff247224 */ /* 0x000fe200078e0025 */
[----:B------:R-:W-:Y:S01]  /*62b0*/  @!P5 HFMA2.BF16_V2 R250, -RZ.H0_H0, RZ.H0_H0, -R166.H0_H0 ;  /* 0x200000fffffad231 */ /* 0x000fe200003409a6 */
[----:B------:R-:W-:Y:S01]  /*62c0*/  IMAD.MOV.U32 R37, RZ, RZ, R105 ;  /* 0x000000ffff257224 */ /* 0x000fe200078e0069 */
[----:B-1----:R-:W-:Y:S01]  /*62d0*/  LOP3.LUT R4, R6, 0xff, RZ, 0xc0, !PT ;  /* 0x000000ff06047812 */ /* 0x002fe200078ec0ff */
[----:B------:R-:W-:-:S02]  /*62e0*/  FFMA.FTZ R6, R118, c[0x0][0x23c], -R0 ;  /* 0x00008f0076067a23 */ /* 0x000fc40000010800 */
[----:B------:R-:W-:Y:S01]  /*62f0*/  @!P5 PRMT R166, R250, 0x5410, RZ ;  /* 0x00005410faa6d816 */ /* 0x000fe200000000ff */
[----:B------:R-:W-:Y:S01]  /*6300*/  IMAD.MOV.U32 R105, RZ, RZ, R109 ;  /* 0x000000ffff697224 */ /* 0x000fe200078e006d */
[----:B------:R-:W-:Y:S01]  /*6310*/  PRMT R18, R4, 0x5410, R5 ;  /* 0x0000541004127816 */ /* 0x000fe20000000005 */
[----:B------:R1:W-:Y:S01]  /*6320*/  MUFU.EX2 R176, R6 ;  /* 0x0000000600b07308 */ /* 0x0003e20000000800 */
[----:B------:R-:W-:Y:S01]  /*6330*/  SHF.R.U32.HI R5, RZ, 0x8, R7 ;  /* 0x00000008ff057819 */ /* 0x000fe20000011607 */
[----:B------:R-:W-:Y:S01]  /*6340*/  FFMA.FTZ R7, R131, c[0x0][0x23c], -R2 ;  /* 0x00008f0083077a23 */ /* 0x000fe20000010802 */
[----:B------:R-:W-:Y:S01]  /*6350*/  LOP3.LUT R4, R9, 0xff, RZ, 0xc0, !PT ;  /* 0x000000ff09047812 */ /* 0x000fe200078ec0ff */
[----:B------:R-:W-:Y:S01]  /*6360*/  IMAD.MOV.U32 R109, RZ, RZ, R181 ;  /* 0x000000ffff6d7224 */ /* 0x000fe200078e00b5 */
[----:B------:R-:W-:Y:S01]  /*6370*/  PRMT R17, R10, 0x5410, R5 ;  /* 0x000054100a117816 */ /* 0x000fe20000000005 */
[----:B------:R-:W-:Y:S01]  /*6380*/  FFMA.FTZ R5, R113, c[0x0][0x23c], -R0 ;  /* 0x00008f0071057a23 */ /* 0x000fe20000010800 */
[----:B------:R-:W-:Y:S01]  /*6390*/  PRMT R16, R4, 0x5410, R8 ;  /* 0x0000541004107816 */ /* 0x000fe20000000008 */
[----:B------:R2:W-:Y:S01]  /*63a0*/  MUFU.EX2 R181, R7 ;  /* 0x0000000700b57308 */ /* 0x0005e20000000800 */
[----:B------:R-:W-:Y:S01]  /*63b0*/  LOP3.LUT R4, R11, 0xffff, RZ, 0xc0, !PT ;  /* 0x0000ffff0b047812 */ /* 0x000fe200078ec0ff */
[--C-:B------:R-:W-:Y:S01]  /*63c0*/  HSET2.LE.AND R9, R23, R59.reuse, PT ;  /* 0x0000003b17097233 */ /* 0x100fe20003803000 */
[----:B------:R-:W-:Y:S01]  /*63d0*/  IMAD.MOV.U32 R107, RZ, RZ, R37 ;  /* 0x000000ffff6b7224 */ /* 0x000fe200078e0025 */
[--C-:B------:R-:W-:Y:S01]  /*63e0*/  HSET2.LE.AND R17, R17, R59.reuse, PT ;  /* 0x0000003b11117233 */ /* 0x100fe20003803000 */
[----:B------:R-:W-:Y:S01]  /*63f0*/  IMAD.MOV.U32 R106, RZ, RZ, R38 ;  /* 0x000000ffff6a7224 */ /* 0x000fe200078e0026 */
[----:B------:R-:W-:Y:S01]  /*6400*/  HSET2.LE.AND R16, R16, R59, PT ;  /* 0x0000003b10107233 */ /* 0x000fe20003803000 */
[----:B------:R-:W-:Y:S01]  /*6410*/  IMAD.MOV.U32 R96, RZ, RZ, R39 ;  /* 0x000000ffff607224 */ /* 0x000fe200078e0027 */
[----:B------:R3:W-:Y:S01]  /*6420*/  MUFU.EX2 R92, R5 ;  /* 0x00000005005c7308 */ /* 0x0007e20000000800 */
[----:B-1----:R-:W-:Y:S01]  /*6430*/  FFMA.FTZ R6, R112, c[0x0][0x23c], -R0 ;  /* 0x00008f0070067a23 */ /* 0x002fe20000010800 */
[----:B------:R-:W-:Y:S01]  /*6440*/  @!P2 HFMA2.BF16_V2 R112, -RZ.H0_H0, RZ.H0_H0, -R164.H0_H0 ;  /* 0x200000ffff70a231 */ /* 0x000fe200003409a4 */
[----:B------:R-:W-:Y:S01]  /*6450*/  IMAD.MOV.U32 R99, RZ, RZ, R96 ;  /* 0x000000ffff637224 */ /* 0x000fe200078e0060 */
[----:B------:R-:W-:Y:S01]  /*6460*/  @!P6 HFMA2.BF16_V2 R248, -RZ.H0_H0, RZ.H0_H0, -R165.H0_H0 ;  /* 0x200000fffff8e231 */ /* 0x000fe200003409a5 */
[----:B------:R-:W-:-:S02]  /*6470*/  IMAD.MOV.U32 R111, RZ, RZ, R106 ;  /* 0x000000ffff6f7224 */ /* 0x000fc400078e006a */
[----:B------:R-:W-:Y:S01]  /*6480*/  @!P2 PRMT R164, R112, 0x5410, RZ ;  /* 0x0000541070a4a816 */ /* 0x000fe200000000ff */
[----:B------:R1:W-:Y:S01]  /*6490*/  MUFU.EX2 R93, R6 ;  /* 0x00000006005d7308 */ /* 0x0003e20000000800 */
[----:B--2---:R-:W-:Y:S01]  /*64a0*/  FFMA.FTZ R7, R136, c[0x0][0x23c], -R2 ;  /* 0x00008f0088077a23 */ /* 0x004fe20000010802 */
[----:B------:R-:W-:Y:S01]  /*64b0*/  @!P6 PRMT R165, R248, 0x5410, RZ ;  /* 0x00005410f8a5e816 */ /* 0x000fe200000000ff */
[----:B------:R-:W-:Y:S02]  /*64c0*/  IMAD.MOV.U32 R96, RZ, RZ, R64 ;  /* 0x000000ffff607224 */ /* 0x000fe400078e0040 */
[----:B------:R-:W-:Y:S01]  /*64d0*/  IMAD.MOV.U32 R106, RZ, RZ, R65 ;  /* 0x000000ffff6a7224 */ /* 0x000fe200078e0041 */
[----:B---3--:R-:W-:Y:S02]  /*64e0*/  SHF.R.U32.HI R5, RZ, 0x8, R4 ;  /* 0x00000008ff057819 */ /* 0x008fe40000011604 */
[----:B------:R2:W-:Y:S01]  /*64f0*/  MUFU.EX2 R95, R7 ;  /* 0x00000007005f7308 */ /* 0x0005e20000000800 */
[----:B------:R-:W-:-:S04]  /*6500*/  LOP3.LUT R4, R11, 0xff, RZ, 0xc0, !PT ;  /* 0x000000ff0b047812 */ /* 0x000fc800078ec0ff */
[----:B------:R-:W-:Y:S01]  /*6510*/  PRMT R10, R4, 0x5410, R5 ;  /* 0x00005410040a7816 */ /* 0x000fe20000000005 */
[--C-:B------:R-:W-:Y:S01]  /*6520*/  FFMA.FTZ R4, R137, c[0x0][0x23c], -R2.reuse ;  /* 0x00008f0089047a23 */ /* 0x100fe20000010802 */
[----:B------:R-:W-:Y:S01]  /*6530*/  SHF.R.U32.HI R5, RZ, 0x18, R11 ;  /* 0x00000018ff057819 */ /* 0x000fe2000001160b */
[--C-:B-1----:R-:W-:Y:S02]  /*6540*/  FFMA.FTZ R6, R139, c[0x0][0x23c], -R2.reuse ;  /* 0x00008f008b067a23 */ /* 0x102fe40000010802 */
[----:B------:R-:W-:Y:S01]  /*6550*/  MUFU.EX2 R129, R4 ;  /* 0x0000000400817308 */ /* 0x000fe20000000800 */
[----:B------:R-:W-:Y:S01]  /*6560*/  HSET2.LE.AND R10, R10, R59, PT ;  /* 0x0000003b0a0a7233 */ /* 0x000fe20003803000 */
[----:B--2---:R-:W-:-:S06]  /*6570*/  FFMA.FTZ R7, R127, c[0x0][0x23c], -R2 ;  /* 0x00008f007f077a23 */ /* 0x004fcc0000010802 */
[----:B------:R1:W2:Y:S01]  /*6580*/  MUFU.EX2 R94, R6 ;  /* 0x00000006005e7308 */ /* 0x0002a20000000800 */
[----:B------:R-:W-:-:S07]  /*6590*/  IMAD.MOV.U32 R127, RZ, RZ, R42 ;  /* 0x000000ffff7f7224 */ /* 0x000fce00078e002a */
[----:B------:R-:W-:Y:S01]  /*65a0*/  MUFU.EX2 R128, R7 ;  /* 0x0000000700807308 */ /* 0x000fe20000000800 */
[----:B-1----:R-:W-:Y:S01]  /*65b0*/  SHF.R.U32.HI R6, RZ, 0x10, R11 ;  /* 0x00000010ff067819 */ /* 0x002fe2000001160b */
[--C-:B------:R-:W-:Y:S02]  /*65c0*/  FFMA.FTZ R11, R125, c[0x0][0x23c], -R2.reuse ;  /* 0x00008f007d0b7a23 */ /* 0x100fe40000010802 */
[----:B------:R-:W-:Y:S01]  /*65d0*/  IMAD.MOV.U32 R125, RZ, RZ, R43 ;  /* 0x000000ffff7d7224 */ /* 0x000fe200078e002b */
[----:B------:R-:W-:Y:S01]  /*65e0*/  LOP3.LUT R4, R6, 0xff, RZ, 0xc0, !PT ;  /* 0x000000ff06047812 */ /* 0x000fe200078ec0ff */
[----:B------:R-:W-:-:S03]  /*65f0*/  FFMA.FTZ R6, R138, c[0x0][0x23c], -R2 ;  /* 0x00008f008a067a23 */ /* 0x000fc60000010802 */
[----:B------:R-:W-:Y:S01]  /*6600*/  PRMT R8, R4, 0x5410, R5 ;  /* 0x0000541004087816 */ /* 0x000fe20000000005 */
[--C-:B------:R-:W-:Y:S01]  /*6610*/  HSET2.LE.AND R5, R18, R59.reuse, PT ;  /* 0x0000003b12057233 */ /* 0x100fe20003803000 */
[----:B------:R-:W1:Y:S01]  /*6620*/  MUFU.EX2 R24, R6 ;  /* 0x0000000600187308 */ /* 0x000e620000000800 */
[----:B------:R-:W-:Y:S01]  /*6630*/  FFMA.FTZ R18, R124, c[0x0][0x23c], -R0 ;  /* 0x00008f007c127a23 */ /* 0x000fe20000010800 */
[--C-:B------:R-:W-:Y:S01]  /*6640*/  HSET2.LE.AND R4, R19, R59.reuse, PT ;  /* 0x0000003b13047233 */ /* 0x100fe20003803000 */
[----:B------:R-:W-:Y:S01]  /*6650*/  FFMA.FTZ R0, R130, c[0x0][0x23c], -R2 ;  /* 0x00008f0082007a23 */ /* 0x000fe20000010802 */
[----:B--2---:R-:W-:Y:S01]  /*6660*/  F2FP.BF16.PACK_AB R2, R129, R94 ;  /* 0x0000005e8102723e */ /* 0x004fe200000010ff */
[----:B------:R-:W-:Y:S01]  /*6670*/  HSET2.LE.AND R8, R8, R59, PT ;  /* 0x0000003b08087233 */ /* 0x000fe20003803000 */
[----:B------:R-:W-:Y:S02]  /*6680*/  IMAD.MOV.U32 R124, RZ, RZ, R41 ;  /* 0x000000ffff7c7224 */ /* 0x000fe400078e0029 */
[----:B------:R2:W-:Y:S01]  /*6690*/  MUFU.EX2 R58, R0 ;  /* 0x00000000003a7308 */ /* 0x0005e20000000800 */
[----:B------:R-:W-:-:S02]  /*66a0*/  PRMT R140, R2, 0x7610, R140 ;  /* 0x00007610028c7816 */ /* 0x000fc4000000008c */
[----:B------:R-:W-:Y:S02]  /*66b0*/  PRMT R139, R2, 0x7632, R139 ;  /* 0x00007632028b7816 */ /* 0x000fe4000000008b */
[----:B------:R-:W-:Y:S01]  /*66c0*/  F2FP.BF16.PACK_AB R2, R57, R98 ;  /* 0x000000623902723e */ /* 0x000fe200000010ff */
[----:B-1----:R-:W-:Y:S01]  /*66d0*/  IMAD.MOV.U32 R131, RZ, RZ, R24 ;  /* 0x000000ffff837224 */ /* 0x002fe200078e0018 */
[----:B------:R-:W-:Y:S02]  /*66e0*/  HSET2.LE.AND R6, R27, R59, PT ;  /* 0x0000003b1b067233 */ /* 0x000fe40003803000 */
[C---:B------:R-:W-:Y:S01]  /*66f0*/  PRMT R118, R2.reuse, 0x7610, R118 ;  /* 0x0000761002767816 */ /* 0x040fe20000000076 */
[----:B------:R-:W-:Y:S01]  /*6700*/  MUFU.EX2 R18, R18 ;  /* 0x0000001200127308 */ /* 0x000fe20000000800 */
[----:B------:R-:W-:Y:S01]  /*6710*/  PRMT R117, R2, 0x7632, R117 ;  /* 0x0000763202757816 */ /* 0x000fe20000000075 */
[----:B------:R-:W-:Y:S02]  /*6720*/  IMAD.MOV.U32 R59, RZ, RZ, R40 ;  /* 0x000000ffff3b7224 */ /* 0x000fe400078e0028 */
[----:B------:R-:W-:Y:S01]  /*6730*/  HMMA.16816.F32.BF16 R40, R12, R30, R88 ;  /* 0x0000001e0c28723c */ /* 0x000fe20000041858 */
[----:B--2---:R-:W-:-:S03]  /*6740*/  F2FP.BF16.PACK_AB R0, R56, R97 ;  /* 0x000000613800723e */ /* 0x004fc600000010ff */
[----:B------:R-:W1:Y:S01]  /*6750*/  MUFU.EX2 R130, R11 ;  /* 0x0000000b00827308 */ /* 0x000e620000000800 */
[C---:B------:R-:W-:Y:S02]  /*6760*/  PRMT R138, R0.reuse, 0x7632, R138 ;  /* 0x00007632008a7816 */ /* 0x040fe4000000008a */
[----:B------:R-:W-:Y:S01]  /*6770*/  PRMT R137, R0, 0x7610, R137 ;  /* 0x0000761000897816 */ /* 0x000fe20000000089 */
[----:B------:R-:W-:Y:S01]  /*6780*/  IMAD.MOV.U32 R91, RZ, RZ, R36 ;  /* 0x000000ffff5b7224 */ /* 0x000fe200078e0024 */
[----:B------:R-:W-:-:S04]  /*6790*/  PRMT R0, R140, 0x5410, R139 ;  /* 0x000054108c007816 */ /* 0x000fc8000000008b */
[----:B------:R-:W-:Y:S02]  /*67a0*/  LOP3.LUT R4, R4, R0, RZ, 0xc0, !PT ;  /* 0x0000000004047212 */ /* 0x000fe400078ec0ff */
[----:B------:R-:W-:-:S04]  /*67b0*/  PRMT R0, R137, 0x5410, R138 ;  /* 0x0000541089007816 */ /* 0x000fc8000000008a */
[----:B------:R-:W-:Y:S02]  /*67c0*/  LOP3.LUT R5, R5, R0, RZ, 0xc0, !PT ;  /* 0x0000000005057212 */ /* 0x000fe400078ec0ff */
[----:B------:R-:W-:Y:S02]  /*67d0*/  F2FP.BF16.PACK_AB R0, R181, R131 ;  /* 0x00000083b500723e */ /* 0x000fe400000010ff */
[----:B-1----:R-:W-:Y:S02]  /*67e0*/  F2FP.BF16.PACK_AB R2, R130, R128 ;  /* 0x000000808202723e */ /* 0x002fe400000010ff */
[C---:B------:R-:W-:Y:S02]  /*67f0*/  PRMT R136, R0.reuse, 0x7610, R136 ;  /* 0x0000761000887816 */ /* 0x040fe40000000088 */
[----:B------:R-:W-:Y:S02]  /*6800*/  PRMT R119, R0, 0x7632, R119 ;  /* 0x0000763200777816 */ /* 0x000fe40000000077 */
[----:B------:R-:W-:-:S02]  /*6810*/  F2FP.BF16.PACK_AB R0, R58, R95 ;  /* 0x0000005f3a00723e */ /* 0x000fc400000010ff */
[----:B------:R-:W-:Y:S02]  /*6820*/  PRMT R29, R2, 0x7610, R29 ;  /* 0x00007610021d7816 */ /* 0x000fe4000000001d */
[C---:B------:R-:W-:Y:S02]  /*6830*/  PRMT R35, R0.reuse, 0x7610, R35 ;  /* 0x0000761000237816 */ /* 0x040fe40000000023 */
[----:B------:R-:W-:Y:S02]  /*6840*/  PRMT R34, R0, 0x7632, R34 ;  /* 0x0000763200227816 */ /* 0x000fe40000000022 */
[----:B------:R-:W-:Y:S02]  /*6850*/  PRMT R0, R136, 0x5410, R119 ;  /* 0x0000541088007816 */ /* 0x000fe40000000077 */
[----:B------:R-:W-:Y:S02]  /*6860*/  PRMT R28, R2, 0x7632, R28 ;  /* 0x00007632021c7816 */ /* 0x000fe4000000001c */
[----:B------:R-:W-:-:S02]  /*6870*/  LOP3.LUT R6, R6, R0, RZ, 0xc0, !PT ;  /* 0x0000000006067212 */ /* 0x000fc400078ec0ff */
[----:B------:R-:W-:Y:S02]  /*6880*/  PRMT R0, R118, 0x5410, R117 ;  /* 0x0000541076007816 */ /* 0x000fe40000000075 */
[----:B------:R-:W-:Y:S02]  /*6890*/  LOP3.LUT R2, R101, 0xff, RZ, 0xc0, !PT ;  /* 0x000000ff65027812 */ /* 0x000fe400078ec0ff */
[----:B------:R-:W-:Y:S02]  /*68a0*/  LOP3.LUT R7, R9, R0, RZ, 0xc0, !PT ;  /* 0x0000000009077212 */ /* 0x000fe400078ec0ff */
[----:B------:R-:W-:-:S04]  /*68b0*/  PRMT R0, R35, 0x5410, R34 ;  /* 0x0000541023007816 */ /* 0x000fc80000000022 */
[----:B------:R-:W-:Y:S02]  /*68c0*/  LOP3.LUT R112, R10, R0, RZ, 0xc0, !PT ;  /* 0x000000000a707212 */ /* 0x000fe400078ec0ff */
[----:B------:R-:W-:-:S04]  /*68d0*/  F2FP.BF16.PACK_AB R0, R93, R176 ;  /* 0x000000b05d00723e */ /* 0x000fc800000010ff */
[C---:B------:R-:W-:Y:S02]  /*68e0*/  PRMT R31, R0.reuse, 0x7610, R31 ;  /* 0x00007610001f7816 */ /* 0x040fe4000000001f */
[----:B------:R-:W-:Y:S02]  /*68f0*/  PRMT R30, R0, 0x7632, R30 ;  /* 0x00007632001e7816 */ /* 0x000fe4000000001e */
[----:B------:R-:W-:-:S04]  /*6900*/  F2FP.BF16.PACK_AB R0, R18, R92 ;  /* 0x0000005c1200723e */ /* 0x000fc800000010ff */
        /* <DEDUP_REMOVED lines=8> */
[----:B------:R-:W-:Y:S02]  /*6990*/  LOP3.LUT R115, R16, R0, RZ, 0xc0, !PT ;  /* 0x0000000010737212 */ /* 0x000fe400078ec0ff */
[----:B------:R-:W-:-:S04]  /*69a0*/  SHF.R.U32.HI R0, RZ, 0x8, R86 ;  /* 0x00000008ff007819 */ /* 0x000fc80000011656 */
[----:B------:R-:W-:Y:S01]  /*69b0*/  LOP3.LUT R0, R0, 0xffff, RZ, 0xc0, !PT ;  /* 0x0000ffff00007812 */ /* 0x000fe200078ec0ff */
[C---:B-1----:R-:W-:Y:S08]  /*69c0*/  HMMA.16816.F32.BF16 R36, R12.reuse, R8, R76 ;  /* 0x000000080c24723c */ /* 0x042ff0000004184c */
[----:B------:R-:W-:Y:S01]  /*69d0*/  HMMA.16816.F32.BF16 R24, R12, R10, R72 ;  /* 0x0000000a0c18723c */ /* 0x000fe20000041848 */
[----:B------:R-:W1:Y:S04]  /*69e0*/  LDSM.16.MT88.4 R8, [R177+0xd000] ;  /* 0x00d00000b108783b */ /* 0x000e680000004200 */
[----:B------:R-:W2:Y:S03]  /*69f0*/  LDSM.16.MT88.4 R12, [R178+0xd000] ;  /* 0x00d00000b20c783b */ /* 0x000ea60000004200 */
[C---:B-1----:R-:W-:Y:S07]  /*6a00*/  HMMA.16816.F32.BF16 R120, R4.reuse, R8, R240 ;  /* 0x000000080478723c */ /* 0x042fee00000418f0 */
[----:B------:R-:W-:Y:S01]  /*6a10*/  IMAD.MOV.U32 R242, RZ, RZ, R18 ;  /* 0x000000fffff27224 */ /* 0x000fe200078e0012 */
[----:B--2---:R-:W-:Y:S01]  /*6a20*/  HMMA.16816.F32.BF16 R44, R4, R12, R244 ;  /* 0x0000000c042c723c */ /* 0x004fe200000418f4 */
[----:B------:R-:W-:-:S02]  /*6a30*/  IMAD.MOV.U32 R240, RZ, RZ, R92 ;  /* 0x000000fffff07224 */ /* 0x000fc400078e005c */
[----:B------:R-:W-:Y:S02]  /*6a40*/  IMAD.MOV.U32 R243, RZ, RZ, R130 ;  /* 0x000000fffff37224 */ /* 0x000fe400078e0082 */
[----:B------:R-:W-:Y:S02]  /*6a50*/  IMAD.MOV.U32 R241, RZ, RZ, R128 ;  /* 0x000000fffff17224 */ /* 0x000fe400078e0080 */
[----:B------:R-:W-:Y:S01]  /*6a60*/  IMAD.MOV.U32 R247, RZ, RZ, R108 ;  /* 0x000000fffff77224 */ /* 0x000fe200078e006c */
[----:B------:R-:W-:Y:S01]  /*6a70*/  HMMA.16816.F32.BF16 R16, R4, R10, R236 ;  /* 0x0000000a0410723c */ /* 0x000fe200000418ec */
[----:B------:R-:W1:Y:S01]  /*6a80*/  LDSM.16.MT88.4 R8, [R180+0xd000] ;  /* 0x00d00000b408783b */ /* 0x000e620000004200 */
[----:B------:R-:W-:Y:S02]  /*6a90*/  IMAD.MOV.U32 R244, RZ, RZ, R98 ;  /* 0x000000fffff47224 */ /* 0x000fe400078e0062 */
[----:B------:R-:W-:Y:S02]  /*6aa0*/  IMAD.MOV.U32 R245, RZ, RZ, R131 ;  /* 0x000000fffff57224 */ /* 0x000fe400078e0083 */
[----:B------:R-:W-:-:S02]  /*6ab0*/  IMAD.MOV.U32 R246, RZ, RZ, R57 ;  /* 0x000000fffff67224 */ /* 0x000fc400078e0039 */
[----:B------:R-:W-:Y:S01]  /*6ac0*/  HMMA.16816.F32.BF16 R52, R4, R14, R228 ;  /* 0x0000000e0434723c */ /* 0x000fe200000418e4 */
[----:B------:R-:W2:Y:S01]  /*6ad0*/  LDSM.16.MT88.4 R12, [R179+0xd000] ;  /* 0x00d00000b30c783b */ /* 0x000ea20000004200 */
[----:B------:R-:W-:Y:S02]  /*6ae0*/  IMAD.MOV.U32 R237, RZ, RZ, R95 ;  /* 0x000000ffffed7224 */ /* 0x000fe400078e005f */
[----:B------:R-:W-:Y:S02]  /*6af0*/  IMAD.MOV.U32 R236, RZ, RZ, R97 ;  /* 0x000000ffffec7224 */ /* 0x000fe400078e0061 */
[----:B------:R-:W-:Y:S02]  /*6b00*/  IMAD.MOV.U32 R238, RZ, RZ, R93 ;  /* 0x000000ffffee7224 */ /* 0x000fe400078e005d */
[----:B------:R-:W-:Y:S02]  /*6b10*/  IMAD.MOV.U32 R229, RZ, RZ, R94 ;  /* 0x000000ffffe57224 */ /* 0x000fe400078e005e */
[----:B------:R-:W-:-:S02]  /*6b20*/  IMAD.MOV.U32 R228, RZ, RZ, R96 ;  /* 0x000000ffffe47224 */ /* 0x000fc400078e0060 */
[----:B------:R-:W-:Y:S02]  /*6b30*/  IMAD.MOV.U32 R231, RZ, RZ, R129 ;  /* 0x000000ffffe77224 */ /* 0x000fe400078e0081 */
[----:B------:R-:W-:Y:S02]  /*6b40*/  IMAD.MOV.U32 R239, RZ, RZ, R58 ;  /* 0x000000ffffef7224 */ /* 0x000fe400078e003a */
[----:B------:R-:W-:Y:S01]  /*6b50*/  IMAD.MOV.U32 R230, RZ, RZ, R56 ;  /* 0x000000ffffe67224 */ /* 0x000fe200078e0038 */
[C---:B-1----:R-:W-:Y:S07]  /*6b60*/  HMMA.16816.F32.BF16 R60, R4.reuse, R8, R224 ;  /* 0x00000008043c723c */ /* 0x042fee00000418e0 */
[----:B------:R-:W-:Y:S01]  /*6b70*/  IMAD.MOV.U32 R224, RZ, RZ, R106 ;  /* 0x000000ffffe07224 */ /* 0x000fe200078e006a */
[----:B------:R-:W-:Y:S01]  /*6b80*/  HMMA.16816.F32.BF16 R64, R4, R10, R220 ;  /* 0x0000000a0440723c */ /* 0x000fe200000418dc */
[----:B------:R-:W1:Y:S01]  /*6b90*/  LDSM.16.MT88.4 R8, [R177+0xf000] ;  /* 0x00f00000b108783b */ /* 0x000e620000004200 */
[----:B------:R-:W-:-:S02]  /*6ba0*/  IMAD.MOV.U32 R225, RZ, RZ, R107 ;  /* 0x000000ffffe17224 */ /* 0x000fc400078e006b */
[----:B------:R-:W-:Y:S02]  /*6bb0*/  IMAD.MOV.U32 R226, RZ, RZ, R105 ;  /* 0x000000ffffe27224 */ /* 0x000fe400078e0069 */
[----:B------:R-:W-:Y:S02]  /*6bc0*/  IMAD.MOV.U32 R227, RZ, RZ, R126 ;  /* 0x000000ffffe37224 */ /* 0x000fe400078e007e */
[C---:B--2---:R-:W-:Y:S01]  /*6bd0*/  HMMA.16816.F32.BF16 R68, R4.reuse, R12, R232 ;  /* 0x0000000c0444723c */ /* 0x044fe200000418e8 */
[----:B------:R-:W-:Y:S02]  /*6be0*/  IMAD.MOV.U32 R220, RZ, RZ, R125 ;  /* 0x000000ffffdc7224 */ /* 0x000fe400078e007d */
[----:B------:R-:W-:Y:S02]  /*6bf0*/  IMAD.MOV.U32 R221, RZ, RZ, R127 ;  /* 0x000000ffffdd7224 */ /* 0x000fe400078e007f */
[----:B------:R-:W-:Y:S02]  /*6c00*/  IMAD.MOV.U32 R222, RZ, RZ, R124 ;  /* 0x000000ffffde7224 */ /* 0x000fe400078e007c */
[----:B------:R-:W-:Y:S01]  /*6c10*/  IMAD.MOV.U32 R234, RZ, RZ, R91 ;  /* 0x000000ffffea7224 */ /* 0x000fe200078e005b */
[----:B------:R-:W-:Y:S01]  /*6c20*/  HMMA.16816.F32.BF16 R72, R4, R14, R216 ;  /* 0x0000000e0448723c */ /* 0x000fe200000418d8 */
[----:B------:R-:W-:Y:S01]  /*6c30*/  IMAD.MOV.U32 R235, RZ, RZ, R110 ;  /* 0x000000ffffeb7224 */ /* 0x000fe200078e006e */
[----:B------:R-:W2:Y:S01]  /*6c40*/  LDSM.16.MT88.4 R12, [R178+0xf000] ;  /* 0x00f00000b20c783b */ /* 0x000ea20000004200 */
[----:B------:R-:W-:Y:S01]  /*6c50*/  IMAD.MOV.U32 R232, RZ, RZ, R109 ;  /* 0x000000ffffe87224 */ /* 0x000fe200078e006d */
[----:B------:R-:W3:Y:S01]  /*6c60*/  LDC.U8 R217, c[0x0][0x2d8] ;  /* 0x0000b600ffd97b82 */ /* 0x000ee20000000000 */
[----:B------:R-:W-:Y:S01]  /*6c70*/  IMAD.MOV.U32 R233, RZ, RZ, R104 ;  /* 0x000000ffffe97224 */ /* 0x000fe200078e0068 */
[----:B------:R-:W4:Y:S01]  /*6c80*/  LDSM.16.MT88.4 R124, [R177+0xd800] ;  /* 0x00d80000b17c783b */ /* 0x000f220000004200 */
[----:B------:R-:W-:-:S02]  /*6c90*/  IMAD.MOV.U32 R218, RZ, RZ, R111 ;  /* 0x000000ffffda7224 */ /* 0x000fc400078e006f */
[----:B------:R-:W-:Y:S02]  /*6ca0*/  IMAD.MOV.U32 R219, RZ, RZ, R99 ;  /* 0x000000ffffdb7224 */ /* 0x000fe400078e0063 */
[----:B------:R-:W-:Y:S02]  /*6cb0*/  IMAD.MOV.U32 R223, RZ, RZ, R59 ;  /* 0x000000ffffdf7224 */ /* 0x000fe400078e003b */
[----:B------:R-:W-:Y:S01]  /*6cc0*/  LDSM.16.MT88.4 R56, [R179+0xd800] ;  /* 0x00d80000b338783b */ /* 0x000fe20000004200 */
[----:B-1----:R-:W-:Y:S01]  /*6cd0*/  HMMA.16816.F32.BF16 R76, R4, R8, R212 ;  /* 0x00000008044c723c */ /* 0x002fe200000418d4 */
[C---:B---3--:R-:W-:Y:S02]  /*6ce0*/  ISETP.GE.U32.AND P1, PT, R217.reuse, R2, PT ;  /* 0x00000002d900720c */ /* 0x048fe40003f26070 */
[C---:B------:R-:W-:Y:S02]  /*6cf0*/  ISETP.GE.U32.AND P0, PT, R217.reuse, R0, PT ;  /* 0x00000000d900720c */ /* 0x040fe40003f06070 */
[----:B------:R-:W-:-:S03]  /*6d00*/  ISETP.GE.U32.AND P2, PT, R217, R87, PT ;  /* 0x00000057d900720c */ /* 0x000fc60003f46070 */
[C---:B------:R-:W-:Y:S01]  /*6d10*/  HMMA.16816.F32.BF16 R88, R4.reuse, R10, R204 ;  /* 0x0000000a0458723c */ /* 0x040fe200000418cc */
[----:B------:R-:W1:Y:S01]  /*6d20*/  LDSM.16.MT88.4 R8, [R180+0xf000] ;  /* 0x00f00000b408783b */ /* 0x000e620000004200 */
[----:B------:R-:W-:Y:S02]  /*6d30*/  SHF.R.U32.HI R0, RZ, 0x10, R84 ;  /* 0x00000010ff007819 */ /* 0x000fe40000011654 */
[C---:B------:R-:W-:Y:S02]  /*6d40*/  ISETP.GE.U32.AND P6, PT, R217.reuse, R85, PT ;  /* 0x00000055d900720c */ /* 0x040fe40003fc6070 */
[----:B------:R-:W-:Y:S02]  /*6d50*/  LOP3.LUT R0, R0, 0xff, RZ, 0xc0, !PT ;  /* 0x000000ff00007812 */ /* 0x000fe400078ec0ff */
[----:B--2---:R-:W-:Y:S01]  /*6d60*/  HMMA.16816.F32.BF16 R92, R4, R12, R208 ;  /* 0x0000000c045c723c */ /* 0x004fe200000418d0 */
[----:B------:R-:W-:Y:S01]  /*6d70*/  @!P0 HFMA2.BF16_V2 R251, -RZ.H0_H0, RZ.H0_H0, -R143.H0_H0 ;  /* 0x200000fffffb8231 */ /* 0x000fe2000034098f */
[----:B------:R-:W-:Y:S01]  /*6d80*/  ISETP.GE.U32.AND P5, PT, R217, R0, PT ;  /* 0x00000000d900720c */ /* 0x000fe20003fa6070 */
[----:B------:R-:W-:-:S05]  /*6d90*/  @!P2 HFMA2.BF16_V2 R249, -RZ.H0_H0, RZ.H0_H0, -R152.H0_H0 ;  /* 0x200000fffff9a231 */ /* 0x000fca0000340998 */
[----:B------:R-:W-:Y:S01]  /*6da0*/  HMMA.16816.F32.BF16 R96, R4, R14, R200 ;  /* 0x0000000e0460723c */ /* 0x000fe200000418c8 */
[----:B------:R-:W2:Y:S07]  /*6db0*/  LDSM.16.MT88.4 R12, [R179+0xf000] ;  /* 0x00f00000b30c783b */ /* 0x000eae0000004200 */
[C---:B----4-:R-:W-:Y:S08]  /*6dc0*/  HMMA.16816.F32.BF16 R120, R112.reuse, R124, R120 ;  /* 0x0000007c7078723c */ /* 0x050ff00000041878 */
[----:B------:R-:W-:Y:S08]  /*6dd0*/  HMMA.16816.F32.BF16 R124, R112, R126, R16 ;  /* 0x0000007e707c723c */ /* 0x000ff00000041810 */
[C---:B-1----:R-:W-:Y:S08]  /*6de0*/  HMMA.16816.F32.BF16 R104, R4.reuse, R8, R144 ;  /* 0x000000080468723c */ /* 0x042ff00000041890 */
[----:B------:R-:W-:Y:S01]  /*6df0*/  HMMA.16816.F32.BF16 R108, R4, R10, R80 ;  /* 0x0000000a046c723c */ /* 0x000fe20000041850 */
[----:B------:R-:W1:Y:S01]  /*6e00*/  LDSM.16.MT88.4 R8, [R177+0x11000] ;  /* 0x01100000b108783b */ /* 0x000e620000004200 */
[----:B------:R-:W-:-:S02]  /*6e10*/  @!P0 PRMT R143, R251, 0x5410, RZ ;  /* 0x00005410fb8f8816 */ /* 0x000fc400000000ff */
[----:B------:R-:W-:Y:S01]  /*6e20*/  LOP3.LUT R0, R84, 0xff, RZ, 0xc0, !PT ;  /* 0x000000ff54007812 */ /* 0x000fe200078ec0ff */
[----:B------:R-:W-:Y:S01]  /*6e30*/  IMAD.MOV.U32 R217, RZ, RZ, R218 ;  /* 0x000000ffffd97224 */ /* 0x000fe200078e00da */
[----:B------:R-:W-:Y:S01]  /*6e40*/  @!P2 PRMT R152, R249, 0x5410, RZ ;  /* 0x00005410f998a816 */ /* 0x000fe200000000ff */
[----:B------:R-:W-:Y:S01]  /*6e50*/  @!P6 HFMA2.BF16_V2 R252, -RZ.H0_H0, RZ.H0_H0, -R141.H0_H0 ;  /* 0x200000fffffce231 */ /* 0x000fe2000034098d */
[----:B------:R-:W-:Y:S01]  /*6e60*/  LDSM.16.MT88.4 R80, [R180+0xf800] ;  /* 0x00f80000b450783b */ /* 0x000fe20000004200 */
[C---:B--2---:R-:W-:Y:S08]  /*6e70*/  HMMA.16816.F32.BF16 R128, R4.reuse, R12, R192 ;  /* 0x0000000c0480723c */ /* 0x044ff000000418c0 */
[C---:B------:R-:W-:Y:S01]  /*6e80*/  HMMA.16816.F32.BF16 R132, R4.reuse, R14, R132 ;  /* 0x0000000e0484723c */ /* 0x040fe20000041884 */
[----:B------:R-:W2:Y:S07]  /*6e90*/  LDSM.16.MT88.4 R12, [R178+0x11000] ;  /* 0x01100000b20c783b */ /* 0x000eae0000004200 */
[C---:B-1----:R-:W-:Y:S08]  /*6ea0*/  HMMA.16816.F32.BF16 R144, R4.reuse, R8, R48 ;  /* 0x000000080490723c */ /* 0x042ff00000041830 */
[C---:B------:R-:W-:Y:S01]  /*6eb0*/  HMMA.16816.F32.BF16 R148, R4.reuse, R10, R148 ;  /* 0x0000000a0494723c */ /* 0x040fe20000041894 */
[----:B------:R-:W1:Y:S01]  /*6ec0*/  LDSM.16.MT88.4 R8, [R180+0x11000] ;  /* 0x01100000b408783b */ /* 0x000e620000004200 */
[----:B------:R-:W3:Y:S01]  /*6ed0*/  LDC.U8 R251, c[0x0][0x2d8] ;  /* 0x0000b600fffb7b82 */ /* 0x000ee20000000000 */
[----:B------:R-:W-:Y:S01]  /*6ee0*/  IMAD.MOV.U32 R218, RZ, RZ, R219 ;  /* 0x000000ffffda7224 */ /* 0x000fe200078e00db */
[----:B------:R-:W-:Y:S01]  /*6ef0*/  @!P6 PRMT R141, R252, 0x5410, RZ ;  /* 0x00005410fc8de816 */ /* 0x000fe200000000ff */
[----:B------:R-:W-:Y:S03]  /*6f00*/  LDSM.16.MT88.4 R48, [R180+0xd800] ;  /* 0x00d80000b430783b */ /* 0x000fe60000004200 */
[C---:B--2---:R-:W-:Y:S08]  /*6f10*/  HMMA.16816.F32.BF16 R160, R4.reuse, R12, R160 ;  /* 0x0000000c04a0723c */ /* 0x044ff000000418a0 */
[C---:B------:R-:W-:Y:S08]  /*6f20*/  HMMA.16816.F32.BF16 R172, R4.reuse, R14, R172 ;  /* 0x0000000e04ac723c */ /* 0x040ff000000418ac */
[C---:B-1----:R-:W-:Y:S08]  /*6f30*/  HMMA.16816.F32.BF16 R196, R4.reuse, R8, R196 ;  /* 0x0000000804c4723c */ /* 0x042ff000000418c4 */
[C---:B------:R-:W-:Y:S01]  /*6f40*/  HMMA.16816.F32.BF16 R192, R4.reuse, R10, R40 ;  /* 0x0000000a04c0723c */ /* 0x040fe20000041828 */
[----:B------:R-:W1:Y:S01]  /*6f50*/  LDSM.16.MT88.4 R8, [R179+0x11000] ;  /* 0x01100000b308783b */ /* 0x000e620000004200 */
[C---:B---3--:R-:W-:Y:S01]  /*6f60*/  ISETP.GE.U32.AND P0, PT, R251.reuse, R0, PT ;  /* 0x00000000fb00720c */ /* 0x048fe20003f06070 */
[----:B------:R-:W-:Y:S01]  /*6f70*/  IMAD.MOV.U32 R219, RZ, RZ, R232 ;  /* 0x000000ffffdb7224 */ /* 0x000fe200078e00e8 */
[----:B------:R-:W-:Y:S01]  /*6f80*/  ISETP.GE.U32.AND P6, PT, R251, R102, PT ;  /* 0x00000066fb00720c */ /* 0x000fe20003fc6070 */
[----:B------:R-:W-:Y:S01]  /*6f90*/  IMAD.MOV.U32 R216, RZ, RZ, R218 ;  /* 0x000000ffffd87224 */ /* 0x000fe200078e00da */
[----:B------:R-:W2:Y:S02]  /*6fa0*/  LDSM.16.MT88.4 R40, [R178+0xd800] ;  /* 0x00d80000b228783b */ /* 0x000ea40000004200 */
[C---:B-1----:R-:W-:Y:S08]  /*6fb0*/  HMMA.16816.F32.BF16 R200, R4.reuse, R8, R36 ;  /* 0x0000000804c8723c */ /* 0x042ff00000041824 */
[----:B------:R-:W-:Y:S01]  /*6fc0*/  HMMA.16816.F32.BF16 R24, R4, R10, R24 ;  /* 0x0000000a0418723c */ /* 0x000fe20000041818 */
[----:B------:R1:W3:Y:S01]  /*6fd0*/  LDL.LU.S16 R6, [R1] ;  /* 0x0000000001067983 */ /* 0x0002e20000300600 */
[----:B------:R-:W-:-:S04]  /*6fe0*/  SHF.R.U32.HI R0, RZ, 0x18, R84 ;  /* 0x00000018ff007819 */ /* 0x000fc80000011654 */
[----:B------:R-:W-:Y:S02]  /*6ff0*/  ISETP.GE.U32.AND P2, PT, R251, R0, PT ;  /* 0x00000000fb00720c */ /* 0x000fe40003f46070 */
[----:B------:R-:W-:Y:S01]  /*7000*/  LOP3.LUT R0, R84, 0xffff, RZ, 0xc0, !PT ;  /* 0x0000ffff54007812 */ /* 0x000fe200078ec0ff */
[----:B------:R-:W-:Y:S01]  /*7010*/  IMAD.MOV.U32 R232, RZ, RZ, R233 ;  /* 0x000000ffffe87224 */ /* 0x000fe200078e00e9 */
[----:B--2---:R-:W-:Y:S01]  /*7020*/  HMMA.16816.F32.BF16 R36, R112, R40, R44 ;  /* 0x000000287024723c */ /* 0x004fe2000004182c */
[----:B---3--:R-:W-:Y:S01]  /*7030*/  @!P1 HFMA2.BF16_V2 R6, -RZ.H0_H0, RZ.H0_H0, -R142.H0_H0 ;  /* 0x200000ffff069231 */ /* 0x008fe2000034098e */
[----:B------:R-:W-:Y:S01]  /*7040*/  SHF.R.U32.HI R0, RZ, 0x8, R0 ;  /* 0x00000008ff007819 */ /* 0x000fe20000011600 */
[----:B------:R-:W-:-:S05]  /*7050*/  IMAD.MOV.U32 R233, RZ, RZ, R234 ;  /* 0x000000ffffe97224 */ /* 0x000fca00078e00ea */
[----:B------:R-:W-:Y:S01]  /*7060*/  HMMA.16816.F32.BF16 R44, R112, R48, R60 ;  /* 0x00000030702c723c */ /* 0x000fe2000004183c */
[----:B------:R-:W-:-:S04]  /*7070*/  PRMT R5, R6, 0x7610, R5 ;  /* 0x0000761006057816 */ /* 0x000fc80000000005 */
[----:B------:R-:W-:Y:S02]  /*7080*/  @!P1 PRMT R142, R5, 0x5410, RZ ;  /* 0x00005410058e9816 */ /* 0x000fe400000000ff */
[----:B------:R1:W2:Y:S01]  /*7090*/  LDL.LU.S16 R5, [R1+0x4] ;  /* 0x0000040001057983 */ /* 0x0002a20000300600 */
[----:B------:R-:W-:Y:S01]  /*70a0*/  LOP3.LUT R0, R0, 0xffff, RZ, 0xc0, !PT ;  /* 0x0000ffff00007812 */ /* 0x000fe200078ec0ff */
[----:B------:R-:W-:Y:S01]  /*70b0*/  IMAD.MOV.U32 R234, RZ, RZ, R220 ;  /* 0x000000ffffea7224 */ /* 0x000fe200078e00dc */
[C---:B------:R-:W-:Y:S01]  /*70c0*/  HMMA.16816.F32.BF16 R48, R112.reuse, R50, R64 ;  /* 0x000000327030723c */ /* 0x040fe20000041840 */
[----:B------:R1:W3:Y:S01]  /*70d0*/  LDL.LU.S16 R16, [R1+0x10] ;  /* 0x0000100001107983 */ /* 0x0002e20000300600 */
[----:B------:R-:W-:Y:S01]  /*70e0*/  ISETP.GE.U32.AND P1, PT, R251, R0, PT ;  /* 0x00000000fb00720c */ /* 0x000fe20003f26070 */
[----:B------:R-:W-:Y:S02]  /*70f0*/  IMAD.MOV.U32 R215, RZ, RZ, R219 ;  /* 0x000000ffffd77224 */ /* 0x000fe400078e00db */
[----:B------:R-:W-:Y:S01]  /*7100*/  IMAD.MOV.U32 R214, RZ, RZ, R232 ;  /* 0x000000ffffd67224 */ /* 0x000fe200078e00e8 */
[----:B------:R-:W4:Y:S01]  /*7110*/  LDSM.16.MT88.4 R64, [R177+0xf800] ;  /* 0x00f80000b140783b */ /* 0x000f220000004200 */
[----:B------:R-:W-:Y:S01]  /*7120*/  LOP3.LUT R7, R32, 0xffff, RZ, 0xc0, !PT ;  /* 0x0000ffff20077812 */ /* 0x000fe200078ec0ff */
[----:B------:R-:W-:Y:S07]  /*7130*/  HMMA.16816.F32.BF16 R40, R112, R42, R52 ;  /* 0x0000002a7028723c */ /* 0x000fee0000041834 */
[----:B---3--:R-:W-:-:S02]  /*7140*/  @!P1 HFMA2.BF16_V2 R16, -RZ.H0_H0, RZ.H0_H0, -R139.H0_H0 ;  /* 0x200000ffff109231 */ /* 0x008fc4000034098b */
[----:B--2---:R-:W-:Y:S01]  /*7150*/  @!P0 HFMA2.BF16_V2 R5, -RZ.H0_H0, RZ.H0_H0, -R140.H0_H0 ;  /* 0x200000ffff058231 */ /* 0x004fe2000034098c */
[----:B------:R-:W-:Y:S01]  /*7160*/  LOP3.LUT R0, R103, 0xff, RZ, 0xc0, !PT ;  /* 0x000000ff67007812 */ /* 0x000fe200078ec0ff */
[----:B------:R-:W-:Y:S01]  /*7170*/  IMAD.MOV.U32 R220, RZ, RZ, R221 ;  /* 0x000000ffffdc7224 */ /* 0x000fe200078e00dd */
[----:B------:R-:W-:Y:S01]  /*7180*/  PRMT R15, R16, 0x7610, R15 ;  /* 0x00007610100f7816 */ /* 0x000fe2000000000f */
[----:B------:R-:W-:Y:S01]  /*7190*/  IMAD.MOV.U32 R218, RZ, RZ, R233 ;  /* 0x000000ffffda7224 */ /* 0x000fe200078e00e9 */
[----:B------:R1:W2:Y:S01]  /*71a0*/  LDL.LU.S16 R16, [R1+0x8] ;  /* 0x0000080001107983 */ /* 0x0002a20000300600 */
[----:B------:R-:W-:Y:S01]  /*71b0*/  PRMT R4, R5, 0x7610, R4 ;  /* 0x0000761005047816 */ /* 0x000fe20000000004 */
[----:B------:R-:W-:Y:S01]  /*71c0*/  IMAD.MOV.U32 R219, RZ, RZ, R234 ;  /* 0x000000ffffdb7224 */ /* 0x000fe200078e00ea */
[----:B------:R-:W-:Y:S01]  /*71d0*/  SHF.R.U32.HI R6, RZ, 0x10, R32 ;  /* 0x00000010ff067819 */ /* 0x000fe20000011620 */
[----:B------:R-:W-:Y:S01]  /*71e0*/  HMMA.16816.F32.BF16 R52, R112, R56, R68 ;  /* 0x000000387034723c */ /* 0x000fe20000041844 */
[----:B------:R-:W-:-:S02]  /*71f0*/  @!P0 PRMT R140, R4, 0x5410, RZ ;  /* 0x00005410048c8816 */ /* 0x000fc400000000ff */
[----:B------:R-:W-:Y:S02]  /*7200*/  ISETP.GE.U32.AND P0, PT, R251, R0, PT ;  /* 0x00000000fb00720c */ /* 0x000fe40003f06070 */
[----:B------:R-:W-:Y:S02]  /*7210*/  SHF.R.U32.HI R0, RZ, 0x8, R169 ;  /* 0x00000008ff007819 */ /* 0x000fe400000116a9 */
[----:B------:R-:W-:Y:S01]  /*7220*/  @!P1 PRMT R139, R15, 0x5410, RZ ;  /* 0x000054100f8b9816 */ /* 0x000fe200000000ff */
[----:B----4-:R-:W-:Y:S01]  /*7230*/  HMMA.16816.F32.BF16 R60, R112, R64, R76 ;  /* 0x00000040703c723c */ /* 0x010fe2000004184c */
[----:B------:R-:W-:-:S04]  /*7240*/  LOP3.LUT R0, R0, 0xffff, RZ, 0xc0, !PT ;  /* 0x0000ffff00007812 */ /* 0x000fc800078ec0ff */
[----:B------:R-:W-:Y:S01]  /*7250*/  ISETP.GE.U32.AND P1, PT, R251, R0, PT ;  /* 0x00000000fb00720c */ /* 0x000fe20003f26070 */
[----:B--2---:R-:W-:Y:S01]  /*7260*/  @!P2 HFMA2.BF16_V2 R16, -RZ.H0_H0, RZ.H0_H0, -R138.H0_H0 ;  /* 0x200000ffff10a231 */ /* 0x004fe2000034098a */
[----:B------:R-:W-:Y:S02]  /*7270*/  IMAD.MOV.U32 R221, RZ, RZ, R222 ;  /* 0x000000ffffdd7224 */ /* 0x000fe400078e00de */
[----:B------:R-:W-:Y:S01]  /*7280*/  IMAD.MOV.U32 R234, RZ, RZ, R220 ;  /* 0x000000ffffea7224 */ /* 0x000fe200078e00dc */
[----:B------:R-:W-:Y:S01]  /*7290*/  LOP3.LUT R4, R32, 0xff, RZ, 0xc0, !PT ;  /* 0x000000ff20047812 */ /* 0x000fe200078ec0ff */
[C---:B------:R-:W-:Y:S01]  /*72a0*/  HMMA.16816.F32.BF16 R56, R112.reuse, R58, R72 ;  /* 0x0000003a7038723c */ /* 0x040fe20000041848 */
[----:B------:R-:W-:Y:S01]  /*72b0*/  PRMT R11, R16, 0x7610, R11 ;  /* 0x00007610100b7816 */ /* 0x000fe2000000000b */
[----:B------:R-:W-:Y:S01]  /*72c0*/  IMAD.MOV.U32 R222, RZ, RZ, R223 ;  /* 0x000000ffffde7224 */ /* 0x000fe200078e00df */
[----:B------:R1:W2:Y:S04]  /*72d0*/  LDL.LU.S16 R16, [R1+0xc] ;  /* 0x00000c0001107983 */ /* 0x0002a80000300600 */
[----:B------:R1:W3:Y:S01]  /*72e0*/  LDL.LU.S16 R0, [R1+0x14] ;  /* 0x0000140001007983 */ /* 0x0002e20000300600 */
[----:B------:R-:W-:Y:S01]  /*72f0*/  @!P2 PRMT R138, R11, 0x5410, RZ ;  /* 0x000054100b8aa816 */ /* 0x000fe200000000ff */
[----:B------:R-:W-:Y:S02]  /*7300*/  HMMA.16816.F32.BF16 R64, R112, R66, R88 ;  /* 0x000000427040723c */ /* 0x000fe40000041858 */
[----:B------:R1:W4:Y:S01]  /*7310*/  LDL.LU.S16 R11, [R1+0x24] ;  /* 0x00002400010b7983 */ /* 0x0003220000300600 */
[----:B------:R-:W-:-:S02]  /*7320*/  IMAD.MOV.U32 R223, RZ, RZ, R224 ;  /* 0x000000ffffdf7224 */ /* 0x000fc400078e00e0 */
[----:B------:R-:W-:Y:S01]  /*7330*/  IMAD.MOV.U32 R224, RZ, RZ, R225 ;  /* 0x000000ffffe07224 */ /* 0x000fe200078e00e1 */
[----:B------:R-:W1:Y:S01]  /*7340*/  LDSM.16.MT88.4 R72, [R178+0xf800] ;  /* 0x00f80000b248783b */ /* 0x000e620000004200 */
[----:B------:R-:W-:Y:S01]  /*7350*/  IMAD.MOV.U32 R225, RZ, RZ, R226 ;  /* 0x000000ffffe17224 */ /* 0x000fe200078e00e2 */
[----:B------:R-:W-:Y:S01]  /*7360*/  SHF.R.U32.HI R5, RZ, 0x18, R32 ;  /* 0x00000018ff057819 */ /* 0x000fe20000011620 */
[----:B------:R-:W-:Y:S01]  /*7370*/  IMAD.MOV.U32 R226, RZ, RZ, R247 ;  /* 0x000000ffffe27224 */ /* 0x000fe200078e00f7 */
[----:B------:R-:W1:Y:S01]  /*7380*/  LDSM.16.MT88.4 R88, [R179+0xf800] ;  /* 0x00f80000b358783b */ /* 0x000e620000004200 */
[----:B------:R-:W-:Y:S01]  /*7390*/  IMAD.MOV.U32 R247, RZ, RZ, R181 ;  /* 0x000000fffff77224 */ /* 0x000fe200078e00b5 */
[----:B------:R-:W-:Y:S02]  /*73a0*/  HMMA.16816.F32.BF16 R76, R112, R80, R104 ;  /* 0x00000050704c723c */ /* 0x000fe40000041868 */
[----:B------:R1:W5:Y:S01]  /*73b0*/  LDL.LU R181, [R1+0xb8] ;  /* 0x0000b80001b57983 */ /* 0x0003620000300800 */
[----:B--2---:R-:W-:-:S02]  /*73c0*/  @!P5 HFMA2.BF16_V2 R16, -RZ.H0_H0, RZ.H0_H0, -R137.H0_H0 ;  /* 0x200000ffff10d231 */ /* 0x004fc40000340989 */
[----:B---3--:R-:W-:-:S03]  /*73d0*/  @!P3 HFMA2.BF16_V2 R0, -RZ.H0_H0, RZ.H0_H0, -R136.H0_H0 ;  /* 0x200000ffff00b231 */ /* 0x008fc60000340988 */
[----:B------:R-:W-:Y:S01]  /*73e0*/  PRMT R2, R16, 0x7610, R2 ;  /* 0x0000761010027816 */ /* 0x000fe20000000002 */
[----:B----4-:R-:W-:Y:S01]  /*73f0*/  @!P1 HFMA2.BF16_V2 R11, -RZ.H0_H0, RZ.H0_H0, -R119.H0_H0 ;  /* 0x200000ffff0b9231 */ /* 0x010fe20000340977 */
[----:B------:R-:W-:Y:S01]  /*7400*/  PRMT R10, R0, 0x7610, R10 ;  /* 0x00007610000a7816 */ /* 0x000fe2000000000a */
[----:B------:R-:W-:Y:S01]  /*7410*/  IMAD.MOV.U32 R233, RZ, RZ, R224 ;  /* 0x000000ffffe97224 */ /* 0x000fe200078e00e0 */
[----:B------:R-:W-:Y:S01]  /*7420*/  LOP3.LUT R0, R100, 0xffff, RZ, 0xc0, !PT ;  /* 0x0000ffff64007812 */ /* 0x000fe200078ec0ff */
[----:B------:R-:W-:Y:S01]  /*7430*/  IMAD.MOV.U32 R220, RZ, RZ, R221 ;  /* 0x000000ffffdc7224 */ /* 0x000fe200078e00dd */
[----:B------:R-:W-:Y:S01]  /*7440*/  @!P5 PRMT R137, R2, 0x5410, RZ ;  /* 0x000054100289d816 */ /* 0x000fe200000000ff */
[----:B------:R-:W-:Y:S01]  /*7450*/  IMAD.MOV.U32 R232, RZ, RZ, R223 ;  /* 0x000000ffffe87224 */ /* 0x000fe200078e00df */
[----:B------:R-:W-:Y:S01]  /*7460*/  SHF.R.U32.HI R0, RZ, 0x8, R0 ;  /* 0x00000008ff007819 */ /* 0x000fe20000011600 */
[----:B-1----:R-:W-:Y:S01]  /*7470*/  HMMA.16816.F32.BF16 R68, R112, R72, R92 ;  /* 0x000000487044723c */ /* 0x002fe2000004185c */
[----:B------:R-:W-:Y:S01]  /*7480*/  LOP3.LUT R2, R100, 0xff, RZ, 0xc0, !PT ;  /* 0x000000ff64027812 */ /* 0x000fe200078ec0ff */
[----:B------:R-:W-:Y:S01]  /*7490*/  LDSM.16.MT88.4 R104, [R178+0x11800] ;  /* 0x01180000b268783b */ /* 0x000fe20000004200 */
[----:B------:R-:W-:-:S02]  /*74a0*/  LOP3.LUT R0, R0, 0xffff, RZ, 0xc0, !PT ;  /* 0x0000ffff00007812 */ /* 0x000fc400078ec0ff */
[----:B------:R-:W-:Y:S02]  /*74b0*/  ISETP.GE.U32.AND P2, PT, R251, R2, PT ;  /* 0x00000002fb00720c */ /* 0x000fe40003f46070 */
[----:B------:R-:W-:Y:S01]  /*74c0*/  PRMT R2, R11, 0x7610, R2 ;  /* 0x000076100b027816 */ /* 0x000fe20000000002 */
[C---:B------:R-:W-:Y:S01]  /*74d0*/  HMMA.16816.F32.BF16 R84, R112.reuse, R88, R128 ;  /* 0x000000587054723c */ /* 0x040fe20000041880 */
[----:B------:R-:W-:Y:S02]  /*74e0*/  @!P3 PRMT R136, R10, 0x5410, RZ ;  /* 0x000054100a88b816 */ /* 0x000fe400000000ff */
[----:B------:R-:W-:Y:S02]  /*74f0*/  ISETP.GE.U32.AND P3, PT, R251, R0, PT ;  /* 0x00000000fb00720c */ /* 0x000fe40003f66070 */
[----:B------:R1:W2:Y:S01]  /*7500*/  LDL.LU.S16 R0, [R1+0x2c] ;  /* 0x00002c0001007983 */ /* 0x0002a20000300600 */
[----:B------:R-:W-:Y:S01]  /*7510*/  @!P1 PRMT R119, R2, 0x5410, RZ ;  /* 0x0000541002779816 */ /* 0x000fe200000000ff */
[----:B------:R-:W-:Y:S01]  /*7520*/  IMAD.MOV.U32 R224, RZ, RZ, R225 ;  /* 0x000000ffffe07224 */ /* 0x000fe200078e00e1 */
[----:B------:R-:W-:Y:S01]  /*7530*/  HMMA.16816.F32.BF16 R80, R112, R82, R108 ;  /* 0x000000527050723c */ /* 0x000fe2000004186c */
[----:B------:R1:W3:Y:S01]  /*7540*/  LDL.LU.S16 R2, [R1+0x34] ;  /* 0x0000340001027983 */ /* 0x0002e20000300600 */
[----:B------:R-:W-:-:S02]  /*7550*/  IMAD.MOV.U32 R225, RZ, RZ, R226 ;  /* 0x000000ffffe17224 */ /* 0x000fc400078e00e2 */
[----:B------:R-:W-:Y:S01]  /*7560*/  IMAD.MOV.U32 R226, RZ, RZ, R227 ;  /* 0x000000ffffe27224 */ /* 0x000fe200078e00e3 */
[----:B------:R1:W4:Y:S01]  /*7570*/  LDL.LU.S16 R10, [R1+0x30] ;  /* 0x00003000010a7983 */ /* 0x0003220000300600 */
[----:B------:R-:W-:Y:S02]  /*7580*/  IMAD.MOV.U32 R227, RZ, RZ, R228 ;  /* 0x000000ffffe37224 */ /* 0x000fe400078e00e4 */
[----:B------:R-:W-:Y:S02]  /*7590*/  IMAD.MOV.U32 R228, RZ, RZ, R236 ;  /* 0x000000ffffe47224 */ /* 0x000fe400078e00ec */
[----:B------:R-:W-:Y:S01]  /*75a0*/  IMAD.MOV.U32 R221, RZ, RZ, R222 ;  /* 0x000000ffffdd7224 */ /* 0x000fe200078e00de */
[----:B------:R-:W-:Y:S01]  /*75b0*/  ISETP.GE.U32.AND P5, PT, R251, R4, PT ;  /* 0x00000004fb00720c */ /* 0x000fe20003fa6070 */
[----:B------:R-:W-:Y:S01]  /*75c0*/  IMAD.MOV.U32 R236, RZ, RZ, R176 ;  /* 0x000000ffffec7224 */ /* 0x000fe200078e00b0 */
[----:B------:R-:W-:Y:S01]  /*75d0*/  HMMA.16816.F32.BF16 R72, R112, R74, R96 ;  /* 0x0000004a7048723c */ /* 0x000fe20000041860 */
[----:B------:R-:W-:-:S02]  /*75e0*/  IMAD.MOV.U32 R222, RZ, RZ, R21 ;  /* 0x000000ffffde7224 */ /* 0x000fc400078e0015 */
[----:B------:R-:W-:Y:S01]  /*75f0*/  IMAD.MOV.U32 R223, RZ, RZ, R20 ;  /* 0x000000ffffdf7224 */ /* 0x000fe200078e0014 */
[----:B--2---:R-:W-:Y:S01]  /*7600*/  @!P0 HFMA2.BF16_V2 R0, -RZ.H0_H0, RZ.H0_H0, -R118.H0_H0 ;  /* 0x200000ffff008231 */ /* 0x004fe20000340976 */
[----:B------:R-:W-:-:S03]  /*7610*/  ISETP.GE.U32.AND P1, PT, R251, R5, PT ;  /* 0x00000005fb00720c */ /* 0x000fc60003f26070 */
[----:B------:R-:W-:Y:S01]  /*7620*/  HMMA.16816.F32.BF16 R88, R112, R90, R132 ;  /* 0x0000005a7058723c */ /* 0x000fe20000041884 */
[----:B------:R-:W2:Y:S01]  /*7630*/  LDSM.16.MT88.4 R96, [R177+0x11800] ;  /* 0x01180000b160783b */ /* 0x000ea20000004200 */
[----:B---3--:R-:W-:Y:S01]  /*7640*/  @!P6 HFMA2.BF16_V2 R2, -RZ.H0_H0, RZ.H0_H0, -R117.H0_H0 ;  /* 0x200000ffff02e231 */ /* 0x008fe20000340975 */
[----:B------:R-:W-:Y:S02]  /*7650*/  PRMT R9, R0, 0x7610, R9 ;  /* 0x0000761000097816 */ /* 0x000fe40000000009 */
[----:B------:R-:W-:Y:S01]  /*7660*/  SHF.R.U32.HI R0, RZ, 0x10, R100 ;  /* 0x00000010ff007819 */ /* 0x000fe20000011664 */
[----:B----4-:R-:W-:Y:S01]  /*7670*/  @!P2 HFMA2.BF16_V2 R10, -RZ.H0_H0, RZ.H0_H0, -R35.H0_H0 ;  /* 0x200000ffff0aa231 */ /* 0x010fe20000340923 */
[----:B------:R-:W-:Y:S01]  /*7680*/  PRMT R8, R2, 0x7610, R8 ;  /* 0x0000761002087816 */ /* 0x000fe20000000008 */
[----:B------:R-:W3:Y:S01]  /*7690*/  LDSM.16.MT88.4 R132, [R180+0x11800] ;  /* 0x01180000b484783b */ /* 0x000ee20000004200 */
[----:B------:R-:W-:Y:S02]  /*76a0*/  LOP3.LUT R2, R0, 0xff, RZ, 0xc0, !PT ;  /* 0x000000ff00027812 */ /* 0x000fe400078ec0ff */
[----:B------:R-:W-:-:S02]  /*76b0*/  SHF.R.U32.HI R0, RZ, 0x18, R100 ;  /* 0x00000018ff007819 */ /* 0x000fc40000011664 */
[----:B------:R-:W-:Y:S02]  /*76c0*/  @!P6 PRMT R117, R8, 0x5410, RZ ;  /* 0x000054100875e816 */ /* 0x000fe400000000ff */
[----:B------:R-:W-:Y:S02]  /*76d0*/  ISETP.GE.U32.AND P6, PT, R251, R0, PT ;  /* 0x00000000fb00720c */ /* 0x000fe40003fc6070 */
[----:B------:R1:W4:Y:S04]  /*76e0*/  LDL.LU.S16 R0, [R1+0x5c] ;  /* 0x00005c0001007983 */ /* 0x0003280000300600 */
[----:B------:R1:W5:Y:S04]  /*76f0*/  LDL.LU R176, [R1+0xb4] ;  /* 0x0000b40001b07983 */ /* 0x0003680000300800 */
[----:B------:R1:W5:Y:S04]  /*7700*/  LDL.LU R21, [R1+0xb0] ;  /* 0x0000b00001157983 */ /* 0x0003680000300800 */
[----:B------:R1:W5:Y:S04]  /*7710*/  LDL.LU R20, [R1+0xac] ;  /* 0x0000ac0001147983 */ /* 0x0003680000300800 */
[----:B------:R1:W2:Y:S01]  /*7720*/  LDL.LU.S16 R15, [R1+0x60] ;  /* 0x00006000010f7983 */ /* 0x0002a20000300600 */
[----:B------:R-:W-:-:S02]  /*7730*/  @!P0 PRMT R118, R9, 0x5410, RZ ;  /* 0x0000541009768816 */ /* 0x000fc400000000ff */
[----:B------:R-:W-:Y:S01]  /*7740*/  ISETP.GE.U32.AND P0, PT, R251, R2, PT ;  /* 0x00000002fb00720c */ /* 0x000fe20003f06070 */
[----:B------:R1:W3:Y:S04]  /*7750*/  LDL.LU.S16 R19, [R1+0x74] ;  /* 0x0000740001137983 */ /* 0x0002e80000300600 */
[----:B------:R1:W3:Y:S04]  /*7760*/  LDL.LU.S16 R18, [R1+0x70] ;  /* 0x0000700001127983 */ /* 0x0002e80000300600 */
[----:B------:R1:W3:Y:S04]  /*7770*/  LDL.LU.S16 R17, [R1+0x6c] ;  /* 0x00006c0001117983 */ /* 0x0002e80000300600 */
[----:B------:R1:W3:Y:S01]  /*7780*/  LDL.LU.S16 R16, [R1+0x68] ;  /* 0x0000680001107983 */ /* 0x0002e20000300600 */
[----:B------:R-:W-:-:S02]  /*7790*/  PRMT R4, R10, 0x7610, R4 ;  /* 0x000076100a047816 */ /* 0x000fc40000000004 */
[----:B------:R-:W-:Y:S01]  /*77a0*/  SHF.R.U32.HI R2, RZ, 0x8, R7 ;  /* 0x00000008ff027819 */ /* 0x000fe20000011607 */
[----:B------:R-:W1:Y:S01]  /*77b0*/  LDSM.16.MT88.4 R8, [R179+0x11800] ;  /* 0x01180000b308783b */ /* 0x000e620000004200 */
[----:B------:R-:W-:Y:S01]  /*77c0*/  @!P2 PRMT R35, R4, 0x5410, RZ ;  /* 0x000054100423a816 */ /* 0x000fe200000000ff */
[----:B------:R-:W-:Y:S01]  /*77d0*/  FADD.FTZ R4, R217, R216 ;  /* 0x000000d8d9047221 */ /* 0x000fe20000010000 */
[----:B------:R-:W-:Y:S01]  /*77e0*/  LOP3.LUT R2, R2, 0xffff, RZ, 0xc0, !PT ;  /* 0x0000ffff02027812 */ /* 0x000fe200078ec0ff */
[----:B--2---:R-:W-:-:S05]  /*77f0*/  @!P0 HFMA2.BF16_V2 R15, -RZ.H0_H0, RZ.H0_H0, -R31.H0_H0 ;  /* 0x200000ffff0f8231 */ /* 0x004fca000034091f */
[----:B------:R-:W-:Y:S02]  /*7800*/  PRMT R12, R15, 0x7610, R12 ;  /* 0x000076100f0c7816 */ /* 0x000fe4000000000c */
[----:B------:R2:W2:Y:S01]  /*7810*/  LDL.LU.S16 R15, [R1+0x64] ;  /* 0x00006400010f7983 */ /* 0x0004a20000300600 */
[----:B----4-:R-:W-:-:S05]  /*7820*/  @!P3 HFMA2.BF16_V2 R0, -RZ.H0_H0, RZ.H0_H0, -R34.H0_H0 ;  /* 0x200000ffff00b231 */ /* 0x010fca0000340922 */
[----:B------:R-:W-:Y:S02]  /*7830*/  PRMT R13, R0, 0x7610, R13 ;  /* 0x00007610000d7816 */ /* 0x000fe4000000000d */
[----:B------:R-:W-:-:S04]  /*7840*/  LOP3.LUT R0, R6, 0xff, RZ, 0xc0, !PT ;  /* 0x000000ff06007812 */ /* 0x000fc800078ec0ff */
[----:B------:R-:W-:Y:S01]  /*7850*/  ISETP.GE.U32.AND P2, PT, R251, R0, PT ;  /* 0x00000000fb00720c */ /* 0x000fe20003f46070 */
[----:B------:R-:W-:Y:S01]  /*7860*/  FADD.FTZ R0, R215, R214 ;  /* 0x000000d6d7007221 */ /* 0x000fe20000010000 */
[----:B------:R-:W-:Y:S02]  /*7870*/  @!P3 PRMT R34, R13, 0x5410, RZ ;  /* 0x000054100d22b816 */ /* 0x000fe400000000ff */
[----:B------:R-:W-:Y:S01]  /*7880*/  ISETP.GE.U32.AND P3, PT, R251, R2, PT ;  /* 0x00000002fb00720c */ /* 0x000fe20003f66070 */
[----:B------:R-:W-:Y:S02]  /*7890*/  FADD.FTZ R0, R218, R0 ;  /* 0x00000000da007221 */ /* 0x000fe40000010000 */
[----:B------:R-:W-:Y:S02]  /*78a0*/  FADD.FTZ R2, R219, R4 ;  /* 0x00000004db027221 */ /* 0x000fe40000010000 */
[----:B------:R-:W-:Y:S02]  /*78b0*/  FADD.FTZ R0, R232, R0 ;  /* 0x00000000e8007221 */ /* 0x000fe40000010000 */
[----:B------:R-:W-:-:S02]  /*78c0*/  FADD.FTZ R2, R233, R2 ;  /* 0x00000002e9027221 */ /* 0x000fc40000010000 */
[----:B------:R-:W-:Y:S02]  /*78d0*/  FADD.FTZ R0, R220, R0 ;  /* 0x00000000dc007221 */ /* 0x000fe40000010000 */
[----:B------:R-:W-:Y:S02]  /*78e0*/  FADD.FTZ R2, R221, R2 ;  /* 0x00000002dd027221 */ /* 0x000fe40000010000 */
[----:B------:R-:W-:Y:S02]  /*78f0*/  FADD.FTZ R0, R222, R0 ;  /* 0x00000000de007221 */ /* 0x000fe40000010000 */
[----:B------:R-:W-:Y:S02]  /*7900*/  FADD.FTZ R2, R223, R2 ;  /* 0x00000002df027221 */ /* 0x000fe40000010000 */
[----:B------:R-:W-:Y:S02]  /*7910*/  FADD.FTZ R0, R224, R0 ;  /* 0x00000000e0007221 */ /* 0x000fe40000010000 */
[----:B------:R-:W-:Y:S01]  /*7920*/  FADD.FTZ R2, R225, R2 ;  /* 0x00000002e1027221 */ /* 0x000fe20000010000 */
[----:B---3--:R-:W-:Y:S01]  /*7930*/  @!P3 HFMA2.BF16_V2 R17, -RZ.H0_H0, RZ.H0_H0, -R28.H0_H0 ;  /* 0x200000ffff11b231 */ /* 0x008fe2000034091c */
[----:B------:R-:W-:-:S02]  /*7940*/  FADD.FTZ R0, R226, R0 ;  /* 0x00000000e2007221 */ /* 0x000fc40000010000 */
[----:B------:R-:W-:Y:S02]  /*7950*/  FADD.FTZ R2, R227, R2 ;  /* 0x00000002e3027221 */ /* 0x000fe40000010000 */
[----:B------:R-:W-:Y:S01]  /*7960*/  FADD.FTZ R0, R228, R0 ;  /* 0x00000000e4007221 */ /* 0x000fe20000010000 */
[----:B------:R-:W-:Y:S01]  /*7970*/  PRMT R4, R17, 0x7610, R4 ;  /* 0x0000761011047816 */ /* 0x000fe20000000004 */
[----:B------:R-:W-:Y:S01]  /*7980*/  FADD.FTZ R2, R229, R2 ;  /* 0x00000002e5027221 */ /* 0x000fe20000010000 */
[----:B------:R-:W-:Y:S01]  /*7990*/  @!P0 PRMT R31, R12, 0x5410, RZ ;  /* 0x000054100c1f8816 */ /* 0x000fe200000000ff */
[----:B------:R-:W-:Y:S01]  /*79a0*/  FADD.FTZ R0, R230, R0 ;  /* 0x00000000e6007221 */ /* 0x000fe20000010000 */
[----:B------:R-:W-:Y:S01]  /*79b0*/  LEA R12, P0, R235, c[0x0][0x1f8], 0x1 ;  /* 0x00007e00eb0c7a11 */ /* 0x000fe200078008ff */
[----:B------:R-:W-:Y:S01]  /*79c0*/  FADD.FTZ R2, R231, R2 ;  /* 0x00000002e7027221 */ /* 0x000fe20000010000 */
[----:B------:R-:W-:Y:S01]  /*79d0*/  @!P3 PRMT R28, R4, 0x5410, RZ ;  /* 0x00005410041cb816 */ /* 0x000fe200000000ff */
[----:B------:R-:W-:-:S02]  /*79e0*/  IMAD.MOV.U32 R4, RZ, RZ, c[0x0][0x228] ;  /* 0x00008a00ff047624 */ /* 0x000fc400078e00ff */
[----:B------:R-:W-:Y:S01]  /*79f0*/  FADD.FTZ R0, R244, R0 ;  /* 0x00000000f4007221 */ /* 0x000fe20000010000 */
[----:B------:R-:W-:Y:S01]  /*7a00*/  LEA.HI.X R13, R235, c[0x0][0x1fc], R234, 0x1, P0 ;  /* 0x00007f00eb0d7a11 */ /* 0x000fe200000f0cea */
[----:B------:R-:W-:Y:S02]  /*7a10*/  FADD.FTZ R2, R245, R2 ;  /* 0x00000002f5027221 */ /* 0x000fe40000010000 */
[----:B------:R-:W-:Y:S02]  /*7a20*/  IMAD.SHL.U32 R4, R4, 0x8, RZ ;  /* 0x0000000804047824 */ /* 0x000fe400078e00ff */
[----:B------:R-:W-:Y:S02]  /*7a30*/  FADD.FTZ R0, R246, R0 ;  /* 0x00000000f6007221 */ /* 0x000fe40000010000 */
[----:B------:R-:W-:Y:S02]  /*7a40*/  FADD.FTZ R2, R247, R2 ;  /* 0x00000002f7027221 */ /* 0x000fe40000010000 */
[----:B------:R-:W-:Y:S01]  /*7a50*/  FADD.FTZ R0, R236, R0 ;  /* 0x00000000ec007221 */ /* 0x000fe20000010000 */
[----:B------:R-:W-:Y:S01]  /*7a60*/  @!P6 HFMA2.BF16_V2 R19, -RZ.H0_H0, RZ.H0_H0, -R30.H0_H0 ;  /* 0x200000ffff13e231 */ /* 0x000fe2000034091e */
[----:B------:R-:W-:Y:S01]  /*7a70*/  FADD.FTZ R2, R237, R2 ;  /* 0x00000002ed027221 */ /* 0x000fe20000010000 */
[----:B------:R-:W-:Y:S01]  /*7a80*/  @!P5 HFMA2.BF16_V2 R18, -RZ.H0_H0, RZ.H0_H0, -R29.H0_H0 ;  /* 0x200000ffff12d231 */ /* 0x000fe2000034091d */
[----:B------:R-:W-:Y:S01]  /*7a90*/  STG.E.U16 [R12.64], R157 ;  /* 0x0000009d0c007986 */ /* 0x000fe2000c101508 */
[----:B------:R-:W-:Y:S01]  /*7aa0*/  @!P2 HFMA2.BF16_V2 R16, -RZ.H0_H0, RZ.H0_H0, -R23.H0_H0 ;  /* 0x200000ffff10a231 */ /* 0x000fe20000340917 */
[----:B------:R-:W-:-:S02]  /*7ab0*/  FADD.FTZ R0, R238, R0 ;  /* 0x00000000ee007221 */ /* 0x000fc40000010000 */
[----:B------:R-:W-:Y:S01]  /*7ac0*/  STG.E.U16 [R12.64+0x2], R158 ;  /* 0x0000029e0c007986 */ /* 0x000fe2000c101508 */
[----:B------:R-:W-:Y:S01]  /*7ad0*/  FADD.FTZ R2, R239, R2 ;  /* 0x00000002ef027221 */ /* 0x000fe20000010000 */
[----:B------:R-:W-:Y:S01]  /*7ae0*/  PRMT R14, R19, 0x7610, R14 ;  /* 0x00007610130e7816 */ /* 0x000fe2000000000e */
[----:B------:R-:W-:Y:S01]  /*7af0*/  FADD.FTZ R0, R240, R0 ;  /* 0x00000000f0007221 */ /* 0x000fe20000010000 */
[----:B------:R-:W-:Y:S01]  /*7b00*/  PRMT R7, R18, 0x7610, R7 ;  /* 0x0000761012077816 */ /* 0x000fe20000000007 */
[----:B------:R-:W-:Y:S01]  /*7b10*/  FADD.FTZ R2, R241, R2 ;  /* 0x00000002f1027221 */ /* 0x000fe20000010000 */
[----:B------:R-:W-:Y:S01]  /*7b20*/  PRMT R6, R16, 0x7610, R6 ;  /* 0x0000761010067816 */ /* 0x000fe20000000006 */
[----:B------:R-:W-:Y:S01]  /*7b30*/  FADD.FTZ R236, R242, R0 ;  /* 0x00000000f2ec7221 */ /* 0x000fe20000010000 */
[----:B------:R-:W-:Y:S01]  /*7b40*/  @!P6 PRMT R30, R14, 0x5410, RZ ;  /* 0x000054100e1ee816 */ /* 0x000fe200000000ff */
[----:B------:R-:W-:Y:S01]  /*7b50*/  FADD.FTZ R240, R243, R2 ;  /* 0x00000002f3f07221 */ /* 0x000fe20000010000 */
[----:B------:R-:W-:-:S02]  /*7b60*/  @!P5 PRMT R29, R7, 0x5410, RZ ;  /* 0x00005410071dd816 */ /* 0x000fc400000000ff */
[----:B------:R-:W-:Y:S01]  /*7b70*/  @!P2 PRMT R23, R6, 0x5410, RZ ;  /* 0x000054100617a816 */ /* 0x000fe200000000ff */
[----:B------:R-:W-:Y:S04]  /*7b80*/  STL [R1+0x14], R236 ;  /* 0x000014ec01007387 */ /* 0x000fe80000100800 */
[----:B------:R-:W-:Y:S01]  /*7b90*/  STL [R1+0x10], R240 ;  /* 0x000010f001007387 */ /* 0x000fe20000100800 */
[C---:B------:R-:W-:Y:S08]  /*7ba0*/  HMMA.16816.F32.BF16 R92, R112.reuse, R96, R144 ;  /* 0x00000060705c723c */ /* 0x040ff00000041890 */
[C---:B------:R-:W-:Y:S08]  /*7bb0*/  HMMA.16816.F32.BF16 R100, R112.reuse, R104, R160 ;  /* 0x000000687064723c */ /* 0x040ff000000418a0 */
[C---:B------:R-:W-:Y:S08]  /*7bc0*/  HMMA.16816.F32.BF16 R128, R112.reuse, R132, R196 ;  /* 0x000000847080723c */ /* 0x040ff000000418c4 */
[C---:B------:R-:W-:Y:S08]  /*7bd0*/  HMMA.16816.F32.BF16 R96, R112.reuse, R98, R148 ;  /* 0x000000627060723c */ /* 0x040ff00000041894 */
[C---:B------:R-:W-:Y:S08]  /*7be0*/  HMMA.16816.F32.BF16 R104, R112.reuse, R106, R172 ;  /* 0x0000006a7068723c */ /* 0x040ff000000418ac */
[C---:B------:R-:W-:Y:S08]  /*7bf0*/  HMMA.16816.F32.BF16 R132, R112.reuse, R134, R192 ;  /* 0x000000867084723c */ /* 0x040ff000000418c0 */
[C---:B-1----:R-:W-:Y:S08]  /*7c00*/  HMMA.16816.F32.BF16 R108, R112.reuse, R8, R200 ;  /* 0x00000008706c723c */ /* 0x042ff000000418c8 */
[----:B------:R-:W-:Y:S01]  /*7c10*/  HMMA.16816.F32.BF16 R112, R112, R10, R24 ;  /* 0x0000000a7070723c */ /* 0x000fe20000041818 */
[----:B--2---:R-:W-:-:S05]  /*7c20*/  @!P1 HFMA2.BF16_V2 R15, -RZ.H0_H0, RZ.H0_H0, -R22.H0_H0 ;  /* 0x200000ffff0f9231 */ /* 0x004fca0000340916 */
[----:B------:R-:W-:-:S04]  /*7c30*/  PRMT R5, R15, 0x7610, R5 ;  /* 0x000076100f057816 */ /* 0x000fc80000000005 */
[----:B------:R-:W-:Y:S01]  /*7c40*/  @!P1 PRMT R22, R5, 0x5410, RZ ;  /* 0x0000541005169816 */ /* 0x000fe200000000ff */
[----:B------:R-:W-:-:S05]  /*7c50*/  IMAD.WIDE R4, R4, 0x2, R12 ;  /* 0x0000000204047825 */ /* 0x000fca00078e020c */
[----:B------:R-:W-:Y:S04]  /*7c60*/  STG.E.U16 [R4.64], R167 ;  /* 0x000000a704007986 */ /* 0x000fe8000c101508 */
        /* <DEDUP_REMOVED lines=32> */
[----:B------:R-:W2:Y:S01]  /*7e70*/  LDL R243, [R1+0x20] ;  /* 0x0000200001f37983 */ /* 0x000ea20000100800 */
[----:B------:R-:W-:-:S04]  /*7e80*/  DEPBAR.LE SB0, 0x0 ;  /* 0x000080000000791a */ /* 0x000fc80000000000 */
[----:B------:R-:W4:Y:S04]  /*7e90*/  LDL R241, [R1+0x4c] ;  /* 0x00004c0001f17983 */ /* 0x000f280000100800 */
[----:B---3--:R-:W3:Y:S04]  /*7ea0*/  LDL R237, [R1+0xa8] ;  /* 0x0000a80001ed7983 */ /* 0x008ee80000100800 */
[----:B------:R-:W3:Y:S04]  /*7eb0*/  LDL.64 R246, [R1+0x80] ;  /* 0x0000800001f67983 */ /* 0x000ee80000100a00 */
[----:B------:R-:W3:Y:S04]  /*7ec0*/  LDL.64 R238, [R1+0x90] ;  /* 0x0000900001ee7983 */ /* 0x000ee80000100a00 */
[----:B------:R-:W3:Y:S04]  /*7ed0*/  LDL.64 R230, [R1+0x38] ;  /* 0x0000380001e67983 */ /* 0x000ee80000100a00 */
[----:B------:R-:W3:Y:S04]  /*7ee0*/  LDL R245, [R1+0x48] ;  /* 0x0000480001f57983 */ /* 0x000ee80000100800 */
[----:B------:R-:W3:Y:S04]  /*7ef0*/  LDL R242, [R1+0x9c] ;  /* 0x00009c0001f27983 */ /* 0x000ee80000100800 */
[----:B------:R-:W-:Y:S01]  /*7f00*/  BAR.SYNC.DEFER_BLOCKING 0x0 ;  /* 0x0000000000007b1d */ /* 0x000fe20000010000 */
[----:B--2---:R-:W-:-:S02]  /*7f10*/  IADD3 R223, R243, -0x2, RZ ;  /* 0xfffffffef3df7810 */ /* 0x004fc40007ffe0ff */
[----:B----4-:R-:W-:Y:S01]  /*7f20*/  ISETP.GE.AND P1, PT, R241, c[0x0][0x220], PT ;  /* 0x00008800f1007a0c */ /* 0x010fe20003f26270 */
[----:B------:R-:W-:Y:S01]  /*7f30*/  IMAD.MOV.U32 R241, RZ, RZ, c[0x0][0x1a0] ;  /* 0x00006800fff17624 */ /* 0x000fe200078e00ff */
[----:B------:R-:W-:Y:S01]  /*7f40*/  SHF.R.S32.HI R2, RZ, 0x1f, R223 ;  /* 0x0000001fff027819 */ /* 0x000fe200000114df */
[----:B---3--:R-:W-:Y:S02]  /*7f50*/  IMAD R0, R237, R223, RZ ;  /* 0x000000dfed007224 */ /* 0x008fe400078e02ff */
[----:B------:R-:W-:Y:S02]  /*7f60*/  IMAD.SHL.U32 R241, R241, 0x40, RZ ;  /* 0x00000040f1f17824 */ /* 0x000fe400078e00ff */
[----:B------:R-:W-:Y:S02]  /*7f70*/  IMAD.MOV.U32 R5, RZ, RZ, R247 ;  /* 0x000000ffff057224 */ /* 0x000fe400078e00f7 */
[----:B------:R-:W-:Y:S01]  /*7f80*/  IMAD.MOV.U32 R4, RZ, RZ, R238 ;  /* 0x000000ffff047224 */ /* 0x000fe200078e00ee */
[----:B------:R-:W-:-:S03]  /*7f90*/  ISETP.GE.AND P3, PT, R230, c[0x0][0x220], PT ;  /* 0x00008800e6007a0c */ /* 0x000fc60003f66270 */
[----:B------:R-:W-:Y:S01]  /*7fa0*/  IMAD.WIDE.U32 R4, R223, R241, R4 ;  /* 0x000000f1df047225 */ /* 0x000fe200078e0004 */
[----:B------:R-:W-:-:S03]  /*7fb0*/  ISETP.GE.AND P2, PT, R245, c[0x0][0x220], PT ;  /* 0x00008800f5007a0c */ /* 0x000fc60003f46270 */
[----:B------:R-:W-:Y:S02]  /*7fc0*/  IMAD R0, R2, R241, R0 ;  /* 0x000000f102007224 */ /* 0x000fe400078e0200 */
[----:B------:R-:W-:-:S04]  /*7fd0*/  IMAD.MOV.U32 R241, RZ, RZ, c[0x0][0x1a0] ;  /* 0x00006800fff17624 */ /* 0x000fc800078e00ff */
[----:B------:R-:W-:Y:S01]  /*7fe0*/  IMAD.SHL.U32 R241, R241, 0x10, RZ ;  /* 0x00000010f1f17824 */ /* 0x000fe200078e00ff */
[C---:B------:R-:W-:Y:S01]  /*7ff0*/  @!P1 LEA R28, P4, R4.reuse, c[0x0][0x170], 0x1 ;  /* 0x00005c00041c9a11 */ /* 0x040fe200078808ff */
[----:B------:R-:W-:Y:S01]  /*8000*/  IMAD.IADD R0, R5, 0x1, R0 ;  /* 0x0000000105007824 */ /* 0x000fe200078e0200 */
[C---:B------:R-:W-:Y:S02]  /*8010*/  @!P3 LEA R32, P6, R4.reuse, c[0x0][0x170], 0x1 ;  /* 0x00005c000420ba11 */ /* 0x040fe400078c08ff */
[----:B------:R-:W-:Y:S02]  /*8020*/  IADD3 R2, P0, R241, R4, RZ ;  /* 0x00000004f1027210 */ /* 0x000fe40007f1e0ff */
[C---:B------:R-:W-:Y:S02]  /*8030*/  @!P2 LEA R30, P5, R4.reuse, c[0x0][0x170], 0x1 ;  /* 0x00005c00041eaa11 */ /* 0x040fe400078a08ff */
[C-C-:B------:R-:W-:Y:S02]  /*8040*/  @!P3 LEA.HI.X R33, R4.reuse, c[0x0][0x174], R0.reuse, 0x1, P6 ;  /* 0x00005d000421ba11 */ /* 0x140fe400030f0c00 */
[----:B------:R-:W-:-:S02]  /*8050*/  @!P2 LEA.HI.X R31, R4, c[0x0][0x174], R0, 0x1, P5 ;  /* 0x00005d00041faa11 */ /* 0x000fc400028f0c00 */
[--C-:B------:R-:W-:Y:S01]  /*8060*/  @!P1 LEA.HI.X R29, R4, c[0x0][0x174], R0.reuse, 0x1, P4 ;  /* 0x00005d00041d9a11 */ /* 0x100fe200020f0c00 */
[----:B------:R-:W-:Y:S01]  /*8070*/  IMAD.X R4, R242, 0x1, R0, P0 ;  /* 0x00000001f2047824 */ /* 0x000fe200000e0600 */
[C---:B------:R-:W-:Y:S02]  /*8080*/  @!P3 LEA R26, P5, R2.reuse, c[0x0][0x170], 0x1 ;  /* 0x00005c00021aba11 */ /* 0x040fe400078a08ff */
[----:B------:R-:W-:Y:S02]  /*8090*/  IADD3 R0, P6, R241, R2, RZ ;  /* 0x00000002f1007210 */ /* 0x000fe40007fde0ff */
[C---:B------:R-:W-:Y:S02]  /*80a0*/  @!P2 LEA R22, P0, R2.reuse, c[0x0][0x170], 0x1 ;  /* 0x00005c000216aa11 */ /* 0x040fe400078008ff */
[C---:B------:R-:W-:Y:S01]  /*80b0*/  @!P1 LEA R18, P4, R2.reuse, c[0x0][0x170], 0x1 ;  /* 0x00005c0002129a11 */ /* 0x040fe200078808ff */
[----:B------:R-:W-:Y:S01]  /*80c0*/  @P3 STS.128 [R188+0xc000], RZ ;  /* 0x00c000ffbc003388 */ /* 0x000fe20000000c00 */
[----:B------:R-:W-:-:S02]  /*80d0*/  @!P3 LEA.HI.X R27, R2, c[0x0][0x174], R4, 0x1, P5 ;  /* 0x00005d00021bba11 */ /* 0x000fc400028f0c04 */
[C-C-:B------:R-:W-:Y:S01]  /*80e0*/  @!P2 LEA.HI.X R23, R2.reuse, c[0x0][0x174], R4.reuse, 0x1, P0 ;  /* 0x00005d000217aa11 */ /* 0x140fe200000f0c04 */
[----:B------:R-:W-:Y:S01]  /*80f0*/  @!PT LDS RZ, [RZ] ;  /* 0x00000000fffff984 */ /* 0x000fe20000000800 */
[----:B------:R-:W-:Y:S01]  /*8100*/  @!PT LDS RZ, [RZ] ;  /* 0x00000000fffff984 */ /* 0x000fe20000000800 */
[----:B------:R-:W-:Y:S01]  /*8110*/  @!PT LDS RZ, [RZ] ;  /* 0x00000000fffff984 */ /* 0x000fe20000000800 */
[----:B------:R1:W-:Y:S01]  /*8120*/  @!P3 LDGSTS.E.BYPASS.LTC128B.128 [R188+0xc000], [R32.64] ;  /* 0x0c00000020bcbfae */ /* 0x0003e2000b901d48 */
[--C-:B------:R-:W-:Y:S01]  /*8130*/  @!P1 LEA.HI.X R19, R2, c[0x0][0x174], R4.reuse, 0x1, P4 ;  /* 0x00005d0002139a11 */ /* 0x100fe200020f0c04 */
[----:B------:R-:W-:Y:S02]  /*8140*/  IMAD.X R4, R242, 0x1, R4, P6 ;  /* 0x00000001f2047824 */ /* 0x000fe400030e0604 */
[----:B------:R-:W-:Y:S01]  /*8150*/  @P2 STS.128 [R188+0xe000], RZ ;  /* 0x00e000ffbc002388 */ /* 0x000fe20000000c00 */
[C---:B------:R-:W-:Y:S02]  /*8160*/  @!P3 LEA R24, P5, R0.reuse, c[0x0][0x170], 0x1 ;  /* 0x00005c000018ba11 */ /* 0x040fe400078a08ff */
[----:B------:R-:W-:Y:S01]  /*8170*/  @!P2 LEA R16, P0, R0, c[0x0][0x170], 0x1 ;  /* 0x00005c000010aa11 */ /* 0x000fe200078008ff */
[----:B------:R-:W-:Y:S01]  /*8180*/  @!PT LDS RZ, [RZ] ;  /* 0x00000000fffff984 */ /* 0x000fe20000000800 */
[----:B------:R-:W-:Y:S01]  /*8190*/  @!PT LDS RZ, [RZ] ;  /* 0x00000000fffff984 */ /* 0x000fe20000000800 */
[----:B------:R-:W-:Y:S01]  /*81a0*/  @!PT LDS RZ, [RZ] ;  /* 0x00000000fffff984 */ /* 0x000fe20000000800 */
[----:B------:R2:W-:Y:S01]  /*81b0*/  @!P2 LDGSTS.E.BYPASS.LTC128B.128 [R188+0xe000], [R30.64+0x80] ;  /* 0x0e0000801ebcafae */ /* 0x0005e2000b901d48 */
[----:B------:R-:W-:-:S02]  /*81c0*/  IADD3 R2, P6, R241, R0, RZ ;  /* 0x00000000f1027210 */ /* 0x000fc40007fde0ff */
[C---:B------:R-:W-:Y:S01]  /*81d0*/  @!P1 LEA R10, P4, R0.reuse, c[0x0][0x170], 0x1 ;  /* 0x00005c00000a9a11 */ /* 0x040fe200078808ff */
[----:B------:R-:W-:Y:S01]  /*81e0*/  @P1 STS.128 [R188+0x10000], RZ ;  /* 0x010000ffbc001388 */ /* 0x000fe20000000c00 */
[----:B------:R-:W-:-:S03]  /*81f0*/  @!P3 LEA.HI.X R25, R0, c[0x0][0x174], R4, 0x1, P5 ;  /* 0x00005d000019ba11 */ /* 0x000fc600028f0c04 */
[----:B------:R-:W-:Y:S01]  /*8200*/  @!PT LDS RZ, [RZ] ;  /* 0x00000000fffff984 */ /* 0x000fe20000000800 */
[----:B------:R-:W-:Y:S01]  /*8210*/  @!PT LDS RZ, [RZ] ;  /* 0x00000000fffff984 */ /* 0x000fe20000000800 */
[----:B------:R-:W-:Y:S01]  /*8220*/  @!PT LDS RZ, [RZ] ;  /* 0x00000000fffff984 */ /* 0x000fe20000000800 */
[----:B------:R2:W-:Y:S01]  /*8230*/  @!P1 LDGSTS.E.BYPASS.LTC128B.128 [R188+0x10000], [R28.64+0x100] ;  /* 0x100001001cbc9fae */ /* 0x0005e2000b901d48 */
[----:B------:R-:W-:-:S03]  /*8240*/  @!P2 LEA.HI.X R17, R0, c[0x0][0x174], R4, 0x1, P0 ;  /* 0x00005d000011aa11 */ /* 0x000fc600000f0c04 */
[----:B------:R-:W-:Y:S01]  /*8250*/  @P3 STS.128 [R188+0xc800], RZ ;  /* 0x00c800ffbc003388 */ /* 0x000fe20000000c00 */
[--C-:B------:R-:W-:Y:S01]  /*8260*/  @!P1 LEA.HI.X R11, R0, c[0x0][0x174], R4.reuse, 0x1, P4 ;  /* 0x00005d00000b9a11 */ /* 0x100fe200020f0c04 */
[----:B------:R-:W-:Y:S02]  /*8270*/  IMAD.X R4, R242, 0x1, R4, P6 ;  /* 0x00000001f2047824 */ /* 0x000fe400030e0604 */
[----:B------:R-:W-:Y:S01]  /*8280*/  @!PT LDS RZ, [RZ] ;  /* 0x00000000fffff984 */ /* 0x000fe20000000800 */
[----:B------:R-:W-:Y:S01]  /*8290*/  @!PT LDS RZ, [RZ] ;  /* 0x00000000fffff984 */ /* 0x000fe20000000800 */
[----:B------:R-:W-:Y:S01]  /*82a0*/  @!PT LDS RZ, [RZ] ;  /* 0x00000000fffff984 */ /* 0x000fe20000000800 */
[----:B------:R3:W-:Y:S01]  /*82b0*/  @!P3 LDGSTS.E.BYPASS.LTC128B.128 [R188+0xc800], [R26.64] ;  /* 0x0c8000001abcbfae */ /* 0x0007e2000b901d48 */
[----:B------:R-:W-:-:S03]  /*82c0*/  @!P3 LEA R14, P5, R2, c[0x0][0x170], 0x1 ;  /* 0x00005c00020eba11 */ /* 0x000fc600078a08ff */
[----:B------:R-:W-:Y:S01]  /*82d0*/  @P2 STS.128 [R188+0xe800], RZ ;  /* 0x00e800ffbc002388 */ /* 0x000fe20000000c00 */
[----:B------:R-:W-:-:S03]  /*82e0*/  @!P2 LEA R8, P4, R2, c[0x0][0x170], 0x1 ;  /* 0x00005c000208aa11 */ /* 0x000fc600078808ff */
[----:B------:R-:W-:Y:S01]  /*82f0*/  @!PT LDS RZ, [RZ] ;  /* 0x00000000fffff984 */ /* 0x000fe20000000800 */
[----:B------:R-:W-:Y:S01]  /*8300*/  @!PT LDS RZ, [RZ] ;  /* 0x00000000fffff984 */ /* 0x000fe20000000800 */
[----:B------:R-:W-:Y:S01]  /*8310*/  @!PT LDS RZ, [RZ] ;  /* 0x00000000fffff984 */ /* 0x000fe20000000800 */
[----:B------:R4:W-:Y:S04]  /*8320*/  @!P2 LDGSTS.E.BYPASS.LTC128B.128 [R188+0xe800], [R22.64+0x80] ;  /* 0x0e80008016bcafae */ /* 0x0009e8000b901d48 */
[----:B------:R-:W-:Y:S01]  /*8330*/  @P1 STS.128 [R188+0x10800], RZ ;  /* 0x010800ffbc001388 */ /* 0x000fe20000000c00 */
[----:B------:R-:W-:-:S03]  /*8340*/  @!P1 LEA R6, P0, R2, c[0x0][0x170], 0x1 ;  /* 0x00005c0002069a11 */ /* 0x000fc600078008ff */
[----:B------:R-:W-:Y:S01]  /*8350*/  @!PT LDS RZ, [RZ] ;  /* 0x00000000fffff984 */ /* 0x000fe20000000800 */
[----:B------:R-:W-:Y:S01]  /*8360*/  @!PT LDS RZ, [RZ] ;  /* 0x00000000fffff984 */ /* 0x000fe20000000800 */
[----:B------:R-:W-:Y:S01]  /*8370*/  @!PT LDS RZ, [RZ] ;  /* 0x00000000fffff984 */ /* 0x000fe20000000800 */
[----:B------:R1:W-:Y:S01]  /*8380*/  @!P1 LDGSTS.E.BYPASS.LTC128B.128 [R188+0x10800], [R18.64+0x100] ;  /* 0x1080010012bc9fae */ /* 0x0003e2000b901d48 */
[----:B------:R-:W-:-:S03]  /*8390*/  @!P3 LEA.HI.X R15, R2, c[0x0][0x174], R4, 0x1, P5 ;  /* 0x00005d00020fba11 */ /* 0x000fc600028f0c04 */
[----:B------:R-:W-:Y:S01]  /*83a0*/  @P3 STS.128 [R188+0xd000], RZ ;  /* 0x00d000ffbc003388 */ /* 0x000fe20000000c00 */
[----:B------:R-:W-:-:S03]  /*83b0*/  @!P2 LEA.HI.X R9, R2, c[0x0][0x174], R4, 0x1, P4 ;  /* 0x00005d000209aa11 */ /* 0x000fc600020f0c04 */
[----:B------:R-:W-:Y:S01]  /*83c0*/  @!PT LDS RZ, [RZ] ;  /* 0x00000000fffff984 */ /* 0x000fe20000000800 */
[----:B------:R-:W-:Y:S01]  /*83d0*/  @!PT LDS RZ, [RZ] ;  /* 0x00000000fffff984 */ /* 0x000fe20000000800 */
[----:B------:R-:W-:Y:S01]  /*83e0*/  @!PT LDS RZ, [RZ] ;  /* 0x00000000fffff984 */ /* 0x000fe20000000800 */
[----:B------:R3:W-:Y:S04]  /*83f0*/  @!P3 LDGSTS.E.BYPASS.LTC128B.128 [R188+0xd000], [R24.64] ;  /* 0x0d00000018bcbfae */ /* 0x0007e8000b901d48 */
        /* <DEDUP_REMOVED lines=26> */
[----:B-----5:R-:W-:Y:S04]  /*85a0*/  LDSM.16.M88.4 R136, [R176+0x6800] ;  /* 0x00680000b088783b */ /* 0x020fe80000000200 */
[----:B-1----:R-:W-:Y:S04]  /*85b0*/  LDSM.16.M88.4 R16, [R176+0x6000] ;  /* 0x00600000b010783b */ /* 0x002fe80000000200 */
[----:B------:R-:W-:Y:S04]  /*85c0*/  LDSM.16.M88.4 R32, [R176+0x7000] ;  /* 0x00700000b020783b */ /* 0x000fe80000000200 */
[----:B--2---:R-:W-:Y:S04]  /*85d0*/  LDSM.16.M88.4 R28, [R176+0x7800] ;  /* 0x00780000b01c783b */ /* 0x004fe80000000200 */
[----:B---3--:R-:W1:Y:S04]  /*85e0*/  LDSM.16.M88.4 R8, [R184] ;  /* 0x00000000b808783b */ /* 0x008e680000000200 */
[----:B------:R-:W-:Y:S04]  /*85f0*/  LDSM.16.M88.4 R172, [R183+0x800] ;  /* 0x00080000b7ac783b */ /* 0x000fe80000000200 */
[----:B----4-:R-:W2:Y:S04]  /*8600*/  LDSM.16.M88.4 R4, [R185] ;  /* 0x00000000b904783b */ /* 0x010ea80000000200 */
[----:B------:R-:W3:Y:S04]  /*8610*/  LDSM.16.M88.4 R152, [R183] ;  /* 0x00000000b798783b */ /* 0x000ee80000000200 */
[----:B------:R-:W4:Y:S04]  /*8620*/  LDSM.16.M88.4 R192, [R183+0x1000] ;  /* 0x00100000b7c0783b */ /* 0x000f280000000200 */
[----:B------:R-:W2:Y:S04]  /*8630*/  LDSM.16.M88.4 R196, [R183+0x1800] ;  /* 0x00180000b7c4783b */ /* 0x000ea80000000200 */
[----:B------:R-:W-:Y:S04]  /*8640*/  LDSM.16.M88.4 R24, [R187] ;  /* 0x00000000bb18783b */ /* 0x000fe80000000200 */
[----:B------:R-:W2:Y:S04]  /*8650*/  LDSM.16.M88.4 R200, [R182+0x6800] ;  /* 0x00680000b6c8783b */ /* 0x000ea80000000200 */
[----:B------:R-:W2:Y:S04]  /*8660*/  LDSM.16.M88.4 R204, [R182+0x6000] ;  /* 0x00600000b6cc783b */ /* 0x000ea80000000200 */
[----:B------:R-:W2:Y:S01]  /*8670*/  LDSM.16.M88.4 R208, [R182+0x7000] ;  /* 0x00700000b6d0783b */ /* 0x000ea20000000200 */
[C---:B-1----:R-:W-:Y:S03]  /*8680*/  HMMA.16816.F32.BF16 R148, R8.reuse, R136, RZ ;  /* 0x000000880894723c */ /* 0x042fe600000418ff */
[----:B------:R-:W-:Y:S04]  /*8690*/  LDSM.16.M88.4 R212, [R183+0x5800] ;  /* 0x00580000b7d4783b */ /* 0x000fe80000000200 */
[----:B------:R-:W1:Y:S01]  /*86a0*/  S2R R242, SR_TID.X ;  /* 0x0000000000f27919 */ /* 0x000e620000002100 */
[C---:B------:R-:W-:Y:S03]  /*86b0*/  HMMA.16816.F32.BF16 R140, R8.reuse, R16, RZ ;  /* 0x00000010088c723c */ /* 0x040fe600000418ff */
[----:B------:R-:W0:Y:S05]  /*86c0*/  LDGDEPBAR ;  /* 0x00000000000079af */ /* 0x000e2a0000000000 */
[C---:B------:R-:W-:Y:S08]  /*86d0*/  HMMA.16816.F32.BF16 R156, R8.reuse, R138, RZ ;  /* 0x0000008a089c723c */ /* 0x040ff000000418ff */
[C---:B------:R-:W-:Y:S08]  /*86e0*/  HMMA.16816.F32.BF16 R144, R8.reuse, R18, RZ ;  /* 0x000000120890723c */ /* 0x040ff000000418ff */
[C---:B------:R-:W-:Y:S08]  /*86f0*/  HMMA.16816.F32.BF16 R164, R8.reuse, R32, RZ ;  /* 0x0000002008a4723c */ /* 0x040ff000000418ff */
[C---:B------:R-:W-:Y:S08]  /*8700*/  HMMA.16816.F32.BF16 R168, R8.reuse, R34, RZ ;  /* 0x0000002208a8723c */ /* 0x040ff000000418ff */
[C---:B------:R-:W-:Y:S08]  /*8710*/  HMMA.16816.F32.BF16 R160, R8.reuse, R28, RZ ;  /* 0x0000001c08a0723c */ /* 0x040ff000000418ff */
[----:B------:R-:W-:Y:S08]  /*8720*/  HMMA.16816.F32.BF16 R28, R8, R30, RZ ;  /* 0x0000001e081c723c */ /* 0x000ff000000418ff */
[C---:B--2---:R-:W-:Y:S08]  /*8730*/  HMMA.16816.F32.BF16 R136, R4.reuse, R172, R148 ;  /* 0x000000ac0488723c */ /* 0x044ff00000041894 */
[C---:B---3--:R-:W-:Y:S08]  /*8740*/  HMMA.16816.F32.BF16 R16, R4.reuse, R152, R140 ;  /* 0x000000980410723c */ /* 0x048ff0000004188c */
[C---:B------:R-:W-:Y:S08]  /*8750*/  HMMA.16816.F32.BF16 R32, R4.reuse, R174, R156 ;  /* 0x000000ae0420723c */ /* 0x040ff0000004189c */
[C---:B------:R-:W-:Y:S01]  /*8760*/  HMMA.16816.F32.BF16 R8, R4.reuse, R154, R144 ;  /* 0x0000009a0408723c */ /* 0x040fe20000041890 */
[----:B------:R-:W2:Y:S04]  /*8770*/  LDSM.16.M88.4 R152, [R182+0x7800] ;  /* 0x00780000b698783b */ /* 0x000ea80000000200 */
[----:B------:R-:W-:Y:S03]  /*8780*/  LDSM.16.M88.4 R144, [R181+0x800] ;  /* 0x00080000b590783b */ /* 0x000fe60000000200 */
[C---:B----4-:R-:W-:Y:S08]  /*8790*/  HMMA.16816.F32.BF16 R140, R4.reuse, R192, R164 ;  /* 0x000000c0048c723c */ /* 0x050ff000000418a4 */
[C---:B------:R-:W-:Y:S08]  /*87a0*/  HMMA.16816.F32.BF16 R172, R4.reuse, R194, R168 ;  /* 0x000000c204ac723c */ /* 0x040ff000000418a8 */
[C---:B------:R-:W-:Y:S01]  /*87b0*/  HMMA.16816.F32.BF16 R192, R4.reuse, R196, R160 ;  /* 0x000000c404c0723c */ /* 0x040fe200000418a0 */
[----:B------:R-:W-:Y:S07]  /*87c0*/  LDSM.16.M88.4 R160, [R181] ;  /* 0x00000000b5a0783b */ /* 0x000fee0000000200 */
[----:B------:R-:W-:Y:S01]  /*87d0*/  HMMA.16816.F32.BF16 R168, R4, R198, R28 ;  /* 0x000000c604a8723c */ /* 0x000fe2000004181c */
[----:B------:R-:W3:Y:S04]  /*87e0*/  LDSM.16.M88.4 R4, [R186] ;  /* 0x00000000ba04783b */ /* 0x000ee80000000200 */
[----:B------:R-:W-:Y:S03]  /*87f0*/  LDSM.16.M88.4 R196, [R181+0x1800] ;  /* 0x00180000b5c4783b */ /* 0x000fe60000000200 */
[C---:B------:R-:W-:Y:S08]  /*8800*/  HMMA.16816.F32.BF16 R148, R24.reuse, R200, R136 ;  /* 0x000000c81894723c */ /* 0x040ff00000041888 */
[C---:B------:R-:W-:Y:S01]  /*8810*/  HMMA.16816.F32.BF16 R136, R24.reuse, R202, R32 ;  /* 0x000000ca1888723c */ /* 0x040fe20000041820 */
[----:B------:R-:W-:Y:S07]  /*8820*/  LDSM.16.M88.4 R200, [R176+0x8800] ;  /* 0x00880000b0c8783b */ /* 0x000fee0000000200 */
[C---:B------:R-:W-:Y:S08]  /*8830*/  HMMA.16816.F32.BF16 R156, R24.reuse, R206, R8 ;  /* 0x000000ce189c723c */ /* 0x040ff00000041808 */
[C---:B------:R-:W-:Y:S01]  /*8840*/  HMMA.16816.F32.BF16 R32, R24.reuse, R208, R140 ;  /* 0x000000d01820723c */ /* 0x040fe2000004188c */
[----:B------:R-:W4:Y:S07]  /*8850*/  LDSM.16.M88.4 R140, [R181+0x1000] ;  /* 0x00100000b58c783b */ /* 0x000f2e0000000200 */
[C---:B------:R-:W-:Y:S01]  /*8860*/  HMMA.16816.F32.BF16 R164, R24.reuse, R204, R16 ;  /* 0x000000cc18a4723c */ /* 0x040fe20000041810 */
[----:B------:R-:W-:Y:S04]  /*8870*/  LDSM.16.M88.4 R16, [R184+0x2000] ;  /* 0x00200000b810783b */ /* 0x000fe80000000200 */
[----:B------:R-:W-:Y:S03]  /*8880*/  LDSM.16.M88.4 R204, [R176+0x9000] ;  /* 0x00900000b0cc783b */ /* 0x000fe60000000200 */
[C---:B------:R-:W-:Y:S01]  /*8890*/  HMMA.16816.F32.BF16 R28, R24.reuse, R210, R172 ;  /* 0x000000d2181c723c */ /* 0x040fe200000418ac */
[----:B------:R-:W1:Y:S07]  /*88a0*/  LDSM.16.M88.4 R208, [R176+0x8000] ;  /* 0x00800000b0d0783b */ /* 0x000e6e0000000200 */
[----:B--2---:R-:W-:Y:S08]  /*88b0*/  HMMA.16816.F32.BF16 R8, R24, R152, R192 ;  /* 0x000000981808723c */ /* 0x004ff000000418c0 */
[----:B---3--:R-:W-:Y:S08]  /*88c0*/  HMMA.16816.F32.BF16 R192, R4, R162, R156 ;  /* 0x000000a204c0723c */ /* 0x008ff0000004189c */
[----:B------:R-:W-:Y:S08]  /*88d0*/  HMMA.16816.F32.BF16 R24, R24, R154, R168 ;  /* 0x0000009a1818723c */ /* 0x000ff000000418a8 */
[C---:B------:R-:W-:Y:S08]  /*88e0*/  HMMA.16816.F32.BF16 R172, R4.reuse, R160, R164 ;  /* 0x000000a004ac723c */ /* 0x040ff000000418a4 */
[C---:B------:R-:W-:Y:S01]  /*88f0*/  HMMA.16816.F32.BF16 R168, R4.reuse, R144, R148 ;  /* 0x0000009004a8723c */ /* 0x040fe20000041894 */
[----:B------:R-:W-:Y:S07]  /*8900*/  LDSM.16.M88.4 R148, [R183+0x2800] ;  /* 0x00280000b794783b */ /* 0x000fee0000000200 */
[C---:B------:R-:W-:Y:S01]  /*8910*/  HMMA.16816.F32.BF16 R156, R4.reuse, R146, R136 ;  /* 0x00000092049c723c */ /* 0x040fe20000041888 */
[----:B------:R-:W2:Y:S04]  /*8920*/  LDSM.16.M88.4 R144, [R176+0x9800] ;  /* 0x00980000b090783b */ /* 0x000ea80000000200 */
[----:B------:R-:W-:Y:S03]  /*8930*/  LDSM.16.M88.4 R136, [R183+0x2000] ;  /* 0x00200000b788783b */ /* 0x000fe60000000200 */
[C---:B----4-:R-:W-:Y:S08]  /*8940*/  HMMA.16816.F32.BF16 R164, R4.reuse, R140, R32 ;  /* 0x0000008c04a4723c */ /* 0x050ff00000041820 */
[C---:B------:R-:W-:Y:S08]  /*8950*/  HMMA.16816.F32.BF16 R160, R4.reuse, R142, R28 ;  /* 0x0000008e04a0723c */ /* 0x040ff0000004181c */
[----:B------:R-:W-:Y:S01]  /*8960*/  HMMA.16816.F32.BF16 R152, R4, R196, R8 ;  /* 0x000000c40498723c */ /* 0x000fe20000041808 */
[----:B------:R-:W3:Y:S07]  /*8970*/  LDSM.16.M88.4 R8, [R185+0x2000] ;  /* 0x00200000b908783b */ /* 0x000eee0000000200 */
[----:B-1----:R-:W-:Y:S01]  /*8980*/  HMMA.16816.F32.BF16 R28, R16, R210, R192 ;  /* 0x000000d2101c723c */ /* 0x002fe200000418c0 */
[----:B------:R-:W1:Y:S07]  /*8990*/  LDSM.16.M88.4 R192, [R183+0x3000] ;  /* 0x00300000b7c0783b */ /* 0x000e6e0000000200 */
[----:B------:R-:W-:Y:S01]  /*89a0*/  HMMA.16816.F32.BF16 R140, R4, R198, R24 ;  /* 0x000000c6048c723c */ /* 0x000fe20000041818 */
[----:B------:R-:W-:Y:S07]  /*89b0*/  LDSM.16.M88.4 R4, [R187+0x2000] ;  /* 0x00200000bb04783b */ /* 0x000fee0000000200 */
[C---:B------:R-:W-:Y:S08]  /*89c0*/  HMMA.16816.F32.BF16 R24, R16.reuse, R200, R168 ;  /* 0x000000c81018723c */ /* 0x040ff000000418a8 */
[C---:B------:R-:W-:Y:S01]  /*89d0*/  HMMA.16816.F32.BF16 R156, R16.reuse, R202, R156 ;  /* 0x000000ca109c723c */ /* 0x040fe2000004189c */
[----:B------:R-:W4:Y:S07]  /*89e0*/  LDSM.16.M88.4 R200, [R183+0x3800] ;  /* 0x00380000b7c8783b */ /* 0x000f2e0000000200 */
[C---:B------:R-:W-:Y:S08]  /*89f0*/  HMMA.16816.F32.BF16 R168, R16.reuse, R204, R164 ;  /* 0x000000cc10a8723c */ /* 0x040ff000000418a4 */
[C---:B------:R-:W-:Y:S01]  /*8a00*/  HMMA.16816.F32.BF16 R32, R16.reuse, R208, R172 ;  /* 0x000000d01020723c */ /* 0x040fe200000418ac */
[----:B------:R-:W4:Y:S07]  /*8a10*/  LDSM.16.M88.4 R208, [R182+0x8000] ;  /* 0x00800000b6d0783b */ /* 0x000f2e0000000200 */
[C---:B------:R-:W-:Y:S01]  /*8a20*/  HMMA.16816.F32.BF16 R172, R16.reuse, R206, R160 ;  /* 0x000000ce10ac723c */ /* 0x040fe200000418a0 */
[----:B------:R-:W-:Y:S07]  /*8a30*/  LDSM.16.M88.4 R204, [R181+0x3800] ;  /* 0x00380000b5cc783b */ /* 0x000fee0000000200 */
[C---:B--2---:R-:W-:Y:S08]  /*8a40*/  HMMA.16816.F32.BF16 R196, R16.reuse, R144, R152 ;  /* 0x0000009010c4723c */ /* 0x044ff00000041898 */
[----:B------:R-:W-:Y:S01]  /*8a50*/  HMMA.16816.F32.BF16 R164, R16, R146, R140 ;  /* 0x0000009210a4723c */ /* 0x000fe2000004188c */
[----:B------:R-:W2:Y:S04]  /*8a60*/  LDSM.16.M88.4 R144, [R182+0x8800] ;  /* 0x00880000b690783b */ /* 0x000ea80000000200 */
[----:B------:R-:W2:Y:S03]  /*8a70*/  LDSM.16.M88.4 R140, [R182+0x9000] ;  /* 0x00900000b68c783b */ /* 0x000ea60000000200 */
[C---:B---3--:R-:W-:Y:S08]  /*8a80*/  HMMA.16816.F32.BF16 R152, R8.reuse, R138, R28 ;  /* 0x0000008a0898723c */ /* 0x048ff0000004181c */
[C---:B-1----:R-:W-:Y:S01]  /*8a90*/  HMMA.16816.F32.BF16 R28, R8.reuse, R192, R168 ;  /* 0x000000c0081c723c */ /* 0x042fe200000418a8 */
[----:B------:R-:W1:Y:S07]  /*8aa0*/  LDSM.16.M88.4 R168, [R182+0x9800] ;  /* 0x00980000b6a8783b */ /* 0x000e6e0000000200 */
[C---:B------:R-:W-:Y:S08]  /*8ab0*/  HMMA.16816.F32.BF16 R160, R8.reuse, R136, R32 ;  /* 0x0000008808a0723c */ /* 0x040ff00000041820 */
[C---:B------:R-:W-:Y:S01]  /*8ac0*/  HMMA.16816.F32.BF16 R136, R8.reuse, R148, R24 ;  /* 0x000000940888723c */ /* 0x040fe20000041818 */
[----:B------:R-:W-:Y:S07]  /*8ad0*/  LDSM.16.M88.4 R24, [R186+0x2000] ;  /* 0x00200000ba18783b */ /* 0x000fee0000000200 */
[C---:B------:R-:W-:Y:S01]  /*8ae0*/  HMMA.16816.F32.BF16 R16, R8.reuse, R194, R172 ;  /* 0x000000c20810723c */ /* 0x040fe200000418ac */
[----:B------:R-:W3:Y:S04]  /*8af0*/  LDSM.16.M88.4 R172, [R181+0x2000] ;  /* 0x00200000b5ac783b */ /* 0x000ee80000000200 */
[----:B------:R-:W-:Y:S03]  /*8b00*/  LDSM.16.M88.4 R192, [R176+0xa800] ;  /* 0x00a80000b0c0783b */ /* 0x000fe60000000200 */
[C---:B------:R-:W-:Y:S08]  /*8b10*/  HMMA.16816.F32.BF16 R32, R8.reuse, R150, R156 ;  /* 0x000000960820723c */ /* 0x040ff0000004189c */
[C---:B----4-:R-:W-:Y:S01]  /*8b20*/  HMMA.16816.F32.BF16 R156, R8.reuse, R200, R196 ;  /* 0x000000c8089c723c */ /* 0x050fe200000418c4 */
[----:B------:R-:W4:Y:S07]  /*8b30*/  LDSM.16.M88.4 R196, [R181+0x2800] ;  /* 0x00280000b5c4783b */ /* 0x000f2e0000000200 */
[----:B------:R-:W-:Y:S01]  /*8b40*/  HMMA.16816.F32.BF16 R8, R8, R202, R164 ;  /* 0x000000ca0808723c */ /* 0x000fe200000418a4 */
[----:B------:R-:W1:Y:S07]  /*8b50*/  LDSM.16.M88.4 R200, [R181+0x3000] ;  /* 0x00300000b5c8783b */ /* 0x000e6e0000000200 */
[C---:B------:R-:W-:Y:S08]  /*8b60*/  HMMA.16816.F32.BF16 R160, R4.reuse, R208, R160 ;  /* 0x000000d004a0723c */ /* 0x040ff000000418a0 */
[C---:B------:R-:W-:Y:S01]  /*8b70*/  HMMA.16816.F32.BF16 R152, R4.reuse, R210, R152 ;  /* 0x000000d20498723c */ /* 0x040fe20000041898 */
[----:B------:R-:W-:Y:S07]  /*8b80*/  LDSM.16.M88.4 R208, [R182+0xa000] ;  /* 0x00a00000b6d0783b */ /* 0x000fee0000000200 */
[C---:B--2---:R-:W-:Y:S01]  /*8b90*/  HMMA.16816.F32.BF16 R164, R4.reuse, R144, R136 ;  /* 0x0000009004a4723c */ /* 0x044fe20000041888 */
[----:B------:R-:W-:Y:S07]  /*8ba0*/  LDSM.16.M88.4 R136, [R176+0xa000] ;  /* 0x00a00000b088783b */ /* 0x000fee0000000200 */
[C---:B------:R-:W-:Y:S08]  /*8bb0*/  HMMA.16816.F32.BF16 R148, R4.reuse, R146, R32 ;  /* 0x000000920494723c */ /* 0x040ff00000041820 */
[C---:B------:R-:W-:Y:S08]  /*8bc0*/  HMMA.16816.F32.BF16 R144, R4.reuse, R140, R28 ;  /* 0x0000008c0490723c */ /* 0x040ff0000004181c */
[C---:B------:R-:W-:Y:S08]  /*8bd0*/  HMMA.16816.F32.BF16 R28, R4.reuse, R142, R16 ;  /* 0x0000008e041c723c */ /* 0x040ff00000041810 */
[C---:B-1----:R-:W-:Y:S01]  /*8be0*/  HMMA.16816.F32.BF16 R16, R4.reuse, R168, R156 ;  /* 0x000000a80410723c */ /* 0x042fe2000004189c */
[----:B------:R-:W-:Y:S07]  /*8bf0*/  LDSM.16.M88.4 R156, [R176+0xb000] ;  /* 0x00b00000b09c783b */ /* 0x000fee0000000200 */
[----:B------:R-:W-:Y:S01]  /*8c00*/  HMMA.16816.F32.BF16 R8, R4, R170, R8 ;  /* 0x000000aa0408723c */ /* 0x000fe20000041808 */
[----:B------:R-:W1:Y:S07]  /*8c10*/  LDSM.16.M88.4 R4, [R184+0x4000] ;  /* 0x00400000b804783b */ /* 0x000e6e0000000200 */
[C---:B---3--:R-:W-:Y:S08]  /*8c20*/  HMMA.16816.F32.BF16 R32, R24.reuse, R172, R160 ;  /* 0x000000ac1820723c */ /* 0x048ff000000418a0 */
[C---:B------:R-:W-:Y:S01]  /*8c30*/  HMMA.16816.F32.BF16 R140, R24.reuse, R174, R152 ;  /* 0x000000ae188c723c */ /* 0x040fe20000041898 */
[----:B------:R-:W2:Y:S07]  /*8c40*/  LDSM.16.M88.4 R172, [R176+0xb800] ;  /* 0x00b80000b0ac783b */ /* 0x000eae0000000200 */
[C---:B----4-:R-:W-:Y:S08]  /*8c50*/  HMMA.16816.F32.BF16 R168, R24.reuse, R196, R164 ;  /* 0x000000c418a8723c */ /* 0x050ff000000418a4 */
[C---:B------:R-:W-:Y:S01]  /*8c60*/  HMMA.16816.F32.BF16 R164, R24.reuse, R198, R148 ;  /* 0x000000c618a4723c */ /* 0x040fe20000041894 */
[----:B------:R-:W-:Y:S07]  /*8c70*/  LDSM.16.M88.4 R196, [R183+0x4000] ;  /* 0x00400000b7c4783b */ /* 0x000fee0000000200 */
[C---:B------:R-:W-:Y:S01]  /*8c80*/  HMMA.16816.F32.BF16 R148, R24.reuse, R204, R16 ;  /* 0x000000cc1894723c */ /* 0x040fe20000041810 */
[----:B------:R-:W3:Y:S07]  /*8c90*/  LDSM.16.M88.4 R16, [R185+0x4000] ;  /* 0x00400000b910783b */ /* 0x000eee0000000200 */
[C---:B------:R-:W-:Y:S08]  /*8ca0*/  HMMA.16816.F32.BF16 R152, R24.reuse, R202, R28 ;  /* 0x000000ca1898723c */ /* 0x040ff0000004181c */
[C---:B------:R-:W-:Y:S01]  /*8cb0*/  HMMA.16816.F32.BF16 R160, R24.reuse, R200, R144 ;  /* 0x000000c818a0723c */ /* 0x040fe20000041890 */
[----:B------:R-:W4:Y:S07]  /*8cc0*/  LDSM.16.M88.4 R200, [R183+0x4800] ;  /* 0x00480000b7c8783b */ /* 0x000f2e0000000200 */
[----:B------:R-:W-:Y:S01]  /*8cd0*/  HMMA.16816.F32.BF16 R28, R24, R206, R8 ;  /* 0x000000ce181c723c */ /* 0x000fe20000041808 */
[----:B------:R-:W3:Y:S04]  /*8ce0*/  LDSM.16.M88.4 R8, [R187+0x4000] ;  /* 0x00400000bb08783b */ /* 0x000ee80000000200 */
[----:B------:R-:W3:Y:S03]  /*8cf0*/  LDSM.16.M88.4 R204, [R183+0x5000] ;  /* 0x00500000b7cc783b */ /* 0x000ee60000000200 */
[C---:B-1----:R-:W-:Y:S08]  /*8d00*/  HMMA.16816.F32.BF16 R24, R4.reuse, R136, R32 ;  /* 0x000000880418723c */ /* 0x042ff00000041820 */
[C---:B------:R-:W-:Y:S08]  /*8d10*/  HMMA.16816.F32.BF16 R32, R4.reuse, R138, R140 ;  /* 0x0000008a0420723c */ /* 0x040ff0000004188c */
[C---:B--2---:R-:W-:Y:S08]  /*8d20*/  HMMA.16816.F32.BF16 R148, R4.reuse, R172, R148 ;  /* 0x000000ac0494723c */ /* 0x044ff00000041894 */
[C---:B------:R-:W-:Y:S01]  /*8d30*/  HMMA.16816.F32.BF16 R136, R4.reuse, R192, R168 ;  /* 0x000000c00488723c */ /* 0x040fe200000418a8 */
[----:B------:R-:W1:Y:S07]  /*8d40*/  LDSM.16.M88.4 R168, [R182+0xa800] ;  /* 0x00a80000b6a8783b */ /* 0x000e6e0000000200 */
[C---:B------:R-:W-:Y:S01]  /*8d50*/  HMMA.16816.F32.BF16 R144, R4.reuse, R194, R164 ;  /* 0x000000c20490723c */ /* 0x040fe200000418a4 */
[----:B------:R-:W-:Y:S07]  /*8d60*/  LDSM.16.M88.4 R192, [R181+0x4000] ;  /* 0x00400000b5c0783b */ /* 0x000fee0000000200 */
[----:B------:R-:W-:Y:S01]  /*8d70*/  HMMA.16816.F32.BF16 R164, R4, R174, R28 ;  /* 0x000000ae04a4723c */ /* 0x000fe2000004181c */
[----:B------:R-:W-:Y:S07]  /*8d80*/  LDSM.16.M88.4 R172, [R182+0xb000] ;  /* 0x00b00000b6ac783b */ /* 0x000fee0000000200 */
[C---:B---3--:R-:W-:Y:S08]  /*8d90*/  HMMA.16816.F32.BF16 R28, R16.reuse, R198, R32 ;  /* 0x000000c6101c723c */ /* 0x048ff00000041820 */
[----:B------:R-:W-:Y:S08]  /*8da0*/  HMMA.16816.F32.BF16 R24, R16, R196, R24 ;  /* 0x000000c41018723c */ /* 0x000ff00000041818 */
[C---:B------:R-:W-:Y:S08]  /*8db0*/  HMMA.16816.F32.BF16 R160, R4.reuse, R156, R160 ;  /* 0x0000009c04a0723c */ /* 0x040ff000000418a0 */
[----:B------:R-:W-:Y:S01]  /*8dc0*/  HMMA.16816.F32.BF16 R140, R4, R158, R152 ;  /* 0x0000009e048c723c */ /* 0x000fe20000041898 */
[----:B------:R-:W2:Y:S07]  /*8dd0*/  LDSM.16.M88.4 R4, [R186+0x4000] ;  /* 0x00400000ba04783b */ /* 0x000eae0000000200 */
[C---:B------:R-:W-:Y:S01]  /*8de0*/  HMMA.16816.F32.BF16 R152, R16.reuse, R212, R148 ;  /* 0x000000d41098723c */ /* 0x040fe20000041894 */
[----:B------:R-:W3:Y:S07]  /*8df0*/  LDSM.16.M88.4 R148, [R182+0xb800] ;  /* 0x00b80000b694783b */ /* 0x000eee0000000200 */
[----:B----4-:R-:W-:Y:S08]  /*8e00*/  HMMA.16816.F32.BF16 R32, R16, R200, R136 ;  /* 0x000000c81020723c */ /* 0x010ff00000041888 */
[----:B------:R-:W-:Y:S08]  /*8e10*/  HMMA.16816.F32.BF16 R28, R8, R210, R28 ;  /* 0x000000d2081c723c */ /* 0x000ff0000004181c */
[----:B------:R-:W-:Y:S08]  /*8e20*/  HMMA.16816.F32.BF16 R144, R16, R202, R144 ;  /* 0x000000ca1090723c */ /* 0x000ff00000041890 */
[----:B------:R-:W-:Y:S08]  /*8e30*/  HMMA.16816.F32.BF16 R24, R8, R208, R24 ;  /* 0x000000d00818723c */ /* 0x000ff00000041818 */
[----:B------:R-:W-:Y:S01]  /*8e40*/  HMMA.16816.F32.BF16 R156, R16, R204, R160 ;  /* 0x000000cc109c723c */ /* 0x000fe200000418a0 */
[----:B------:R-:W4:Y:S01]  /*8e50*/  LDSM.16.M88.4 R160, [R181+0x4800] ;  /* 0x00480000b5a0783b */ /* 0x000f220000000200 */
[----:B------:R-:W-:-:S05]  /*8e60*/  IMAD.SHL.U32 R242, R242, 0x2, RZ ;  /* 0x00000002f2f27824 */ /* 0x000fca00078e00ff */
[----:B------:R-:W-:Y:S01]  /*8e70*/  LOP3.LUT R242, R242, 0x6, RZ, 0xc0, !PT ;  /* 0x00000006f2f27812 */ /* 0x000fe200078ec0ff */
[----:B-1----:R-:W-:Y:S04]  /*8e80*/  HMMA.16816.F32.BF16 R32, R8, R168, R32 ;  /* 0x000000a80820723c */ /* 0x002fe80000041820 */
[----:B------:R-:W-:-:S04]  /*8e90*/  IMAD R0, R223, 0x40, R242 ;  /* 0x00000040df007824 */ /* 0x000fc800078e02f2 */
[----:B------:R-:W-:Y:S01]  /*8ea0*/  HMMA.16816.F32.BF16 R140, R16, R206, R140 ;  /* 0x000000ce108c723c */ /* 0x000fe2000004188c */
[----:B------:R-:W-:-:S07]  /*8eb0*/  IADD3 R2, R0, 0x8, RZ ;  /* 0x0000000800027810 */ /* 0x000fce0007ffe0ff */
[----:B------:R-:W-:Y:S01]  /*8ec0*/  HMMA.16816.F32.BF16 R136, R16, R214, R164 ;  /* 0x000000d61088723c */ /* 0x000fe200000418a4 */
[----:B------:R-:W-:-:S07]  /*8ed0*/  IADD3 R14, R0, 0x1, RZ ;  /* 0x00000001000e7810 */ /* 0x000fce0007ffe0ff */
[----:B--2---:R-:W-:Y:S01]  /*8ee0*/  HMMA.16816.F32.BF16 R28, R4, R194, R28 ;  /* 0x000000c2041c723c */ /* 0x004fe2000004181c */
[----:B------:R1:W-:Y:S07]  /*8ef0*/  I2F R17, R2 ;  /* 0x0000000200117306 */ /* 0x0003ee0000201400 */
[----:B------:R-:W-:Y:S08]  /*8f00*/  HMMA.16816.F32.BF16 R144, R8, R170, R144 ;  /* 0x000000aa0890723c */ /* 0x000ff00000041890 */
[----:B------:R-:W-:Y:S01]  /*8f10*/  HMMA.16816.F32.BF16 R168, R4, R192, R24 ;  /* 0x000000c004a8723c */ /* 0x000fe20000041818 */
[----:B------:R-:W2:Y:S07]  /*8f20*/  I2F R16, R14 ;  /* 0x0000000e00107306 */ /* 0x000eae0000201400 */
[----:B---3--:R-:W-:Y:S01]  /*8f30*/  HMMA.16816.F32.BF16 R164, R8, R148, R152 ;  /* 0x0000009408a4723c */ /* 0x008fe20000041898 */
[----:B------:R-:W3:Y:S01]  /*8f40*/  LDSM.16.M88.4 R152, [R181+0x5000] ;  /* 0x00500000b598783b */ /* 0x000ee20000000200 */
[----:B------:R-:W-:-:S02]  /*8f50*/  IADD3 R15, R0, 0x9, RZ ;  /* 0x00000009000f7810 */ /* 0x000fc40007ffe0ff */
[C---:B------:R-:W-:Y:S02]  /*8f60*/  ISETP.GE.AND P6, PT, R2.reuse, R21, PT ;  /* 0x000000150200720c */ /* 0x040fe40003fc6270 */
[----:B------:R-:W3:Y:S02]  /*8f70*/  I2F R22, R15 ;  /* 0x0000000f00167306 */ /* 0x000ee40000201400 */
[----:B------:R-:W-:Y:S01]  /*8f80*/  HMMA.16816.F32.BF16 R156, R8, R172, R156 ;  /* 0x000000ac089c723c */ /* 0x000fe2000004189c */
[----:B------:R-:W-:Y:S02]  /*8f90*/  ISETP.GE.AND P4, PT, R2, R20, PT ;  /* 0x000000140200720c */ /* 0x000fe40003f86270 */
[----:B-1----:R-:W-:-:S05]  /*8fa0*/  IADD3 R2, R0, 0x10, RZ ;  /* 0x0000001000027810 */ /* 0x002fca0007ffe0ff */
[----:B----4-:R-:W-:Y:S01]  /*8fb0*/  HMMA.16816.F32.BF16 R32, R4, R160, R32 ;  /* 0x000000a00420723c */ /* 0x010fe20000041820 */
[C---:B------:R-:W-:Y:S02]  /*8fc0*/  ISETP.GE.AND P5, PT, R14.reuse, R21, PT ;  /* 0x000000150e00720c */ /* 0x040fe40003fa6270 */
[----:B------:R-:W-:Y:S01]  /*8fd0*/  ISETP.GE.AND P0, PT, R14, R20, PT ;  /* 0x000000140e00720c */ /* 0x000fe20003f06270 */
[----:B--2---:R-:W-:-:S04]  /*8fe0*/  FFMA.FTZ R14, R16, R189, R169 ;  /* 0x000000bd100e7223 */ /* 0x004fc800000100a9 */
[C---:B------:R-:W-:Y:S01]  /*8ff0*/  HMMA.16816.F32.BF16 R172, R8.reuse, R174, R140 ;  /* 0x000000ae08ac723c */ /* 0x040fe2000004188c */
[----:B------:R-:W1:Y:S01]  /*9000*/  LDSM.16.M88.4 R140, [R181+0x5800] ;  /* 0x00580000b58c783b */ /* 0x000e620000000200 */
[----:B------:R2:W4:Y:S06]  /*9010*/  I2F R24, R2 ;  /* 0x0000000200187306 */ /* 0x00052c0000201400 */
[----:B------:R-:W-:Y:S01]  /*9020*/  HMMA.16816.F32.BF16 R148, R8, R150, R136 ;  /* 0x000000960894723c */ /* 0x000fe20000041888 */
[----:B------:R-:W-:Y:S01]  /*9030*/  FSEL R192, R14, -INF , !P5 ;  /* 0xff8000000ec07808 */ /* 0x000fe20006800000 */
[----:B------:R-:W-:Y:S01]  /*9040*/  IMAD.MOV.U32 R195, RZ, RZ, R243 ;  /* 0x000000ffffc37224 */ /* 0x000fe200078e00f3 */
[----:B------:R-:W-:-:S04]  /*9050*/  DEPBAR.LE SB0, 0x0 ;  /* 0x000080000000791a */ /* 0x000fc80000000000 */
[CC--:B------:R-:W-:Y:S02]  /*9060*/  FFMA.FTZ R11, R17.reuse, R189.reuse, R28 ;  /* 0x000000bd110b7223 */ /* 0x0c0fe4000001001c */
[-C--:B------:R-:W-:Y:S02]  /*9070*/  FFMA.FTZ R9, R17, R189.reuse, R30 ;  /* 0x000000bd11097223 */ /* 0x080fe4000001001e */
[----:B------:R-:W-:Y:S02]  /*9080*/  FFMA.FTZ R10, R16, R189, R171 ;  /* 0x000000bd100a7223 */ /* 0x000fe400000100ab */
[----:B------:R-:W-:Y:S01]  /*9090*/  HMMA.16816.F32.BF16 R16, R4, R162, R144 ;  /* 0x000000a20410723c */ /* 0x000fe20000041890 */
[----:B------:R-:W-:Y:S02]  /*90a0*/  FSEL R169, R11, -INF , !P6 ;  /* 0xff8000000ba97808 */ /* 0x000fe40007000000 */
[----:B------:R-:W-:Y:S02]  /*90b0*/  FSEL R171, R9, -INF , !P4 ;  /* 0xff80000009ab7808 */ /* 0x000fe40006000000 */
[C---:B------:R-:W-:Y:S01]  /*90c0*/  ISETP.GE.AND P6, PT, R2.reuse, R21, PT ;  /* 0x000000150200720c */ /* 0x040fe20003fc6270 */
[----:B------:R-:W-:Y:S01]  /*90d0*/  BAR.SYNC.DEFER_BLOCKING 0x0 ;  /* 0x0000000000007b1d */ /* 0x000fe20000010000 */
[----:B------:R-:W-:-:S02]  /*90e0*/  ISETP.GE.AND P4, PT, R2, R20, PT ;  /* 0x000000140200720c */ /* 0x000fc40003f86270 */
[C---:B------:R-:W-:Y:S02]  /*90f0*/  IADD3 R8, R0.reuse, 0x11, RZ ;  /* 0x0000001100087810 */ /* 0x040fe40007ffe0ff */
[----:B--2---:R-:W-:Y:S02]  /*9100*/  IADD3 R2, R0, 0x18, RZ ;  /* 0x0000001800027810 */ /* 0x004fe40007ffe0ff */
[----:B------:R2:W1:Y:S01]  /*9110*/  I2F R14, R8 ;  /* 0x00000008000e7306 */ /* 0x0004620000201400 */
[----:B------:R-:W-:Y:S01]  /*9120*/  FSEL R193, R10, -INF , !P0 ;  /* 0xff8000000ac17808 */ /* 0x000fe20004000000 */
[C---:B---3--:R-:W-:Y:S01]  /*9130*/  FFMA.FTZ R11, R22.reuse, R189, R29 ;  /* 0x000000bd160b7223 */ /* 0x048fe2000001001d */
[----:B------:R-:W-:Y:S01]  /*9140*/  ISETP.GE.AND P5, PT, R15, R21, PT ;  /* 0x000000150f00720c */ /* 0x000fe20003fa6270 */
[----:B------:R-:W-:-:S04]  /*9150*/  FFMA.FTZ R10, R22, R189, R31 ;  /* 0x000000bd160a7223 */ /* 0x000fc8000001001f */
[----:B------:R-:W3:Y:S01]  /*9160*/  I2F R23, R2 ;  /* 0x0000000200177306 */ /* 0x000ee20000201400 */
[----:B------:R-:W-:Y:S02]  /*9170*/  ISETP.GE.AND P0, PT, R15, R20, PT ;  /* 0x000000140f00720c */ /* 0x000fe40003f06270 */
[----:B------:R-:W-:Y:S01]  /*9180*/  IADD3 R9, R0, 0x19, RZ ;  /* 0x0000001900097810 */ /* 0x000fe20007ffe0ff */
[----:B------:R-:W-:Y:S01]  /*9190*/  HMMA.16816.F32.BF16 R136, R4, R152, R156 ;  /* 0x000000980488723c */ /* 0x000fe2000004189c */
[----:B------:R-:W-:Y:S01]  /*91a0*/  FSEL R160, R11, -INF , !P5 ;  /* 0xff8000000ba07808 */ /* 0x000fe20006800000 */
[-C--:B----4-:R-:W-:Y:S01]  /*91b0*/  FFMA.FTZ R11, R24, R189.reuse, R32 ;  /* 0x000000bd180b7223 */ /* 0x090fe20000010020 */
[----:B------:R-:W-:Y:S01]  /*91c0*/  FSEL R161, R10, -INF , !P0 ;  /* 0xff8000000aa17808 */ /* 0x000fe20004000000 */
[----:B------:R-:W4:Y:S01]  /*91d0*/  I2F R22, R9 ;  /* 0x0000000900167306 */ /* 0x000f220000201400 */
[----:B------:R-:W-:Y:S01]  /*91e0*/  FFMA.FTZ R10, R24, R189, R34 ;  /* 0x000000bd180a7223 */ /* 0x000fe20000010022 */
[----:B------:R-:W-:-:S02]  /*91f0*/  ISETP.GE.AND P5, PT, R8, R21, PT ;  /* 0x000000150800720c */ /* 0x000fc40003fa6270 */
[-C--:B------:R-:W-:Y:S02]  /*9200*/  ISETP.GE.AND P0, PT, R8, R20.reuse, PT ;  /* 0x000000140800720c */ /* 0x080fe40003f06270 */
[----:B--2---:R-:W-:Y:S02]  /*9210*/  IADD3 R8, R0, 0x20, RZ ;  /* 0x0000002000087810 */ /* 0x004fe40007ffe0ff */
[----:B------:R-:W-:Y:S02]  /*9220*/  FSEL R146, R11, -INF , !P6 ;  /* 0xff8000000b927808 */ /* 0x000fe40007000000 */
[----:B------:R-:W-:Y:S01]  /*9230*/  FSEL R157, R10, -INF , !P4 ;  /* 0xff8000000a9d7808 */ /* 0x000fe20006000000 */
[----:B-1----:R-:W-:Y:S01]  /*9240*/  FFMA.FTZ R15, R14, R189, R33 ;  /* 0x000000bd0e0f7223 */ /* 0x002fe20000010021 */
[C---:B------:R-:W-:Y:S01]  /*9250*/  ISETP.GE.AND P6, PT, R2.reuse, R21, PT ;  /* 0x000000150200720c */ /* 0x040fe20003fc6270 */
[-C--:B---3--:R-:W-:Y:S01]  /*9260*/  FFMA.FTZ R10, R23, R189.reuse, R16 ;  /* 0x000000bd170a7223 */ /* 0x088fe20000010010 */
[----:B------:R-:W-:Y:S01]  /*9270*/  ISETP.GE.AND P4, PT, R2, R20, PT ;  /* 0x000000140200720c */ /* 0x000fe20003f86270 */
[----:B------:R-:W-:Y:S01]  /*9280*/  FFMA.FTZ R14, R14, R189, R35 ;  /* 0x000000bd0e0e7223 */ /* 0x000fe20000010023 */
[----:B------:R-:W-:Y:S01]  /*9290*/  IADD3 R2, R0, 0x21, RZ ;  /* 0x0000002100027810 */ /* 0x000fe20007ffe0ff */
[----:B------:R-:W1:Y:S01]  /*92a0*/  I2F R30, R8 ;  /* 0x00000008001e7306 */ /* 0x000e620000201400 */
[----:B------:R-:W-:Y:S01]  /*92b0*/  HMMA.16816.F32.BF16 R32, R4, R154, R172 ;  /* 0x0000009a0420723c */ /* 0x000fe200000418ac */
[----:B------:R-:W-:-:S02]  /*92c0*/  FSEL R144, R10, -INF , !P6 ;  /* 0xff8000000a907808 */ /* 0x000fc40007000000 */
[----:B------:R-:W-:-:S04]  /*92d0*/  IADD3 R10, R0, 0x29, RZ ;  /* 0x00000029000a7810 */ /* 0x000fc80007ffe0ff */
[----:B------:R-:W2:Y:S01]  /*92e0*/  I2F R28, R2 ;  /* 0x00000002001c7306 */ /* 0x000ea20000201400 */
[----:B------:R-:W-:Y:S01]  /*92f0*/  FSEL R145, R15, -INF , !P5 ;  /* 0xff8000000f917808 */ /* 0x000fe20006800000 */
[-C--:B----4-:R-:W-:Y:S01]  /*9300*/  FFMA.FTZ R15, R22, R189.reuse, R17 ;  /* 0x000000bd160f7223 */ /* 0x090fe20000010011 */
[----:B------:R-:W-:Y:S01]  /*9310*/  FSEL R156, R14, -INF , !P0 ;  /* 0xff8000000e9c7808 */ /* 0x000fe20004000000 */
[----:B------:R-:W-:Y:S01]  /*9320*/  FFMA.FTZ R14, R22, R189, R19 ;  /* 0x000000bd160e7223 */ /* 0x000fe20000010013 */
[C---:B------:R-:W-:Y:S02]  /*9330*/  ISETP.GE.AND P5, PT, R9.reuse, R21, PT ;  /* 0x000000150900720c */ /* 0x040fe40003fa6270 */
[----:B------:R-:W-:Y:S01]  /*9340*/  ISETP.GE.AND P0, PT, R9, R20, PT ;  /* 0x000000140900720c */ /* 0x000fe20003f06270 */
[----:B------:R-:W-:Y:S01]  /*9350*/  FFMA.FTZ R9, R23, R189, R18 ;  /* 0x000000bd17097223 */ /* 0x000fe20000010012 */
[----:B------:R-:W3:Y:S01]  /*9360*/  I2F R22, R10 ;  /* 0x0000000a00167306 */ /* 0x000ee20000201400 */
[----:B------:R-:W-:Y:S01]  /*9370*/  IADD3 R11, R0, 0x28, RZ ;  /* 0x00000028000b7810 */ /* 0x000fe20007ffe0ff */
[----:B------:R-:W-:Y:S01]  /*9380*/  HMMA.16816.F32.BF16 R24, R4, R140, R164 ;  /* 0x0000008c0418723c */ /* 0x000fe200000418a4 */
[----:B------:R-:W-:-:S02]  /*9390*/  ISETP.GE.AND P6, PT, R8, R21, PT ;  /* 0x000000150800720c */ /* 0x000fc40003fc6270 */
[----:B------:R-:W-:Y:S02]  /*93a0*/  FSEL R152, R9, -INF , !P4 ;  /* 0xff80000009987808 */ /* 0x000fe40006000000 */
[-C--:B------:R-:W-:Y:S01]  /*93b0*/  ISETP.GE.AND P4, PT, R8, R20.reuse, PT ;  /* 0x000000140800720c */ /* 0x080fe20003f86270 */
[----:B------:R-:W4:Y:S01]  /*93c0*/  I2F R29, R11 ;  /* 0x0000000b001d7306 */ /* 0x000f220000201400 */
[-C--:B-1----:R-:W-:Y:S01]  /*93d0*/  FFMA.FTZ R8, R30, R189.reuse, R136 ;  /* 0x000000bd1e087223 */ /* 0x082fe20000010088 */
[----:B------:R-:W-:Y:S02]  /*93e0*/  IADD3 R9, R0, 0x30, RZ ;  /* 0x0000003000097810 */ /* 0x000fe40007ffe0ff */
[----:B------:R-:W-:Y:S01]  /*93f0*/  FSEL R117, R15, -INF , !P5 ;  /* 0xff8000000f757808 */ /* 0x000fe20006800000 */
[-C--:B--2---:R-:W-:Y:S01]  /*9400*/  FFMA.FTZ R15, R28, R189.reuse, R137 ;  /* 0x000000bd1c0f7223 */ /* 0x084fe20000010089 */
[----:B------:R-:W-:Y:S01]  /*9410*/  FSEL R147, R14, -INF , !P0 ;  /* 0xff8000000e937808 */ /* 0x000fe20004000000 */
[----:B------:R-:W-:Y:S01]  /*9420*/  FFMA.FTZ R14, R28, R189, R139 ;  /* 0x000000bd1c0e7223 */ /* 0x000fe2000001008b */
[C---:B------:R-:W-:Y:S01]  /*9430*/  ISETP.GE.AND P5, PT, R2.reuse, R21, PT ;  /* 0x000000150200720c */ /* 0x040fe20003fa6270 */
[----:B------:R-:W1:Y:S01]  /*9440*/  I2F R23, R9 ;  /* 0x0000000900177306 */ /* 0x000e620000201400 */
[----:B------:R-:W-:-:S02]  /*9450*/  ISETP.GE.AND P0, PT, R2, R20, PT ;  /* 0x000000140200720c */ /* 0x000fc40003f06270 */
[----:B------:R-:W-:Y:S02]  /*9460*/  FSEL R153, R8, -INF , !P6 ;  /* 0xff80000008997808 */ /* 0x000fe40007000000 */
[----:B------:R-:W-:Y:S01]  /*9470*/  IADD3 R8, R0, 0x31, RZ ;  /* 0x0000003100087810 */ /* 0x000fe20007ffe0ff */
[----:B------:R-:W-:Y:S01]  /*9480*/  HMMA.16816.F32.BF16 R16, R4, R142, R148 ;  /* 0x0000008e0410723c */ /* 0x000fe20000041894 */
[----:B------:R-:W-:Y:S02]  /*9490*/  FSEL R140, R15, -INF , !P5 ;  /* 0xff8000000f8c7808 */ /* 0x000fe40006800000 */
[----:B------:R-:W-:Y:S01]  /*94a0*/  FSEL R154, R14, -INF , !P0 ;  /* 0xff8000000e9a7808 */ /* 0x000fe20004000000 */
[----:B------:R-:W-:Y:S01]  /*94b0*/  FFMA.FTZ R2, R30, R189, R138 ;  /* 0x000000bd1e027223 */ /* 0x000fe2000001008a */
[C---:B------:R-:W-:Y:S02]  /*94c0*/  ISETP.GE.AND P5, PT, R10.reuse, R21, PT ;  /* 0x000000150a00720c */ /* 0x040fe40003fa6270 */
[----:B------:R-:W-:Y:S01]  /*94d0*/  ISETP.GE.AND P0, PT, R10, R20, PT ;  /* 0x000000140a00720c */ /* 0x000fe20003f06270 */
[CC--:B---3--:R-:W-:Y:S01]  /*94e0*/  FFMA.FTZ R5, R22.reuse, R189.reuse, R33 ;  /* 0x000000bd16057223 */ /* 0x0c8fe20000010021 */
[----:B------:R-:W2:Y:S01]  /*94f0*/  I2F R10, R8 ;  /* 0x00000008000a7306 */ /* 0x000ea20000201400 */
[-C--:B------:R-:W-:Y:S01]  /*9500*/  FFMA.FTZ R7, R22, R189.reuse, R35 ;  /* 0x000000bd16077223 */ /* 0x080fe20000010023 */
[----:B------:R-:W-:Y:S01]  /*9510*/  FSEL R155, R2, -INF , !P4 ;  /* 0xff800000029b7808 */ /* 0x000fe20006000000 */
[----:B----4-:R-:W-:Y:S01]  /*9520*/  FFMA.FTZ R4, R29, R189, R34 ;  /* 0x000000bd1d047223 */ /* 0x010fe20000010022 */
[----:B------:R-:W-:-:S02]  /*9530*/  FSEL R136, R5, -INF , !P5 ;  /* 0xff80000005887808 */ /* 0x000fc40006800000 */
[----:B------:R-:W-:Y:S01]  /*9540*/  FSEL R139, R7, -INF , !P0 ;  /* 0xff800000078b7808 */ /* 0x000fe20004000000 */
[----:B------:R-:W-:Y:S01]  /*9550*/  FFMA.FTZ R6, R29, R189, R32 ;  /* 0x000000bd1d067223 */ /* 0x000fe20000010020 */
[CC--:B------:R-:W-:Y:S02]  /*9560*/  ISETP.GE.AND P5, PT, R8.reuse, R21.reuse, PT ;  /* 0x000000150800720c */ /* 0x0c0fe40003fa6270 */
[-C--:B------:R-:W-:Y:S02]  /*9570*/  ISETP.GE.AND P0, PT, R8, R20.reuse, PT ;  /* 0x000000140800720c */ /* 0x080fe40003f06270 */
[C---:B------:R-:W-:Y:S01]  /*9580*/  ISETP.GE.AND P4, PT, R11.reuse, R20, PT ;  /* 0x000000140b00720c */ /* 0x040fe20003f86270 */
[----:B------:R3:W4:Y:S01]  /*9590*/  I2F R8, R0 ;  /* 0x0000000000087306 */ /* 0x0007220000201400 */
[----:B------:R-:W-:Y:S01]  /*95a0*/  ISETP.GE.AND P6, PT, R11, R21, PT ;  /* 0x000000150b00720c */ /* 0x000fe20003fc6270 */
[CC--:B-1----:R-:W-:Y:S01]  /*95b0*/  FFMA.FTZ R5, R23.reuse, R189.reuse, R24 ;  /* 0x000000bd17057223 */ /* 0x0c2fe20000010018 */
[----:B------:R-:W-:Y:S01]  /*95c0*/  FSEL R142, R4, -INF , !P4 ;  /* 0xff800000048e7808 */ /* 0x000fe20006000000 */
[----:B------:R-:W-:Y:S01]  /*95d0*/  FFMA.FTZ R4, R23, R189, R26 ;  /* 0x000000bd17047223 */ /* 0x000fe2000001001a */
[----:B------:R-:W-:-:S02]  /*95e0*/  IADD3 R2, R0, 0x38, RZ ;  /* 0x0000003800027810 */ /* 0x000fc40007ffe0ff */
[----:B------:R-:W-:Y:S02]  /*95f0*/  FSEL R137, R6, -INF , !P6 ;  /* 0xff80000006897808 */ /* 0x000fe40007000000 */
[C---:B------:R-:W-:Y:S02]  /*9600*/  ISETP.GE.AND P6, PT, R9.reuse, R21, PT ;  /* 0x000000150900720c */ /* 0x040fe40003fc6270 */
[----:B------:R-:W-:Y:S01]  /*9610*/  ISETP.GE.AND P4, PT, R9, R20, PT ;  /* 0x000000140900720c */ /* 0x000fe20003f86270 */
[----:B------:R-:W1:Y:S01]  /*9620*/  I2F R11, R2 ;  /* 0x00000002000b7306 */ /* 0x000e620000201400 */
[CC--:B--2---:R-:W-:Y:S01]  /*9630*/  FFMA.FTZ R7, R10.reuse, R189.reuse, R25 ;  /* 0x000000bd0a077223 */ /* 0x0c4fe20000010019 */
[----:B------:R-:W-:Y:S01]  /*9640*/  FSEL R35, R5, -INF , !P6 ;  /* 0xff80000005237808 */ /* 0x000fe20007000000 */
[----:B------:R-:W-:Y:S01]  /*9650*/  FFMA.FTZ R6, R10, R189, R27 ;  /* 0x000000bd0a067223 */ /* 0x000fe2000001001b */
[----:B------:R-:W-:Y:S02]  /*9660*/  FSEL R143, R4, -INF , !P4 ;  /* 0xff800000048f7808 */ /* 0x000fe40006000000 */
[----:B------:R-:W-:-:S02]  /*9670*/  ISETP.GE.AND P6, PT, R0, R21, PT ;  /* 0x000000150000720c */ /* 0x000fc40003fc6270 */
[C---:B------:R-:W-:Y:S02]  /*9680*/  ISETP.GE.AND P4, PT, R0.reuse, R20, PT ;  /* 0x000000140000720c */ /* 0x040fe40003f86270 */
[----:B---3--:R-:W-:Y:S02]  /*9690*/  IADD3 R0, R0, 0x39, RZ ;  /* 0x0000003900007810 */ /* 0x008fe40007ffe0ff */
[----:B------:R-:W-:Y:S02]  /*96a0*/  FSEL R34, R7, -INF , !P5 ;  /* 0xff80000007227808 */ /* 0x000fe40006800000 */
[----:B------:R-:W-:Y:S01]  /*96b0*/  FSEL R141, R6, -INF , !P0 ;  /* 0xff800000068d7808 */ /* 0x000fe20004000000 */
[----:B------:R-:W2:Y:S01]  /*96c0*/  I2F R7, R0 ;  /* 0x0000000000077306 */ /* 0x000ea20000201400 */
[----:B----4-:R-:W-:-:S05]  /*96d0*/  FFMA.FTZ R6, R8, R189, R168 ;  /* 0x000000bd08067223 */ /* 0x010fca00000100a8 */
[----:B------:R-:W-:Y:S02]  /*96e0*/  FSEL R27, R6, -INF , !P6 ;  /* 0xff800000061b7808 */ /* 0x000fe40007000000 */
[----:B------:R-:W-:Y:S01]  /*96f0*/  ISETP.GE.AND P6, PT, R195, 0x3, PT ;  /* 0x00000003c300780c */ /* 0x000fe20003fc6270 */
[C---:B-1----:R-:W-:Y:S01]  /*9700*/  FFMA.FTZ R5, R11.reuse, R189, R16 ;  /* 0x000000bd0b057223 */ /* 0x042fe20000010010 */
[C---:B------:R-:W-:Y:S01]  /*9710*/  ISETP.GE.AND P5, PT, R2.reuse, R21, PT ;  /* 0x000000150200720c */ /* 0x040fe20003fa6270 */
[-C--:B------:R-:W-:Y:S01]  /*9720*/  FFMA.FTZ R4, R11, R189.reuse, R18 ;  /* 0x000000bd0b047223 */ /* 0x080fe20000010012 */
[-C--:B------:R-:W-:Y:S02]  /*9730*/  ISETP.GE.AND P0, PT, R2, R20.reuse, PT ;  /* 0x000000140200720c */ /* 0x080fe40003f06270 */
[----:B------:R-:W-:Y:S02]  /*9740*/  FSEL R32, R5, -INF , !P5 ;  /* 0xff80000005207808 */ /* 0x000fe40006800000 */
[----:B------:R-:W-:Y:S01]  /*9750*/  FSEL R138, R4, -INF , !P0 ;  /* 0xff800000048a7808 */ /* 0x000fe20004000000 */
[----:B------:R-:W-:Y:S01]  /*9760*/  FFMA.FTZ R2, R8, R189, R170 ;  /* 0x000000bd08027223 */ /* 0x000fe200000100aa */
[C---:B------:R-:W-:Y:S01]  /*9770*/  ISETP.GE.AND P5, PT, R0.reuse, R21, PT ;  /* 0x000000150000720c */ /* 0x040fe20003fa6270 */
[CC--:B--2---:R-:W-:Y:S01]  /*9780*/  FFMA.FTZ R4, R7.reuse, R189.reuse, R17 ;  /* 0x000000bd07047223 */ /* 0x0c4fe20000010011 */
[----:B------:R-:W-:Y:S01]  /*9790*/  ISETP.GE.AND P0, PT, R0, R20, PT ;  /* 0x000000140000720c */ /* 0x000fe20003f06270 */
[----:B------:R-:W-:Y:S01]  /*97a0*/  FFMA.FTZ R0, R7, R189, R19 ;  /* 0x000000bd07007223 */ /* 0x000fe20000010013 */
[----:B------:R-:W-:-:S02]  /*97b0*/  FSEL R31, R2, -INF , !P4 ;  /* 0xff800000021f7808 */ /* 0x000fc40006000000 */
[----:B------:R-:W-:Y:S02]  /*97c0*/  FSEL R30, R4, -INF , !P5 ;  /* 0xff800000041e7808 */ /* 0x000fe40006800000 */
[----:B------:R-:W-:Y:S01]  /*97d0*/  FSEL R33, R0, -INF , !P0 ;  /* 0xff80000000217808 */ /* 0x000fe20004000000 */
[----:B------:R-:W-:Y:S05]  /*97e0*/  @!P6 BRA `(.L_x_599) ;  /* 0x000006f00000e947 */ /* 0x000fea0003800000 */
[----:B------:R-:W2:Y:S04]  /*97f0*/  LDL.64 R246, [R1+0x40] ;  /* 0x0000400001f67983 */ /* 0x000ea80000100a00 */
[----:B------:R-:W3:Y:S04]  /*9800*/  LDL.64 R238, [R1+0x50] ;  /* 0x0000500001ee7983 */ /* 0x000ee80000100a00 */
[----:B------:R-:W4:Y:S01]  /*9810*/  LDL R243, [R1+0x98] ;  /* 0x0000980001f37983 */ /* 0x000f220000100800 */
[----:B------:R-:W-:Y:S01]  /*9820*/  UMOV UR6, 0x6 ;  /* 0x0000000600067882 */ /* 0x000fe20000000000 */
[----:B------:R-:W-:Y:S01]  /*9830*/  IADD3 R4, R195, -0x3, RZ ;  /* 0xfffffffdc3047810 */ /* 0x000fe20007ffe0ff */
[----:B------:R-:W-:Y:S01]  /*9840*/  ULDC.64 UR4, c[0x0][0x198] ;  /* 0x0000660000047ab9 */ /* 0x000fe20000000a00 */
[----:B------:R-:W-:Y:S01]  /*9850*/  IMAD.MOV.U32 R242, RZ, RZ, c[0x0][0x198] ;  /* 0x00006600fff27624 */ /* 0x000fe200078e00ff */
[----:B------:R-:W-:Y:S01]  /*9860*/  USHF.L.U64.HI UR5, UR4, UR6, UR5 ;  /* 0x0000000604057299 */ /* 0x000fe20008010205 */
[----:B------:R-:W-:Y:S01]  /*9870*/  SHF.R.S32.HI R2, RZ, 0x1f, R4 ;  /* 0x0000001fff027819 */ /* 0x000fe20000011404 */
[----:B------:R-:W-:Y:S01]  /*9880*/  USHF.L.U32 UR4, UR4, 0x6, URZ ;  /* 0x0000000604047899 */ /* 0x000fe2000800063f */
[----:B------:R-:W-:Y:S01]  /*9890*/  IMAD.SHL.U32 R242, R242, 0x10, RZ ;  /* 0x00000010f2f27824 */ /* 0x000fe200078e00ff */
[----:B------:R1:W-:Y:S01]  /*98a0*/  @P3 STS.128 [R188+0x6000], RZ ;  /* 0x006000ffbc003388 */ /* 0x0003e20000000c00 */
[----:B------:R-:W-:Y:S01]  /*98b0*/  BSSY B0, `(.L_x_600) ;  /* 0x0000061000007945 */ /* 0x000fe20003800000 */
[----:B------:R-:W-:-:S04]  /*98c0*/  IMAD R0, R4, UR5, RZ ;  /* 0x0000000504007c24 */ /* 0x000fc8000f8e02ff */
[----:B------:R-:W-:Y:S02]  /*98d0*/  IMAD R0, R2, UR4, R0 ;  /* 0x0000000402007c24 */ /* 0x000fe4000f8e0200 */
[----:B--2---:R-:W-:Y:S02]  /*98e0*/  IMAD.MOV.U32 R7, RZ, RZ, R247 ;  /* 0x000000ffff077224 */ /* 0x004fe400078e00f7 */
[----:B---3--:R-:W-:-:S04]  /*98f0*/  IMAD.MOV.U32 R6, RZ, RZ, R238 ;  /* 0x000000ffff067224 */ /* 0x008fc800078e00ee */
[----:B------:R-:W-:-:S04]  /*9900*/  IMAD.WIDE.U32 R4, R4, UR4, R6 ;  /* 0x0000000404047c25 */ /* 0x000fc8000f8e0006 */
[----:B------:R-:W-:Y:S01]  /*9910*/  IMAD.IADD R0, R5, 0x1, R0 ;  /* 0x0000000105007824 */ /* 0x000fe200078e0200 */
[C---:B------:R-:W-:Y:S02]  /*9920*/  @!P3 LEA R6, P5, R4.reuse, c[0x0][0x168], 0x1 ;  /* 0x00005a000406ba11 */ /* 0x040fe400078a08ff */
        /* <DEDUP_REMOVED lines=10> */
[----:B----4-:R-:W-:Y:S01]  /*99d0*/  IMAD.X R4, R243, 0x1, R0, P5 ;  /* 0x00000001f3047824 */ /* 0x010fe200028e0600 */
[----:B------:R-:W-:Y:S01]  /*99e0*/  @!P3 LEA R10, P0, R2, c[0x0][0x168], 0x1 ;  /* 0x00005a00020aba11 */ /* 0x000fe200078008ff */
        /* <DEDUP_REMOVED lines=77> */
.L_x_601:
[----:B------:R-:W-:Y:S05]  /*9ec0*/  BSYNC B0 ;  /* 0x0000000000007941 */ /* 0x000fea0003800000 */
.L_x_600:
[----:B------:R-:W0:Y:S02]  /*9ed0*/  LDGDEPBAR ;  /* 0x00000000000079af */ /* 0x000e240000000000 */
.L_x_599:
[----:B------:R-:W2:Y:S04]  /*9ee0*/  LDL R0, [R1+0x18] ;  /* 0x0000180001007983 */ /* 0x000ea80000100800 */
[----:B------:R-:W3:Y:S04]  /*9ef0*/  LDL R2, [R1+0x28] ;  /* 0x0000280001027983 */ /* 0x000ee80000100800 */
[----:B------:R-:W4:Y:S04]  /*9f00*/  LDL R5, [R1+0x7c] ;  /* 0x00007c0001057983 */ /* 0x000f280000100800 */
[----:B-1----:R-:W5:Y:S04]  /*9f10*/  LDL R6, [R1+0x8c] ;  /* 0x00008c0001067983 */ /* 0x002f680000100800 */
[----:B------:R-:W5:Y:S01]  /*9f20*/  LDL R4, [R1+0xa0] ;  /* 0x0000a00001047983 */ /* 0x000f620000100800 */
[----:B------:R-:W-:-:S02]  /*9f30*/  FMNMX.FTZ R7, R3, R31, !PT ;  /* 0x0000001f03077209 */ /* 0x000fc40007810000 */
[C---:B------:R-:W-:Y:S02]  /*9f40*/  IADD3 R14, R191.reuse, -0x4498517b, RZ ;  /* 0xbb67ae85bf0e7810 */ /* 0x040fe40007ffe0ff */
[C---:B------:R-:W-:Y:S02]  /*9f50*/  IADD3 R228, R190.reuse, -0x61c88647, RZ ;  /* 0x9e3779b9bee47810 */ /* 0x040fe40007ffe0ff */
[C---:B------:R-:W-:Y:S02]  /*9f60*/  IADD3 R226, R190.reuse, 0x3c6ef372, RZ ;  /* 0x3c6ef372bee27810 */ /* 0x040fe40007ffe0ff */
[C---:B------:R-:W-:Y:S02]  /*9f70*/  IADD3 R230, R191.reuse, 0x76cf5d0a, RZ ;  /* 0x76cf5d0abfe67810 */ /* 0x040fe40007ffe0ff */
[----:B------:R-:W-:Y:S02]  /*9f80*/  IADD3 R232, R191, 0x32370b8f, RZ ;  /* 0x32370b8fbfe87810 */ /* 0x000fe40007ffe0ff */
[----:B------:R-:W-:-:S02]  /*9f90*/  IADD3 R225, R190, -0x255992d5, RZ ;  /* 0xdaa66d2bbee17810 */ /* 0x000fc40007ffe0ff */
[C---:B------:R-:W-:Y:S02]  /*9fa0*/  IADD3 R231, R190.reuse, 0x78dde6e4, RZ ;  /* 0x78dde6e4bee77810 */ /* 0x040fe40007ffe0ff */
[C---:B------:R-:W-:Y:S02]  /*9fb0*/  IADD3 R229, R191.reuse, -0x126145ec, RZ ;  /* 0xed9eba14bfe57810 */ /* 0x040fe40007ffe0ff */
[----:B------:R-:W-:Y:S02]  /*9fc0*/  IADD3 R227, R190, -0x4ab325aa, RZ ;  /* 0xb54cda56bee37810 */ /* 0x000fe40007ffe0ff */
[----:B------:R-:W-:Y:S01]  /*9fd0*/  IADD3 R238, R191, 0x646e171e, RZ ;  /* 0x646e171ebfee7810 */ /* 0x000fe20007ffe0ff */
[----:B--2---:R-:W-:Y:S01]  /*9fe0*/  IMAD.MOV.U32 R8, RZ, RZ, R0 ;  /* 0x000000ffff087224 */ /* 0x004fe200078e0000 */
[----:B------:R-:W-:-:S04]  /*9ff0*/  FMNMX.FTZ R0, R116, R27, !PT ;  /* 0x0000001b74007209 */ /* 0x000fc80007810000 */
[----:B------:R-:W-:Y:S01]  /*a000*/  FMNMX.FTZ R0, R192, R0, !PT ;  /* 0x00000000c0007209 */ /* 0x000fe20007810000 */
[----:B---3--:R-:W-:-:S03]  /*a010*/  IMAD.MOV.U32 R9, RZ, RZ, R2 ;  /* 0x000000ffff097224 */ /* 0x008fc600078e0002 */
[----:B------:R-:W-:Y:S01]  /*a020*/  FMNMX.FTZ R2, R169, R0, !PT ;  /* 0x00000000a9027209 */ /* 0x000fe20007810000 */
[----:B------:R-:W-:-:S03]  /*a030*/  IMAD.SHL.U32 R0, R223, 0x2, RZ ;  /* 0x00000002df007824 */ /* 0x000fc600078e00ff */
[----:B------:R-:W-:Y:S01]  /*a040*/  FMNMX.FTZ R2, R160, R2, !PT ;  /* 0x00000002a0027209 */ /* 0x000fe20007810000 */
[----:B----4-:R-:W-:-:S03]  /*a050*/  IMAD.WIDE.U32 R234, R5, -0x326172a9, RZ ;  /* 0xcd9e8d5705ea7825 */ /* 0x010fc600078e00ff */
[----:B------:R-:W-:Y:S01]  /*a060*/  FMNMX.FTZ R2, R146, R2, !PT ;  /* 0x0000000292027209 */ /* 0x000fe20007810000 */
[----:B------:R-:W-:Y:S01]  /*a070*/  IMAD.MOV.U32 R170, RZ, RZ, R8 ;  /* 0x000000ffffaa7224 */ /* 0x000fe200078e0008 */
[----:B------:R-:W-:Y:S02]  /*a080*/  FMNMX.FTZ R8, R193, R7, !PT ;  /* 0x00000007c1087209 */ /* 0x000fe40007810000 */
[C---:B------:R-:W-:Y:S02]  /*a090*/  LOP3.LUT R7, R0.reuse, R191, RZ, 0x3c, !PT ;  /* 0x000000bf00077212 */ /* 0x040fe400078e3cff */
[----:B------:R-:W-:Y:S02]  /*a0a0*/  IADD3 R0, R0, 0x1, RZ ;  /* 0x0000000100007810 */ /* 0x000fe40007ffe0ff */
[----:B------:R-:W-:Y:S01]  /*a0b0*/  FMNMX.FTZ R2, R145, R2, !PT ;  /* 0x0000000291027209 */ /* 0x000fe20007810000 */
[----:B-----5:R-:W-:Y:S01]  /*a0c0*/  IMAD.WIDE.U32 R4, R4, -0x2daee0ad, RZ ;  /* 0xd2511f5304047825 */ /* 0x020fe200078e00ff */
[----:B------:R-:W-:-:S02]  /*a0d0*/  LOP3.LUT R6, R235, R6, RZ, 0x3c, !PT ;  /* 0x00000006eb067212 */ /* 0x000fc400078e3cff */
[----:B------:R-:W-:Y:S02]  /*a0e0*/  LOP3.LUT R0, R0, R191, RZ, 0x3c, !PT ;  /* 0x000000bf00007212 */ /* 0x000fe400078e3cff */
[----:B------:R-:W-:Y:S01]  /*a0f0*/  FMNMX.FTZ R2, R144, R2, !PT ;  /* 0x0000000290027209 */ /* 0x000fe20007810000 */
[----:B------:R-:W-:Y:S01]  /*a100*/  IMAD.WIDE.U32 R148, R6, -0x2daee0ad, RZ ;  /* 0xd2511f5306947825 */ /* 0x000fe200078e00ff */
[----:B------:R-:W-:Y:S02]  /*a110*/  FMNMX.FTZ R8, R171, R8, !PT ;  /* 0x00000008ab087209 */ /* 0x000fe40007810000 */
[C---:B------:R-:W-:Y:S02]  /*a120*/  LOP3.LUT R6, R5.reuse, R7, RZ, 0x3c, !PT ;  /* 0x0000000705067212 */ /* 0x040fe400078e3cff */
[----:B------:R-:W-:Y:S02]  /*a130*/  LOP3.LUT R7, R5, R0, RZ, 0x3c, !PT ;  /* 0x0000000005077212 */ /* 0x000fe400078e3cff */
[----:B------:R-:W-:-:S02]  /*a140*/  FMNMX.FTZ R2, R117, R2, !PT ;  /* 0x0000000275027209 */ /* 0x000fc40007810000 */
[----:B------:R-:W-:Y:S02]  /*a150*/  FMNMX.FTZ R0, R161, R8, !PT ;  /* 0x00000008a1007209 */ /* 0x000fe40007810000 */
[----:B------:R-:W-:Y:S02]  /*a160*/  FMNMX.FTZ R2, R153, R2, !PT ;  /* 0x0000000299027209 */ /* 0x000fe40007810000 */
[----:B------:R-:W-:Y:S02]  /*a170*/  FMNMX.FTZ R0, R157, R0, !PT ;  /* 0x000000009d007209 */ /* 0x000fe40007810000 */
[----:B------:R-:W-:Y:S02]  /*a180*/  FMNMX.FTZ R2, R140, R2, !PT ;  /* 0x000000028c027209 */ /* 0x000fe40007810000 */
[----:B------:R-:W-:Y:S02]  /*a190*/  FMNMX.FTZ R0, R156, R0, !PT ;  /* 0x000000009c007209 */ /* 0x000fe40007810000 */
[----:B------:R-:W-:Y:S01]  /*a1a0*/  LOP3.LUT R14, R149, R4, R14, 0x96, !PT ;  /* 0x00000004950e7212 */ /* 0x000fe200078e960e */
[----:B------:R-:W-:Y:S01]  /*a1b0*/  IMAD.WIDE.U32 R4, R6, -0x326172a9, RZ ;  /* 0xcd9e8d5706047825 */ /* 0x000fe200078e00ff */
[----:B------:R-:W-:-:S02]  /*a1c0*/  FMNMX.FTZ R2, R137, R2, !PT ;  /* 0x0000000289027209 */ /* 0x000fc40007810000 */
[----:B------:R-:W-:Y:S02]  /*a1d0*/  FMNMX.FTZ R0, R152, R0, !PT ;  /* 0x0000000098007209 */ /* 0x000fe40007810000 */
[----:B------:R-:W-:Y:S02]  /*a1e0*/  FMNMX.FTZ R2, R136, R2, !PT ;  /* 0x0000000288027209 */ /* 0x000fe40007810000 */
[----:B------:R-:W-:Y:S02]  /*a1f0*/  LOP3.LUT R6, R5, R234, R228, 0x96, !PT ;  /* 0x000000ea05067212 */ /* 0x000fe400078e96e4 */
[----:B------:R-:W-:Y:S01]  /*a200*/  FMNMX.FTZ R0, R147, R0, !PT ;  /* 0x0000000093007209 */ /* 0x000fe20007810000 */
[----:B------:R-:W-:Y:S01]  /*a210*/  IMAD.WIDE.U32 R14, R14, -0x326172a9, RZ ;  /* 0xcd9e8d570e0e7825 */ /* 0x000fe200078e00ff */
[----:B------:R-:W-:Y:S02]  /*a220*/  FMNMX.FTZ R2, R35, R2, !PT ;  /* 0x0000000223027209 */ /* 0x000fe40007810000 */
[----:B------:R-:W-:Y:S01]  /*a230*/  FMNMX.FTZ R0, R155, R0, !PT ;  /* 0x000000009b007209 */ /* 0x000fe20007810000 */
[----:B------:R-:W-:Y:S01]  /*a240*/  IMAD.WIDE.U32 R118, R7, -0x326172a9, RZ ;  /* 0xcd9e8d5707767825 */ /* 0x000fe200078e00ff */
[----:B------:R-:W-:-:S03]  /*a250*/  FMNMX.FTZ R2, R34, R2, !PT ;  /* 0x0000000222027209 */ /* 0x000fc60007810000 */
[----:B------:R-:W-:Y:S01]  /*a260*/  IMAD.WIDE.U32 R6, R6, -0x2daee0ad, RZ ;  /* 0xd2511f5306067825 */ /* 0x000fe200078e00ff */
[----:B------:R-:W-:Y:S02]  /*a270*/  FMNMX.FTZ R0, R154, R0, !PT ;  /* 0x000000009a007209 */ /* 0x000fe40007810000 */
[----:B------:R-:W-:Y:S01]  /*a280*/  LOP3.LUT R10, R15, R4, R226, 0x96, !PT ;  /* 0x000000040f0a7212 */ /* 0x000fe200078e96e2 */
[----:B------:R-:W-:Y:S01]  /*a290*/  IMAD.MOV.U32 R167, RZ, RZ, R9 ;  /* 0x000000ffffa77224 */ /* 0x000fe200078e0009 */
[----:B------:R-:W-:Y:S02]  /*a2a0*/  LOP3.LUT R4, R119, R234, R228, 0x96, !PT ;  /* 0x000000ea77047212 */ /* 0x000fe400078e96e4 */
[----:B------:R-:W-:Y:S02]  /*a2b0*/  LOP3.LUT R16, R15, R118, R226, 0x96, !PT ;  /* 0x000000760f107212 */ /* 0x000fe400078e96e2 */
[----:B------:R-:W-:Y:S02]  /*a2c0*/  LOP3.LUT R9, R7, R148, R230, 0x96, !PT ;  /* 0x0000009407097212 */ /* 0x000fe400078e96e6 */
[----:B------:R-:W-:-:S02]  /*a2d0*/  FMNMX.FTZ R7, R32, R2, !PT ;  /* 0x0000000220077209 */ /* 0x000fc40007810000 */
[----:B------:R-:W-:Y:S01]  /*a2e0*/  FMNMX.FTZ R2, R142, R0, !PT ;  /* 0x000000008e027209 */ /* 0x000fe20007810000 */
[----:B------:R-:W-:Y:S01]  /*a2f0*/  IMAD.WIDE.U32 R4, R4, -0x2daee0ad, RZ ;  /* 0xd2511f5304047825 */ /* 0x000fe200078e00ff */
[----:B------:R-:W-:Y:S02]  /*a300*/  FMNMX.FTZ R0, R30, R7, !PT ;  /* 0x000000071e007209 */ /* 0x000fe40007810000 */
[----:B------:R-:W-:Y:S01]  /*a310*/  FMNMX.FTZ R2, R139, R2, !PT ;  /* 0x000000028b027209 */ /* 0x000fe20007810000 */
[----:B------:R-:W-:Y:S01]  /*a320*/  IMAD.WIDE.U32 R16, R16, -0x2daee0ad, RZ ;  /* 0xd2511f5310107825 */ /* 0x000fe200078e00ff */
[----:B------:R-:W-:Y:S02]  /*a330*/  LOP3.LUT R8, R5, R148, R230, 0x96, !PT ;  /* 0x0000009405087212 */ /* 0x000fe400078e96e6 */
[----:B------:R-:W-:Y:S01]  /*a340*/  FMNMX.FTZ R2, R143, R2, !PT ;  /* 0x000000028f027209 */ /* 0x000fe20007810000 */
[----:B------:R-:W-:Y:S01]  /*a350*/  IMAD.WIDE.U32 R10, R10, -0x2daee0ad, RZ ;  /* 0xd2511f530a0a7825 */ /* 0x000fe200078e00ff */
[----:B------:R-:W-:Y:S01]  /*a360*/  LOP3.LUT R18, R17, R4, R232, 0x96, !PT ;  /* 0x0000000411127212 */ /* 0x000fe200078e96e8 */
[----:B------:R-:W1:Y:S02]  /*a370*/  SHFL.BFLY PT, R24, R0, 0x2, 0x1f ;  /* 0x0c401f0000187f89 */ /* 0x000e6400000e0000 */
[----:B------:R-:W-:Y:S01]  /*a380*/  IMAD.WIDE.U32 R4, R9, -0x326172a9, RZ ;  /* 0xcd9e8d5709047825 */ /* 0x000fe200078e00ff */
[----:B------:R-:W-:-:S02]  /*a390*/  FMNMX.FTZ R17, R141, R2, !PT ;  /* 0x000000028d117209 */ /* 0x000fc40007810000 */
[----:B------:R-:W-:Y:S01]  /*a3a0*/  LOP3.LUT R6, R11, R6, R232, 0x96, !PT ;  /* 0x000000060b067212 */ /* 0x000fe200078e96e8 */
[----:B------:R-:W-:Y:S01]  /*a3b0*/  IMAD.WIDE.U32 R8, R8, -0x326172a9, RZ ;  /* 0xcd9e8d5708087825 */ /* 0x000fe200078e00ff */
[----:B------:R-:W-:-:S03]  /*a3c0*/  LOP3.LUT R11, R5, R14, R225, 0x96, !PT ;  /* 0x0000000e050b7212 */ /* 0x000fc600078e96e1 */
[----:B------:R-:W-:Y:S01]  /*a3d0*/  IMAD.WIDE.U32 R18, R18, -0x326172a9, RZ ;  /* 0xcd9e8d5712127825 */ /* 0x000fe200078e00ff */
[----:B------:R-:W-:Y:S02]  /*a3e0*/  FMNMX.FTZ R17, R138, R17, !PT ;  /* 0x000000118a117209 */ /* 0x000fe40007810000 */
[----:B------:R-:W-:Y:S02]  /*a3f0*/  LOP3.LUT R2, R9, R14, R225, 0x96, !PT ;  /* 0x0000000e09027212 */ /* 0x000fe400078e96e1 */
[----:B------:R-:W-:Y:S01]  /*a400*/  LOP3.LUT R22, R19, R8, R231, 0x96, !PT ;  /* 0x0000000813167212 */ /* 0x000fe200078e96e7 */
[----:B------:R-:W-:Y:S01]  /*a410*/  IMAD.WIDE.U32 R8, R11, -0x2daee0ad, RZ ;  /* 0xd2511f530b087825 */ /* 0x000fe200078e00ff */
[----:B------:R-:W-:-:S03]  /*a420*/  FMNMX.FTZ R17, R33, R17, !PT ;  /* 0x0000001121117209 */ /* 0x000fc60007810000 */
[----:B------:R-:W-:Y:S01]  /*a430*/  IMAD.WIDE.U32 R6, R6, -0x326172a9, RZ ;  /* 0xcd9e8d5706067825 */ /* 0x000fe200078e00ff */
[----:B------:R-:W-:Y:S02]  /*a440*/  LOP3.LUT R10, R9, R10, R229, 0x96, !PT ;  /* 0x0000000a090a7212 */ /* 0x000fe400078e96e5 */
[----:B------:R-:W2:Y:S02]  /*a450*/  SHFL.BFLY PT, R9, R17, 0x2, 0x1f ;  /* 0x0c401f0011097f89 */ /* 0x000ea400000e0000 */
[----:B------:R-:W-:Y:S01]  /*a460*/  LOP3.LUT R20, R7, R4, R231, 0x96, !PT ;  /* 0x0000000407147212 */ /* 0x000fe200078e96e7 */
[----:B------:R-:W-:Y:S01]  /*a470*/  IMAD.WIDE.U32 R22, R22, -0x2daee0ad, RZ ;  /* 0xd2511f5316167825 */ /* 0x000fe200078e00ff */
[----:B------:R-:W-:Y:S02]  /*a480*/  LOP3.LUT R162, R5, R14, R225, 0x96, !PT ;  /* 0x0000000e05a27212 */ /* 0x000fe400078e96e1 */
[----:B------:R-:W-:Y:S01]  /*a490*/  LOP3.LUT R149, R7, R4, R231, 0x96, !PT ;  /* 0x0000000407957212 */ /* 0x000fe200078e96e7 */
[----:B------:R-:W-:-:S04]  /*a4a0*/  IMAD.WIDE.U32 R20, R20, -0x2daee0ad, RZ ;  /* 0xd2511f5314147825 */ /* 0x000fc800078e00ff */
[----:B------:R-:W-:Y:S01]  /*a4b0*/  IMAD.WIDE.U32 R4, R2, -0x2daee0ad, RZ ;  /* 0xd2511f5302047825 */ /* 0x000fe200078e00ff */
[----:B-1----:R-:W-:Y:S02]  /*a4c0*/  FMNMX.FTZ R2, R0, R24, !PT ;  /* 0x0000001800027209 */ /* 0x002fe40007810000 */
[--C-:B------:R-:W-:Y:S02]  /*a4d0*/  LOP3.LUT R8, R21, R8, R167.reuse, 0x96, !PT ;  /* 0x0000000815087212 */ /* 0x100fe400078e96a7 */
[----:B------:R-:W-:Y:S01]  /*a4e0*/  LOP3.LUT R0, R23, R4, R167, 0x96, !PT ;  /* 0x0000000417007212 */ /* 0x000fe200078e96a7 */
[----:B------:R-:W-:Y:S01]  /*a4f0*/  IMAD.WIDE.U32 R10, R10, -0x326172a9, RZ ;  /* 0xcd9e8d570a0a7825 */ /* 0x000fe200078e00ff */
[----:B------:R-:W1:Y:S01]  /*a500*/  SHFL.BFLY PT, R23, R2, 0x1, 0x1f ;  /* 0x0c201f0002177f89 */ /* 0x000e6200000e0000 */
[----:B------:R-:W-:Y:S02]  /*a510*/  LOP3.LUT R7, R5, R16, R229, 0x96, !PT ;  /* 0x0000001005077212 */ /* 0x000fe400078e96e5 */
[----:B------:R-:W-:Y:S01]  /*a520*/  IMAD.WIDE.U32 R4, R8, -0x326172a9, RZ ;  /* 0xcd9e8d5708047825 */ /* 0x000fe200078e00ff */
[----:B------:R-:W-:-:S02]  /*a530*/  LOP3.LUT R21, R11, R6, R170, 0x96, !PT ;  /* 0x000000060b157212 */ /* 0x000fc400078e96aa */
[----:B------:R-:W-:Y:S02]  /*a540*/  LOP3.LUT R163, R11, R6, R170, 0x96, !PT ;  /* 0x000000060ba37212 */ /* 0x000fe400078e96aa */
[C---:B------:R-:W-:Y:S02]  /*a550*/  LOP3.LUT R19, R4.reuse, 0xff, RZ, 0xc0, !PT ;  /* 0x000000ff04137812 */ /* 0x040fe400078ec0ff */
[----:B------:R-:W-:Y:S02]  /*a560*/  LOP3.LUT R24, R4, 0xffff, RZ, 0xc0, !PT ;  /* 0x0000ffff04187812 */ /* 0x000fe400078ec0ff */
[--C-:B------:R-:W-:Y:S02]  /*a570*/  SHF.R.U32.HI R25, RZ, 0x10, R4.reuse ;  /* 0x00000010ff197819 */ /* 0x100fe40000011604 */
[----:B------:R-:W-:Y:S02]  /*a580*/  SHF.R.U32.HI R16, RZ, 0x18, R4 ;  /* 0x00000018ff107819 */ /* 0x000fe40000011604 */
[----:B------:R-:W-:Y:S01]  /*a590*/  LOP3.LUT R11, R5, R10, R227, 0x96, !PT ;  /* 0x0000000a050b7212 */ /* 0x000fe200078e96e3 */
[----:B------:R-:W-:Y:S01]  /*a5a0*/  IMAD.WIDE.U32 R4, R0, -0x326172a9, RZ ;  /* 0xcd9e8d5700047825 */ /* 0x000fe200078e00ff */
[----:B--2---:R-:W-:-:S05]  /*a5b0*/  FMNMX.FTZ R0, R17, R9, !PT ;  /* 0x0000000911007209 */ /* 0x004fca0007810000 */
[----:B------:R-:W2:Y:S01]  /*a5c0*/  SHFL.BFLY PT, R8, R0, 0x1, 0x1f ;  /* 0x0c201f0000087f89 */ /* 0x000ea200000e0000 */
[----:B-1----:R-:W-:-:S04]  /*a5d0*/  FMNMX.FTZ R197, R2, R23, !PT ;  /* 0x0000001702c57209 */ /* 0x002fc80007810000 */
[C---:B------:R-:W-:Y:S01]  /*a5e0*/  FSETP.NEU.FTZ.AND P0, PT, R197.reuse, -INF , PT ;  /* 0xff800000c500780b */ /* 0x040fe20003f1d000 */
[----:B------:R-:W-:-:S05]  /*a5f0*/  FMUL.FTZ R2, R197, c[0x0][0x23c] ;  /* 0x00008f00c5027a20 */ /* 0x000fca0000410000 */
[----:B------:R-:W-:Y:S01]  /*a600*/  FSEL R2, R2, RZ, P0 ;  /* 0x000000ff02027208 */ /* 0x000fe20000000000 */
[----:B------:R-:W-:Y:S01]  /*a610*/  IMAD.WIDE.U32 R6, R7, -0x326172a9, RZ ;  /* 0xcd9e8d5707067825 */ /* 0x000fe200078e00ff */
[C---:B------:R-:W-:Y:S02]  /*a620*/  LOP3.LUT R9, R4.reuse, 0xff, RZ, 0xc0, !PT ;  /* 0x000000ff04097812 */ /* 0x040fe400078ec0ff */
[----:B------:R-:W-:Y:S02]  /*a630*/  LOP3.LUT R29, R4, 0xffff, RZ, 0xc0, !PT ;  /* 0x0000ffff041d7812 */ /* 0x000fe400078ec0ff */
[----:B--2---:R-:W-:Y:S01]  /*a640*/  FMNMX.FTZ R174, R0, R8, !PT ;  /* 0x0000000800ae7209 */ /* 0x004fe20007810000 */
[----:B------:R-:W-:Y:S01]  /*a650*/  FFMA.FTZ R0, R160, c[0x0][0x23c], -R2 ;  /* 0x00008f00a0007a23 */ /* 0x000fe20000010802 */
[----:B------:R-:W-:-:S03]  /*a660*/  LOP3.LUT R28, R7, R18, R170, 0x96, !PT ;  /* 0x00000012071c7212 */ /* 0x000fc600078e96aa */
[----:B------:R1:W-:Y:S01]  /*a670*/  MUFU.EX2 R164, R0 ;  /* 0x0000000000a47308 */ /* 0x0003e20000000800 */
[----:B------:R-:W-:Y:S02]  /*a680*/  FSETP.NEU.FTZ.AND P1, PT, R174, -INF , PT ;  /* 0xff800000ae00780b */ /* 0x000fe40003f3d000 */
[----:B------:R-:W-:Y:S02]  /*a690*/  LOP3.LUT R7, R5, R6, R227, 0x96, !PT ;  /* 0x0000000605077212 */ /* 0x000fe400078e96e3 */
[--C-:B------:R-:W-:Y:S02]  /*a6a0*/  SHF.R.U32.HI R26, RZ, 0x10, R4.reuse ;  /* 0x00000010ff1a7819 */ /* 0x100fe40000011604 */
[----:B------:R-:W-:Y:S01]  /*a6b0*/  SHF.R.U32.HI R17, RZ, 0x18, R4 ;  /* 0x00000018ff117819 */ /* 0x000fe20000011604 */
[----:B------:R-:W-:-:S04]  /*a6c0*/  IMAD.WIDE.U32 R4, R21, -0x2daee0ad, RZ ;  /* 0xd2511f5315047825 */ /* 0x000fc800078e00ff */
[----:B-1----:R-:W-:Y:S01]  /*a6d0*/  FMUL.FTZ R0, R174, c[0x0][0x23c] ;  /* 0x00008f00ae007a20 */ /* 0x002fe20000410000 */
[----:B------:R-:W-:-:S04]  /*a6e0*/  ISETP.GE.U32.AND P4, PT, R251, R19, PT ;  /* 0x00000013fb00720c */ /* 0x000fc80003f86070 */
[----:B------:R-:W-:Y:S02]  /*a6f0*/  FSEL R0, R0, RZ, P1 ;  /* 0x000000ff00007208 */ /* 0x000fe40000800000 */
[----:B------:R-:W-:Y:S02]  /*a700*/  ISETP.GE.U32.AND P5, PT, R251, R16, PT ;  /* 0x00000010fb00720c */ /* 0x000fe40003fa6070 */
[----:B------:R-:W-:Y:S02]  /*a710*/  LOP3.LUT R6, R5, R20, R238, 0x96, !PT ;  /* 0x0000001405067212 */ /* 0x000fe400078e96ee */
[C---:B------:R-:W-:Y:S01]  /*a720*/  LOP3.LUT R19, R4.reuse, 0xffff, RZ, 0xc0, !PT ;  /* 0x0000ffff04137812 */ /* 0x040fe200078ec0ff */
[----:B------:R-:W-:Y:S01]  /*a730*/  FFMA.FTZ R5, R171, c[0x0][0x23c], -R0 ;  /* 0x00008f00ab057a23 */ /* 0x000fe20000010800 */
[----:B------:R-:W-:Y:S02]  /*a740*/  LOP3.LUT R16, R4, 0xff, RZ, 0xc0, !PT ;  /* 0x000000ff04107812 */ /* 0x000fe400078ec0ff */
[----:B------:R-:W-:-:S02]  /*a750*/  SHF.R.U32.HI R20, RZ, 0x10, R4 ;  /* 0x00000010ff147819 */ /* 0x000fc40000011604 */
[----:B------:R-:W-:Y:S01]  /*a760*/  SHF.R.U32.HI R18, RZ, 0x18, R4 ;  /* 0x00000018ff127819 */ /* 0x000fe20000011604 */
[----:B------:R-:W-:Y:S01]  /*a770*/  FFMA.FTZ R4, R169, c[0x0][0x23c], -R2 ;  /* 0x00008f00a9047a23 */ /* 0x000fe20000010802 */
[----:B------:R1:W2:Y:S08]  /*a780*/  MUFU.EX2 R165, R5 ;  /* 0x0000000500a57308 */ /* 0x0002b00000000800 */
[----:B------:R3:W4:Y:S01]  /*a790*/  MUFU.EX2 R233, R4 ;  /* 0x0000000400e97308 */ /* 0x0007220000000800 */
[----:B-1----:R-:W-:Y:S01]  /*a7a0*/  FFMA.FTZ R5, R161, c[0x0][0x23c], -R0 ;  /* 0x00008f00a1057a23 */ /* 0x002fe20000010800 */
[----:B---3--:R-:W-:-:S04]  /*a7b0*/  SHF.R.U32.HI R4, RZ, 0x8, R24 ;  /* 0x00000008ff047819 */ /* 0x008fc80000011618 */
[----:B------:R-:W-:Y:S01]  /*a7c0*/  LOP3.LUT R4, R4, 0xffff, RZ, 0xc0, !PT ;  /* 0x0000ffff04047812 */ /* 0x000fe200078ec0ff */
[----:B--2---:R-:W-:Y:S02]  /*a7d0*/  IMAD.MOV.U32 R161, RZ, RZ, R165 ;  /* 0x000000ffffa17224 */ /* 0x004fe400078e00a5 */
[----:B------:R-:W1:Y:S01]  /*a7e0*/  MUFU.EX2 R165, R5 ;  /* 0x0000000500a57308 */ /* 0x000e620000000800 */
[----:B------:R-:W-:Y:S02]  /*a7f0*/  ISETP.GE.U32.AND P2, PT, R251, R4, PT ;  /* 0x00000004fb00720c */ /* 0x000fe40003f46070 */
[----:B----4-:R-:W-:-:S04]  /*a800*/  F2FP.BF16.PACK_AB R4, R164, R233 ;  /* 0x000000e9a404723e */ /* 0x010fc800000010ff */
[C---:B------:R-:W-:Y:S02]  /*a810*/  PRMT R222, R4.reuse, 0x7610, R222 ;  /* 0x0000761004de7816 */ /* 0x040fe400000000de */
[----:B------:R-:W-:-:S03]  /*a820*/  PRMT R221, R4, 0x7632, R221 ;  /* 0x0000763204dd7816 */ /* 0x000fc600000000dd */
[----:B------:R-:W-:Y:S01]  /*a830*/  @!P4 HFMA2.BF16_V2 R151, -RZ.H0_H0, RZ.H0_H0, -R222.H0_H0 ;  /* 0x200000ffff97c231 */ /* 0x000fe200003409de */
[----:B------:R-:W-:Y:S02]  /*a840*/  LOP3.LUT R4, R25, 0xff, RZ, 0xc0, !PT ;  /* 0x000000ff19047812 */ /* 0x000fe400078ec0ff */
[----:B------:R-:W-:Y:S02]  /*a850*/  PRMT R160, R222, 0x5410, R221 ;  /* 0x00005410dea07816 */ /* 0x000fe400000000dd */
[----:B------:R-:W-:Y:S02]  /*a860*/  @!P4 PRMT R222, R151, 0x5410, RZ ;  /* 0x0000541097dec816 */ /* 0x000fe400000000ff */
[----:B------:R-:W-:Y:S02]  /*a870*/  ISETP.GE.U32.AND P4, PT, R251, R4, PT ;  /* 0x00000004fb00720c */ /* 0x000fe40003f86070 */
[----:B-1----:R-:W-:Y:S01]  /*a880*/  F2FP.BF16.PACK_AB R4, R165, R161 ;  /* 0x000000a1a504723e */ /* 0x002fe200000010ff */
[----:B------:R-:W-:-:S03]  /*a890*/  FFMA.FTZ R5, R146, c[0x0][0x23c], -R2 ;  /* 0x00008f0092057a23 */ /* 0x000fc60000010802 */
[C---:B------:R-:W-:Y:S02]  /*a8a0*/  PRMT R220, R4.reuse, 0x7610, R220 ;  /* 0x0000761004dc7816 */ /* 0x040fe400000000dc */
[----:B------:R-:W-:Y:S01]  /*a8b0*/  PRMT R219, R4, 0x7632, R219 ;  /* 0x0000763204db7816 */ /* 0x000fe200000000db */
[----:B------:R-:W-:Y:S01]  /*a8c0*/  FFMA.FTZ R4, R145, c[0x0][0x23c], -R2 ;  /* 0x00008f0091047a23 */ /* 0x000fe20000010802 */
[----:B------:R1:W-:Y:S01]  /*a8d0*/  MUFU.EX2 R247, R5 ;  /* 0x0000000500f77308 */ /* 0x0003e20000000800 */
[----:B------:R-:W-:-:S07]  /*a8e0*/  @!P2 HFMA2.BF16_V2 R150, -RZ.H0_H0, RZ.H0_H0, -R221.H0_H0 ;  /* 0x200000ffff96a231 */ /* 0x000fce00003409dd */
[----:B------:R2:W3:Y:S01]  /*a8f0*/  MUFU.EX2 R168, R4 ;  /* 0x0000000400a87308 */ /* 0x0004e20000000800 */
[----:B------:R-:W-:Y:S01]  /*a900*/  @!P4 HFMA2.BF16_V2 R145, -RZ.H0_H0, RZ.H0_H0, -R220.H0_H0 ;  /* 0x200000ffff91c231 */ /* 0x000fe200003409dc */
[----:B------:R-:W-:Y:S01]  /*a910*/  @!P2 PRMT R221, R150, 0x5410, RZ ;  /* 0x0000541096dda816 */ /* 0x000fe200000000ff */
[----:B------:R-:W-:Y:S01]  /*a920*/  @!P5 HFMA2.BF16_V2 R146, -RZ.H0_H0, RZ.H0_H0, -R219.H0_H0 ;  /* 0x200000ffff92d231 */ /* 0x000fe200003409db */
[----:B------:R-:W-:Y:S02]  /*a930*/  PRMT R150, R220, 0x5410, R219 ;  /* 0x00005410dc967816 */ /* 0x000fe400000000db */
[C---:B-1----:R-:W-:Y:S02]  /*a940*/  LOP3.LUT R5, R6.reuse, 0xff, RZ, 0xc0, !PT ;  /* 0x000000ff06057812 */ /* 0x042fe400078ec0ff */
[----:B--2---:R-:W-:-:S04]  /*a950*/  LOP3.LUT R4, R6, 0xffff, RZ, 0xc0, !PT ;  /* 0x0000ffff06047812 */ /* 0x004fc800078ec0ff */
[----:B------:R-:W-:Y:S02]  /*a960*/  SHF.R.U32.HI R4, RZ, 0x8, R4 ;  /* 0x00000008ff047819 */ /* 0x000fe40000011604 */
[----:B------:R-:W-:Y:S02]  /*a970*/  @!P4 PRMT R220, R145, 0x5410, RZ ;  /* 0x0000541091dcc816 */ /* 0x000fe400000000ff */
[----:B------:R-:W-:Y:S02]  /*a980*/  LOP3.LUT R4, R4, 0xffff, RZ, 0xc0, !PT ;  /* 0x0000ffff04047812 */ /* 0x000fe400078ec0ff */
[C---:B------:R-:W-:Y:S02]  /*a990*/  ISETP.GE.U32.AND P4, PT, R251.reuse, R5, PT ;  /* 0x00000005fb00720c */ /* 0x040fe40003f86070 */
[----:B------:R-:W-:Y:S02]  /*a9a0*/  @!P5 PRMT R219, R146, 0x5410, RZ ;  /* 0x0000541092dbd816 */ /* 0x000fe400000000ff */
[----:B------:R-:W-:Y:S01]  /*a9b0*/  ISETP.GE.U32.AND P5, PT, R251, R4, PT ;  /* 0x00000004fb00720c */ /* 0x000fe20003fa6070 */
[--C-:B------:R-:W-:Y:S01]  /*a9c0*/  FFMA.FTZ R4, R157, c[0x0][0x23c], -R0.reuse ;  /* 0x00008f009d047a23 */ /* 0x100fe20000010800 */
[----:B---3--:R-:W-:Y:S01]  /*a9d0*/  F2FP.BF16.PACK_AB R8, R168, R247 ;  /* 0x000000f7a808723e */ /* 0x008fe200000010ff */
[----:B------:R-:W-:-:S02]  /*a9e0*/  FFMA.FTZ R5, R156, c[0x0][0x23c], -R0 ;  /* 0x00008f009c057a23 */ /* 0x000fc40000010800 */
[----:B------:R1:W-:Y:S01]  /*a9f0*/  MUFU.EX2 R171, R4 ;  /* 0x0000000400ab7308 */ /* 0x0003e20000000800 */
[C---:B------:R-:W-:Y:S02]  /*aa00*/  PRMT R218, R8.reuse, 0x7610, R218 ;  /* 0x0000761008da7816 */ /* 0x040fe400000000da */
[----:B------:R-:W-:-:S05]  /*aa10*/  PRMT R217, R8, 0x7632, R217 ;  /* 0x0000763208d97816 */ /* 0x000fca00000000d9 */
[----:B------:R-:W2:Y:S01]  /*aa20*/  MUFU.EX2 R194, R5 ;  /* 0x0000000500c27308 */ /* 0x000ea20000000800 */
[----:B------:R-:W-:Y:S02]  /*aa30*/  @!P4 HFMA2.BF16_V2 R158, -RZ.H0_H0, RZ.H0_H0, -R218.H0_H0 ;  /* 0x200000ffff9ec231 */ /* 0x000fe400003409da */
[----:B------:R-:W-:Y:S01]  /*aa40*/  @!P5 HFMA2.BF16_V2 R156, -RZ.H0_H0, RZ.H0_H0, -R217.H0_H0 ;  /* 0x200000ffff9cd231 */ /* 0x000fe200003409d9 */
[--C-:B-1----:R-:W-:Y:S02]  /*aa50*/  SHF.R.U32.HI R4, RZ, 0x10, R6.reuse ;  /* 0x00000010ff047819 */ /* 0x102fe40000011606 */
[----:B------:R-:W-:Y:S02]  /*aa60*/  PRMT R151, R218, 0x5410, R217 ;  /* 0x00005410da977816 */ /* 0x000fe400000000d9 */
[----:B------:R-:W-:Y:S02]  /*aa70*/  LOP3.LUT R4, R4, 0xff, RZ, 0xc0, !PT ;  /* 0x000000ff04047812 */ /* 0x000fe400078ec0ff */
[----:B------:R-:W-:-:S02]  /*aa80*/  SHF.R.U32.HI R6, RZ, 0x18, R6 ;  /* 0x00000018ff067819 */ /* 0x000fc40000011606 */
[----:B------:R-:W-:Y:S02]  /*aa90*/  @!P4 PRMT R218, R158, 0x5410, RZ ;  /* 0x000054109edac816 */ /* 0x000fe400000000ff */
[C---:B------:R-:W-:Y:S01]  /*aaa0*/  ISETP.GE.U32.AND P4, PT, R251.reuse, R4, PT ;  /* 0x00000004fb00720c */ /* 0x040fe20003f86070 */
[----:B------:R-:W-:Y:S01]  /*aab0*/  FFMA.FTZ R4, R144, c[0x0][0x23c], -R2 ;  /* 0x00008f0090047a23 */ /* 0x000fe20000010802 */
[----:B------:R-:W-:Y:S02]  /*aac0*/  @!P5 PRMT R217, R156, 0x5410, RZ ;  /* 0x000054109cd9d816 */ /* 0x000fe400000000ff */
[----:B------:R-:W-:Y:S01]  /*aad0*/  ISETP.GE.U32.AND P5, PT, R251, R6, PT ;  /* 0x00000006fb00720c */ /* 0x000fe20003fa6070 */
[----:B------:R1:W-:Y:S01]  /*aae0*/  MUFU.EX2 R239, R4 ;  /* 0x0000000400ef7308 */ /* 0x0003e20000000800 */
[----:B--2---:R-:W-:-:S04]  /*aaf0*/  F2FP.BF16.PACK_AB R5, R194, R171 ;  /* 0x000000abc205723e */ /* 0x004fc800000010ff */
[C---:B------:R-:W-:Y:S02]  /*ab00*/  PRMT R215, R5.reuse, 0x7632, R215 ;  /* 0x0000763205d77816 */ /* 0x040fe400000000d7 */
[----:B------:R-:W-:Y:S01]  /*ab10*/  PRMT R216, R5, 0x7610, R216 ;  /* 0x0000761005d87816 */ /* 0x000fe200000000d8 */
[----:B-1----:R-:W-:-:S04]  /*ab20*/  FFMA.FTZ R4, R117, c[0x0][0x23c], -R2 ;  /* 0x00008f0075047a23 */ /* 0x002fc80000010802 */
[----:B------:R1:W2:Y:S01]  /*ab30*/  MUFU.EX2 R166, R4 ;  /* 0x0000000400a67308 */ /* 0x0002a20000000800 */
[----:B------:R-:W-:Y:S01]  /*ab40*/  @!P5 HFMA2.BF16_V2 R144, -RZ.H0_H0, RZ.H0_H0, -R215.H0_H0 ;  /* 0x200000ffff90d231 */ /* 0x000fe200003409d7 */
[----:B------:R-:W-:Y:S02]  /*ab50*/  PRMT R146, R216, 0x5410, R215 ;  /* 0x00005410d8927816 */ /* 0x000fe400000000d7 */
[----:B------:R-:W-:Y:S02]  /*ab60*/  ISETP.GE.U32.AND P2, PT, R251, R16, PT ;  /* 0x00000010fb00720c */ /* 0x000fe40003f46070 */
[----:B------:R-:W-:Y:S02]  /*ab70*/  @!P5 PRMT R215, R144, 0x5410, RZ ;  /* 0x0000541090d7d816 */ /* 0x000fe400000000ff */
[----:B-1----:R-:W-:-:S04]  /*ab80*/  SHF.R.U32.HI R4, RZ, 0x8, R19 ;  /* 0x00000008ff047819 */ /* 0x002fc80000011613 */
[----:B------:R-:W-:-:S04]  /*ab90*/  LOP3.LUT R4, R4, 0xffff, RZ, 0xc0, !PT ;  /* 0x0000ffff04047812 */ /* 0x000fc800078ec0ff */
[----:B------:R-:W-:Y:S01]  /*aba0*/  ISETP.GE.U32.AND P5, PT, R251, R4, PT ;  /* 0x00000004fb00720c */ /* 0x000fe20003fa6070 */
[----:B------:R-:W-:Y:S01]  /*abb0*/  FFMA.FTZ R4, R152, c[0x0][0x23c], -R0 ;  /* 0x00008f0098047a23 */ /* 0x000fe20000010800 */
[----:B--2---:R-:W-:-:S03]  /*abc0*/  F2FP.BF16.PACK_AB R5, R166, R239 ;  /* 0x000000efa605723e */ /* 0x004fc600000010ff */
[----:B------:R1:W2:Y:S01]  /*abd0*/  MUFU.EX2 R6, R4 ;  /* 0x0000000400067308 */ /* 0x0002a20000000800 */
[C---:B------:R-:W-:Y:S02]  /*abe0*/  PRMT R214, R5.reuse, 0x7610, R214 ;  /* 0x0000761005d67816 */ /* 0x040fe400000000d6 */
[----:B------:R-:W-:Y:S01]  /*abf0*/  PRMT R213, R5, 0x7632, R213 ;  /* 0x0000763205d57816 */ /* 0x000fe200000000d5 */
[----:B-1----:R-:W-:-:S04]  /*ac00*/  FFMA.FTZ R4, R147, c[0x0][0x23c], -R0 ;  /* 0x00008f0093047a23 */ /* 0x002fc80000010800 */
[----:B------:R1:W3:Y:S01]  /*ac10*/  MUFU.EX2 R8, R4 ;  /* 0x0000000400087308 */ /* 0x0002e20000000800 */
[----:B------:R-:W-:Y:S02]  /*ac20*/  @!P2 HFMA2.BF16_V2 R147, -RZ.H0_H0, RZ.H0_H0, -R214.H0_H0 ;  /* 0x200000ffff93a231 */ /* 0x000fe400003409d6 */
[----:B------:R-:W-:Y:S01]  /*ac30*/  @!P5 HFMA2.BF16_V2 R117, -RZ.H0_H0, RZ.H0_H0, -R213.H0_H0 ;  /* 0x200000ffff75d231 */ /* 0x000fe200003409d5 */
[----:B------:R-:W-:Y:S02]  /*ac40*/  PRMT R145, R214, 0x5410, R213 ;  /* 0x00005410d6917816 */ /* 0x000fe400000000d5 */
[----:B------:R-:W-:Y:S02]  /*ac50*/  @!P2 PRMT R214, R147, 0x5410, RZ ;  /* 0x0000541093d6a816 */ /* 0x000fe400000000ff */
[----:B------:R-:W-:Y:S01]  /*ac60*/  @!P5 PRMT R213, R117, 0x5410, RZ ;  /* 0x0000541075d5d816 */ /* 0x000fe200000000ff */
[----:B--2---:R-:W-:Y:S01]  /*ac70*/  IMAD.MOV.U32 R117, RZ, RZ, R6 ;  /* 0x000000ffff757224 */ /* 0x004fe200078e0006 */
[----:B-1----:R-:W-:-:S04]  /*ac80*/  LOP3.LUT R4, R20, 0xff, RZ, 0xc0, !PT ;  /* 0x000000ff14047812 */ /* 0x002fc800078ec0ff */
[----:B------:R-:W-:Y:S02]  /*ac90*/  ISETP.GE.U32.AND P2, PT, R251, R4, PT ;  /* 0x00000004fb00720c */ /* 0x000fe40003f46070 */
[----:B------:R-:W-:Y:S01]  /*aca0*/  LOP3.LUT R4, R26, 0xff, RZ, 0xc0, !PT ;  /* 0x000000ff1a047812 */ /* 0x000fe200078ec0ff */
[----:B------:R-:W-:-:S03]  /*acb0*/  @!P4 HFMA2.BF16_V2 R157, -RZ.H0_H0, RZ.H0_H0, -R216.H0_H0 ;  /* 0x200000ffff9dc231 */ /* 0x000fc600003409d8 */
[----:B------:R-:W-:Y:S02]  /*acc0*/  ISETP.GE.U32.AND P5, PT, R251, R4, PT ;  /* 0x00000004fb00720c */ /* 0x000fe40003fa6070 */
[----:B---3--:R-:W-:Y:S01]  /*acd0*/  F2FP.BF16.PACK_AB R4, R8, R117 ;  /* 0x000000750804723e */ /* 0x008fe200000010ff */
[----:B------:R-:W-:-:S03]  /*ace0*/  FFMA.FTZ R5, R27, c[0x0][0x23c], -R2 ;  /* 0x00008f001b057a23 */ /* 0x000fc60000010802 */
[C---:B------:R-:W-:Y:S02]  /*acf0*/  PRMT R212, R4.reuse, 0x7610, R212 ;  /* 0x0000761004d47816 */ /* 0x040fe400000000d4 */
[----:B------:R-:W-:Y:S01]  /*ad00*/  PRMT R211, R4, 0x7632, R211 ;  /* 0x0000763204d37816 */ /* 0x000fe200000000d3 */
[----:B------:R-:W-:Y:S01]  /*ad10*/  FFMA.FTZ R4, R192, c[0x0][0x23c], -R2 ;  /* 0x00008f00c0047a23 */ /* 0x000fe20000010802 */
[----:B------:R-:W-:Y:S01]  /*ad20*/  @!P4 PRMT R216, R157, 0x5410, RZ ;  /* 0x000054109dd8c816 */ /* 0x000fe200000000ff */
[----:B------:R1:W-:Y:S01]  /*ad30*/  MUFU.EX2 R24, R5 ;  /* 0x0000000500187308 */ /* 0x0003e20000000800 */
[----:B------:R-:W-:Y:S01]  /*ad40*/  ISETP.GE.U32.AND P4, PT, R251, R18, PT ;  /* 0x00000012fb00720c */ /* 0x000fe20003f86070 */
[----:B------:R-:W-:-:S06]  /*ad50*/  @!P2 HFMA2.BF16_V2 R27, -RZ.H0_H0, RZ.H0_H0, -R212.H0_H0 ;  /* 0x200000ffff1ba231 */ /* 0x000fcc00003409d4 */
[----:B------:R2:W3:Y:S01]  /*ad60*/  MUFU.EX2 R158, R4 ;  /* 0x00000004009e7308 */ /* 0x0004e20000000800 */
[----:B------:R-:W-:Y:S02]  /*ad70*/  PRMT R144, R212, 0x5410, R211 ;  /* 0x00005410d4907816 */ /* 0x000fe400000000d3 */
[----:B------:R-:W-:Y:S02]  /*ad80*/  @!P2 PRMT R212, R27, 0x5410, RZ ;  /* 0x000054101bd4a816 */ /* 0x000fe400000000ff */
[C---:B-1----:R-:W-:Y:S01]  /*ad90*/  LOP3.LUT R5, R11.reuse, 0xff, RZ, 0xc0, !PT ;  /* 0x000000ff0b057812 */ /* 0x042fe200078ec0ff */
[----:B------:R-:W-:Y:S01]  /*ada0*/  @!P4 HFMA2.BF16_V2 R152, -RZ.H0_H0, RZ.H0_H0, -R211.H0_H0 ;  /* 0x200000ffff98c231 */ /* 0x000fe200003409d3 */
[----:B--2---:R-:W-:Y:S02]  /*adb0*/  LOP3.LUT R4, R11, 0xffff, RZ, 0xc0, !PT ;  /* 0x0000ffff0b047812 */ /* 0x004fe400078ec0ff */
[----:B------:R-:W-:Y:S02]  /*adc0*/  ISETP.GE.U32.AND P2, PT, R251, R5, PT ;  /* 0x00000005fb00720c */ /* 0x000fe40003f46070 */
[----:B------:R-:W-:-:S02]  /*add0*/  SHF.R.U32.HI R4, RZ, 0x8, R4 ;  /* 0x00000008ff047819 */ /* 0x000fc40000011604 */
[----:B---3--:R-:W-:Y:S02]  /*ade0*/  F2FP.BF16.PACK_AB R5, R158, R24 ;  /* 0x000000189e05723e */ /* 0x008fe400000010ff */
[----:B------:R-:W-:Y:S02]  /*adf0*/  LOP3.LUT R4, R4, 0xffff, RZ, 0xc0, !PT ;  /* 0x0000ffff04047812 */ /* 0x000fe400078ec0ff */
[----:B------:R-:W-:Y:S02]  /*ae00*/  @!P4 PRMT R211, R152, 0x5410, RZ ;  /* 0x0000541098d3c816 */ /* 0x000fe400000000ff */
[----:B------:R-:W-:Y:S02]  /*ae10*/  ISETP.GE.U32.AND P4, PT, R251, R4, PT ;  /* 0x00000004fb00720c */ /* 0x000fe40003f86070 */
[----:B------:R-:W-:Y:S02]  /*ae20*/  LOP3.LUT R4, R7, 0xffff, RZ, 0xc0, !PT ;  /* 0x0000ffff07047812 */ /* 0x000fe400078ec0ff */
[----:B------:R-:W-:-:S02]  /*ae30*/  PRMT R210, R5, 0x7610, R210 ;  /* 0x0000761005d27816 */ /* 0x000fc400000000d2 */
[----:B------:R-:W-:Y:S02]  /*ae40*/  SHF.R.U32.HI R4, RZ, 0x8, R4 ;  /* 0x00000008ff047819 */ /* 0x000fe40000011604 */
[----:B------:R-:W-:Y:S01]  /*ae50*/  PRMT R209, R5, 0x7632, R209 ;  /* 0x0000763205d17816 */ /* 0x000fe200000000d1 */
[----:B------:R-:W-:Y:S01]  /*ae60*/  @!P2 HFMA2.BF16_V2 R159, -RZ.H0_H0, RZ.H0_H0, -R210.H0_H0 ;  /* 0x200000ffff9fa231 */ /* 0x000fe200003409d2 */
[----:B------:R-:W-:Y:S02]  /*ae70*/  LOP3.LUT R4, R4, 0xffff, RZ, 0xc0, !PT ;  /* 0x0000ffff04047812 */ /* 0x000fe400078ec0ff */
[----:B------:R-:W-:Y:S02]  /*ae80*/  PRMT R23, R210, 0x5410, R209 ;  /* 0x00005410d2177816 */ /* 0x000fe400000000d1 */
[----:B------:R-:W-:Y:S01]  /*ae90*/  @!P2 PRMT R210, R159, 0x5410, RZ ;  /* 0x000054109fd2a816 */ /* 0x000fe200000000ff */
[--C-:B------:R-:W-:Y:S01]  /*aea0*/  FFMA.FTZ R5, R153, c[0x0][0x23c], -R2.reuse ;  /* 0x00008f0099057a23 */ /* 0x100fe20000010802 */
[----:B------:R-:W-:Y:S01]  /*aeb0*/  ISETP.GE.U32.AND P2, PT, R251, R4, PT ;  /* 0x00000004fb00720c */ /* 0x000fe20003f46070 */
[----:B------:R-:W-:-:S02]  /*aec0*/  FFMA.FTZ R4, R140, c[0x0][0x23c], -R2 ;  /* 0x00008f008c047a23 */ /* 0x000fc40000010802 */
[----:B------:R-:W-:Y:S01]  /*aed0*/  IMAD.MOV.U32 R26, RZ, RZ, R164 ;  /* 0x000000ffff1a7224 */ /* 0x000fe200078e00a4 */
[----:B------:R-:W-:Y:S01]  /*aee0*/  MUFU.EX2 R25, R5 ;  /* 0x0000000500197308 */ /* 0x000fe20000000800 */
[----:B------:R-:W-:-:S07]  /*aef0*/  @!P4 HFMA2.BF16_V2 R140, -RZ.H0_H0, RZ.H0_H0, -R209.H0_H0 ;  /* 0x200000ffff8cc231 */ /* 0x000fce00003409d1 */
[----:B------:R1:W2:Y:S01]  /*af00*/  MUFU.EX2 R164, R4 ;  /* 0x0000000400a47308 */ /* 0x0002a20000000800 */
[----:B------:R-:W-:Y:S02]  /*af10*/  LOP3.LUT R6, R7, 0xff, RZ, 0xc0, !PT ;  /* 0x000000ff07067812 */ /* 0x000fe400078ec0ff */
[----:B------:R-:W-:Y:S02]  /*af20*/  @!P4 PRMT R209, R140, 0x5410, RZ ;  /* 0x000054108cd1c816 */ /* 0x000fe400000000ff */
[C---:B------:R-:W-:Y:S02]  /*af30*/  ISETP.GE.U32.AND P4, PT, R251.reuse, R6, PT ;  /* 0x00000006fb00720c */ /* 0x040fe40003f86070 */
[----:B------:R-:W-:Y:S01]  /*af40*/  ISETP.GE.U32.AND P3, PT, R251, R9, PT ;  /* 0x00000009fb00720c */ /* 0x000fe20003f66070 */
[----:B-1----:R-:W-:-:S04]  /*af50*/  IMAD.WIDE.U32 R4, R28, -0x2daee0ad, RZ ;  /* 0xd2511f531c047825 */ /* 0x002fc800078e00ff */
[----:B------:R-:W-:Y:S01]  /*af60*/  IMAD.MOV.U32 R28, RZ, RZ, R8 ;  /* 0x000000ffff1c7224 */ /* 0x000fe200078e0008 */
[----:B------:R-:W-:Y:S02]  /*af70*/  LOP3.LUT R6, R5, R22, R238, 0x96, !PT ;  /* 0x0000001605067212 */ /* 0x000fe400078e96ee */
[C---:B------:R-:W-:Y:S02]  /*af80*/  LOP3.LUT R8, R4.reuse, 0xff, RZ, 0xc0, !PT ;  /* 0x000000ff04087812 */ /* 0x040fe400078ec0ff */
[----:B------:R-:W-:Y:S02]  /*af90*/  LOP3.LUT R250, R4, 0xffff, RZ, 0xc0, !PT ;  /* 0x0000ffff04fa7812 */ /* 0x000fe400078ec0ff */
[--C-:B------:R-:W-:Y:S02]  /*afa0*/  SHF.R.U32.HI R22, RZ, 0x10, R4.reuse ;  /* 0x00000010ff167819 */ /* 0x100fe40000011604 */
[----:B------:R-:W-:Y:S02]  /*afb0*/  SHF.R.U32.HI R9, RZ, 0x18, R4 ;  /* 0x00000018ff097819 */ /* 0x000fe40000011604 */
[----:B--2---:R-:W-:Y:S01]  /*afc0*/  F2FP.BF16.PACK_AB R4, R164, R25 ;  /* 0x00000019a404723e */ /* 0x004fe200000010ff */
[----:B------:R-:W-:-:S03]  /*afd0*/  FFMA.FTZ R5, R155, c[0x0][0x23c], -R0 ;  /* 0x00008f009b057a23 */ /* 0x000fc60000010800 */
[C---:B------:R-:W-:Y:S02]  /*afe0*/  PRMT R208, R4.reuse, 0x7610, R208 ;  /* 0x0000761004d07816 */ /* 0x040fe400000000d0 */
[----:B------:R-:W-:Y:S01]  /*aff0*/  PRMT R207, R4, 0x7632, R207 ;  /* 0x0000763204cf7816 */ /* 0x000fe200000000cf */
[----:B------:R-:W-:Y:S01]  /*b000*/  FFMA.FTZ R4, R154, c[0x0][0x23c], -R0 ;  /* 0x00008f009a047a23 */ /* 0x000fe20000010800 */
[----:B------:R-:W-:Y:S01]  /*b010*/  MUFU.EX2 R152, R5 ;  /* 0x0000000500987308 */ /* 0x000fe20000000800 */
[----:B------:R-:W-:Y:S01]  /*b020*/  @!P4 HFMA2.BF16_V2 R153, -RZ.H0_H0, RZ.H0_H0, -R208.H0_H0 ;  /* 0x200000ffff99c231 */ /* 0x000fe200003409d0 */
[----:B------:R-:W-:-:S06]  /*b030*/  PRMT R237, R208, 0x5410, R207 ;  /* 0x00005410d0ed7816 */ /* 0x000fcc00000000cf */
[----:B------:R1:W2:Y:S01]  /*b040*/  MUFU.EX2 R159, R4 ;  /* 0x00000004009f7308 */ /* 0x0002a20000000800 */
[----:B------:R-:W-:Y:S01]  /*b050*/  @!P4 PRMT R208, R153, 0x5410, RZ ;  /* 0x0000541099d0c816 */ /* 0x000fe200000000ff */
[----:B------:R-:W-:Y:S01]  /*b060*/  @!P2 HFMA2.BF16_V2 R154, -RZ.H0_H0, RZ.H0_H0, -R207.H0_H0 ;  /* 0x200000ffff9aa231 */ /* 0x000fe200003409cf */
[----:B-1----:R-:W-:-:S04]  /*b070*/  SHF.R.U32.HI R4, RZ, 0x18, R7 ;  /* 0x00000018ff047819 */ /* 0x002fc80000011607 */
[----:B------:R-:W-:Y:S02]  /*b080*/  ISETP.GE.U32.AND P4, PT, R251, R4, PT ;  /* 0x00000004fb00720c */ /* 0x000fe40003f86070 */
[----:B------:R-:W-:-:S04]  /*b090*/  SHF.R.U32.HI R4, RZ, 0x10, R7 ;  /* 0x00000010ff047819 */ /* 0x000fc80000011607 */
[----:B------:R-:W-:Y:S01]  /*b0a0*/  LOP3.LUT R4, R4, 0xff, RZ, 0xc0, !PT ;  /* 0x000000ff04047812 */ /* 0x000fe200078ec0ff */
[----:B------:R-:W-:Y:S01]  /*b0b0*/  FFMA.FTZ R5, R137, c[0x0][0x23c], -R2 ;  /* 0x00008f0089057a23 */ /* 0x000fe20000010802 */
[----:B------:R-:W-:Y:S02]  /*b0c0*/  @!P2 PRMT R207, R154, 0x5410, RZ ;  /* 0x000054109acfa816 */ /* 0x000fe400000000ff */
[----:B------:R-:W-:Y:S02]  /*b0d0*/  ISETP.GE.U32.AND P2, PT, R251, R4, PT ;  /* 0x00000004fb00720c */ /* 0x000fe40003f46070 */
[----:B--2---:R-:W-:Y:S01]  /*b0e0*/  F2FP.BF16.PACK_AB R4, R159, R152 ;  /* 0x000000989f04723e */ /* 0x004fe200000010ff */
[----:B------:R-:W-:Y:S02]  /*b0f0*/  IMAD.MOV.U32 R140, RZ, RZ, R170 ;  /* 0x000000ffff8c7224 */ /* 0x000fe400078e00aa */
[----:B------:R1:W-:Y:S01]  /*b100*/  MUFU.EX2 R170, R5 ;  /* 0x0000000500aa7308 */ /* 0x0003e20000000800 */
[----:B------:R-:W-:-:S02]  /*b110*/  PRMT R205, R4, 0x7632, R205 ;  /* 0x0000763204cd7816 */ /* 0x000fc400000000cd */
[----:B------:R-:W-:Y:S02]  /*b120*/  PRMT R204, R4, 0x7610, R204 ;  /* 0x0000761004cc7816 */ /* 0x000fe400000000cc */
[----:B------:R-:W-:Y:S01]  /*b130*/  SHF.R.U32.HI R4, RZ, 0x8, R29 ;  /* 0x00000008ff047819 */ /* 0x000fe2000001161d */
[----:B------:R-:W-:Y:S01]  /*b140*/  @!P4 HFMA2.BF16_V2 R137, -RZ.H0_H0, RZ.H0_H0, -R205.H0_H0 ;  /* 0x200000ffff89c231 */ /* 0x000fe200003409cd */
[----:B------:R-:W-:Y:S02]  /*b150*/  MOV R157, R235 ;  /* 0x000000eb009d7202 */ /* 0x000fe40000000f00 */
[----:B------:R-:W-:Y:S01]  /*b160*/  LOP3.LUT R4, R4, 0xffff, RZ, 0xc0, !PT ;  /* 0x0000ffff04047812 */ /* 0x000fe200078ec0ff */
[----:B-1----:R-:W-:-:S04]  /*b170*/  FFMA.FTZ R5, R136, c[0x0][0x23c], -R2 ;  /* 0x00008f0088057a23 */ /* 0x002fc80000010802 */
[----:B------:R-:W1:Y:S01]  /*b180*/  MUFU.EX2 R192, R5 ;  /* 0x0000000500c07308 */ /* 0x000e620000000800 */
[----:B------:R-:W-:Y:S02]  /*b190*/  PRMT R235, R204, 0x5410, R205 ;  /* 0x00005410cceb7816 */ /* 0x000fe400000000cd */
[----:B------:R-:W-:Y:S02]  /*b1a0*/  @!P4 PRMT R205, R137, 0x5410, RZ ;  /* 0x0000541089cdc816 */ /* 0x000fe400000000ff */
[----:B------:R-:W-:Y:S01]  /*b1b0*/  ISETP.GE.U32.AND P4, PT, R251, R4, PT ;  /* 0x00000004fb00720c */ /* 0x000fe20003f86070 */
[----:B------:R-:W-:Y:S02]  /*b1c0*/  FFMA.FTZ R4, R142, c[0x0][0x23c], -R0 ;  /* 0x00008f008e047a23 */ /* 0x000fe40000010800 */
[----:B------:R-:W-:Y:S02]  /*b1d0*/  IMAD.MOV.U32 R155, RZ, RZ, R166 ;  /* 0x000000ffff9b7224 */ /* 0x000fe400078e00a6 */
[----:B------:R2:W-:Y:S01]  /*b1e0*/  MUFU.EX2 R166, R4 ;  /* 0x0000000400a67308 */ /* 0x0005e20000000800 */
[----:B------:R-:W-:-:S02]  /*b1f0*/  FFMA.FTZ R7, R34, c[0x0][0x23c], -R2 ;  /* 0x00008f0022077a23 */ /* 0x000fc40000010802 */
[--C-:B------:R-:W-:Y:S01]  /*b200*/  FFMA.FTZ R241, R32, c[0x0][0x23c], -R2.reuse ;  /* 0x00008f0020f17a23 */ /* 0x100fe20000010802 */
[----:B-1----:R-:W-:Y:S01]  /*b210*/  F2FP.BF16.PACK_AB R5, R192, R170 ;  /* 0x000000aac005723e */ /* 0x002fe200000010ff */
[----:B------:R-:W-:Y:S02]  /*b220*/  FFMA.FTZ R242, R30, c[0x0][0x23c], -R2 ;  /* 0x00008f001ef27a23 */ /* 0x000fe40000010802 */
[----:B--2---:R-:W-:Y:S01]  /*b230*/  FFMA.FTZ R4, R139, c[0x0][0x23c], -R0 ;  /* 0x00008f008b047a23 */ /* 0x004fe20000010800 */
[----:B------:R-:W-:-:S03]  /*b240*/  PRMT R203, R5, 0x7610, R203 ;  /* 0x0000761005cb7816 */ /* 0x000fc600000000cb */
[----:B------:R1:W2:Y:S01]  /*b250*/  MUFU.EX2 R252, R4 ;  /* 0x0000000400fc7308 */ /* 0x0002a20000000800 */
[----:B------:R-:W-:Y:S01]  /*b260*/  PRMT R202, R5, 0x7632, R202 ;  /* 0x0000763205ca7816 */ /* 0x000fe200000000ca */
[----:B------:R-:W-:Y:S01]  /*b270*/  @!P3 HFMA2.BF16_V2 R139, -RZ.H0_H0, RZ.H0_H0, -R203.H0_H0 ;  /* 0x200000ffff8bb231 */ /* 0x000fe200003409cb */
[----:B------:R-:W-:-:S05]  /*b280*/  IMAD.MOV.U32 R27, RZ, RZ, R233 ;  /* 0x000000ffff1b7224 */ /* 0x000fca00078e00e9 */
[----:B------:R-:W-:Y:S01]  /*b290*/  MUFU.EX2 R169, R7 ;  /* 0x0000000700a97308 */ /* 0x000fe20000000800 */
[----:B-1----:R-:W-:Y:S01]  /*b2a0*/  FFMA.FTZ R4, R35, c[0x0][0x23c], -R2 ;  /* 0x00008f0023047a23 */ /* 0x002fe20000010802 */
[----:B------:R-:W-:-:S06]  /*b2b0*/  LOP3.LUT R2, R6, 0xffff, RZ, 0xc0, !PT ;  /* 0x0000ffff06027812 */ /* 0x000fcc00078ec0ff */
[----:B------:R1:W3:Y:S01]  /*b2c0*/  MUFU.EX2 R147, R4 ;  /* 0x0000000400937308 */ /* 0x0002e20000000800 */
[----:B------:R-:W-:Y:S01]  /*b2d0*/  SHF.R.U32.HI R2, RZ, 0x8, R2 ;  /* 0x00000008ff027819 */ /* 0x000fe20000011602 */
[----:B------:R-:W-:Y:S01]  /*b2e0*/  @!P4 HFMA2.BF16_V2 R30, -RZ.H0_H0, RZ.H0_H0, -R202.H0_H0 ;  /* 0x200000ffff1ec231 */ /* 0x000fe200003409ca */
[----:B------:R-:W-:Y:S02]  /*b2f0*/  PRMT R233, R203, 0x5410, R202 ;  /* 0x00005410cbe97816 */ /* 0x000fe400000000ca */
[----:B------:R-:W-:Y:S02]  /*b300*/  FSEL R21, R197, RZ, P0 ;  /* 0x000000ffc5157208 */ /* 0x000fe40000000000 */
[----:B------:R-:W-:Y:S01]  /*b310*/  @!P3 PRMT R203, R139, 0x5410, RZ ;  /* 0x000054108bcbb816 */ /* 0x000fe200000000ff */
[----:B------:R-:W-:Y:S01]  /*b320*/  @!P2 HFMA2.BF16_V2 R136, -RZ.H0_H0, RZ.H0_H0, -R204.H0_H0 ;  /* 0x200000ffff88a231 */ /* 0x000fe200003409cc */
[----:B-1----:R-:W-:-:S04]  /*b330*/  LOP3.LUT R4, R2, 0xffff, RZ, 0xc0, !PT ;  /* 0x0000ffff02047812 */ /* 0x002fc800078ec0ff */
[C---:B------:R-:W-:Y:S02]  /*b340*/  ISETP.GE.U32.AND P3, PT, R251.reuse, R4, PT ;  /* 0x00000004fb00720c */ /* 0x040fe40003f66070 */
[----:B------:R-:W-:Y:S01]  /*b350*/  LOP3.LUT R4, R6, 0xff, RZ, 0xc0, !PT ;  /* 0x000000ff06047812 */ /* 0x000fe200078ec0ff */
[----:B------:R-:W-:Y:S01]  /*b360*/  FADD.FTZ R5, R116, -R21 ;  /* 0x8000001574057221 */ /* 0x000fe20000010000 */
[----:B------:R-:W-:Y:S02]  /*b370*/  @!P4 PRMT R202, R30, 0x5410, RZ ;  /* 0x000054101ecac816 */ /* 0x000fe400000000ff */
[C---:B------:R-:W-:Y:S02]  /*b380*/  ISETP.GE.U32.AND P0, PT, R251.reuse, R17, PT ;  /* 0x00000011fb00720c */ /* 0x040fe40003f06070 */
[----:B------:R-:W-:Y:S02]  /*b390*/  ISETP.GE.U32.AND P4, PT, R251, R4, PT ;  /* 0x00000004fb00720c */ /* 0x000fe40003f86070 */
[----:B------:R-:W-:Y:S01]  /*b3a0*/  @!P2 PRMT R204, R136, 0x5410, RZ ;  /* 0x0000541088cca816 */ /* 0x000fe200000000ff */
[--C-:B------:R-:W-:Y:S01]  /*b3b0*/  FFMA.FTZ R16, R31, c[0x0][0x23c], -R0.reuse ;  /* 0x00008f001f107a23 */ /* 0x100fe20000010800 */
[----:B------:R-:W-:Y:S01]  /*b3c0*/  ISETP.GE.U32.AND P2, PT, R251, R8, PT ;  /* 0x00000008fb00720c */ /* 0x000fe20003f46070 */
[----:B------:R-:W-:Y:S01]  /*b3d0*/  FMUL.FTZ R8, R5, c[0x0][0x23c] ;  /* 0x00008f0005087a20 */ /* 0x000fe20000410000 */
[----:B--2---:R-:W-:Y:S01]  /*b3e0*/  F2FP.BF16.PACK_AB R5, R252, R166 ;  /* 0x000000a6fc05723e */ /* 0x004fe200000010ff */
[----:B------:R-:W-:-:S02]  /*b3f0*/  FFMA.FTZ R21, R193, c[0x0][0x23c], -R0 ;  /* 0x00008f00c1157a23 */ /* 0x000fc40000010800 */
[--C-:B------:R-:W-:Y:S02]  /*b400*/  FFMA.FTZ R17, R143, c[0x0][0x23c], -R0.reuse ;  /* 0x00008f008f117a23 */ /* 0x100fe40000010800 */
[--C-:B------:R-:W-:Y:S02]  /*b410*/  FFMA.FTZ R18, R141, c[0x0][0x23c], -R0.reuse ;  /* 0x00008f008d127a23 */ /* 0x100fe40000010800 */
[--C-:B------:R-:W-:Y:S02]  /*b420*/  FFMA.FTZ R20, R138, c[0x0][0x23c], -R0.reuse ;  /* 0x00008f008a147a23 */ /* 0x100fe40000010800 */
[----:B------:R-:W-:Y:S01]  /*b430*/  FFMA.FTZ R19, R33, c[0x0][0x23c], -R0 ;  /* 0x00008f0021137a23 */ /* 0x000fe20000010800 */
[----:B---3--:R-:W-:Y:S01]  /*b440*/  F2FP.BF16.PACK_AB R0, R169, R147 ;  /* 0x00000093a900723e */ /* 0x008fe200000010ff */
[----:B------:R1:W2:Y:S01]  /*b450*/  MUFU.EX2 R2, R8 ;  /* 0x0000000800027308 */ /* 0x0002a20000000800 */
[----:B------:R-:W-:Y:S01]  /*b460*/  PRMT R201, R5, 0x7632, R201 ;  /* 0x0000763205c97816 */ /* 0x000fe200000000c9 */
[----:B------:R-:W-:Y:S01]  /*b470*/  IMAD.MOV.U32 R154, RZ, RZ, R117 ;  /* 0x000000ffff9a7224 */ /* 0x000fe200078e0075 */
[C---:B------:R-:W-:Y:S01]  /*b480*/  PRMT R199, R0.reuse, 0x7610, R199 ;  /* 0x0000761000c77816 */ /* 0x040fe200000000c7 */
[----:B------:R-:W-:Y:S01]  /*b490*/  IMAD.WIDE.U32 R116, R149, -0x2daee0ad, RZ ;  /* 0xd2511f5395747825 */ /* 0x000fe200078e00ff */
[----:B------:R-:W-:Y:S01]  /*b4a0*/  PRMT R200, R5, 0x7610, R200 ;  /* 0x0000761005c87816 */ /* 0x000fe200000000c8 */
[----:B------:R-:W-:Y:S01]  /*b4b0*/  @!P0 HFMA2.BF16_V2 R32, -RZ.H0_H0, RZ.H0_H0, -R201.H0_H0 ;  /* 0x200000ffff208231 */ /* 0x000fe200003409c9 */
[----:B------:R-:W-:Y:S01]  /*b4c0*/  PRMT R198, R0, 0x7632, R198 ;  /* 0x0000763200c67816 */ /* 0x000fe200000000c6 */
[----:B------:R-:W-:Y:S01]  /*b4d0*/  @!P4 HFMA2.BF16_V2 R34, -RZ.H0_H0, RZ.H0_H0, -R199.H0_H0 ;  /* 0x200000ffff22c231 */ /* 0x000fe200003409c7 */
[----:B------:R-:W-:Y:S01]  /*b4e0*/  SHF.R.U32.HI R4, RZ, 0x18, R11 ;  /* 0x00000018ff047819 */ /* 0x000fe2000001160b */
[----:B------:R-:W-:-:S02]  /*b4f0*/  IMAD.MOV.U32 R156, RZ, RZ, R234 ;  /* 0x000000ffff9c7224 */ /* 0x000fc400078e00ea */
[----:B-1----:R-:W-:Y:S01]  /*b500*/  IMAD R8, R162, -0x2daee0ad, RZ ;  /* 0xd2511f53a2087824 */ /* 0x002fe200078e02ff */
[----:B------:R-:W-:Y:S01]  /*b510*/  MOV R162, R155 ;  /* 0x0000009b00a27202 */ /* 0x000fe20000000f00 */
[----:B------:R-:W-:Y:S01]  /*b520*/  IMAD.MOV.U32 R155, RZ, RZ, R247 ;  /* 0x000000ffff9b7224 */ /* 0x000fe200078e00f7 */
[----:B------:R-:W-:Y:S02]  /*b530*/  PRMT R234, R200, 0x5410, R201 ;  /* 0x00005410c8ea7816 */ /* 0x000fe400000000c9 */
[----:B------:R-:W-:Y:S02]  /*b540*/  LOP3.LUT R8, R117, R8, R167, 0x96, !PT ;  /* 0x0000000875087212 */ /* 0x000fe400078e96a7 */
[----:B------:R-:W-:Y:S02]  /*b550*/  PRMT R247, R199, 0x5410, R198 ;  /* 0x00005410c7f77816 */ /* 0x000fe400000000c6 */
[----:B------:R-:W-:Y:S02]  /*b560*/  @!P0 PRMT R201, R32, 0x5410, RZ ;  /* 0x0000541020c98816 */ /* 0x000fe400000000ff */
[----:B------:R-:W-:-:S02]  /*b570*/  @!P4 PRMT R199, R34, 0x5410, RZ ;  /* 0x0000541022c7c816 */ /* 0x000fc400000000ff */
[C---:B------:R-:W-:Y:S01]  /*b580*/  ISETP.GE.U32.AND P0, PT, R251.reuse, R9, PT ;  /* 0x00000009fb00720c */ /* 0x040fe20003f06070 */
[----:B------:R-:W-:Y:S01]  /*b590*/  IMAD.WIDE.U32 R8, R8, -0x326172a9, RZ ;  /* 0xcd9e8d5708087825 */ /* 0x000fe200078e00ff */
[----:B------:R-:W-:Y:S02]  /*b5a0*/  ISETP.GE.U32.AND P4, PT, R251, R4, PT ;  /* 0x00000004fb00720c */ /* 0x000fe40003f86070 */
[----:B------:R-:W-:Y:S01]  /*b5b0*/  SHF.R.U32.HI R4, RZ, 0x10, R11 ;  /* 0x00000010ff047819 */ /* 0x000fe2000001160b */
[----:B------:R-:W-:Y:S01]  /*b5c0*/  @!P5 HFMA2.BF16_V2 R31, -RZ.H0_H0, RZ.H0_H0, -R200.H0_H0 ;  /* 0x200000ffff1fd231 */ /* 0x000fe200003409c8 */
[----:B------:R-:W-:Y:S02]  /*b5d0*/  LOP3.LUT R0, R9, R10, R227, 0x96, !PT ;  /* 0x0000000a09007212 */ /* 0x000fe400078e96e3 */
[----:B------:R-:W-:Y:S01]  /*b5e0*/  LOP3.LUT R4, R4, 0xff, RZ, 0xc0, !PT ;  /* 0x000000ff04047812 */ /* 0x000fe200078ec0ff */
[----:B------:R-:W-:Y:S01]  /*b5f0*/  @!P3 HFMA2.BF16_V2 R33, -RZ.H0_H0, RZ.H0_H0, -R198.H0_H0 ;  /* 0x200000ffff21b231 */ /* 0x000fe200003409c6 */
[----:B------:R-:W-:-:S02]  /*b600*/  @!P5 PRMT R200, R31, 0x5410, RZ ;  /* 0x000054101fc8d816 */ /* 0x000fc400000000ff */
[----:B------:R-:W-:Y:S02]  /*b610*/  SHF.R.U32.HI R5, RZ, 0x18, R6 ;  /* 0x00000018ff057819 */ /* 0x000fe40000011606 */
[----:B------:R-:W-:Y:S02]  /*b620*/  ISETP.GE.U32.AND P5, PT, R251, R4, PT ;  /* 0x00000004fb00720c */ /* 0x000fe40003fa6070 */
[----:B------:R-:W-:Y:S02]  /*b630*/  LOP3.LUT R4, R0, 0xffff, RZ, 0xc0, !PT ;  /* 0x0000ffff00047812 */ /* 0x000fe400078ec0ff */
[----:B------:R-:W-:Y:S02]  /*b640*/  @!P3 PRMT R198, R33, 0x5410, RZ ;  /* 0x0000541021c6b816 */ /* 0x000fe400000000ff */
[----:B------:R-:W-:Y:S02]  /*b650*/  ISETP.GE.U32.AND P3, PT, R251, R5, PT ;  /* 0x00000005fb00720c */ /* 0x000fe40003f66070 */
[----:B------:R-:W-:-:S02]  /*b660*/  SHF.R.U32.HI R5, RZ, 0x8, R4 ;  /* 0x00000008ff057819 */ /* 0x000fc40000011604 */
[----:B------:R-:W-:Y:S01]  /*b670*/  LOP3.LUT R4, R0, 0xff, RZ, 0xc0, !PT ;  /* 0x000000ff00047812 */ /* 0x000fe200078ec0ff */
[----:B------:R-:W-:Y:S03]  /*b680*/  MUFU.EX2 R153, R17 ;  /* 0x0000001100997308 */ /* 0x000fe60000000800 */
[----:B------:R-:W-:Y:S02]  /*b690*/  PRMT R10, R4, 0x5410, R5 ;  /* 0x00005410040a7816 */ /* 0x000fe40000000005 */
[----:B------:R-:W-:-:S03]  /*b6a0*/  SHF.R.U32.HI R5, RZ, 0x10, R0 ;  /* 0x00000010ff057819 */ /* 0x000fc60000011600 */
[----:B------:R-:W1:Y:S01]  /*b6b0*/  MUFU.EX2 R136, R18 ;  /* 0x0000001200887308 */ /* 0x000e620000000800 */
[----:B------:R-:W-:Y:S02]  /*b6c0*/  SHF.R.U32.HI R4, RZ, 0x18, R0 ;  /* 0x00000018ff047819 */ /* 0x000fe40000011600 */
[----:B------:R-:W-:Y:S02]  /*b6d0*/  FSEL R7, R174, RZ, P1 ;  /* 0x000000ffae077208 */ /* 0x000fe40000800000 */
[----:B------:R-:W-:Y:S02]  /*b6e0*/  SHF.R.U32.HI R6, RZ, 0x10, R6 ;  /* 0x00000010ff067819 */ /* 0x000fe40000011606 */
[----:B------:R-:W-:Y:S02]  /*b6f0*/  LOP3.LUT R0, R5, 0xff, RZ, 0xc0, !PT ;  /* 0x000000ff05007812 */ /* 0x000fe400078ec0ff */
[----:B------:R-:W-:Y:S02]  /*b700*/  LOP3.LUT R5, R6, 0xff, RZ, 0xc0, !PT ;  /* 0x000000ff06057812 */ /* 0x000fe400078ec0ff */
[----:B------:R-:W-:Y:S01]  /*b710*/  PRMT R4, R0, 0x5410, R4 ;  /* 0x0000541000047816 */ /* 0x000fe20000000004 */
[----:B------:R-:W-:Y:S01]  /*b720*/  FADD.FTZ R0, R3, -R7 ;  /* 0x8000000703007221 */ /* 0x000fe20000010000 */
[----:B------:R-:W-:Y:S01]  /*b730*/  ISETP.GE.U32.AND P1, PT, R251, R5, PT ;  /* 0x00000005fb00720c */ /* 0x000fe20003f26070 */
[----:B--2---:R-:W-:-:S02]  /*b740*/  FFMA.FTZ R240, R240, R2, R24 ;  /* 0x00000002f0f07223 */ /* 0x004fc40000010018 */
[----:B------:R-:W-:Y:S02]  /*b750*/  IMAD.MOV.U32 R138, RZ, RZ, R28 ;  /* 0x000000ffff8a7224 */ /* 0x000fe400078e001c */
[----:B------:R-:W-:Y:S02]  /*b760*/  IMAD.MOV.U32 R139, RZ, RZ, R140 ;  /* 0x000000ffff8b7224 */ /* 0x000fe400078e008c */
[----:B------:R-:W-:Y:S02]  /*b770*/  IMAD.MOV.U32 R6, RZ, RZ, R25 ;  /* 0x000000ffff067224 */ /* 0x000fe400078e0019 */
[----:B------:R-:W-:Y:S02]  /*b780*/  FMUL.FTZ R0, R0, c[0x0][0x23c] ;  /* 0x00008f0000007a20 */ /* 0x000fe40000410000 */
[-C--:B------:R-:W-:Y:S02]  /*b790*/  FMUL.FTZ R24, R52, R2.reuse ;  /* 0x0000000234187220 */ /* 0x080fe40000410000 */
[----:B------:R-:W-:-:S02]  /*b7a0*/  FMUL.FTZ R25, R53, R2 ;  /* 0x0000000235197220 */ /* 0x000fc40000410000 */
[-C--:B------:R-:W-:Y:S02]  /*b7b0*/  FMUL.FTZ R32, R64, R2.reuse ;  /* 0x0000000240207220 */ /* 0x080fe40000410000 */
[-C--:B------:R-:W-:Y:S02]  /*b7c0*/  FMUL.FTZ R33, R65, R2.reuse ;  /* 0x0000000241217220 */ /* 0x080fe40000410000 */
[-C--:B------:R-:W-:Y:S02]  /*b7d0*/  FMUL.FTZ R28, R80, R2.reuse ;  /* 0x00000002501c7220 */ /* 0x080fe40000410000 */
[-C--:B------:R-:W-:Y:S02]  /*b7e0*/  FMUL.FTZ R29, R81, R2.reuse ;  /* 0x00000002511d7220 */ /* 0x080fe40000410000 */
        /* <DEDUP_REMOVED lines=41> */
[----:B------:R-:W-:Y:S01]  /*ba80*/  FMUL.FTZ R109, R113, R2 ;  /* 0x00000002716d7220 */ /* 0x000fe20000410000 */
[----:B-1----:R-:W-:Y:S01]  /*ba90*/  F2FP.BF16.PACK_AB R2, R136, R153 ;  /* 0x000000998802723e */ /* 0x002fe200000010ff */
[----:B------:R-:W-:Y:S01]  /*baa0*/  IMAD.MOV.U32 R5, RZ, RZ, R252 ;  /* 0x000000ffff057224 */ /* 0x000fe200078e00fc */
[----:B------:R-:W-:Y:S02]  /*bab0*/  MUFU.EX2 R16, R16 ;  /* 0x0000001000107308 */ /* 0x000fe40000000800 */
[----:B------:R-:W-:Y:S01]  /*bac0*/  PRMT R196, R2, 0x7610, R196 ;  /* 0x0000761002c47816 */ /* 0x000fe200000000c4 */
[----:B------:R-:W-:-:S05]  /*bad0*/  IMAD.MOV.U32 R137, RZ, RZ, R152 ;  /* 0x000000ffff897224 */ /* 0x000fca00078e0098 */
[----:B------:R-:W1:Y:S01]  /*bae0*/  MUFU.EX2 R0, R0 ;  /* 0x0000000000007308 */ /* 0x000e620000000800 */
[----:B------:R-:W-:Y:S01]  /*baf0*/  @!P1 HFMA2.BF16_V2 R35, -RZ.H0_H0, RZ.H0_H0, -R196.H0_H0 ;  /* 0x200000ffff239231 */ /* 0x000fe200003409c4 */
[----:B------:R-:W-:-:S06]  /*bb00*/  PRMT R175, R2, 0x7632, R175 ;  /* 0x0000763202af7816 */ /* 0x000fcc00000000af */
[----:B------:R-:W2:Y:S01]  /*bb10*/  MUFU.EX2 R252, R21 ;  /* 0x0000001500fc7308 */ /* 0x000ea20000000800 */
[----:B------:R-:W-:Y:S01]  /*bb20*/  LOP3.LUT R2, R22, 0xff, RZ, 0xc0, !PT ;  /* 0x000000ff16027812 */ /* 0x000fe200078ec0ff */
[----:B------:R-:W-:Y:S01]  /*bb30*/  IMAD.MOV.U32 R7, RZ, RZ, R239 ;  /* 0x000000ffff077224 */ /* 0x000fe200078e00ef */
[----:B------:R-:W-:-:S05]  /*bb40*/  PRMT R239, R196, 0x5410, R175 ;  /* 0x00005410c4ef7816 */ /* 0x000fca00000000af */
[----:B------:R-:W-:Y:S01]  /*bb50*/  MUFU.EX2 R152, R20 ;  /* 0x0000001400987308 */ /* 0x000fe20000000800 */
[----:B------:R-:W-:-:S07]  /*bb60*/  @!P1 PRMT R196, R35, 0x5410, RZ ;  /* 0x0000541023c49816 */ /* 0x000fce00000000ff */
[----:B------:R-:W3:Y:S01]  /*bb70*/  MUFU.EX2 R193, R19 ;  /* 0x0000001300c17308 */ /* 0x000ee20000000800 */
[C---:B------:R-:W-:Y:S02]  /*bb80*/  ISETP.GE.U32.AND P1, PT, R251.reuse, R2, PT ;  /* 0x00000002fb00720c */ /* 0x040fe40003f26070 */
[----:B------:R-:W-:Y:S01]  /*bb90*/  PRMT R251, R251, 0x7054, R251 ;  /* 0x00007054fbfb7816 */ /* 0x000fe200000000fb */
[----:B------:R-:W-:Y:S01]  /*bba0*/  IMAD.MOV.U32 R11, RZ, RZ, R27 ;  /* 0x000000ffff0b7224 */ /* 0x000fe200078e001b */
[----:B------:R-:W-:Y:S01]  /*bbb0*/  MOV R17, R26 ;  /* 0x0000001a00117202 */ /* 0x000fe20000000f00 */
[----:B-1----:R-:W-:Y:S01]  /*bbc0*/  FMUL.FTZ R26, R54, R0 ;  /* 0x00000000361a7220 */ /* 0x002fe20000410000 */
[----:B--2---:R-:W-:Y:S01]  /*bbd0*/  F2FP.BF16.PACK_AB R2, R252, R16 ;  /* 0x00000010fc02723e */ /* 0x004fe200000010ff */
        /* <DEDUP_REMOVED lines=47> */
[----:B------:R-:W-:Y:S01]  /*bed0*/  FFMA.FTZ R236, R236, R0, R16 ;  /* 0x00000000ecec7223 */ /* 0x000fe20000010010 */
[--C-:B------:R-:W-:Y:S01]  /*bee0*/  HSET2.LE.AND R0, R10, R251.reuse, PT ;  /* 0x000000fb0a007233 */ /* 0x100fe20003803000 */
[C---:B------:R-:W-:Y:S02]  /*bef0*/  PRMT R173, R2.reuse, 0x7610, R173 ;  /* 0x0000761002ad7816 */ /* 0x040fe400000000ad */
[----:B------:R-:W-:Y:S01]  /*bf00*/  PRMT R172, R2, 0x7632, R172 ;  /* 0x0000763202ac7816 */ /* 0x000fe200000000ac */
[----:B------:R-:W-:Y:S01]  /*bf10*/  HSET2.LE.AND R2, R4, R251, PT ;  /* 0x000000fb04027233 */ /* 0x000fe20003803000 */
[----:B---3--:R-:W-:-:S02]  /*bf20*/  F2FP.BF16.PACK_AB R206, R193, R152 ;  /* 0x00000098c1ce723e */ /* 0x008fc400000010ff */
[----:B------:R-:W-:Y:S02]  /*bf30*/  LOP3.LUT R4, R0, R23, RZ, 0xc0, !PT ;  /* 0x0000001700047212 */ /* 0x000fe400078ec0ff */
[----:B------:R-:W-:Y:S01]  /*bf40*/  PRMT R0, R173, 0x5410, R172 ;  /* 0x00005410ad007816 */ /* 0x000fe200000000ac */
[----:B------:R-:W-:Y:S01]  /*bf50*/  @!P1 HFMA2.BF16_V2 R3, -RZ.H0_H0, RZ.H0_H0, -R206.H0_H0 ;  /* 0x200000ffff039231 */ /* 0x000fe200003409ce */
[----:B------:R-:W-:Y:S02]  /*bf60*/  IMAD.MOV.U32 R76, RZ, RZ, R5 ;  /* 0x000000ffff4c7224 */ /* 0x000fe400078e0005 */
[----:B------:R-:W-:Y:S02]  /*bf70*/  LOP3.LUT R5, R2, R0, RZ, 0xc0, !PT ;  /* 0x0000000002057212 */ /* 0x000fe400078ec0ff */
[----:B------:R-:W-:Y:S02]  /*bf80*/  LOP3.LUT R0, R8, 0xffff, RZ, 0xc0, !PT ;  /* 0x0000ffff08007812 */ /* 0x000fe400078ec0ff */
[----:B------:R-:W-:-:S02]  /*bf90*/  SHF.R.U32.HI R2, RZ, 0x10, R8 ;  /* 0x00000010ff027819 */ /* 0x000fc40000011608 */
[----:B------:R-:W-:Y:S01]  /*bfa0*/  @P1 PRMT R224, R206, 0x7610, R224 ;  /* 0x00007610cee01816 */ /* 0x000fe200000000e0 */
[----:B------:R-:W-:Y:S01]  /*bfb0*/  IMAD.MOV.U32 R77, RZ, RZ, R7 ;  /* 0x000000ffff4d7224 */ /* 0x000fe200078e0007 */
[----:B------:R-:W-:Y:S02]  /*bfc0*/  @!P1 PRMT R224, R3, 0x5410, RZ ;  /* 0x0000541003e09816 */ /* 0x000fe400000000ff */
[----:B------:R-:W-:Y:S02]  /*bfd0*/  SHF.R.U32.HI R3, RZ, 0x8, R0 ;  /* 0x00000008ff037819 */ /* 0x000fe40000011600 */
[----:B------:R-:W-:Y:S02]  /*bfe0*/  SHF.R.U32.HI R7, RZ, 0x18, R8 ;  /* 0x00000018ff077819 */ /* 0x000fe40000011608 */
[----:B------:R-:W-:-:S04]  /*bff0*/  LOP3.LUT R0, R2, 0xff, RZ, 0xc0, !PT ;  /* 0x000000ff02007812 */ /* 0x000fc800078ec0ff */
[----:B------:R-:W-:-:S05]  /*c000*/  PRMT R2, R0, 0x5410, R7 ;  /* 0x0000541000027816 */ /* 0x000fca0000000007 */
[----:B------:R-:W-:Y:S01]  /*c010*/  HSET2.LE.AND R2, R2, R251, PT ;  /* 0x000000fb02027233 */ /* 0x000fe20003803000 */
[----:B------:R-:W-:Y:S01]  /*c020*/  IMAD.MOV.U32 R18, RZ, RZ, R6 ;  /* 0x000000ffff127224 */ /* 0x000fe200078e0006 */
[----:B------:R-:W-:-:S03]  /*c030*/  LOP3.LUT R6, R8, 0xff, RZ, 0xc0, !PT ;  /* 0x000000ff08067812 */ /* 0x000fc600078ec0ff */
[----:B------:R-:W-:Y:S01]  /*c040*/  LOP3.LUT R7, R2, R150, RZ, 0xc0, !PT ;  /* 0x0000009602077212 */ /* 0x000fe200078ec0ff */
[----:B------:R-:W-:Y:S02]  /*c050*/  IMAD.MOV.U32 R150, RZ, RZ, R11 ;  /* 0x000000ffff967224 */ /* 0x000fe400078e000b */
[----:B------:R-:W1:Y:S01]  /*c060*/  LDSM.16.MT88.4 R8, [R177+0xc000] ;  /* 0x00c00000b108783b */ /* 0x000e620000004200 */
[----:B------:R-:W-:-:S05]  /*c070*/  PRMT R3, R6, 0x5410, R3 ;  /* 0x0000541006037816 */ /* 0x000fca0000000003 */
[----:B------:R-:W-:-:S05]  /*c080*/  HSET2.LE.AND R0, R3, R251, PT ;  /* 0x000000fb03007233 */ /* 0x000fca0003803000 */
[----:B------:R-:W-:-:S07]  /*c090*/  LOP3.LUT R6, R0, R160, RZ, 0xc0, !PT ;  /* 0x000000a000067212 */ /* 0x000fce00078ec0ff */
[C---:B-1----:R-:W-:Y:S08]  /*c0a0*/  HMMA.16816.F32.BF16 R120, R4.reuse, R8, R120 ;  /* 0x000000080478723c */ /* 0x042ff00000041878 */
[----:B------:R-:W-:Y:S01]  /*c0b0*/  HMMA.16816.F32.BF16 R124, R4, R10, R124 ;  /* 0x0000000a047c723c */ /* 0x000fe2000004187c */
[----:B------:R-:W1:Y:S01]  /*c0c0*/  LDSM.16.MT88.4 R8, [R178+0xc000] ;  /* 0x00c00000b208783b */ /* 0x000e620000004200 */
[----:B------:R-:W-:-:S02]  /*c0d0*/  IMAD.MOV.U32 R20, RZ, RZ, R18 ;  /* 0x000000ffff147224 */ /* 0x000fc400078e0012 */
[----:B------:R-:W-:-:S04]  /*c0e0*/  IMAD.MOV.U32 R113, RZ, RZ, R17 ;  /* 0x000000ffff717224 */ /* 0x000fc800078e0011 */
[C---:B-1----:R-:W-:Y:S08]  /*c0f0*/  HMMA.16816.F32.BF16 R16, R4.reuse, R8, R36 ;  /* 0x000000080410723c */ /* 0x042ff00000041824 */
[----:B------:R-:W-:Y:S01]  /*c100*/  HMMA.16816.F32.BF16 R92, R4, R10, R40 ;  /* 0x0000000a045c723c */ /* 0x000fe20000041828 */
[----:B------:R-:W1:Y:S01]  /*c110*/  LDSM.16.MT88.4 R8, [R180+0xc000] ;  /* 0x00c00000b408783b */ /* 0x000e620000004200 */
[----:B------:R-:W-:Y:S01]  /*c120*/  MOV R160, R77 ;  /* 0x0000004d00a07202 */ /* 0x000fe20000000f00 */
[----:B------:R-:W-:-:S05]  /*c130*/  IMAD.MOV.U32 R112, RZ, RZ, R76 ;  /* 0x000000ffff707224 */ /* 0x000fca00078e004c */
[C---:B-1----:R-:W-:Y:S08]  /*c140*/  HMMA.16816.F32.BF16 R84, R4.reuse, R8, R44 ;  /* 0x000000080454723c */ /* 0x042ff0000004182c */
[C---:B------:R-:W-:Y:S01]  /*c150*/  HMMA.16816.F32.BF16 R76, R4.reuse, R10, R48 ;  /* 0x0000000a044c723c */ /* 0x040fe20000041830 */
[----:B------:R-:W1:Y:S07]  /*c160*/  LDSM.16.MT88.4 R8, [R179+0xc000] ;  /* 0x00c00000b308783b */ /* 0x000e6e0000004200 */
        /* <DEDUP_REMOVED lines=19> */
[----:B------:R-:W-:Y:S01]  /*c2a0*/  HMMA.16816.F32.BF16 R80, R4, R10, R104 ;  /* 0x0000000a0450723c */ /* 0x000fe20000041868 */
[----:B------:R-:W1:Y:S01]  /*c2b0*/  LDSM.16.MT88.4 R8, [R180+0x10000] ;  /* 0x01000000b408783b */ /* 0x000e620000004200 */
[----:B------:R-:W-:Y:S01]  /*c2c0*/  IMAD.MOV.U32 R98, RZ, RZ, R113 ;  /* 0x000000ffff627224 */ /* 0x000fe200078e0071 */
[----:B------:R-:W-:Y:S01]  /*c2d0*/  MOV R97, R112 ;  /* 0x0000007000617202 */ /* 0x000fe20000000f00 */
[----:B------:R-:W-:-:S04]  /*c2e0*/  IMAD.WIDE.U32 R2, R163, -0x2daee0ad, RZ ;  /* 0xd2511f53a3027825 */ /* 0x000fc800078e00ff */
[C---:B-1----:R-:W-:Y:S08]  /*c2f0*/  HMMA.16816.F32.BF16 R88, R4.reuse, R8, R128 ;  /* 0x000000080458723c */ /* 0x042ff00000041880 */
[----:B------:R-:W-:Y:S01]  /*c300*/  HMMA.16816.F32.BF16 R112, R4, R10, R132 ;  /* 0x0000000a0470723c */ /* 0x000fe20000041884 */
[----:B------:R-:W1:Y:S01]  /*c310*/  LDSM.16.MT88.4 R8, [R179+0x10000] ;  /* 0x01000000b308783b */ /* 0x000e620000004200 */
[----:B------:R-:W-:-:S02]  /*c320*/  LOP3.LUT R0, R3, R116, R238, 0x96, !PT ;  /* 0x0000007403007212 */ /* 0x000fc400078e96ee */
[----:B------:R-:W-:Y:S01]  /*c330*/  LOP3.LUT R3, R2, 0xffff, RZ, 0xc0, !PT ;  /* 0x0000ffff02037812 */ /* 0x000fe200078ec0ff */
[----:B------:R-:W-:Y:S02]  /*c340*/  IMAD.MOV.U32 R96, RZ, RZ, R193 ;  /* 0x000000ffff607224 */ /* 0x000fe400078e00c1 */
[----:B------:R-:W-:Y:S02]  /*c350*/  IMAD.MOV.U32 R103, RZ, RZ, R192 ;  /* 0x000000ffff677224 */ /* 0x000fe400078e00c0 */
[----:B------:R-:W-:Y:S02]  /*c360*/  IMAD.MOV.U32 R102, RZ, RZ, R195 ;  /* 0x000000ffff667224 */ /* 0x000fe400078e00c3 */
[----:B------:R-:W-:Y:S01]  /*c370*/  IMAD.MOV.U32 R101, RZ, RZ, R194 ;  /* 0x000000ffff657224 */ /* 0x000fe200078e00c2 */
[C---:B-1----:R-:W-:Y:S08]  /*c380*/  HMMA.16816.F32.BF16 R140, R4.reuse, R8, R140 ;  /* 0x00000008048c723c */ /* 0x042ff0000004188c */
[----:B------:R-:W-:Y:S07]  /*c390*/  HMMA.16816.F32.BF16 R192, R4, R10, R108 ;  /* 0x0000000a04c0723c */ /* 0x000fee000004186c */
[----:B------:R-:W-:-:S02]  /*c3a0*/  SHF.R.U32.HI R4, RZ, 0x8, R3 ;  /* 0x00000008ff047819 */ /* 0x000fc40000011603 */
[----:B------:R-:W-:Y:S02]  /*c3b0*/  LOP3.LUT R3, R2, 0xff, RZ, 0xc0, !PT ;  /* 0x000000ff02037812 */ /* 0x000fe400078ec0ff */
[--C-:B------:R-:W-:Y:S02]  /*c3c0*/  SHF.R.U32.HI R6, RZ, 0x10, R2.reuse ;  /* 0x00000010ff067819 */ /* 0x100fe40000011602 */
[----:B------:R-:W-:Y:S02]  /*c3d0*/  SHF.R.U32.HI R7, RZ, 0x18, R2 ;  /* 0x00000018ff077819 */ /* 0x000fe40000011602 */
[----:B------:R-:W-:Y:S02]  /*c3e0*/  LOP3.LUT R2, R0, 0xffff, RZ, 0xc0, !PT ;  /* 0x0000ffff00027812 */ /* 0x000fe400078ec0ff */
[----:B------:R-:W-:Y:S02]  /*c3f0*/  PRMT R9, R3, 0x5410, R4 ;  /* 0x0000541003097816 */ /* 0x000fe40000000004 */
[----:B------:R-:W-:-:S02]  /*c400*/  SHF.R.U32.HI R3, RZ, 0x8, R2 ;  /* 0x00000008ff037819 */ /* 0x000fc40000011602 */
[----:B------:R-:W-:-:S04]  /*c410*/  LOP3.LUT R2, R0, 0xff, RZ, 0xc0, !PT ;  /* 0x000000ff00027812 */ /* 0x000fc800078ec0ff */
[----:B------:R-:W-:Y:S02]  /*c420*/  PRMT R3, R2, 0x5410, R3 ;  /* 0x0000541002037816 */ /* 0x000fe40000000003 */
[--C-:B------:R-:W-:Y:S02]  /*c430*/  SHF.R.U32.HI R2, RZ, 0x10, R0.reuse ;  /* 0x00000010ff027819 */ /* 0x100fe40000011600 */
[----:B------:R-:W-:Y:S02]  /*c440*/  SHF.R.U32.HI R5, RZ, 0x18, R0 ;  /* 0x00000018ff057819 */ /* 0x000fe40000011600 */
[----:B------:R-:W-:Y:S02]  /*c450*/  LOP3.LUT R4, R6, 0xff, RZ, 0xc0, !PT ;  /* 0x000000ff06047812 */ /* 0x000fe400078ec0ff */
[----:B------:R-:W-:Y:S01]  /*c460*/  LOP3.LUT R2, R2, 0xff, RZ, 0xc0, !PT ;  /* 0x000000ff02027812 */ /* 0x000fe200078ec0ff */
[----:B------:R-:W-:Y:S01]  /*c470*/  HSET2.LE.AND R0, R3, R251, PT ;  /* 0x000000fb03007233 */ /* 0x000fe20003803000 */
[----:B------:R-:W-:-:S02]  /*c480*/  PRMT R3, R4, 0x5410, R7 ;  /* 0x0000541004037816 */ /* 0x000fc40000000007 */
[----:B------:R-:W-:Y:S02]  /*c490*/  PRMT R2, R2, 0x5410, R5 ;  /* 0x0000541002027816 */ /* 0x000fe40000000005 */
[----:B------:R-:W1:Y:S01]  /*c4a0*/  LDSM.16.MT88.4 R4, [R177+0xc800] ;  /* 0x00c80000b104783b */ /* 0x000e620000004200 */
[----:B------:R-:W-:Y:S01]  /*c4b0*/  LOP3.LUT R8, R0, R151, RZ, 0xc0, !PT ;  /* 0x0000009700087212 */ /* 0x000fe200078ec0ff */
[--C-:B------:R-:W-:Y:S02]  /*c4c0*/  HSET2.LE.AND R3, R3, R251.reuse, PT ;  /* 0x000000fb03037233 */ /* 0x100fe40003803000 */
[--C-:B------:R-:W-:Y:S02]  /*c4d0*/  HSET2.LE.AND R0, R2, R251.reuse, PT ;  /* 0x000000fb02007233 */ /* 0x100fe40003803000 */
[----:B------:R-:W-:Y:S01]  /*c4e0*/  HSET2.LE.AND R2, R9, R251, PT ;  /* 0x000000fb09027233 */ /* 0x000fe20003803000 */
[----:B------:R-:W-:Y:S02]  /*c4f0*/  LOP3.LUT R11, R3, R144, RZ, 0xc0, !PT ;  /* 0x00000090030b7212 */ /* 0x000fe400078ec0ff */
[----:B------:R-:W-:-:S02]  /*c500*/  LOP3.LUT R9, R0, R146, RZ, 0xc0, !PT ;  /* 0x0000009200097212 */ /* 0x000fc400078ec0ff */
[----:B------:R-:W-:Y:S01]  /*c510*/  LOP3.LUT R10, R2, R145, RZ, 0xc0, !PT ;  /* 0x00000091020a7212 */ /* 0x000fe200078ec0ff */
[----:B------:R-:W-:Y:S02]  /*c520*/  IMAD.MOV.U32 R99, RZ, RZ, R20 ;  /* 0x000000ffff637224 */ /* 0x000fe400078e0014 */
[----:B------:R-:W2:Y:S01]  /*c530*/  LDSM.16.MT88.4 R20, [R178+0xc800] ;  /* 0x00c80000b214783b */ /* 0x000ea20000004200 */
[----:B------:R-:W-:Y:S01]  /*c540*/  IMAD.MOV.U32 R131, RZ, RZ, R171 ;  /* 0x000000ffff837224 */ /* 0x000fe200078e00ab */
[----:B------:R-:W-:Y:S01]  /*c550*/  MOV R129, R170 ;  /* 0x000000aa00817202 */ /* 0x000fe20000000f00 */
[----:B------:R-:W-:Y:S02]  /*c560*/  IMAD.MOV.U32 R130, RZ, RZ, R169 ;  /* 0x000000ffff827224 */ /* 0x000fe400078e00a9 */
[----:B------:R-:W-:Y:S01]  /*c570*/  IMAD.MOV.U32 R128, RZ, RZ, R168 ;  /* 0x000000ffff807224 */ /* 0x000fe200078e00a8 */
[C---:B-1----:R-:W-:Y:S08]  /*c580*/  HMMA.16816.F32.BF16 R120, R8.reuse, R4, R120 ;  /* 0x000000040878723c */ /* 0x042ff00000041878 */
[----:B------:R-:W-:Y:S01]  /*c590*/  HMMA.16816.F32.BF16 R168, R8, R6, R124 ;  /* 0x0000000608a8723c */ /* 0x000fe2000004187c */
[----:B------:R-:W1:Y:S01]  /*c5a0*/  LDSM.16.MT88.4 R4, [R180+0xc800] ;  /* 0x00c80000b404783b */ /* 0x000e620000004200 */
[----:B------:R-:W-:Y:S01]  /*c5b0*/  IMAD.MOV.U32 R106, RZ, RZ, R150 ;  /* 0x000000ffff6a7224 */ /* 0x000fe200078e0096 */
[----:B------:R-:W-:Y:S01]  /*c5c0*/  MOV R135, R164 ;  /* 0x000000a400877202 */ /* 0x000fe20000000f00 */
[----:B------:R-:W-:-:S02]  /*c5d0*/  IMAD.MOV.U32 R132, RZ, RZ, R167 ;  /* 0x000000ffff847224 */ /* 0x000fc400078e00a7 */
[----:B------:R-:W-:Y:S02]  /*c5e0*/  IMAD.MOV.U32 R134, RZ, RZ, R166 ;  /* 0x000000ffff867224 */ /* 0x000fe400078e00a6 */
[----:B------:R-:W-:Y:S01]  /*c5f0*/  IMAD.MOV.U32 R150, RZ, RZ, R165 ;  /* 0x000000ffff967224 */ /* 0x000fe200078e00a5 */
[----:B------:R-:W-:Y:S01]  /*c600*/  MOV R151, R103 ;  /* 0x0000006700977202 */ /* 0x000fe20000000f00 */
[----:B--2---:R-:W-:Y:S01]  /*c610*/  HMMA.16816.F32.BF16 R164, R8, R20, R16 ;  /* 0x0000001408a4723c */ /* 0x004fe20000041810 */
[----:B------:R-:W-:Y:S01]  /*c620*/  IMAD.MOV.U32 R0, RZ, RZ, R101 ;  /* 0x000000ffff007224 */ /* 0x000fe200078e0065 */
[----:B------:R-:W2:Y:S01]  /*c630*/  LDSM.16.MT88.4 R16, [R179+0xc800] ;  /* 0x00c80000b310783b */ /* 0x000ea20000004200 */
[----:B------:R-:W-:Y:S02]  /*c640*/  IMAD.MOV.U32 R3, RZ, RZ, R102 ;  /* 0x000000ffff037224 */ /* 0x000fe400078e0066 */
[----:B------:R-:W-:Y:S02]  /*c650*/  IMAD.MOV.U32 R116, RZ, RZ, R96 ;  /* 0x000000ffff747224 */ /* 0x000fe400078e0060 */
[----:B------:R-:W-:-:S02]  /*c660*/  IMAD.MOV.U32 R117, RZ, RZ, R97 ;  /* 0x000000ffff757224 */ /* 0x000fc400078e0061 */
[----:B------:R-:W-:Y:S02]  /*c670*/  IMAD.MOV.U32 R105, RZ, RZ, R98 ;  /* 0x000000ffff697224 */ /* 0x000fe400078e0062 */
        /* <DEDUP_REMOVED lines=10> */
[----:B------:R-:W-:Y:S01]  /*c720*/  IMAD.MOV.U32 R133, RZ, RZ, R152 ;  /* 0x000000ffff857224 */ /* 0x000fe200078e0098 */
[C---:B-1----:R-:W-:Y:S08]  /*c730*/  HMMA.16816.F32.BF16 R156, R8.reuse, R4, R84 ;  /* 0x00000004089c723c */ /* 0x042ff00000041854 */
[----:B------:R-:W-:Y:S01]  /*c740*/  HMMA.16816.F32.BF16 R152, R8, R6, R76 ;  /* 0x000000060898723c */ /* 0x000fe2000004184c */
[----:B------:R-:W1:Y:S01]  /*c750*/  LDSM.16.MT88.4 R4, [R177+0xe800] ;  /* 0x00e80000b104783b */ /* 0x000e620000004200 */
[----:B------:R-:W-:Y:S01]  /*c760*/  IMAD.MOV.U32 R107, RZ, RZ, R160 ;  /* 0x000000ffff6b7224 */ /* 0x000fe200078e00a0 */
[----:B------:R-:W-:Y:S01]  /*c770*/  MOV R100, R162 ;  /* 0x000000a200647202 */ /* 0x000fe20000000f00 */
        /* <DEDUP_REMOVED lines=11> */
[----:B------:R-:W-:Y:S01]  /*c830*/  IMAD.MOV.U32 R102, RZ, RZ, R97 ;  /* 0x000000ffff667224 */ /* 0x000fe200078e0061 */
[C---:B--2---:R-:W-:Y:S01]  /*c840*/  HMMA.16816.F32.BF16 R144, R8.reuse, R16, R24 ;  /* 0x000000100890723c */ /* 0x044fe20000041818 */
[----:B------:R-:W-:Y:S02]  /*c850*/  IMAD.MOV.U32 R103, RZ, RZ, R98 ;  /* 0x000000ffff677224 */ /* 0x000fe400078e0062 */
[----:B------:R-:W-:Y:S01]  /*c860*/  IMAD.MOV.U32 R96, RZ, RZ, R99 ;  /* 0x000000ffff607224 */ /* 0x000fe200078e0063 */
[----:B------:R-:W-:Y:S01]  /*c870*/  MOV R99, R139 ;  /* 0x0000008b00637202 */ /* 0x000fe20000000f00 */
[----:B------:R-:W-:Y:S02]  /*c880*/  IMAD.MOV.U32 R97, RZ, RZ, R137 ;  /* 0x000000ffff617224 */ /* 0x000fe400078e0089 */
[----:B------:R-:W-:Y:S01]  /*c890*/  IMAD.MOV.U32 R98, RZ, RZ, R138 ;  /* 0x000000ffff627224 */ /* 0x000fe200078e008a */
[----:B------:R-:W-:Y:S01]  /*c8a0*/  HMMA.16816.F32.BF16 R160, R8, R22, R92 ;  /* 0x0000001608a0723c */ /* 0x000fe2000004185c */
[----:B------:R-:W-:Y:S01]  /*c8b0*/  IMAD.MOV.U32 R27, RZ, RZ, R136 ;  /* 0x000000ffff1b7224 */ /* 0x000fe200078e0088 */
[----:B------:R-:W2:Y:S01]  /*c8c0*/  LDSM.16.MT88.4 R20, [R178+0xe800] ;  /* 0x00e80000b214783b */ /* 0x000ea20000004200 */
[----:B------:R-:W-:-:S02]  /*c8d0*/  IMAD.MOV.U32 R26, RZ, RZ, R133 ;  /* 0x000000ffff1a7224 */ /* 0x000fc400078e0085 */
[----:B------:R-:W-:-:S03]  /*c8e0*/  IMAD.MOV.U32 R25, RZ, RZ, R134 ;  /* 0x000000ffff197224 */ /* 0x000fc600078e0086 */
[C---:B------:R-:W-:Y:S01]  /*c8f0*/  HMMA.16816.F32.BF16 R136, R8.reuse, R18, R36 ;  /* 0x000000120888723c */ /* 0x040fe20000041824 */
[----:B------:R-:W-:Y:S06]  /*c900*/  LDSM.16.MT88.4 R16, [R179+0xe800] ;  /* 0x00e80000b310783b */ /* 0x000fec0000004200 */
[----:B------:R-:W-:Y:S02]  /*c910*/  IMAD.MOV.U32 R39, RZ, RZ, R111 ;  /* 0x000000ffff277224 */ /* 0x000fe400078e006f */
[----:B------:R-:W-:Y:S01]  /*c920*/  IMAD.MOV.U32 R38, RZ, RZ, R132 ;  /* 0x000000ffff267224 */ /* 0x000fe200078e0084 */
[----:B-1----:R-:W-:Y:S01]  /*c930*/  HMMA.16816.F32.BF16 R108, R8, R6, R32 ;  /* 0x00000006086c723c */ /* 0x002fe20000041820 */
[----:B------:R-:W-:-:S07]  /*c940*/  IMAD.MOV.U32 R36, RZ, RZ, R135 ;  /* 0x000000ffff247224 */ /* 0x000fce00078e0087 */
[----:B------:R-:W-:Y:S01]  /*c950*/  HMMA.16816.F32.BF16 R132, R8, R4, R60 ;  /* 0x000000040884723c */ /* 0x000fe2000004183c */
[----:B------:R-:W1:Y:S01]  /*c960*/  LDSM.16.MT88.4 R4, [R180+0xe800] ;  /* 0x00e80000b404783b */ /* 0x000e620000004200 */
[----:B------:R-:W-:Y:S01]  /*c970*/  IMAD.MOV.U32 R32, RZ, RZ, R106 ;  /* 0x000000ffff207224 */ /* 0x000fe200078e006a */
[----:B------:R-:W-:Y:S01]  /*c980*/  MOV R33, R107 ;  /* 0x0000006b00217202 */ /* 0x000fe20000000f00 */
[----:B------:R-:W-:Y:S01]  /*c990*/  IMAD.MOV.U32 R24, RZ, RZ, R129 ;  /* 0x000000ffff187224 */ /* 0x000fe200078e0081 */
[----:B------:R-:W-:Y:S02]  /*c9a0*/  MOV R37, R128 ;  /* 0x0000008000257202 */ /* 0x000fe40000000f00 */
[----:B------:R-:W-:Y:S02]  /*c9b0*/  IMAD.MOV.U32 R62, RZ, RZ, R104 ;  /* 0x000000ffff3e7224 */ /* 0x000fe400078e0068 */
[----:B------:R-:W-:Y:S02]  /*c9c0*/  IMAD.MOV.U32 R63, RZ, RZ, R105 ;  /* 0x000000ffff3f7224 */ /* 0x000fe400078e0069 */
[----:B------:R-:W-:-:S02]  /*c9d0*/  IMAD.MOV.U32 R60, RZ, RZ, R130 ;  /* 0x000000ffff3c7224 */ /* 0x000fc400078e0082 */
[----:B------:R-:W-:Y:S02]  /*c9e0*/  IMAD.MOV.U32 R61, RZ, RZ, R131 ;  /* 0x000000ffff3d7224 */ /* 0x000fe400078e0083 */
[----:B------:R-:W-:Y:S01]  /*c9f0*/  IMAD.MOV.U32 R34, RZ, RZ, R100 ;  /* 0x000000ffff227224 */ /* 0x000fe200078e0064 */
[----:B--2---:R-:W-:Y:S01]  /*ca00*/  HMMA.16816.F32.BF16 R104, R8, R20, R56 ;  /* 0x000000140868723c */ /* 0x004fe20000041838 */
[----:B------:R-:W-:-:S06]  /*ca10*/  IMAD.MOV.U32 R35, RZ, RZ, R101 ;  /* 0x000000ffff237224 */ /* 0x000fcc00078e0065 */
[----:B------:R-:W-:Y:S01]  /*ca20*/  IMAD.MOV.U32 R56, RZ, RZ, R102 ;  /* 0x000000ffff387224 */ /* 0x000fe200078e0066 */
[C---:B------:R-:W-:Y:S01]  /*ca30*/  HMMA.16816.F32.BF16 R128, R8.reuse, R22, R68 ;  /* 0x000000160880723c */ /* 0x040fe20000041844 */
[----:B------:R-:W-:Y:S01]  /*ca40*/  IMAD.MOV.U32 R57, RZ, RZ, R103 ;  /* 0x000000ffff397224 */ /* 0x000fe200078e0067 */
[----:B------:R-:W2:Y:S06]  /*ca50*/  LDSM.16.MT88.4 R20, [R178+0x10800] ;  /* 0x01080000b214783b */ /* 0x000eac0000004200 */
[C---:B-1----:R-:W-:Y:S08]  /*ca60*/  HMMA.16816.F32.BF16 R124, R8.reuse, R4, R52 ;  /* 0x00000004087c723c */ /* 0x042ff00000041834 */
[----:B------:R-:W-:Y:S01]  /*ca70*/  HMMA.16816.F32.BF16 R100, R8, R6, R28 ;  /* 0x000000060864723c */ /* 0x000fe2000004181c */
[----:B------:R-:W1:Y:S01]  /*ca80*/  LDSM.16.MT88.4 R4, [R177+0x10800] ;  /* 0x01080000b104783b */ /* 0x000e620000004200 */
[----:B------:R-:W-:Y:S01]  /*ca90*/  MOV R70, R98 ;  /* 0x0000006200467202 */ /* 0x000fe20000000f00 */
[----:B------:R-:W-:-:S02]  /*caa0*/  IMAD.MOV.U32 R58, RZ, RZ, R96 ;  /* 0x000000ffff3a7224 */ /* 0x000fc400078e0060 */
[----:B------:R-:W-:-:S03]  /*cab0*/  IMAD.MOV.U32 R59, RZ, RZ, R97 ;  /* 0x000000ffff3b7224 */ /* 0x000fc600078e0061 */
[----:B------:R-:W-:Y:S01]  /*cac0*/  HMMA.16816.F32.BF16 R92, R8, R18, R64 ;  /* 0x00000012085c723c */ /* 0x000fe20000041840 */
[----:B------:R-:W-:Y:S01]  /*cad0*/  LOP3.LUT R2, R119, R70, R228, 0x96, !PT ;  /* 0x0000004677027212 */ /* 0x000fe200078e96e4 */
[----:B------:R-:W-:-:S05]  /*cae0*/  IMAD.MOV.U32 R29, RZ, RZ, R56 ;  /* 0x000000ffff1d7224 */ /* 0x000fca00078e0038 */
[----:B------:R-:W-:Y:S02]  /*caf0*/  IMAD.MOV.U32 R65, RZ, RZ, R76 ;  /* 0x000000ffff417224 */ /* 0x000fe400078e004c */
[----:B------:R-:W-:Y:S01]  /*cb00*/  IMAD.MOV.U32 R76, RZ, RZ, R0 ;  /* 0x000000ffff4c7224 */ /* 0x000fe200078e0000 */
[----:B------:R-:W-:Y:S01]  /*cb10*/  LOP3.LUT R0, R15, R118, R226, 0x96, !PT ;  /* 0x000000760f007212 */ /* 0x000fe200078e96e2 */
[----:B------:R-:W-:Y:S01]  /*cb20*/  IMAD.MOV.U32 R64, RZ, RZ, R27 ;  /* 0x000000ffff407224 */ /* 0x000fe200078e001b */
[----:B--2---:R-:W-:Y:S01]  /*cb30*/  HMMA.16816.F32.BF16 R52, R8, R22, R80 ;  /* 0x000000160834723c */ /* 0x004fe20000041850 */
[----:B------:R-:W-:Y:S02]  /*cb40*/  IMAD.MOV.U32 R28, RZ, RZ, R57 ;  /* 0x000000ffff1c7224 */ /* 0x000fe400078e0039 */
[----:B------:R-:W-:Y:S02]  /*cb50*/  IMAD.MOV.U32 R67, RZ, RZ, R58 ;  /* 0x000000ffff437224 */ /* 0x000fe400078e003a */
[----:B------:R-:W-:-:S02]  /*cb60*/  IMAD.MOV.U32 R66, RZ, RZ, R59 ;  /* 0x000000ffff427224 */ /* 0x000fc400078e003b */
[----:B------:R-:W-:Y:S01]  /*cb70*/  IMAD.MOV.U32 R27, RZ, RZ, R77 ;  /* 0x000000ffff1b7224 */ /* 0x000fe200078e004d */
[----:B------:R-:W-:Y:S01]  /*cb80*/  MOV R77, R3 ;  /* 0x00000003004d7202 */ /* 0x000fe20000000f00 */
[C---:B------:R-:W-:Y:S01]  /*cb90*/  HMMA.16816.F32.BF16 R56, R8.reuse, R20, R72 ;  /* 0x000000140838723c */ /* 0x040fe20000041848 */
[----:B------:R-:W-:Y:S01]  /*cba0*/  IMAD.WIDE.U32 R2, R2, -0x2daee0ad, RZ ;  /* 0xd2511f5302027825 */ /* 0x000fe200078e00ff */
[----:B------:R-:W2:Y:S04]  /*cbb0*/  LDSM.16.MT88.4 R20, [R179+0x10800] ;  /* 0x01080000b314783b */ /* 0x000ea80000004200 */
[----:B------:R-:W-:Y:S02]  /*cbc0*/  LOP3.LUT R3, R3, R148, R230, 0x96, !PT ;  /* 0x0000009403037212 */ /* 0x000fe400078e96e6 */
[----:B-1----:R-:W-:Y:S07]  /*cbd0*/  HMMA.16816.F32.BF16 R84, R8, R4, R44 ;  /* 0x000000040854723c */ /* 0x002fee000004182c */
[----:B------:R-:W-:-:S05]  /*cbe0*/  IMAD.WIDE.U32 R4, R0, -0x2daee0ad, RZ ;  /* 0xd2511f5300047825 */ /* 0x000fca00078e00ff */
[----:B------:R-:W-:Y:S01]  /*cbf0*/  LOP3.LUT R0, R5, R2, R232, 0x96, !PT ;  /* 0x0000000205007212 */ /* 0x000fe200078e96e8 */
[----:B------:R-:W-:Y:S02]  /*cc00*/  IMAD.MOV.U32 R46, RZ, RZ, R38 ;  /* 0x000000ffff2e7224 */ /* 0x000fe400078e0026 */
[----:B------:R-:W-:Y:S02]  /*cc10*/  IMAD.MOV.U32 R47, RZ, RZ, R39 ;  /* 0x000000ffff2f7224 */ /* 0x000fe400078e0027 */
[----:B------:R-:W-:-:S04]  /*cc20*/  IMAD.WIDE.U32 R2, R3, -0x326172a9, RZ ;  /* 0xcd9e8d5703027825 */ /* 0x000fc800078e00ff */
[----:B------:R-:W-:Y:S01]  /*cc30*/  IMAD.WIDE.U32 R38, R0, -0x326172a9, RZ ;  /* 0xcd9e8d5700267825 */ /* 0x000fe200078e00ff */
[----:B------:R-:W-:-:S04]  /*cc40*/  LOP3.LUT R3, R3, R14, R225, 0x96, !PT ;  /* 0x0000000e03037212 */ /* 0x000fc800078e96e1 */
[----:B------:R-:W-:Y:S01]  /*cc50*/  LOP3.LUT R0, R39, R2, R231, 0x96, !PT ;  /* 0x0000000227007212 */ /* 0x000fe200078e96e7 */
[----:B------:R-:W-:Y:S01]  /*cc60*/  IMAD.MOV.U32 R68, RZ, RZ, R34 ;  /* 0x000000ffff447224 */ /* 0x000fe200078e0022 */
[----:B------:R-:W-:Y:S01]  /*cc70*/  MOV R34, R36 ;  /* 0x0000002400227202 */ /* 0x000fe20000000f00 */
[----:B------:R-:W-:Y:S02]  /*cc80*/  IMAD.MOV.U32 R69, RZ, RZ, R35 ;  /* 0x000000ffff457224 */ /* 0x000fe400078e0023 */
[----:B------:R-:W-:Y:S02]  /*cc90*/  IMAD.MOV.U32 R71, RZ, RZ, R99 ;  /* 0x000000ffff477224 */ /* 0x000fe400078e0063 */
[----:B------:R-:W-:Y:S01]  /*cca0*/  IMAD.MOV.U32 R35, RZ, RZ, R37 ;  /* 0x000000ffff237224 */ /* 0x000fe200078e0025 */
[----:B------:R-:W-:Y:S01]  /*ccb0*/  HMMA.16816.F32.BF16 R96, R8, R16, R48 ;  /* 0x000000100860723c */ /* 0x000fe20000041830 */
[----:B------:R-:W-:Y:S01]  /*ccc0*/  IMAD.WIDE.U32 R2, R3, -0x2daee0ad, RZ ;  /* 0xd2511f5303027825 */ /* 0x000fe200078e00ff */
[----:B------:R-:W1:Y:S03]  /*ccd0*/  LDSM.16.MT88.4 R16, [R180+0x10800] ;  /* 0x01080000b410783b */ /* 0x000e660000004200 */
[----:B------:R-:W-:Y:S01]  /*cce0*/  IMAD.WIDE.U32 R36, R0, -0x2daee0ad, RZ ;  /* 0xd2511f5300247825 */ /* 0x000fe200078e00ff */
[----:B------:R-:W-:-:S04]  /*ccf0*/  LOP3.LUT R4, R3, R4, R229, 0x96, !PT ;  /* 0x0000000403047212 */ /* 0x000fc800078e96e5 */
[----:B------:R-:W-:-:S05]  /*cd00*/  LOP3.LUT R2, R37, R2, R46, 0x96, !PT ;  /* 0x0000000225027212 */ /* 0x000fca00078e962e */
[----:B------:R-:W-:-:S04]  /*cd10*/  IMAD.WIDE.U32 R2, R2, -0x326172a9, RZ ;  /* 0xcd9e8d5702027825 */ /* 0x000fc800078e00ff */
[----:B------:R-:W-:Y:S01]  /*cd20*/  IMAD.WIDE.U32 R14, R4, -0x326172a9, RZ ;  /* 0xcd9e8d57040e7825 */ /* 0x000fe200078e00ff */
[----:B------:R-:W-:Y:S02]  /*cd30*/  LOP3.LUT R0, R2, 0xffff, RZ, 0xc0, !PT ;  /* 0x0000ffff02007812 */ /* 0x000fe400078ec0ff */
[----:B------:R-:W-:Y:S01]  /*cd40*/  MOV R31, R33 ;  /* 0x00000021001f7202 */ /* 0x000fe20000000f00 */
[----:B------:R-:W-:Y:S01]  /*cd50*/  IMAD.MOV.U32 R73, RZ, RZ, R47 ;  /* 0x000000ffff497224 */ /* 0x000fe200078e002f */
[----:B------:R-:W-:Y:S01]  /*cd60*/  SHF.R.U32.HI R5, RZ, 0x8, R0 ;  /* 0x00000008ff057819 */ /* 0x000fe20000011600 */
[----:B------:R-:W-:Y:S01]  /*cd70*/  IMAD.MOV.U32 R74, RZ, RZ, R64 ;  /* 0x000000ffff4a7224 */ /* 0x000fe200078e0040 */
[----:B------:R-:W-:Y:S01]  /*cd80*/  LOP3.LUT R0, R3, R14, R227, 0x96, !PT ;  /* 0x0000000e03007212 */ /* 0x000fe200078e96e3 */
[----:B------:R-:W-:Y:S01]  /*cd90*/  IMAD.MOV.U32 R75, RZ, RZ, R65 ;  /* 0x000000ffff4b7224 */ /* 0x000fe200078e0041 */
[----:B--2---:R-:W-:Y:S01]  /*cda0*/  HMMA.16816.F32.BF16 R44, R8, R22, R192 ;  /* 0x00000016082c723c */ /* 0x004fe200000418c0 */
[----:B------:R-:W-:-:S02]  /*cdb0*/  IMAD.MOV.U32 R226, RZ, RZ, R66 ;  /* 0x000000ffffe27224 */ /* 0x000fc400078e0042 */
[----:B------:R-:W-:Y:S02]  /*cdc0*/  IMAD.MOV.U32 R228, RZ, RZ, R67 ;  /* 0x000000ffffe47224 */ /* 0x000fe400078e0043 */
[----:B------:R-:W-:Y:S01]  /*cdd0*/  IMAD.MOV.U32 R30, RZ, RZ, R32 ;  /* 0x000000ffff1e7224 */ /* 0x000fe200078e0020 */
[----:B------:R-:W-:Y:S01]  /*cde0*/  LOP3.LUT R4, R2, 0xff, RZ, 0xc0, !PT ;  /* 0x000000ff02047812 */ /* 0x000fe200078ec0ff */
[----:B------:R-:W-:Y:S01]  /*cdf0*/  IMAD.MOV.U32 R70, RZ, RZ, R60 ;  /* 0x000000ffff467224 */ /* 0x000fe200078e003c */
[----:B------:R-:W-:Y:S01]  /*ce00*/  HMMA.16816.F32.BF16 R64, R8, R20, R140 ;  /* 0x000000140840723c */ /* 0x000fe2000004188c */
[----:B------:R-:W-:Y:S01]  /*ce10*/  IMAD.MOV.U32 R71, RZ, RZ, R61 ;  /* 0x000000ffff477224 */ /* 0x000fe200078e003d */
[----:B------:R-:W2:Y:S01]  /*ce20*/  LDSM.16.MT88.4 R20, [R180+0xd000] ;  /* 0x00d00000b414783b */ /* 0x000ea20000004200 */
[----:B------:R-:W-:Y:S02]  /*ce30*/  IMAD.MOV.U32 R32, RZ, RZ, R62 ;  /* 0x000000ffff207224 */ /* 0x000fe400078e003e */
[----:B------:R-:W-:Y:S01]  /*ce40*/  IMAD.MOV.U32 R33, RZ, RZ, R63 ;  /* 0x000000ffff217224 */ /* 0x000fe200078e003f */
[----:B------:R-:W-:-:S02]  /*ce50*/  SHF.R.U32.HI R3, RZ, 0x10, R2 ;  /* 0x00000010ff037819 */ /* 0x000fc40000011602 */
[----:B------:R-:W-:Y:S01]  /*ce60*/  HMMA.16816.F32.BF16 R60, R8, R6, R40 ;  /* 0x00000006083c723c */ /* 0x000fe20000041828 */
[----:B------:R-:W-:Y:S02]  /*ce70*/  PRMT R14, R4, 0x5410, R5 ;  /* 0x00005410040e7816 */ /* 0x000fe40000000005 */
[----:B------:R-:W-:-:S04]  /*ce80*/  SHF.R.U32.HI R4, RZ, 0x10, R0 ;  /* 0x00000010ff047819 */ /* 0x000fc80000011600 */
[----:B------:R-:W-:Y:S02]  /*ce90*/  SHF.R.U32.HI R7, RZ, 0x18, R2 ;  /* 0x00000018ff077819 */ /* 0x000fe40000011602 */
[C---:B------:R-:W-:Y:S02]  /*cea0*/  LOP3.LUT R2, R0.reuse, 0xffff, RZ, 0xc0, !PT ;  /* 0x0000ffff00027812 */ /* 0x040fe400078ec0ff */
[----:B------:R-:W-:Y:S02]  /*ceb0*/  LOP3.LUT R6, R0, 0xff, RZ, 0xc0, !PT ;  /* 0x000000ff00067812 */ /* 0x000fe400078ec0ff */
[----:B------:R-:W-:Y:S02]  /*cec0*/  SHF.R.U32.HI R5, RZ, 0x18, R0 ;  /* 0x00000018ff057819 */ /* 0x000fe40000011600 */
[----:B------:R-:W-:-:S04]  /*ced0*/  SHF.R.U32.HI R0, RZ, 0x8, R2 ;  /* 0x00000008ff007819 */ /* 0x000fc80000011602 */
[----:B------:R-:W-:Y:S01]  /*cee0*/  PRMT R0, R6, 0x5410, R0 ;  /* 0x0000541006007816 */ /* 0x000fe20000000000 */
[----:B------:R-:W-:Y:S01]  /*cef0*/  IMAD.MOV.U32 R230, RZ, RZ, R70 ;  /* 0x000000ffffe67224 */ /* 0x000fe200078e0046 */
[----:B------:R-:W-:Y:S01]  /*cf00*/  MOV R149, R69 ;  /* 0x0000004500957202 */ /* 0x000fe20000000f00 */
[----:B------:R-:W-:Y:S02]  /*cf10*/  IMAD.MOV.U32 R118, RZ, RZ, R71 ;  /* 0x000000ffff767224 */ /* 0x000fe400078e0047 */
[--C-:B------:R-:W-:Y:S01]  /*cf20*/  HSET2.LE.AND R0, R0, R251.reuse, PT ;  /* 0x000000fb00007233 */ /* 0x100fe20003803000 */
[----:B------:R-:W-:Y:S01]  /*cf30*/  LOP3.LUT R3, R3, 0xff, RZ, 0xc0, !PT ;  /* 0x000000ff03037812 */ /* 0x000fe200078ec0ff */
[----:B------:R-:W-:Y:S01]  /*cf40*/  IMAD.MOV.U32 R70, RZ, RZ, R25 ;  /* 0x000000ffff467224 */ /* 0x000fe200078e0019 */
[----:B------:R-:W-:Y:S01]  /*cf50*/  LOP3.LUT R2, R4, 0xff, RZ, 0xc0, !PT ;  /* 0x000000ff04027812 */ /* 0x000fe200078ec0ff */
[----:B------:R-:W-:Y:S01]  /*cf60*/  IMAD.MOV.U32 R71, RZ, RZ, R26 ;  /* 0x000000ffff477224 */ /* 0x000fe200078e001a */
[----:B------:R-:W-:Y:S01]  /*cf70*/  MOV R69, R24 ;  /* 0x0000001800457202 */ /* 0x000fe20000000f00 */
[----:B------:R-:W-:Y:S01]  /*cf80*/  IMAD.MOV.U32 R192, RZ, RZ, R27 ;  /* 0x000000ffffc07224 */ /* 0x000fe200078e001b */
[----:B-1----:R-:W-:Y:S01]  /*cf90*/  HMMA.16816.F32.BF16 R48, R8, R16, R88 ;  /* 0x000000100830723c */ /* 0x002fe20000041858 */
[----:B------:R-:W-:Y:S01]  /*cfa0*/  LDSM.16.MT88.4 R24, [R178+0xd000] ;  /* 0x00d00000b218783b */ /* 0x000fe20000004200 */
[----:B------:R-:W-:Y:S01]  /*cfb0*/  LOP3.LUT R4, R0, R237, RZ, 0xc0, !PT ;  /* 0x000000ed00047212 */ /* 0x000fe200078ec0ff */
[----:B------:R-:W-:Y:S01]  /*cfc0*/  HSET2.LE.AND R0, R14, R251, PT ;  /* 0x000000fb0e007233 */ /* 0x000fe20003803000 */
[----:B------:R-:W-:-:S04]  /*cfd0*/  PRMT R3, R3, 0x5410, R7 ;  /* 0x0000541003037816 */ /* 0x000fc80000000007 */
[----:B------:R-:W-:Y:S01]  /*cfe0*/  HMMA.16816.F32.BF16 R40, R8, R18, R112 ;  /* 0x000000120828723c */ /* 0x000fe20000041870 */
[----:B------:R-:W1:Y:S01]  /*cff0*/  LDSM.16.MT88.4 R8, [R177+0xf000] ;  /* 0x00f00000b108783b */ /* 0x000e620000004200 */
[----:B------:R-:W-:-:S03]  /*d000*/  PRMT R2, R2, 0x5410, R5 ;  /* 0x0000541002027816 */ /* 0x000fc60000000005 */
[----:B------:R-:W3:Y:S01]  /*d010*/  LDSM.16.MT88.4 R16, [R179+0xd000] ;  /* 0x00d00000b310783b */ /* 0x000ee20000004200 */
[----:B------:R-:W-:Y:S01]  /*d020*/  LOP3.LUT R6, R0, R233, RZ, 0xc0, !PT ;  /* 0x000000e900067212 */ /* 0x000fe200078ec0ff */
[--C-:B------:R-:W-:Y:S02]  /*d030*/  HSET2.LE.AND R2, R2, R251.reuse, PT ;  /* 0x000000fb02027233 */ /* 0x100fe40003803000 */
[----:B------:R-:W-:Y:S01]  /*d040*/  HSET2.LE.AND R0, R3, R251, PT ;  /* 0x000000fb03007233 */ /* 0x000fe20003803000 */
[----:B------:R-:W-:Y:S02]  /*d050*/  IMAD.MOV.U32 R82, RZ, RZ, R29 ;  /* 0x000000ffff527224 */ /* 0x000fe400078e001d */
[----:B------:R-:W-:Y:S02]  /*d060*/  LOP3.LUT R5, R2, R235, RZ, 0xc0, !PT ;  /* 0x000000eb02057212 */ /* 0x000fe400078ec0ff */
[----:B------:R-:W-:Y:S01]  /*d070*/  LOP3.LUT R7, R0, R234, RZ, 0xc0, !PT ;  /* 0x000000ea00077212 */ /* 0x000fe200078ec0ff */
[----:B------:R-:W-:-:S02]  /*d080*/  IMAD.MOV.U32 R83, RZ, RZ, R30 ;  /* 0x000000ffff537224 */ /* 0x000fc400078e001e */
[----:B------:R-:W-:Y:S02]  /*d090*/  IMAD.MOV.U32 R3, RZ, RZ, R82 ;  /* 0x000000ffff037224 */ /* 0x000fe400078e0052 */
[----:B------:R-:W-:Y:S02]  /*d0a0*/  IMAD.MOV.U32 R143, RZ, RZ, R83 ;  /* 0x000000ffff8f7224 */ /* 0x000fe400078e0053 */
[----:B------:R-:W-:Y:S01]  /*d0b0*/  IMAD.MOV.U32 R232, RZ, RZ, R28 ;  /* 0x000000ffffe87224 */ /* 0x000fe200078e001c */
[C---:B--2---:R-:W-:Y:S01]  /*d0c0*/  HMMA.16816.F32.BF16 R80, R4.reuse, R20, R156 ;  /* 0x000000140450723c */ /* 0x044fe2000004189c */
[----:B------:R-:W-:Y:S02]  /*d0d0*/  IMAD.MOV.U32 R225, RZ, RZ, R31 ;  /* 0x000000ffffe17224 */ /* 0x000fe400078e001f */
[----:B------:R-:W2:Y:S05]  /*d0e0*/  LDSM.16.MT88.4 R28, [R177+0xd000] ;  /* 0x00d00000b11c783b */ /* 0x000eaa0000004200 */
[----:B------:R-:W-:Y:S01]  /*d0f0*/  HMMA.16816.F32.BF16 R88, R4, R22, R152 ;  /* 0x000000160458723c */ /* 0x000fe20000041898 */
[----:B------:R-:W4:Y:S01]  /*d100*/  LDSM.16.MT88.4 R20, [R180+0xf000] ;  /* 0x00f00000b414783b */ /* 0x000f220000004200 */
[----:B------:R-:W-:Y:S01]  /*d110*/  MOV R193, R226 ;  /* 0x000000e200c17202 */ /* 0x000fe20000000f00 */
[----:B------:R-:W-:-:S02]  /*d120*/  IMAD.MOV.U32 R72, RZ, RZ, R228 ;  /* 0x000000ffff487224 */ /* 0x000fc400078e00e4 */
[----:B------:R-:W-:Y:S02]  /*d130*/  IMAD.MOV.U32 R148, RZ, RZ, R68 ;  /* 0x000000ffff947224 */ /* 0x000fe400078e0044 */
[----:B------:R-:W-:Y:S02]  /*d140*/  IMAD.MOV.U32 R119, RZ, RZ, R32 ;  /* 0x000000ffff777224 */ /* 0x000fe400078e0020 */
[----:B------:R-:W-:Y:S02]  /*d150*/  IMAD.MOV.U32 R226, RZ, RZ, R33 ;  /* 0x000000ffffe27224 */ /* 0x000fe400078e0021 */
[----:B------:R-:W-:Y:S02]  /*d160*/  IMAD.MOV.U32 R228, RZ, RZ, R34 ;  /* 0x000000ffffe47224 */ /* 0x000fe400078e0022 */
[----:B------:R-:W-:Y:S02]  /*d170*/  IMAD.MOV.U32 R68, RZ, RZ, R35 ;  /* 0x000000ffff447224 */ /* 0x000fe400078e0023 */
[----:B------:R-:W5:Y:S01]  /*d180*/  LDSM.16.MT88.4 R32, [R178+0xf000] ;  /* 0x00f00000b220783b */ /* 0x000f620000004200 */
[----:B------:R-:W-:-:S02]  /*d190*/  IMAD.MOV.U32 R112, RZ, RZ, R225 ;  /* 0x000000ffff707224 */ /* 0x000fc400078e00e1 */
[----:B------:R-:W-:Y:S01]  /*d1a0*/  IMAD.MOV.U32 R114, RZ, RZ, R149 ;  /* 0x000000ffff727224 */ /* 0x000fe200078e0095 */
[----:B------:R-:W-:Y:S01]  /*d1b0*/  MOV R149, R68 ;  /* 0x0000004400957202 */ /* 0x000fe20000000f00 */
[----:B------:R-:W-:Y:S02]  /*d1c0*/  IMAD.MOV.U32 R225, RZ, RZ, R230 ;  /* 0x000000ffffe17224 */ /* 0x000fe400078e00e6 */
[----:B------:R-:W-:Y:S02]  /*d1d0*/  IMAD.MOV.U32 R229, RZ, RZ, R118 ;  /* 0x000000ffffe57224 */ /* 0x000fe400078e0076 */
[----:B------:R-:W-:Y:S02]  /*d1e0*/  IMAD.MOV.U32 R115, RZ, RZ, R119 ;  /* 0x000000ffff737224 */ /* 0x000fe400078e0077 */
[----:B------:R-:W-:Y:S02]  /*d1f0*/  IMAD.MOV.U32 R230, RZ, RZ, R69 ;  /* 0x000000ffffe67224 */ /* 0x000fe400078e0045 */
[----:B------:R-:W-:-:S02]  /*d200*/  IMAD.MOV.U32 R118, RZ, RZ, R70 ;  /* 0x000000ffff767224 */ /* 0x000fc400078e0046 */
[----:B------:R-:W-:Y:S01]  /*d210*/  IMAD.MOV.U32 R119, RZ, RZ, R71 ;  /* 0x000000ffff777224 */ /* 0x000fe200078e0047 */
[C---:B-1----:R-:W-:Y:S08]  /*d220*/  HMMA.16816.F32.BF16 R152, R4.reuse, R8, R132 ;  /* 0x000000080498723c */ /* 0x042ff00000041884 */
[C---:B------:R-:W-:Y:S08]  /*d230*/  HMMA.16816.F32.BF16 R68, R4.reuse, R24, R164 ;  /* 0x000000180444723c */ /* 0x040ff000000418a4 */
[C---:B------:R-:W-:Y:S01]  /*d240*/  HMMA.16816.F32.BF16 R164, R4.reuse, R10, R108 ;  /* 0x0000000a04a4723c */ /* 0x040fe2000004186c */
[----:B------:R-:W1:Y:S07]  /*d250*/  LDSM.16.MT88.4 R8, [R177+0x11000] ;  /* 0x01100000b108783b */ /* 0x000e6e0000004200 */
[C---:B---3--:R-:W-:Y:S08]  /*d260*/  HMMA.16816.F32.BF16 R156, R4.reuse, R16, R144 ;  /* 0x00000010049c723c */ /* 0x048ff00000041890 */
[----:B------:R-:W-:Y:S01]  /*d270*/  HMMA.16816.F32.BF16 R144, R4, R18, R136 ;  /* 0x000000120490723c */ /* 0x000fe20000041888 */
[----:B------:R-:W3:Y:S01]  /*d280*/  LDSM.16.MT88.4 R16, [R179+0xf000] ;  /* 0x00f00000b310783b */ /* 0x000ee20000004200 */
[----:B------:R-:W-:Y:S01]  /*d290*/  MOV R113, R148 ;  /* 0x0000009400717202 */ /* 0x000fe20000000f00 */
[----:B------:R-:W-:-:S02]  /*d2a0*/  IMAD.MOV.U32 R231, RZ, RZ, R226 ;  /* 0x000000ffffe77224 */ /* 0x000fc400078e00e2 */
[----:B------:R-:W-:Y:S02]  /*d2b0*/  IMAD.MOV.U32 R148, RZ, RZ, R228 ;  /* 0x000000ffff947224 */ /* 0x000fe400078e00e4 */
[----:B------:R-:W-:Y:S01]  /*d2c0*/  IMAD.MOV.U32 R2, RZ, RZ, R114 ;  /* 0x000000ffff027224 */ /* 0x000fe200078e0072 */
[----:B------:R-:W-:Y:S01]  /*d2d0*/  MOV R0, R79 ;  /* 0x0000004f00007202 */ /* 0x000fe20000000f00 */
[----:B------:R-:W-:Y:S01]  /*d2e0*/  IMAD.MOV.U32 R233, RZ, RZ, R113 ;  /* 0x000000ffffe97224 */ /* 0x000fe200078e0071 */
[----:B------:R-:W-:Y:S01]  /*d2f0*/  MOV R113, R149 ;  /* 0x0000009500717202 */ /* 0x000fe20000000f00 */
[----:B------:R-:W-:Y:S01]  /*d300*/  IMAD.MOV.U32 R114, RZ, RZ, R231 ;  /* 0x000000ffff727224 */ /* 0x000fe200078e00e7 */
[----:B--2---:R-:W-:Y:S01]  /*d310*/  HMMA.16816.F32.BF16 R120, R4, R28, R120 ;  /* 0x0000001c0478723c */ /* 0x004fe20000041878 */
[----:B------:R-:W-:Y:S02]  /*d320*/  IMAD.MOV.U32 R226, RZ, RZ, R76 ;  /* 0x000000ffffe27224 */ /* 0x000fe400078e004c */
[----:B------:R-:W-:-:S02]  /*d330*/  IMAD.MOV.U32 R228, RZ, RZ, R77 ;  /* 0x000000ffffe47224 */ /* 0x000fc400078e004d */
[----:B------:R-:W-:Y:S02]  /*d340*/  IMAD.MOV.U32 R234, RZ, RZ, R78 ;  /* 0x000000ffffea7224 */ /* 0x000fe400078e004e */
[----:B------:R-:W-:Y:S01]  /*d350*/  IMAD.MOV.U32 R110, RZ, RZ, R143 ;  /* 0x000000ffff6e7224 */ /* 0x000fe200078e008f */
[----:B------:R-:W-:Y:S01]  /*d360*/  HMMA.16816.F32.BF16 R168, R4, R30, R168 ;  /* 0x0000001e04a8723c */ /* 0x000fe200000418a8 */
[----:B------:R-:W-:Y:S01]  /*d370*/  IMAD.MOV.U32 R231, RZ, RZ, R148 ;  /* 0x000000ffffe77224 */ /* 0x000fe200078e0094 */
[----:B------:R-:W-:Y:S01]  /*d380*/  LDSM.16.MT88.4 R28, [R180+0x11000] ;  /* 0x01100000b41c783b */ /* 0x000fe20000004200 */
[----:B------:R-:W-:Y:S02]  /*d390*/  IMAD.MOV.U32 R237, RZ, RZ, R151 ;  /* 0x000000ffffed7224 */ /* 0x000fe400078e0097 */
[----:B------:R-:W-:-:S03]  /*d3a0*/  IMAD.MOV.U32 R194, RZ, RZ, R150 ;  /* 0x000000ffffc27224 */ /* 0x000fc600078e0096 */
[C---:B------:R-:W-:Y:S01]  /*d3b0*/  HMMA.16816.F32.BF16 R76, R4.reuse, R26, R160 ;  /* 0x0000001a044c723c */ /* 0x040fe200000418a0 */
[----:B------:R-:W2:Y:S07]  /*d3c0*/  LDSM.16.MT88.4 R24, [R178+0x11000] ;  /* 0x01100000b218783b */ /* 0x000eae0000004200 */
[----:B----4-:R-:W-:Y:S01]  /*d3d0*/  HMMA.16816.F32.BF16 R148, R4, R20, R124 ;  /* 0x000000140494723c */ /* 0x010fe2000004187c */
[----:B------:R-:W-:Y:S01]  /*d3e0*/  LOP3.LUT R2, R15, R38, R2, 0x96, !PT ;  /* 0x000000260f027212 */ /* 0x000fe200078e9602 */
[----:B------:R-:W-:Y:S01]  /*d3f0*/  IMAD.MOV.U32 R108, RZ, RZ, R3 ;  /* 0x000000ffff6c7224 */ /* 0x000fe200078e0003 */
[----:B------:R-:W-:-:S05]  /*d400*/  MOV R227, R117 ;  /* 0x0000007500e37202 */ /* 0x000fca0000000f00 */
[C---:B-----5:R-:W-:Y:S08]  /*d410*/  HMMA.16816.F32.BF16 R132, R4.reuse, R32, R104 ;  /* 0x000000200484723c */ /* 0x060ff00000041868 */
[----:B------:R-:W-:Y:S01]  /*d420*/  HMMA.16816.F32.BF16 R140, R4, R22, R100 ;  /* 0x00000016048c723c */ /* 0x000fe20000041864 */
[----:B------:R-:W4:Y:S01]  /*d430*/  LDSM.16.MT88.4 R20, [R179+0x11000] ;  /* 0x01100000b314783b */ /* 0x000f220000004200 */
[----:B------:R-:W5:Y:S01]  /*d440*/  LDC.U8 R105, c[0x0][0x2d8] ;  /* 0x0000b600ff697b82 */ /* 0x000f620000000000 */
[----:B------:R-:W-:Y:S01]  /*d450*/  IMAD.WIDE.U32 R2, R2, -0x2daee0ad, RZ ;  /* 0xd2511f5302027825 */ /* 0x000fe200078e00ff */
[----:B------:R-:W-:Y:S01]  /*d460*/  @!P5 HFMA2.BF16_V2 R249, -RZ.H0_H0, RZ.H0_H0, -R173.H0_H0 ;  /* 0x200000fffff9d231 */ /* 0x000fe200003409ad */
[----:B------:R-:W-:Y:S02]  /*d470*/  LDSM.16.MT88.4 R124, [R177+0xd800] ;  /* 0x00d80000b17c783b */ /* 0x000fe40000004200 */
[----:B------:R-:W-:-:S02]  /*d480*/  IMAD.MOV.U32 R111, RZ, RZ, R112 ;  /* 0x000000ffff6f7224 */ /* 0x000fc400078e0070 */
[----:B------:R-:W-:Y:S02]  /*d490*/  IMAD.MOV.U32 R112, RZ, RZ, R230 ;  /* 0x000000ffff707224 */ /* 0x000fe400078e00e6 */
[----:B------:R-:W-:Y:S02]  /*d4a0*/  IMAD.MOV.U32 R195, RZ, RZ, R226 ;  /* 0x000000ffffc37224 */ /* 0x000fe400078e00e2 */
[----:B------:R-:W-:Y:S01]  /*d4b0*/  IMAD.MOV.U32 R109, RZ, RZ, R0 ;  /* 0x000000ffff6d7224 */ /* 0x000fe200078e0000 */
[----:B------:R-:W-:Y:S01]  /*d4c0*/  LOP3.LUT R0, R3, R36, R238, 0x96, !PT ;  /* 0x0000002403007212 */ /* 0x000fe200078e96ee */
[----:B------:R-:W-:Y:S01]  /*d4d0*/  IMAD.MOV.U32 R235, RZ, RZ, R118 ;  /* 0x000000ffffeb7224 */ /* 0x000fe200078e0076 */
[----:B------:R-:W-:Y:S01]  /*d4e0*/  HMMA.16816.F32.BF16 R160, R4, R34, R128 ;  /* 0x0000002204a0723c */ /* 0x000fe20000041880 */
[----:B------:R-:W-:Y:S02]  /*d4f0*/  IMAD.MOV.U32 R230, RZ, RZ, R119 ;  /* 0x000000ffffe67224 */ /* 0x000fe400078e0077 */
[----:B------:R-:W-:Y:S01]  /*d500*/  IMAD.MOV.U32 R226, RZ, RZ, R116 ;  /* 0x000000ffffe27224 */ /* 0x000fe200078e0074 */
[----:B------:R-:W-:Y:S01]  /*d510*/  LOP3.LUT R14, R2, 0xff, RZ, 0xc0, !PT ;  /* 0x000000ff020e7812 */ /* 0x000fe200078ec0ff */
[----:B------:R-:W-:-:S02]  /*d520*/  IMAD.MOV.U32 R107, RZ, RZ, R192 ;  /* 0x000000ffff6b7224 */ /* 0x000fc400078e00c0 */
[----:B------:R-:W-:Y:S01]  /*d530*/  IMAD.MOV.U32 R106, RZ, RZ, R193 ;  /* 0x000000ffff6a7224 */ /* 0x000fe200078e00c1 */
[----:B-1----:R-:W-:Y:S01]  /*d540*/  HMMA.16816.F32.BF16 R116, R4, R8, R84 ;  /* 0x000000080474723c */ /* 0x002fe20000041854 */
[----:B------:R-:W-:Y:S01]  /*d550*/  MUFU.EX2 R193, R241 ;  /* 0x000000f100c17308 */ /* 0x000fe20000000800 */
[----:B------:R-:W-:-:S05]  /*d560*/  SHF.R.U32.HI R15, RZ, 0x18, R0 ;  /* 0x00000018ff0f7819 */ /* 0x000fca0000011600 */
[----:B------:R-:W-:Y:S01]  /*d570*/  LOP3.LUT R8, R2, 0xffff, RZ, 0xc0, !PT ;  /* 0x0000ffff02087812 */ /* 0x000fe200078ec0ff */
[----:B------:R-:W-:Y:S01]  /*d580*/  HMMA.16816.F32.BF16 R32, R4, R10, R60 ;  /* 0x0000000a0420723c */ /* 0x000fe2000004183c */
[----:B------:R-:W-:Y:S01]  /*d590*/  SHF.R.U32.HI R9, RZ, 0x10, R2 ;  /* 0x00000010ff097819 */ /* 0x000fe20000011602 */
[----:B------:R-:W1:Y:S01]  /*d5a0*/  MUFU.EX2 R192, R242 ;  /* 0x000000f200c07308 */ /* 0x000e620000000800 */
[----:B------:R-:W-:-:S04]  /*d5b0*/  SHF.R.U32.HI R3, RZ, 0x8, R250 ;  /* 0x00000008ff037819 */ /* 0x000fc800000116fa */
[----:B------:R-:W-:Y:S01]  /*d5c0*/  SHF.R.U32.HI R11, RZ, 0x18, R2 ;  /* 0x00000018ff0b7819 */ /* 0x000fe20000011602 */
[----:B---3--:R-:W-:Y:S01]  /*d5d0*/  HMMA.16816.F32.BF16 R136, R4, R16, R96 ;  /* 0x000000100488723c */ /* 0x008fe20000041860 */
[C---:B------:R-:W-:Y:S02]  /*d5e0*/  LOP3.LUT R2, R0.reuse, 0xffff, RZ, 0xc0, !PT ;  /* 0x0000ffff00027812 */ /* 0x040fe400078ec0ff */
[----:B------:R-:W-:Y:S02]  /*d5f0*/  SHF.R.U32.HI R10, RZ, 0x10, R0 ;  /* 0x00000010ff0a7819 */ /* 0x000fe40000011600 */
[----:B------:R-:W-:Y:S02]  /*d600*/  LOP3.LUT R9, R9, 0xff, RZ, 0xc0, !PT ;  /* 0x000000ff09097812 */ /* 0x000fe400078ec0ff */
[----:B------:R-:W-:Y:S02]  /*d610*/  LOP3.LUT R16, R0, 0xff, RZ, 0xc0, !PT ;  /* 0x000000ff00107812 */ /* 0x000fe400078ec0ff */
[----:B------:R-:W-:-:S02]  /*d620*/  SHF.R.U32.HI R0, RZ, 0x8, R8 ;  /* 0x00000008ff007819 */ /* 0x000fc40000011608 */
[----:B------:R-:W-:Y:S02]  /*d630*/  LOP3.LUT R8, R3, 0xffff, RZ, 0xc0, !PT ;  /* 0x0000ffff03087812 */ /* 0x000fe400078ec0ff */
[----:B------:R-:W-:Y:S02]  /*d640*/  SHF.R.U32.HI R3, RZ, 0x8, R2 ;  /* 0x00000008ff037819 */ /* 0x000fe40000011602 */
[----:B------:R-:W-:Y:S02]  /*d650*/  LOP3.LUT R10, R10, 0xff, RZ, 0xc0, !PT ;  /* 0x000000ff0a0a7812 */ /* 0x000fe400078ec0ff */
[----:B------:R-:W-:Y:S02]  /*d660*/  PRMT R0, R14, 0x5410, R0 ;  /* 0x000054100e007816 */ /* 0x000fe40000000000 */
[----:B------:R-:W-:Y:S02]  /*d670*/  PRMT R2, R9, 0x5410, R11 ;  /* 0x0000541009027816 */ /* 0x000fe4000000000b */
[----:B------:R-:W-:-:S02]  /*d680*/  PRMT R3, R16, 0x5410, R3 ;  /* 0x0000541010037816 */ /* 0x000fc40000000003 */
[----:B------:R-:W-:Y:S02]  /*d690*/  PRMT R9, R10, 0x5410, R15 ;  /* 0x000054100a097816 */ /* 0x000fe4000000000f */
[----:B-----5:R-:W-:Y:S01]  /*d6a0*/  ISETP.GE.U32.AND P1, PT, R105, R8, PT ;  /* 0x000000086900720c */ /* 0x020fe20003f26070 */
[--C-:B------:R-:W-:Y:S02]  /*d6b0*/  HSET2.LE.AND R8, R0, R251.reuse, PT ;  /* 0x000000fb00087233 */ /* 0x100fe40003803000 */
[--C-:B------:R-:W-:Y:S02]  /*d6c0*/  HSET2.LE.AND R0, R2, R251.reuse, PT ;  /* 0x000000fb02007233 */ /* 0x100fe40003803000 */
[--C-:B------:R-:W-:Y:S01]  /*d6d0*/  HSET2.LE.AND R2, R3, R251.reuse, PT ;  /* 0x000000fb03027233 */ /* 0x100fe20003803000 */
[----:B------:R-:W-:Y:S01]  /*d6e0*/  FADD.FTZ R10, R106, R240 ;  /* 0x000000f06a0a7221 */ /* 0x000fe20000010000 */
[----:B------:R-:W-:Y:S01]  /*d6f0*/  HSET2.LE.AND R3, R9, R251, PT ;  /* 0x000000fb09037233 */ /* 0x000fe20003803000 */
[----:B------:R-:W-:Y:S01]  /*d700*/  IMAD.MOV.U32 R99, RZ, RZ, R107 ;  /* 0x000000ffff637224 */ /* 0x000fe200078e006b */
[----:B-1----:R-:W-:Y:S01]  /*d710*/  F2FP.BF16.PACK_AB R9, R192, R193 ;  /* 0x000000c1c009723e */ /* 0x002fe200000010ff */
[----:B------:R-:W-:Y:S01]  /*d720*/  IMAD.MOV.U32 R105, RZ, RZ, R109 ;  /* 0x000000ffff697224 */ /* 0x000fe200078e006d */
[----:B------:R-:W-:Y:S01]  /*d730*/  MOV R104, R108 ;  /* 0x0000006c00687202 */ /* 0x000fe20000000f00 */
[----:B------:R-:W-:Y:S01]  /*d740*/  IMAD.MOV.U32 R106, RZ, RZ, R110 ;  /* 0x000000ffff6a7224 */ /* 0x000fe200078e006e */
[----:B--2---:R-:W-:Y:S01]  /*d750*/  HMMA.16816.F32.BF16 R100, R4, R24, R56 ;  /* 0x000000180464723c */ /* 0x004fe20000041838 */
[----:B------:R-:W-:-:S07]  /*d760*/  IMAD.MOV.U32 R107, RZ, RZ, R111 ;  /* 0x000000ffff6b7224 */ /* 0x000fce00078e006f */
[C---:B------:R-:W-:Y:S01]  /*d770*/  HMMA.16816.F32.BF16 R92, R4.reuse, R18, R92 ;  /* 0x00000012045c723c */ /* 0x040fe2000004185c */
[----:B------:R-:W-:Y:S01]  /*d780*/  FADD.FTZ R11, R252, R236 ;  /* 0x000000ecfc0b7221 */ /* 0x000fe20000010000 */
[----:B------:R-:W-:Y:S01]  /*d790*/  MOV R238, R115 ;  /* 0x0000007300ee7202 */ /* 0x000fe20000000f00 */
[----:B------:R-:W-:Y:S01]  /*d7a0*/  IMAD.MOV.U32 R250, RZ, RZ, R233 ;  /* 0x000000fffffa7224 */ /* 0x000fe200078e00e9 */
[----:B------:R-:W-:Y:S01]  /*d7b0*/  @!P4 HFMA2.BF16_V2 R244, -RZ.H0_H0, RZ.H0_H0, -R172.H0_H0 ;  /* 0x200000fffff4c231 */ /* 0x000fe200003409ac */
[----:B------:R-:W-:Y:S01]  /*d7c0*/  IMAD.MOV.U32 R252, RZ, RZ, R194 ;  /* 0x000000fffffc7224 */ /* 0x000fe200078e00c2 */
[----:B------:R-:W-:Y:S02]  /*d7d0*/  @!P5 PRMT R173, R249, 0x5410, RZ ;  /* 0x00005410f9add816 */ /* 0x000fe400000000ff */
[----:B------:R-:W-:Y:S01]  /*d7e0*/  HMMA.16816.F32.BF16 R128, R4, R28, R48 ;  /* 0x0000001c0480723c */ /* 0x000fe20000041830 */
[----:B------:R-:W1:Y:S01]  /*d7f0*/  LDSM.16.MT88.4 R48, [R180+0xd800] ;  /* 0x00d80000b430783b */ /* 0x000e620000004200 */
[----:B------:R-:W-:-:S02]  /*d800*/  IMAD.MOV.U32 R251, RZ, RZ, R229 ;  /* 0x000000fffffb7224 */ /* 0x000fc400078e00e5 */
[----:B------:R-:W-:Y:S01]  /*d810*/  IMAD.MOV.U32 R233, RZ, RZ, R231 ;  /* 0x000000ffffe97224 */ /* 0x000fe200078e00e7 */
[----:B------:R-:W-:Y:S01]  /*d820*/  @!P3 HFMA2.BF16_V2 R248, -RZ.H0_H0, RZ.H0_H0, -R175.H0_H0 ;  /* 0x200000fffff8b231 */ /* 0x000fe200003409af */
[----:B------:R-:W-:Y:S01]  /*d830*/  IMAD.MOV.U32 R194, RZ, RZ, R232 ;  /* 0x000000ffffc27224 */ /* 0x000fe200078e00e8 */
[----:B------:R-:W-:Y:S01]  /*d840*/  @!P0 HFMA2.BF16_V2 R243, -RZ.H0_H0, RZ.H0_H0, -R206.H1_H1 ;  /* 0x200000fffff38231 */ /* 0x000fe200003609ce */
[----:B----4-:R-:W-:Y:S01]  /*d850*/  HMMA.16816.F32.BF16 R108, R4, R20, R64 ;  /* 0x00000014046c723c */ /* 0x010fe20000041840 */
[----:B------:R-:W-:Y:S01]  /*d860*/  IMAD.MOV.U32 R229, RZ, RZ, R72 ;  /* 0x000000ffffe57224 */ /* 0x000fe200078e0048 */
[----:B------:R-:W-:Y:S01]  /*d870*/  MOV R232, R74 ;  /* 0x0000004a00e87202 */ /* 0x000fe20000000f00 */
[----:B------:R-:W-:-:S05]  /*d880*/  IMAD.MOV.U32 R231, RZ, RZ, R73 ;  /* 0x000000ffffe77224 */ /* 0x000fca00078e0049 */
[C---:B------:R-:W-:Y:S01]  /*d890*/  HMMA.16816.F32.BF16 R24, R4.reuse, R26, R52 ;  /* 0x0000001a0418723c */ /* 0x040fe20000041834 */
[----:B------:R-:W-:Y:S02]  /*d8a0*/  IMAD.MOV.U32 R15, RZ, RZ, R195 ;  /* 0x000000ffff0f7224 */ /* 0x000fe400078e00c3 */
[----:B------:R-:W-:Y:S02]  /*d8b0*/  FADD.FTZ R10, R99, R10 ;  /* 0x0000000a630a7221 */ /* 0x000fe40000010000 */
[----:B------:R-:W-:Y:S02]  /*d8c0*/  IMAD.MOV.U32 R240, RZ, RZ, R113 ;  /* 0x000000fffff07224 */ /* 0x000fe400078e0071 */
[----:B------:R-:W-:Y:S01]  /*d8d0*/  IMAD.MOV.U32 R14, RZ, RZ, R106 ;  /* 0x000000ffff0e7224 */ /* 0x000fe200078e006a */
[----:B------:R-:W-:Y:S01]  /*d8e0*/  HMMA.16816.F32.BF16 R28, R4, R30, R40 ;  /* 0x0000001e041c723c */ /* 0x000fe20000041828 */
[----:B------:R-:W2:Y:S01]  /*d8f0*/  LDSM.16.MT88.4 R40, [R178+0xd800] ;  /* 0x00d80000b228783b */ /* 0x000ea20000004200 */
[----:B------:R-:W-:Y:S01]  /*d900*/  IMAD.MOV.U32 R242, RZ, RZ, R105 ;  /* 0x000000fffff27224 */ /* 0x000fe200078e0069 */
[----:B------:R-:W-:-:S02]  /*d910*/  MOV R241, R107 ;  /* 0x0000006b00f17202 */ /* 0x000fc40000000f00 */
[----:B------:R-:W-:Y:S03]  /*d920*/  LDSM.16.MT88.4 R56, [R179+0xd800] ;  /* 0x00d80000b338783b */ /* 0x000fe60000004200 */
[----:B------:R-:W-:Y:S01]  /*d930*/  HMMA.16816.F32.BF16 R20, R4, R22, R44 ;  /* 0x000000160414723c */ /* 0x000fe2000004182c */
[----:B------:R-:W-:Y:S01]  /*d940*/  IMAD.MOV.U32 R195, RZ, RZ, R112 ;  /* 0x000000ffffc37224 */ /* 0x000fe200078e0070 */
[----:B------:R-:W-:Y:S01]  /*d950*/  LDSM.16.MT88.4 R16, [R179+0x11800] ;  /* 0x01180000b310783b */ /* 0x000fe20000004200 */
[----:B------:R-:W-:Y:S01]  /*d960*/  IMAD.MOV.U32 R236, RZ, RZ, R104 ;  /* 0x000000ffffec7224 */ /* 0x000fe200078e0068 */
[----:B------:R-:W-:Y:S02]  /*d970*/  @!P4 PRMT R172, R244, 0x5410, RZ ;  /* 0x00005410f4acc816 */ /* 0x000fe400000000ff */
[----:B------:R-:W-:Y:S01]  /*d980*/  @!P3 PRMT R175, R248, 0x5410, RZ ;  /* 0x00005410f8afb816 */ /* 0x000fe200000000ff */
[----:B------:R-:W-:Y:S01]  /*d990*/  LDSM.16.MT88.4 R64, [R177+0xf800] ;  /* 0x00f80000b140783b */ /* 0x000fe20000004200 */
[----:B------:R-:W-:-:S02]  /*d9a0*/  PRMT R6, R9, 0x7610, R6 ;  /* 0x0000761009067816 */ /* 0x000fc40000000006 */
[----:B------:R-:W-:Y:S01]  /*d9b0*/  PRMT R5, R9, 0x7632, R5 ;  /* 0x0000763209057816 */ /* 0x000fe20000000005 */
[----:B------:R-:W-:Y:S01]  /*d9c0*/  IMAD.MOV.U32 R9, RZ, RZ, R75 ;  /* 0x000000ffff097224 */ /* 0x000fe200078e004b */
[----:B------:R-:W-:Y:S01]  /*d9d0*/  LOP3.LUT R112, R2, R247, RZ, 0xc0, !PT ;  /* 0x000000f702707212 */ /* 0x000fe200078ec0ff */
[----:B------:R-:W3:Y:S01]  /*d9e0*/  LDSM.16.MT88.4 R72, [R178+0xf800] ;  /* 0x00f80000b248783b */ /* 0x000ee20000004200 */
[----:B------:R-:W-:Y:S02]  /*d9f0*/  IMAD.MOV.U32 R7, RZ, RZ, R114 ;  /* 0x000000ffff077224 */ /* 0x000fe400078e0072 */
[----:B------:R-:W-:Y:S01]  /*da00*/  IMAD.MOV.U32 R4, RZ, RZ, R206 ;  /* 0x000000ffff047224 */ /* 0x000fe200078e00ce */
[----:B------:R-:W-:Y:S01]  /*da10*/  LOP3.LUT R113, R3, R239, RZ, 0xc0, !PT ;  /* 0x000000ef03717212 */ /* 0x000fe200078ec0ff */
[----:B------:R-:W-:Y:S01]  /*da20*/  FADD.FTZ R2, R9, R11 ;  /* 0x0000000b09027221 */ /* 0x000fe20000010000 */
[----:B------:R-:W-:Y:S01]  /*da30*/  LDSM.16.MT88.4 R96, [R177+0x11800] ;  /* 0x01180000b160783b */ /* 0x000fe20000004200 */
[----:B------:R-:W-:Y:S01]  /*da40*/  FADD.FTZ R7, R7, R10 ;  /* 0x0000000a07077221 */ /* 0x000fe20000010000 */
[----:B------:R-:W-:Y:S01]  /*da50*/  LOP3.LUT R115, R0, R4, RZ, 0xc0, !PT ;  /* 0x0000000400737212 */ /* 0x000fe200078ec0ff */
[----:B------:R-:W-:Y:S01]  /*da60*/  FADD.FTZ R4, R252, R2 ;  /* 0x00000002fc047221 */ /* 0x000fe20000010000 */
[----:B------:R-:W-:Y:S01]  /*da70*/  LDSM.16.MT88.4 R104, [R178+0x11800] ;  /* 0x01180000b268783b */ /* 0x000fe20000004200 */
[----:B------:R-:W-:Y:S01]  /*da80*/  FADD.FTZ R7, R236, R7 ;  /* 0x00000007ec077221 */ /* 0x000fe20000010000 */
[----:B------:R-:W-:Y:S01]  /*da90*/  PRMT R0, R6, 0x5410, R5 ;  /* 0x0000541006007816 */ /* 0x000fe20000000005 */
[----:B------:R-:W-:-:S02]  /*daa0*/  FADD.FTZ R4, R251, R4 ;  /* 0x00000004fb047221 */ /* 0x000fc40000010000 */
[----:B------:R-:W-:Y:S02]  /*dab0*/  IMAD.MOV.U32 R3, RZ, RZ, c[0x0][0x228] ;  /* 0x00008a00ff037624 */ /* 0x000fe400078e00ff */
[----:B------:R-:W-:Y:S01]  /*dac0*/  FADD.FTZ R7, R240, R7 ;  /* 0x00000007f0077221 */ /* 0x000fe20000010000 */
[----:B------:R-:W-:Y:S01]  /*dad0*/  LOP3.LUT R114, R8, R0, RZ, 0xc0, !PT ;  /* 0x0000000008727212 */ /* 0x000fe200078ec0ff */
[----:B------:R-:W-:Y:S01]  /*dae0*/  FADD.FTZ R4, R15, R4 ;  /* 0x000000040f047221 */ /* 0x000fe20000010000 */
[----:B------:R-:W-:Y:S01]  /*daf0*/  MOV R9, R13 ;  /* 0x0000000d00097202 */ /* 0x000fe20000000f00 */
[----:B------:R-:W-:Y:S02]  /*db00*/  IMAD.SHL.U32 R3, R3, 0x8, RZ ;  /* 0x0000000803037824 */ /* 0x000fe400078e00ff */
[----:B------:R-:W-:Y:S02]  /*db10*/  IMAD.MOV.U32 R8, RZ, RZ, R12 ;  /* 0x000000ffff087224 */ /* 0x000fe400078e000c */
[----:B------:R-:W-:-:S02]  /*db20*/  FADD.FTZ R7, R14, R7 ;  /* 0x000000070e077221 */ /* 0x000fc40000010000 */
[----:B------:R-:W-:Y:S02]  /*db30*/  FADD.FTZ R4, R242, R4 ;  /* 0x00000004f2047221 */ /* 0x000fe40000010000 */
[----:B------:R-:W-:-:S04]  /*db40*/  IMAD.WIDE R2, R3, 0x2, R8 ;  /* 0x0000000203027825 */ /* 0x000fc800078e0208 */
[----:B------:R-:W-:Y:S02]  /*db50*/  FADD.FTZ R7, R241, R7 ;  /* 0x00000007f1077221 */ /* 0x000fe40000010000 */
[----:B------:R-:W-:Y:S01]  /*db60*/  FADD.FTZ R4, R250, R4 ;  /* 0x00000004fa047221 */ /* 0x000fe20000010000 */
[----:B------:R-:W-:Y:S01]  /*db70*/  STG.E.U16 [R8.64+-0x80], R210 ;  /* 0xffff80d208007986 */ /* 0x000fe2000c101508 */
[----:B------:R-:W-:-:S03]  /*db80*/  FADD.FTZ R7, R238, R7 ;  /* 0x00000007ee077221 */ /* 0x000fc60000010000 */
[----:B------:R-:W-:Y:S01]  /*db90*/  STG.E.U16 [R8.64+-0x7e], R209 ;  /* 0xffff82d108007986 */ /* 0x000fe2000c101508 */
[----:B------:R-:W-:-:S03]  /*dba0*/  FADD.FTZ R4, R234, R4 ;  /* 0x00000004ea047221 */ /* 0x000fc60000010000 */
[----:B------:R-:W-:Y:S01]  /*dbb0*/  STG.E.U16 [R2.64+-0x80], R173 ;  /* 0xffff80ad02007986 */ /* 0x000fe2000c101508 */
[----:B------:R-:W-:-:S03]  /*dbc0*/  @!P2 HFMA2.BF16_V2 R246, -RZ.H0_H0, RZ.H0_H0, -R6.H0_H0 ;  /* 0x200000fffff6a231 */ /* 0x000fc60000340906 */
[----:B------:R-:W-:Y:S01]  /*dbd0*/  STG.E.U16 [R2.64+-0x7e], R172 ;  /* 0xffff82ac02007986 */ /* 0x000fe2000c101508 */
[----:B------:R-:W-:Y:S01]  /*dbe0*/  @!P1 HFMA2.BF16_V2 R245, -RZ.H0_H0, RZ.H0_H0, -R5.H0_H0 ;  /* 0x200000fffff59231 */ /* 0x000fe20000340905 */
[----:B------:R-:W-:Y:S02]  /*dbf0*/  FADD.FTZ R7, R233, R7 ;  /* 0x00000007e9077221 */ /* 0x000fe40000010000 */
[----:B------:R-:W-:Y:S04]  /*dc00*/  STG.E.U16 [R8.64+-0x70], R222 ;  /* 0xffff90de08007986 */ /* 0x000fe8000c101508 */
[----:B------:R-:W-:Y:S01]  /*dc10*/  STG.E.U16 [R8.64+-0x6e], R221 ;  /* 0xffff92dd08007986 */ /* 0x000fe2000c101508 */
[----:B-1----:R-:W-:Y:S03]  /*dc20*/  HMMA.16816.F32.BF16 R44, R112, R48, R80 ;  /* 0x00000030702c723c */ /* 0x002fe60000041850 */
[----:B------:R-:W-:Y:S01]  /*dc30*/  STG.E.U16 [R2.64+-0x70], R220 ;  /* 0xffff90dc02007986 */ /* 0x000fe2000c101508 */
[----:B------:R-:W-:-:S03]  /*dc40*/  FADD.FTZ R4, R194, R4 ;  /* 0x00000004c2047221 */ /* 0x000fc60000010000 */
[----:B------:R-:W-:Y:S01]  /*dc50*/  STG.E.U16 [R2.64+-0x6e], R219 ;  /* 0xffff92db02007986 */ /* 0x000fe2000c101508 */
[C---:B------:R-:W-:Y:S03]  /*dc60*/  HMMA.16816.F32.BF16 R48, R112.reuse, R50, R88 ;  /* 0x000000327030723c */ /* 0x040fe60000041858 */
[----:B------:R-:W-:Y:S04]  /*dc70*/  STG.E.U16 [R8.64+-0x60], R218 ;  /* 0xffffa0da08007986 */ /* 0x000fe8000c101508 */
[----:B------:R-:W-:Y:S01]  /*dc80*/  STG.E.U16 [R8.64+-0x5e], R217 ;  /* 0xffffa2d908007986 */ /* 0x000fe2000c101508 */
[----:B--2---:R-:W-:Y:S03]  /*dc90*/  HMMA.16816.F32.BF16 R36, R112, R40, R68 ;  /* 0x000000287024723c */ /* 0x004fe60000041844 */
[----:B------:R-:W-:Y:S01]  /*dca0*/  STG.E.U16 [R2.64+-0x60], R216 ;  /* 0xffffa0d802007986 */ /* 0x000fe2000c101508 */
[----:B------:R-:W-:-:S03]  /*dcb0*/  FADD.FTZ R7, R195, R7 ;  /* 0x00000007c3077221 */ /* 0x000fc60000010000 */
[----:B------:R-:W-:Y:S01]  /*dcc0*/  STG.E.U16 [R2.64+-0x5e], R215 ;  /* 0xffffa2d702007986 */ /* 0x000fe2000c101508 */
[----:B---3--:R-:W-:Y:S03]  /*dcd0*/  HMMA.16816.F32.BF16 R68, R112, R72, R132 ;  /* 0x000000487044723c */ /* 0x008fe60000041884 */
[----:B------:R-:W-:Y:S01]  /*dce0*/  STG.E.U16 [R8.64+-0x50], R214 ;  /* 0xffffb0d608007986 */ /* 0x000fe2000c101508 */
[----:B------:R-:W-:-:S03]  /*dcf0*/  @P0 PRMT R0, R206, 0x7632, R0 ;  /* 0x00007632ce000816 */ /* 0x000fc60000000000 */
[----:B------:R-:W-:Y:S01]  /*dd00*/  STG.E.U16 [R8.64+-0x4e], R213 ;  /* 0xffffb2d508007986 */ /* 0x000fe2000c101508 */
[----:B------:R-:W-:-:S03]  /*dd10*/  @!P2 PRMT R6, R246, 0x5410, RZ ;  /* 0x00005410f606a816 */ /* 0x000fc600000000ff */
[----:B------:R-:W-:Y:S01]  /*dd20*/  STG.E.U16 [R2.64+-0x50], R212 ;  /* 0xffffb0d402007986 */ /* 0x000fe2000c101508 */
[----:B------:R-:W-:-:S03]  /*dd30*/  @!P1 PRMT R5, R245, 0x5410, RZ ;  /* 0x00005410f5059816 */ /* 0x000fc600000000ff */
[----:B------:R-:W-:Y:S01]  /*dd40*/  STG.E.U16 [R2.64+-0x4e], R211 ;  /* 0xffffb2d302007986 */ /* 0x000fe2000c101508 */
[----:B------:R-:W-:Y:S01]  /*dd50*/  @!P0 PRMT R0, R243, 0x5410, RZ ;  /* 0x00005410f3008816 */ /* 0x000fe200000000ff */
[----:B------:R-:W-:Y:S02]  /*dd60*/  FADD.FTZ R4, R235, R4 ;  /* 0x00000004eb047221 */ /* 0x000fe40000010000 */
[----:B------:R-:W1:Y:S04]  /*dd70*/  LDSM.16.MT88.4 R88, [R179+0xf800] ;  /* 0x00f80000b358783b */ /* 0x000e680000004200 */
[----:B------:R-:W-:Y:S04]  /*dd80*/  STG.E.U16 [R8.64+-0x40], R208 ;  /* 0xffffc0d008007986 */ /* 0x000fe8000c101508 */
[----:B------:R-:W-:Y:S01]  /*dd90*/  STG.E.U16 [R8.64+-0x3e], R207 ;  /* 0xffffc2cf08007986 */ /* 0x000fe2000c101508 */
[----:B------:R-:W-:-:S03]  /*dda0*/  FADD.FTZ R7, R237, R7 ;  /* 0x00000007ed077221 */ /* 0x000fc60000010000 */
[----:B------:R-:W-:Y:S04]  /*ddb0*/  STG.E.U16 [R2.64+-0x40], R204 ;  /* 0xffffc0cc02007986 */ /* 0x000fe8000c101508 */
[----:B------:R-:W-:Y:S04]  /*ddc0*/  STG.E.U16 [R2.64+-0x3e], R205 ;  /* 0xffffc2cd02007986 */ /* 0x000fe8000c101508 */
[----:B------:R-:W2:Y:S04]  /*ddd0*/  LDSM.16.MT88.4 R80, [R180+0xf800] ;  /* 0x00f80000b450783b */ /* 0x000ea80000004200 */
[----:B------:R-:W3:Y:S04]  /*dde0*/  LDSM.16.MT88.4 R132, [R180+0x11800] ;  /* 0x01180000b484783b */ /* 0x000ee80000004200 */
        /* <DEDUP_REMOVED lines=13> */
[----:B----4-:R-:W-:-:S02]  /*dec0*/  FADD.FTZ R2, R229, R7 ;  /* 0x00000007e5027221 */ /* 0x010fc40000010000 */
[----:B------:R-:W-:Y:S02]  /*ded0*/  FADD.FTZ R0, R231, R4 ;  /* 0x00000004e7007221 */ /* 0x000fe40000010000 */
[----:B------:R-:W-:Y:S02]  /*dee0*/  FADD.FTZ R2, R225, R2 ;  /* 0x00000002e1027221 */ /* 0x000fe40000010000 */
[----:B------:R-:W-:Y:S02]  /*def0*/  FADD.FTZ R0, R232, R0 ;  /* 0x00000000e8007221 */ /* 0x000fe40000010000 */
[----:B------:R-:W-:Y:S02]  /*df00*/  FADD.FTZ R2, R193, R2 ;  /* 0x00000002c1027221 */ /* 0x000fe40000010000 */
[----:B------:R-:W-:Y:S02]  /*df10*/  FADD.FTZ R0, R230, R0 ;  /* 0x00000000e6007221 */ /* 0x000fe40000010000 */
[----:B------:R-:W-:-:S02]  /*df20*/  FADD.FTZ R2, R192, R2 ;  /* 0x00000002c0027221 */ /* 0x000fc40000010000 */
[----:B------:R-:W-:-:S03]  /*df30*/  FADD.FTZ R0, R226, R0 ;  /* 0x00000000e2007221 */ /* 0x000fc60000010000 */
[----:B------:R4:W-:Y:S04]  /*df40*/  STL [R1+0x10], R2 ;  /* 0x0000100201007387 */ /* 0x0009e80000100800 */
[----:B------:R4:W-:Y:S04]  /*df50*/  STL [R1+0x78], R223 ;  /* 0x000078df01007387 */ /* 0x0009e80000100800 */
[----:B------:R4:W-:Y:S01]  /*df60*/  STL [R1+0x14], R0 ;  /* 0x0000140001007387 */ /* 0x0009e20000100800 */
[----:B-1----:R-:W-:Y:S01]  /*df70*/  HMMA.16816.F32.BF16 R84, R112, R88, R136 ;  /* 0x000000587054723c */ /* 0x002fe20000041888 */
[----:B------:R-:W-:Y:S01]  /*df80*/  IMAD.MOV.U32 R3, RZ, RZ, R174 ;  /* 0x000000ffff037224 */ /* 0x000fe200078e00ae */
[----:B------:R-:W-:-:S06]  /*df90*/  @P6 IADD3 R196, R228, -0x3, RZ ;  /* 0xfffffffde4c46810 */ /* 0x000fcc0007ffe0ff */
[----:B------:R-:W-:Y:S01]  /*dfa0*/  HMMA.16816.F32.BF16 R40, R112, R42, R76 ;  /* 0x0000002a7028723c */ /* 0x000fe2000004184c */
[----:B------:R-:W-:-:S07]  /*dfb0*/  @P6 IMAD.MOV.U32 R3, RZ, RZ, R174 ;  /* 0x000000ffff036224 */ /* 0x000fce00078e00ae */
[C---:B------:R-:W-:Y:S08]  /*dfc0*/  HMMA.16816.F32.BF16 R88, R112.reuse, R90, R92 ;  /* 0x0000005a7058723c */ /* 0x040ff0000004185c */
[C---:B------:R-:W-:Y:S08]  /*dfd0*/  HMMA.16816.F32.BF16 R120, R112.reuse, R124, R120 ;  /* 0x0000007c7078723c */ /* 0x040ff00000041878 */
[C---:B------:R-:W-:Y:S08]  /*dfe0*/  HMMA.16816.F32.BF16 R52, R112.reuse, R56, R156 ;  /* 0x000000387034723c */ /* 0x040ff0000004189c */
[C---:B------:R-:W-:Y:S08]  /*dff0*/  HMMA.16816.F32.BF16 R60, R112.reuse, R64, R152 ;  /* 0x00000040703c723c */ /* 0x040ff00000041898 */
[C---:B--2---:R-:W-:Y:S08]  /*e000*/  HMMA.16816.F32.BF16 R76, R112.reuse, R80, R148 ;  /* 0x00000050704c723c */ /* 0x044ff00000041894 */
[C---:B------:R-:W-:Y:S07]  /*e010*/  HMMA.16816.F32.BF16 R92, R112.reuse, R96, R116 ;  /* 0x00000060705c723c */ /* 0x040fee0000041874 */
[----:B------:R-:W-:Y:S01]  /*e020*/  IADD3 R119, P0, R12, -0x100, RZ ;  /* 0xffffff000c777810 */ /* 0x000fe20007f1e0ff */
[----:B------:R-:W-:Y:S01]  /*e030*/  HMMA.16816.F32.BF16 R100, R112, R104, R100 ;  /* 0x000000687064723c */ /* 0x000fe20000041864 */
[----:B------:R-:W-:-:S02]  /*e040*/  IMAD.MOV.U32 R116, RZ, RZ, R197 ;  /* 0x000000ffff747224 */ /* 0x000fc400078e00c5 */
[----:B------:R-:W-:-:S05]  /*e050*/  @P6 IMAD.MOV.U32 R116, RZ, RZ, R197 ;  /* 0x000000ffff746224 */ /* 0x000fca00078e00c5 */
[----:B---3--:R-:W-:Y:S01]  /*e060*/  HMMA.16816.F32.BF16 R128, R112, R132, R128 ;  /* 0x000000847080723c */ /* 0x008fe20000041880 */
[----:B------:R-:W-:-:S07]  /*e070*/  IADD3.X R118, R13, -0x1, RZ, P0, !PT ;  /* 0xffffffff0d767810 */ /* 0x000fce00007fe4ff */
        /* <DEDUP_REMOVED lines=9> */
[----:B------:R-:W-:Y:S01]  /*e110*/  HMMA.16816.F32.BF16 R112, R112, R18, R20 ;  /* 0x000000127070723c */ /* 0x000fe20000041814 */
[----:B------:R-:W-:Y:S03]  /*e120*/  @!UPT UIADD3 URZ, URZ, URZ, URZ ;  /* 0x0000003f3f3ff290 */ /* 0x000fe6000fffe03f */
[----:B------:R-:W-:Y:S11]  /*e130*/  @P6 BRA `(.L_x_602) ;  /* 0x0000002000006947 */ /* 0x000ff60003800000 */
.L_x_598:
[----:B----4-:R-:W2:Y:S02]  /*e140*/  LDL.LU R0, [R1+0x78] ;  /* 0x0000780001007983 */ /* 0x010ea40000300800 */
[----:B--2---:R-:W-:-:S07]  /*e150*/  IADD3 R196, R0, -0x1, RZ ;  /* 0xffffffff00c47810 */ /* 0x004fce0007ffe0ff */
.L_x_602:
[----:B----4-:R-:W-:-:S13]  /*e160*/  ISETP.GE.AND P0, PT, R196, RZ, PT ;  /* 0x000000ffc400720c */ /* 0x010fda0003f06270 */
[----:B------:R-:W-:Y:S05]  /*e170*/  @!P0 BRA `(.L_x_603) ;  /* 0x000050d000008947 */ /* 0x000fea0003800000 */
[----:B---3--:R-:W2:Y:S01]  /*e180*/  LDL.64 R12, [R1+0x38] ;  /* 0x00003800010c7983 */ /* 0x008ea20000100a00 */
[----:B------:R-:W-:Y:S01]  /*e190*/  IMAD.MOV.U32 R117, RZ, RZ, R3 ;  /* 0x000000ffff757224 */ /* 0x000fe200078e0003 */
[----:B------:R-:W-:Y:S01]  /*e1a0*/  ULDC UR4, c[0x0][0x228] ;  /* 0x00008a0000047ab9 */ /* 0x000fe20000000800 */
[----:B------:R-:W-:Y:S01]  /*e1b0*/  IMAD.MOV.U32 R0, RZ, RZ, R116 ;  /* 0x000000ffff007224 */ /* 0x000fe200078e0074 */
[----:B------:R-:W3:Y:S01]  /*e1c0*/  LDL R11, [R1+0x48] ;  /* 0x00004800010b7983 */ /* 0x000ee20000100800 */
[----:B------:R-:W-:-:S03]  /*e1d0*/  USHF.L.U32 UR4, UR4, 0x3, URZ ;  /* 0x0000000304047899 */ /* 0x000fc6000800063f */
[----:B------:R-:W4:Y:S01]  /*e1e0*/  LDL R10, [R1+0x4c] ;  /* 0x00004c00010a7983 */ /* 0x000f220000100800 */
[----:B------:R-:W-:Y:S02]  /*e1f0*/  USHF.R.S32.HI UR6, URZ, 0x1f, UR4 ;  /* 0x0000001f3f067899 */ /* 0x000fe40008011404 */
[----:B------:R-:W-:Y:S01]  /*e200*/  USHF.L.U32 UR5, UR4, 0x1, URZ ;  /* 0x0000000104057899 */ /* 0x000fe2000800063f */
[----:B------:R-:W4:Y:S01]  /*e210*/  LDL.LU R9, [R1+0x8c] ;  /* 0x00008c0001097983 */ /* 0x000f220000300800 */
[----:B------:R-:W-:-:S03]  /*e220*/  USHF.L.U64.HI UR6, UR4, 0x1, UR6 ;  /* 0x0000000104067899 */ /* 0x000fc60008010206 */
[----:B------:R-:W4:Y:S04]  /*e230*/  LDL.LU R2, [R1+0xa0] ;  /* 0x0000a00001027983 */ /* 0x000f280000300800 */
[----:B------:R-:W4:Y:S04]  /*e240*/  LDL.LU.64 R6, [R1+0x80] ;  /* 0x0000800001067983 */ /* 0x000f280000300a00 */
[----:B------:R-:W4:Y:S04]  /*e250*/  LDL.LU.64 R4, [R1+0x90] ;  /* 0x0000900001047983 */ /* 0x000f280000300a00 */
[----:B------:R-:W4:Y:S01]  /*e260*/  LDL.LU R8, [R1+0x7c] ;  /* 0x00007c0001087983 */ /* 0x000f220000300800 */
[----:B--2---:R-:W-:Y:S01]  /*e270*/  MOV R14, R12 ;  /* 0x0000000c000e7202 */ /* 0x004fe20000000f00 */
[----:B------:R-:W-:Y:S01]  /*e280*/  IMAD.MOV.U32 R15, RZ, RZ, R13 ;  /* 0x000000ffff0f7224 */ /* 0x000fe200078e000d */
[----:B---3--:R-:W-:Y:S01]  /*e290*/  MOV R13, R11 ;  /* 0x0000000b000d7202 */ /* 0x008fe20000000f00 */
[----:B----4-:R-:W-:-:S02]  /*e2a0*/  IMAD.MOV.U32 R12, RZ, RZ, R10 ;  /* 0x000000ffff0c7224 */ /* 0x010fc400078e000a */
[----:B------:R-:W-:Y:S02]  /*e2b0*/  IMAD.WIDE.U32 R10, R8, -0x326172a9, RZ ;  /* 0xcd9e8d57080a7825 */ /* 0x000fe400078e00ff */
[----:B------:R-:W1:Y:S02]  /*e2c0*/  LDC.U8 R8, c[0x0][0x2d8] ;  /* 0x0000b600ff087b82 */ /* 0x000e640000000000 */
[----:B------:R-:W-:Y:S01]  /*e2d0*/  IMAD.WIDE.U32 R224, R2, -0x2daee0ad, RZ ;  /* 0xd2511f5302e07825 */ /* 0x000fe200078e00ff */
[----:B------:R-:W-:Y:S01]  /*e2e0*/  MOV R2, R4 ;  /* 0x0000000400027202 */ /* 0x000fe20000000f00 */
[----:B------:R2:W-:Y:S01]  /*e2f0*/  STL.64 [R1+0x20], R10 ;  /* 0x0000200a01007387 */ /* 0x0005e20000100a00 */
[----:B-1----:R-:W-:Y:S01]  /*e300*/  PRMT R3, R8, 0x7054, R8 ;  /* 0x0000705408037816 */ /* 0x002fe20000000008 */
[----:B------:R-:W-:-:S05]  /*e310*/  IMAD.MOV.U32 R3, RZ, RZ, R7 ;  /* 0x000000ffff037224 */ /* 0x000fca00078e0007 */
[----:B------:R2:W-:Y:S01]  /*e320*/  STL.64 [R1+0x30], R2 ;  /* 0x0000300201007387 */ /* 0x0005e20000100a00 */
[----:B------:R-:W-:Y:S02]  /*e330*/  LOP3.LUT R222, R11, R9, RZ, 0x3c, !PT ;  /* 0x000000090bde7212 */ /* 0x000fe400078e3cff */
[----:B------:R-:W-:Y:S02]  /*e340*/  ISETP.GE.AND P5, PT, R14, c[0x0][0x220], PT ;  /* 0x000088000e007a0c */ /* 0x000fe40003fa6270 */
[----:B------:R-:W-:Y:S01]  /*e350*/  ISETP.GE.AND P4, PT, R13, c[0x0][0x220], PT ;  /* 0x000088000d007a0c */ /* 0x000fe20003f86270 */
[----:B------:R-:W-:Y:S01]  /*e360*/  IMAD.WIDE.U32 R222, R222, -0x2daee0ad, RZ ;  /* 0xd2511f53dede7825 */ /* 0x000fe200078e00ff */
[----:B------:R-:W-:Y:S01]  /*e370*/  ISETP.GE.AND P3, PT, R12, c[0x0][0x220], PT ;  /* 0x000088000c007a0c */ /* 0x000fe20003f66270 */
[----:B------:R-:W-:Y:S05]  /*e380*/  BRA `(.L_x_604) ;  /* 0x000006b000007947 */ /* 0x000fea0003800000 */
.L_x_606:
[----:B------:R-:W2:Y:S01]  /*e390*/  LDL.64 R194, [R1+0x50] ;  /* 0x0000500001c27983 */ /* 0x000ea20000100a00 */
[----:B------:R-:W-:Y:S03]  /*e3a0*/  IADD3 R2, R196, -0x1, RZ ;  /* 0xffffffffc4027810 */ /* 0x000fe60007ffe0ff */
[----:B------:R-:W3:Y:S01]  /*e3b0*/  LDL.64 R192, [R1+0x40] ;  /* 0x0000400001c07983 */ /* 0x000ee20000100a00 */
[----:B------:R-:W-:Y:S01]  /*e3c0*/  SHF.R.S32.HI R3, RZ, 0x1f, R2 ;  /* 0x0000001fff037819 */ /* 0x000fe20000011402 */
[C---:B------:R-:W-:Y:S02]  /*e3d0*/  IMAD.WIDE.U32 R136, R2.reuse, c[0x0][0x198], RZ ;  /* 0x0000660002887a25 */ /* 0x040fe400078e00ff */
[----:B------:R1:W-:Y:S02]  /*e3e0*/  @P5 STS.128 [R188+0x6000], RZ ;  /* 0x006000ffbc005388 */ /* 0x0003e40000000c00 */
[----:B------:R-:W-:Y:S04]  /*e3f0*/  IMAD R3, R3, c[0x0][0x198], RZ ;  /* 0x0000660003037a24 */ /* 0x000fe800078e02ff */
[----:B------:R-:W-:Y:S04]  /*e400*/  IMAD R3, R2, c[0x0][0x19c], R3 ;  /* 0x0000670002037a24 */ /* 0x000fe800078e0203 */
[----:B------:R-:W-:Y:S02]  /*e410*/  IMAD.IADD R3, R137, 0x1, R3 ;  /* 0x0000000189037824 */ /* 0x000fe400078e0203 */
[----:B---3--:R-:W-:Y:S01]  /*e420*/  IMAD.MOV.U32 R192, RZ, RZ, c[0x0][0x198] ;  /* 0x00006600ffc07624 */ /* 0x008fe200078e00ff */
[----:B--2---:R-:W-:Y:S01]  /*e430*/  LEA R2, P1, R136, R194, 0x6 ;  /* 0x000000c288027211 */ /* 0x004fe200078230ff */
[----:B------:R-:W-:Y:S03]  /*e440*/  IMAD.MOV.U32 R194, RZ, RZ, c[0x0][0x198] ;  /* 0x00006600ffc27624 */ /* 0x000fe600078e00ff */
[----:B------:R-:W-:Y:S01]  /*e450*/  @!P5 LEA R118, P0, R2, c[0x0][0x168], 0x1 ;  /* 0x00005a000276da11 */ /* 0x000fe200078008ff */
[----:B------:R-:W-:Y:S01]  /*e460*/  IMAD.SHL.U32 R194, R194, 0x10, RZ ;  /* 0x00000010c2c27824 */ /* 0x000fe200078e00ff */
[----:B------:R-:W-:Y:S01]  /*e470*/  LEA.HI.X R116, R136, R193, R3, 0x6, P1 ;  /* 0x000000c188747211 */ /* 0x000fe200008f3403 */
[----:B------:R-:W-:Y:S01]  /*e480*/  IMAD.MOV.U32 R193, RZ, RZ, 0x4 ;  /* 0x00000004ffc17424 */ /* 0x000fe200078e00ff */
[C---:B------:R-:W-:Y:S02]  /*e490*/  @!P4 LEA R156, P1, R2.reuse, c[0x0][0x168], 0x1 ;  /* 0x00005a00029cca11 */ /* 0x040fe400078208ff */
[C-C-:B------:R-:W-:Y:S02]  /*e4a0*/  @!P5 LEA.HI.X R119, R2.reuse, c[0x0][0x16c], R116.reuse, 0x1, P0 ;  /* 0x00005b000277da11 */ /* 0x140fe400000f0c74 */
[C-C-:B------:R-:W-:Y:S02]  /*e4b0*/  @!P4 LEA.HI.X R157, R2.reuse, c[0x0][0x16c], R116.reuse, 0x1, P1 ;  /* 0x00005b00029dca11 */ /* 0x140fe400008f0c74 */
[----:B------:R-:W-:Y:S01]  /*e4c0*/  @!P3 LEA R154, P0, R2, c[0x0][0x168], 0x1 ;  /* 0x00005a00029aba11 */ /* 0x000fe200078008ff */
[----:B------:R-:W-:Y:S01]  /*e4d0*/  @!PT LDS RZ, [RZ] ;  /* 0x00000000fffff984 */ /* 0x000fe20000000800 */
[----:B------:R-:W-:Y:S01]  /*e4e0*/  @!PT LDS RZ, [RZ] ;  /* 0x00000000fffff984 */ /* 0x000fe20000000800 */
[----:B------:R-:W-:Y:S01]  /*e4f0*/  @!PT LDS RZ, [RZ] ;  /* 0x00000000fffff984 */ /* 0x000fe20000000800 */
[----:B------:R2:W-:Y:S01]  /*e500*/  @!P5 LDGSTS.E.BYPASS.LTC128B.128 [R188+0x6000], [R118.64] ;  /* 0x0600000076bcdfae */ /* 0x0005e2000b901d48 */
[----:B------:R-:W-:Y:S02]  /*e510*/  IADD3 R3, P2, R194, R2, RZ ;  /* 0x00000002c2037210 */ /* 0x000fe40007f5e0ff */
[--C-:B------:R-:W-:Y:S01]  /*e520*/  @!P3 LEA.HI.X R155, R2, c[0x0][0x16c], R116.reuse, 0x1, P0 ;  /* 0x00005b00029bba11 */ /* 0x100fe200000f0c74 */
[----:B------:R1:W-:Y:S01]  /*e530*/  @P4 STS.128 [R188+0x8000], RZ ;  /* 0x008000ffbc004388 */ /* 0x0003e20000000c00 */
[C---:B------:R-:W-:Y:S02]  /*e540*/  @!P5 LEA R152, P6, R3.reuse, c[0x0][0x168], 0x1 ;  /* 0x00005a000398da11 */ /* 0x040fe400078c08ff */
[C---:B------:R-:W-:Y:S01]  /*e550*/  @!P4 LEA R150, P1, R3.reuse, c[0x0][0x168], 0x1 ;  /* 0x00005a000396ca11 */ /* 0x040fe200078208ff */
[----:B------:R-:W-:Y:S01]  /*e560*/  @!PT LDS RZ, [RZ] ;  /* 0x00000000fffff984 */ /* 0x000fe20000000800 */
[----:B------:R-:W-:Y:S01]  /*e570*/  @!PT LDS RZ, [RZ] ;  /* 0x00000000fffff984 */ /* 0x000fe20000000800 */
[----:B------:R-:W-:Y:S01]  /*e580*/  @!PT LDS RZ, [RZ] ;  /* 0x00000000fffff984 */ /* 0x000fe20000000800 */
[----:B------:R1:W-:Y:S01]  /*e590*/  @!P4 LDGSTS.E.BYPASS.LTC128B.128 [R188+0x8000], [R156.64+0x80] ;  /* 0x080000809cbccfae */ /* 0x0003e2000b901d48 */
[----:B------:R-:W-:Y:S02]  /*e5a0*/  SHF.L.U64.HI R192, R192, R193, c[0x0][0x19c] ;  /* 0x00006700c0c07619 */ /* 0x000fe400000102c1 */
[C---:B------:R-:W-:Y:S01]  /*e5b0*/  @!P3 LEA R148, P0, R3.reuse, c[0x0][0x168], 0x1 ;  /* 0x00005a000394ba11 */ /* 0x040fe200078008ff */
[----:B------:R1:W-:Y:S04]  /*e5c0*/  @P3 STS.128 [R188+0xa000], RZ ;  /* 0x00a000ffbc003388 */ /* 0x0003e80000000c00 */
[----:B------:R-:W-:Y:S01]  /*e5d0*/  @!PT LDS RZ, [RZ] ;  /* 0x00000000fffff984 */ /* 0x000fe20000000800 */
[----:B------:R-:W-:Y:S01]  /*e5e0*/  @!PT LDS RZ, [RZ] ;  /* 0x00000000fffff984 */ /* 0x000fe20000000800 */
[----:B------:R-:W-:Y:S01]  /*e5f0*/  @!PT LDS RZ, [RZ] ;  /* 0x00000000fffff984 */ /* 0x000fe20000000800 */
[----:B------:R1:W-:Y:S04]  /*e600*/  @!P3 LDGSTS.E.BYPASS.LTC128B.128 [R188+0xa000], [R154.64+0x100] ;  /* 0x0a0001009abcbfae */ /* 0x0003e8000b901d48 */
[----:B------:R1:W-:Y:S01]  /*e610*/  @P5 STS.128 [R188+0x6800], RZ ;  /* 0x006800ffbc005388 */ /* 0x0003e20000000c00 */
[----:B--2---:R-:W-:Y:S01]  /*e620*/  IMAD.X R118, R192, 0x1, R116, P2 ;  /* 0x00000001c0767824 */ /* 0x004fe200010e0674 */
[----:B------:R-:W-:Y:S04]  /*e630*/  IADD3 R2, P2, R194, R3, RZ ;  /* 0x00000003c2027210 */ /* 0x000fe80007f5e0ff */
[C-C-:B------:R-:W-:Y:S02]  /*e640*/  @!P5 LEA.HI.X R153, R3.reuse, c[0x0][0x16c], R118.reuse, 0x1, P6 ;  /* 0x00005b000399da11 */ /* 0x140fe400030f0c76 */
[C-C-:B------:R-:W-:Y:S02]  /*e650*/  @!P4 LEA.HI.X R151, R3.reuse, c[0x0][0x16c], R118.reuse, 0x1, P1 ;  /* 0x00005b000397ca11 */ /* 0x140fe400008f0c76 */
[--C-:B------:R-:W-:Y:S01]  /*e660*/  @!P3 LEA.HI.X R149, R3, c[0x0][0x16c], R118.reuse, 0x1, P0 ;  /* 0x00005b000395ba11 */ /* 0x100fe200000f0c76 */
[----:B------:R-:W-:Y:S01]  /*e670*/  @!PT LDS RZ, [RZ] ;  /* 0x00000000fffff984 */ /* 0x000fe20000000800 */
[----:B------:R-:W-:Y:S01]  /*e680*/  @!PT LDS RZ, [RZ] ;  /* 0x00000000fffff984 */ /* 0x000fe20000000800 */
[----:B------:R-:W-:Y:S01]  /*e690*/  @!PT LDS RZ, [RZ] ;  /* 0x00000000fffff984 */ /* 0x000fe20000000800 */
[----:B------:R1:W-:Y:S01]  /*e6a0*/  @!P5 LDGSTS.E.BYPASS.LTC128B.128 [R188+0x6800], [R152.64] ;  /* 0x0680000098bcdfae */ /* 0x0003e2000b901d48 */
[----:B------:R-:W-:Y:S01]  /*e6b0*/  @!P5 LEA R146, P1, R2, c[0x0][0x168], 0x1 ;  /* 0x00005a000292da11 */ /* 0x000fe200078208ff */
        /* <DEDUP_REMOVED lines=11> */
[----:B------:R1:W-:Y:S01]  /*e770*/  @P3 STS.128 [R188+0xa800], RZ ;  /* 0x00a800ffbc003388 */ /* 0x0003e20000000c00 */
[----:B------:R-:W-:Y:S03]  /*e780*/  IADD3 R116, P6, R194, R2, RZ ;  /* 0x00000002c2747210 */ /* 0x000fe60007fde0ff */
[----:B------:R-:W-:Y:S01]  /*e790*/  @!PT LDS RZ, [RZ] ;  /* 0x00000000fffff984 */ /* 0x000fe20000000800 */
[----:B------:R-:W-:Y:S01]  /*e7a0*/  @!PT LDS RZ, [RZ] ;  /* 0x00000000fffff984 */ /* 0x000fe20000000800 */
[----:B------:R-:W-:Y:S01]  /*e7b0*/  @!PT LDS RZ, [RZ] ;  /* 0x00000000fffff984 */ /* 0x000fe20000000800 */
[----:B------:R1:W-:Y:S01]  /*e7c0*/  @!P3 LDGSTS.E.BYPASS.LTC128B.128 [R188+0xa800], [R148.64+0x100] ;  /* 0x0a80010094bcbfae */ /* 0x0003e2000b901d48 */
        /* <DEDUP_REMOVED lines=9> */
[----:B------:R1:W-:Y:S01]  /*e860*/  @!P5 LDGSTS.E.BYPASS.LTC128B.128 [R188+0x7000], [R146.64] ;  /* 0x0700000092bcdfae */ /* 0x0003e2000b901d48 */
        /* <DEDUP_REMOVED lines=29> */
.L_x_604:
[----:B--2---:R-:W2:Y:S01]  /*ea40*/  LDL.64 R2, [R1+0x30] ;  /* 0x0000300001027983 */ /* 0x004ea20000100a00 */
[----:B------:R-:W-:Y:S04]  /*ea50*/  DEPBAR.LE SB0, 0x0 ;  /* 0x000080000000791a */ /* 0x000fe80000000000 */
[----:B------:R-:W-:Y:S01]  /*ea60*/  BAR.SYNC.DEFER_BLOCKING 0x0 ;  /* 0x0000000000007b1d */ /* 0x000fe20000010000 */
[----:B------:R-:W-:Y:S01]  /*ea70*/  IMAD.MOV.U32 R7, RZ, RZ, 0x6 ;  /* 0x00000006ff077424 */ /* 0x000fe200078e00ff */
[----:B------:R-:W-:Y:S01]  /*ea80*/  SHF.R.S32.HI R5, RZ, 0x1f, R196 ;  /* 0x0000001fff057819 */ /* 0x000fe200000114c4 */
[----:B------:R-:W-:Y:S02]  /*ea90*/  IMAD.MOV.U32 R4, RZ, RZ, c[0x0][0x1a0] ;  /* 0x00006800ff047624 */ /* 0x000fe400078e00ff */
[----:B------:R-:W-:Y:S02]  /*eaa0*/  IMAD.MOV.U32 R6, RZ, RZ, c[0x0][0x1a0] ;  /* 0x00006800ff067624 */ /* 0x000fe400078e00ff */
[----:B------:R-:W-:Y:S01]  /*eab0*/  IMAD.MOV.U32 R10, RZ, RZ, c[0x0][0x1a0] ;  /* 0x00006800ff0a7624 */ /* 0x000fe200078e00ff */
[----:B------:R-:W-:Y:S01]  /*eac0*/  SHF.L.U64.HI R4, R4, R7, c[0x0][0x1a4] ;  /* 0x0000690004047619 */ /* 0x000fe20000010207 */
[----:B------:R-:W-:Y:S02]  /*ead0*/  IMAD.SHL.U32 R6, R6, 0x40, RZ ;  /* 0x0000004006067824 */ /* 0x000fe400078e00ff */
[----:B------:R-:W-:Y:S02]  /*eae0*/  IMAD.SHL.U32 R10, R10, 0x10, RZ ;  /* 0x000000100a0a7824 */ /* 0x000fe400078e00ff */
[----:B------:R-:W-:Y:S02]  /*eaf0*/  IMAD R4, R4, R196, RZ ;  /* 0x000000c404047224 */ /* 0x000fe400078e02ff */
[----:B------:R-:W-:Y:S02]  /*eb00*/  IMAD.MOV.U32 R9, RZ, RZ, 0x4 ;  /* 0x00000004ff097424 */ /* 0x000fe400078e00ff */
[-C--:B------:R-:W-:Y:S02]  /*eb10*/  IMAD R4, R5, R6.reuse, R4 ;  /* 0x0000000605047224 */ /* 0x080fe400078e0204 */
[----:B------:R-:W-:Y:S01]  /*eb20*/  IMAD.MOV.U32 R8, RZ, RZ, c[0x0][0x1a0] ;  /* 0x00006800ff087624 */ /* 0x000fe200078e00ff */
[----:B------:R-:W-:Y:S04]  /*eb30*/  @P5 STS.128 [R188+0xc000], RZ ;  /* 0x00c000ffbc005388 */ /* 0x000fe80000000c00 */
[----:B------:R-:W-:Y:S01]  /*eb40*/  SHF.L.U64.HI R8, R8, R9, c[0x0][0x1a4] ;  /* 0x0000690008087619 */ /* 0x000fe20000010209 */
[----:B--2---:R-:W-:Y:S04]  /*eb50*/  IMAD.WIDE.U32 R2, R196, R6, R2 ;  /* 0x00000006c4027225 */ /* 0x004fe800078e0002 */
[----:B------:R-:W-:Y:S01]  /*eb60*/  IMAD.IADD R5, R3, 0x1, R4 ;  /* 0x0000000103057824 */ /* 0x000fe200078e0204 */
[C---:B------:R-:W-:Y:S02]  /*eb70*/  @!P5 LEA R6, P6, R2.reuse, c[0x0][0x170], 0x1 ;  /* 0x00005c000206da11 */ /* 0x040fe400078c08ff */
        /* <DEDUP_REMOVED lines=10> */
[----:B------:R-:W-:Y:S01]  /*ec20*/  @P4 STS.128 [R188+0xe000], RZ ;  /* 0x00e000ffbc004388 */ /* 0x000fe20000000c00 */
[C---:B------:R-:W-:Y:S01]  /*ec30*/  @!P5 LEA R22, P6, R3.reuse, c[0x0][0x170], 0x1 ;  /* 0x00005c000316da11 */ /* 0x040fe200078c08ff */
[----:B------:R-:W-:Y:S01]  /*ec40*/  IMAD.X R5, R8, 0x1, R5, P0 ;  /* 0x0000000108057824 */ /* 0x000fe200000e0605 */
[C---:B-----5:R-:W-:Y:S01]  /*ec50*/  @!P4 LEA R20, P1, R3.reuse, c[0x0][0x170], 0x1 ;  /* 0x00005c000314ca11 */ /* 0x060fe200078208ff */
        /* <DEDUP_REMOVED lines=8> */
[----:B------:R-:W-:Y:S01]  /*ece0*/  IADD3 R2, P2, R10, R3, RZ ;  /* 0x000000030a027210 */ /* 0x000fe20007f5e0ff */
[----:B------:R-:W-:Y:S01]  /*ecf0*/  @!PT LDS RZ, [RZ] ;  /* 0x00000000fffff984 */ /* 0x000fe20000000800 */
[----:B------:R-:W-:Y:S01]  /*ed00*/  @!PT LDS RZ, [RZ] ;  /* 0x00000000fffff984 */ /* 0x000fe20000000800 */
[----:B------:R-:W-:Y:S01]  /*ed10*/  @!PT LDS RZ, [RZ] ;  /* 0x00000000fffff984 */ /* 0x000fe20000000800 */
[----:B------:R2:W-:Y:S01]  /*ed20*/  @!P3 LDGSTS.E.BYPASS.LTC128B.128 [R188+0x10000], [R24.64+0x100] ;  /* 0x1000010018bcbfae */ /* 0x0005e2000b901d48 */
[--C-:B------:R-:W-:Y:S02]  /*ed30*/  @!P3 LEA.HI.X R19, R3, c[0x0][0x174], R5.reuse, 0x1, P0 ;  /* 0x00005d000313ba11 */ /* 0x100fe400000f0c05 */
[----:B------:R-:W-:Y:S01]  /*ed40*/  @!P5 LEA R16, P1, R2, c[0x0][0x170], 0x1 ;  /* 0x00005c000210da11 */ /* 0x000fe200078208ff */
[----:B------:R-:W-:Y:S01]  /*ed50*/  @P5 STS.128 [R188+0xc800], RZ ;  /* 0x00c800ffbc005388 */ /* 0x000fe20000000c00 */
[----:B------:R-:W-:Y:S01]  /*ed60*/  IMAD.X R3, R8, 0x1, R5, P2 ;  /* 0x0000000108037824 */ /* 0x000fe200010e0605 */
[----:B------:R-:W-:Y:S02]  /*ed70*/  @!P4 LEA R12, P0, R2, c[0x0][0x170], 0x1 ;  /* 0x00005c00020cca11 */ /* 0x000fe400078008ff */
[----:B------:R-:W-:Y:S01]  /*ed80*/  @!PT LDS RZ, [RZ] ;  /* 0x00000000fffff984 */ /* 0x000fe20000000800 */
[----:B------:R-:W-:Y:S01]  /*ed90*/  @!PT LDS RZ, [RZ] ;  /* 0x00000000fffff984 */ /* 0x000fe20000000800 */
[----:B------:R-:W-:Y:S01]  /*eda0*/  @!PT LDS RZ, [RZ] ;  /* 0x00000000fffff984 */ /* 0x000fe20000000800 */
[----:B------:R3:W-:Y:S01]  /*edb0*/  @!P5 LDGSTS.E.BYPASS.LTC128B.128 [R188+0xc800], [R22.64] ;  /* 0x0c80000016bcdfae */ /* 0x0007e2000b901d48 */
[----:B------:R-:W-:Y:S02]  /*edc0*/  IADD3 R4, P6, R10, R2, RZ ;  /* 0x000000020a047210 */ /* 0x000fe40007fde0ff */
[C-C-:B------:R-:W-:Y:S01]  /*edd0*/  @!P5 LEA.HI.X R17, R2.reuse, c[0x0][0x174], R3.reuse, 0x1, P1 ;  /* 0x00005d000211da11 */ /* 0x140fe200008f0c03 */
[----:B------:R-:W-:Y:S01]  /*ede0*/  @P4 STS.128 [R188+0xe800], RZ ;  /* 0x00e800ffbc004388 */ /* 0x000fe20000000c00 */
[--C-:B------:R-:W-:Y:S01]  /*edf0*/  @!P4 LEA.HI.X R13, R2, c[0x0][0x174], R3.reuse, 0x1, P0 ;  /* 0x00005d00020dca11 */ /* 0x100fe200000f0c03 */
        /* <DEDUP_REMOVED lines=8> */
[----:B------:R-:W-:Y:S01]  /*ee80*/  @P3 STS.128 [R188+0x10800], RZ ;  /* 0x010800ffbc003388 */ /* 0x000fe20000000c00 */
[C-C-:B------:R-:W-:Y:S02]  /*ee90*/  @!P5 LEA.HI.X R15, R4.reuse, c[0x0][0x174], R5.reuse, 0x1, P6 ;  /* 0x00005d00040fda11 */ /* 0x140fe400030f0c05 */
[C---:B------:R-:W-:Y:S01]  /*eea0*/  @!P4 LEA R8, P1, R4.reuse, c[0x0][0x170], 0x1 ;  /* 0x00005c000408ca11 */ /* 0x040fe200078208ff */
[----:B------:R-:W-:Y:S01]  /*eeb0*/  @!PT LDS RZ, [RZ] ;  /* 0x00000000fffff984 */ /* 0x000fe20000000800 */
[----:B------:R-:W-:Y:S01]  /*eec0*/  @!PT LDS RZ, [RZ] ;  /* 0x00000000fffff984 */ /* 0x000fe20000000800 */
[----:B------:R-:W-:Y:S01]  /*eed0*/  @!PT LDS RZ, [RZ] ;  /* 0x00000000fffff984 */ /* 0x000fe20000000800 */
[----:B------:R4:W-:Y:S01]  /*eee0*/  @!P3 LDGSTS.E.BYPASS.LTC128B.128 [R188+0x10800], [R18.64+0x100] ;  /* 0x1080010012bcbfae */ /* 0x0009e2000b901d48 */
[C---:B-1----:R-:W-:Y:S02]  /*eef0*/  @!P3 LEA R6, P0, R4.reuse, c[0x0][0x170], 0x1 ;  /* 0x00005c000406ba11 */ /* 0x042fe400078008ff */
[C-C-:B------:R-:W-:Y:S01]  /*ef00*/  @!P4 LEA.HI.X R9, R4.reuse, c[0x0][0x174], R5.reuse, 0x1, P1 ;  /* 0x00005d000409ca11 */ /* 0x140fe200008f0c05 */
[----:B------:R-:W-:Y:S01]  /*ef10*/  @P5 STS.128 [R188+0xd000], RZ ;  /* 0x00d000ffbc005388 */ /* 0x000fe20000000c00 */
[----:B------:R-:W-:Y:S02]  /*ef20*/  @!P3 LEA.HI.X R7, R4, c[0x0][0x174], R5, 0x1, P0 ;  /* 0x00005d000407ba11 */ /* 0x000fe400000f0c05 */
[----:B------:R-:W-:Y:S01]  /*ef30*/  ISETP.GE.AND P0, PT, R196, 0x1, PT ;  /* 0x00000001c400780c */ /* 0x000fe20003f06270 */
        /* <DEDUP_REMOVED lines=37> */
[----:B------:R-:W2:Y:S04]  /*f190*/  LDSM.16.M88.4 R148, [R183+0x800] ;  /* 0x00080000b794783b */ /* 0x000ea80000000200 */
[----:B------:R-:W4:Y:S04]  /*f1a0*/  LDSM.16.M88.4 R152, [R183+0x1000] ;  /* 0x00100000b798783b */ /* 0x000f280000000200 */
[----:B------:R-:W1:Y:S04]  /*f1b0*/  LDSM.16.M88.4 R156, [R183+0x1800] ;  /* 0x00180000b79c783b */ /* 0x000e680000000200 */
        /* <DEDUP_REMOVED lines=42> */
[C---:B--2---:R-:W-:Y:S08]  /*f460*/  HMMA.16816.F32.BF16 R12, R144.reuse, R152, R12 ;  /* 0x00000098900c723c */ /* 0x044ff0000004180c */
[C---:B------:R-:W-:Y:S01]  /*f470*/  HMMA.16816.F32.BF16 R16, R144.reuse, R154, R16 ;  /* 0x0000009a9010723c */ /* 0x040fe20000041810 */
[----:B------:R-:W-:Y:S07]  /*f480*/  LDSM.16.M88.4 R152, [R183+0x2800] ;  /* 0x00280000b798783b */ /* 0x000fee0000000200 */
[C---:B----4-:R-:W-:Y:S08]  /*f490*/  HMMA.16816.F32.BF16 R20, R144.reuse, R140, R20 ;  /* 0x0000008c9014723c */ /* 0x050ff00000041814 */
[C---:B------:R-:W-:Y:S01]  /*f4a0*/  HMMA.16816.F32.BF16 R24, R144.reuse, R142, R24 ;  /* 0x0000008e9018723c */ /* 0x040fe20000041818 */
[----:B------:R-:W1:Y:S07]  /*f4b0*/  LDSM.16.M88.4 R140, [R185+0x2000] ;  /* 0x00200000b98c783b */ /* 0x000e6e0000000200 */
[C---:B------:R-:W-:Y:S08]  /*f4c0*/  HMMA.16816.F32.BF16 R28, R144.reuse, R156, R28 ;  /* 0x0000009c901c723c */ /* 0x040ff0000004181c */
        /* <DEDUP_REMOVED lines=84> */
[C---:B------:R-:W-:Y:S08]  /*fa10*/  HMMA.16816.F32.BF16 R8, R160.reuse, R166, R8 ;  /* 0x000000a6a008723c */ /* 0x040ff00000041808 */
[C---:B------:R-:W-:Y:S08]  /*fa20*/  HMMA.16816.F32.BF16 R12, R160.reuse, R168, R12 ;  /* 0x000000a8a00c723c */ /* 0x040ff0000004180c */
[C---:B------:R-:W-:Y:S07]  /*fa30*/  HMMA.16816.F32.BF16 R16, R160.reuse, R170, R16 ;  /* 0x000000aaa010723c */ /* 0x040fee0000041810 */
[----:B------:R-:W-:Y:S01]  /*fa40*/  IMAD.MOV.U32 R170, RZ, RZ, R119 ;  /* 0x000000ffffaa7224 */ /* 0x000fe200078e0077 */
[C---:B------:R-:W-:Y:S04]  /*fa50*/  HMMA.16816.F32.BF16 R20, R160.reuse, R136, R20 ;  /* 0x00000088a014723c */ /* 0x040fe80000041814 */
[----:B------:R-:W-:Y:S04]  /*fa60*/  IMAD.MOV.U32 R171, RZ, RZ, R118 ;  /* 0x000000ffffab7224 */ /* 0x000fe800078e0076 */
        /* <DEDUP_REMOVED lines=12> */
.L_x_605:
[----:B------:R-:W2:Y:S01]  /*fb30*/  LDL.64 R198, [R1+0x20] ;  /* 0x0000200001c67983 */ /* 0x000ea20000100a00 */
[----:B-1----:R-:W-:Y:S01]  /*fb40*/  IMAD.SHL.U32 R154, R196, 0x2, RZ ;  /* 0x00000002c49a7824 */ /* 0x002fe200078e00ff */
[C---:B------:R-:W-:Y:S01]  /*fb50*/  IADD3 R155, R190.reuse, -0x61c88647, RZ ;  /* 0x9e3779b9be9b7810 */ /* 0x040fe20007ffe0ff */
[----:B------:R-:W1:Y:S01]  /*fb60*/  LDC.U8 R145, c[0x0][0x2d8] ;  /* 0x0000b600ff917b82 */ /* 0x000e620000000000 */
[C---:B------:R-:W-:Y:S02]  /*fb70*/  IADD3 R156, R190.reuse, 0x3c6ef372, RZ ;  /* 0x3c6ef372be9c7810 */ /* 0x040fe40007ffe0ff */
[----:B------:R-:W3:Y:S01]  /*fb80*/  LDL R201, [R1+0x28] ;  /* 0x0000280001c97983 */ /* 0x000ee20000100800 */
[C---:B------:R-:W-:Y:S02]  /*fb90*/  IADD3 R167, R191.reuse, 0x32370b8f, RZ ;  /* 0x32370b8fbfa77810 */ /* 0x040fe40007ffe0ff */
[C---:B------:R-:W-:Y:S01]  /*fba0*/  IADD3 R168, R191.reuse, 0x76cf5d0a, RZ ;  /* 0x76cf5d0abfa87810 */ /* 0x040fe20007ffe0ff */
[----:B------:R-:W4:Y:S01]  /*fbb0*/  S2R R2, SR_TID.X ;  /* 0x0000000000027919 */ /* 0x000f220000002100 */
[C---:B------:R-:W-:Y:S02]  /*fbc0*/  IADD3 R169, R190.reuse, -0x255992d5, RZ ;  /* 0xdaa66d2bbea97810 */ /* 0x040fe40007ffe0ff */
[----:B------:R-:W-:Y:S02]  /*fbd0*/  IADD3 R174, R190, 0x78dde6e4, RZ ;  /* 0x78dde6e4beae7810 */ /* 0x000fe40007ffe0ff */
[C---:B------:R-:W-:Y:S02]  /*fbe0*/  IADD3 R175, R191.reuse, -0x126145ec, RZ ;  /* 0xed9eba14bfaf7810 */ /* 0x040fe40007ffe0ff */
[----:B------:R-:W-:Y:S01]  /*fbf0*/  IADD3 R195, R191, 0x646e171e, RZ ;  /* 0x646e171ebfc37810 */ /* 0x000fe20007ffe0ff */
[----:B------:R-:W5:Y:S04]  /*fc00*/  LDL R197, [R1+0x18] ;  /* 0x0000180001c57983 */ /* 0x000f680000100800 */
[----:B------:R2:W3:Y:S01]  /*fc10*/  LDL.S16 R200, [R1+0xc] ;  /* 0x00000c0001c87983 */ /* 0x0004e20000100600 */
[----:B-1----:R-:W-:Y:S01]  /*fc20*/  PRMT R194, R145, 0x7054, R145 ;  /* 0x0000705491c27816 */ /* 0x002fe20000000091 */
[----:B----4-:R-:W-:Y:S05]  /*fc30*/  IMAD.SHL.U32 R2, R2, 0x2, RZ ;  /* 0x0000000202027824 */ /* 0x010fea00078e00ff */
[----:B------:R-:W-:Y:S05]  /*fc40*/  LOP3.LUT R2, R2, 0x6, RZ, 0xc0, !PT ;  /* 0x0000000602027812 */ /* 0x000fea00078ec0ff */
[----:B------:R-:W-:Y:S04]  /*fc50*/  IMAD R2, R196, 0x40, R2 ;  /* 0x00000040c4027824 */ /* 0x000fe800078e0202 */
[----:B------:R-:W1:Y:S01]  /*fc60*/  I2F R116, R2 ;  /* 0x0000000200747306 */ /* 0x000e620000201400 */
[C---:B------:R-:W-:Y:S02]  /*fc70*/  IADD3 R3, R2.reuse, 0x1, RZ ;  /* 0x0000000102037810 */ /* 0x040fe40007ffe0ff */
[C---:B------:R-:W-:Y:S02]  /*fc80*/  IADD3 R118, R2.reuse, 0x8, RZ ;  /* 0x0000000802767810 */ /* 0x040fe40007ffe0ff */
[C---:B------:R-:W-:Y:S02]  /*fc90*/  IADD3 R119, R2.reuse, 0x9, RZ ;  /* 0x0000000902777810 */ /* 0x040fe40007ffe0ff */
[C---:B------:R-:W-:Y:S02]  /*fca0*/  IADD3 R136, R2.reuse, 0x10, RZ ;  /* 0x0000001002887810 */ /* 0x040fe40007ffe0ff */
[C---:B------:R-:W-:Y:S01]  /*fcb0*/  IADD3 R137, R2.reuse, 0x11, RZ ;  /* 0x0000001102897810 */ /* 0x040fe20007ffe0ff */
[----:B------:R-:W4:Y:S01]  /*fcc0*/  I2F R3, R3 ;  /* 0x0000000300037306 */ /* 0x000f220000201400 */
[C---:B------:R-:W-:Y:S02]  /*fcd0*/  IADD3 R138, R2.reuse, 0x18, RZ ;  /* 0x00000018028a7810 */ /* 0x040fe40007ffe0ff */
[C---:B------:R-:W-:Y:S02]  /*fce0*/  IADD3 R139, R2.reuse, 0x19, RZ ;  /* 0x00000019028b7810 */ /* 0x040fe40007ffe0ff */
[C---:B------:R-:W-:Y:S02]  /*fcf0*/  IADD3 R140, R2.reuse, 0x20, RZ ;  /* 0x00000020028c7810 */ /* 0x040fe40007ffe0ff */
[C---:B------:R-:W-:Y:S02]  /*fd00*/  IADD3 R141, R2.reuse, 0x21, RZ ;  /* 0x00000021028d7810 */ /* 0x040fe40007ffe0ff */
[C---:B------:R-:W-:Y:S01]  /*fd10*/  IADD3 R142, R2.reuse, 0x28, RZ ;  /* 0x00000028028e7810 */ /* 0x040fe20007ffe0ff */
[----:B------:R-:W4:Y:S01]  /*fd20*/  I2F R118, R118 ;  /* 0x0000007600767306 */ /* 0x000f220000201400 */
[C---:B------:R-:W-:Y:S02]  /*fd30*/  IADD3 R143, R2.reuse, 0x29, RZ ;  /* 0x00000029028f7810 */ /* 0x040fe40007ffe0ff */
[----:B------:R-:W-:Y:S01]  /*fd40*/  IADD3 R144, R2, 0x30, RZ ;  /* 0x0000003002907810 */ /* 0x000fe20007ffe0ff */
[CC--:B-1----:R-:W-:Y:S02]  /*fd50*/  FFMA.FTZ R4, R116.reuse, R189.reuse, R4 ;  /* 0x000000bd74047223 */ /* 0x0c2fe40000010004 */
[-C--:B------:R-:W-:Y:S03]  /*fd60*/  FFMA.FTZ R6, R116, R189.reuse, R6 ;  /* 0x000000bd74067223 */ /* 0x080fe60000010006 */
[----:B------:R-:W-:Y:S01]  /*fd70*/  FMNMX.FTZ R116, R4, R0, !PT ;  /* 0x0000000004747209 */ /* 0x000fe20007810000 */
[----:B------:R-:W1:Y:S01]  /*fd80*/  I2F R119, R119 ;  /* 0x0000007700777306 */ /* 0x000e620000201400 */
[CC--:B----4-:R-:W-:Y:S02]  /*fd90*/  FFMA.FTZ R5, R3.reuse, R189.reuse, R5 ;  /* 0x000000bd03057223 */ /* 0x0d0fe40000010005 */
[-C--:B------:R-:W-:Y:S01]  /*fda0*/  FFMA.FTZ R7, R3, R189.reuse, R7 ;  /* 0x000000bd03077223 */ /* 0x080fe20000010007 */
[----:B------:R-:W-:Y:S02]  /*fdb0*/  IADD3 R3, R2, 0x31, RZ ;  /* 0x0000003102037810 */ /* 0x000fe40007ffe0ff */
[----:B------:R-:W-:Y:S04]  /*fdc0*/  FMNMX.FTZ R116, R5, R116, !PT ;  /* 0x0000007405747209 */ /* 0x000fe80007810000 */
[----:B------:R-:W4:Y:S01]  /*fdd0*/  I2F R136, R136 ;  /* 0x0000008800887306 */ /* 0x000f220000201400 */
[CC--:B------:R-:W-:Y:S02]  /*fde0*/  FFMA.FTZ R8, R118.reuse, R189.reuse, R8 ;  /* 0x000000bd76087223 */ /* 0x0c0fe40000010008 */
[-C--:B------:R-:W-:Y:S03]  /*fdf0*/  FFMA.FTZ R10, R118, R189.reuse, R10 ;  /* 0x000000bd760a7223 */ /* 0x080fe6000001000a */
[----:B------:R-:W-:Y:S04]  /*fe00*/  FMNMX.FTZ R116, R8, R116, !PT ;  /* 0x0000007408747209 */ /* 0x000fe80007810000 */
[----:B------:R-:W4:Y:S01]  /*fe10*/  I2F R137, R137 ;  /* 0x0000008900897306 */ /* 0x000f220000201400 */
[CC--:B-1----:R-:W-:Y:S02]  /*fe20*/  FFMA.FTZ R9, R119.reuse, R189.reuse, R9 ;  /* 0x000000bd77097223 */ /* 0x0c2fe40000010009 */
[-C--:B------:R-:W-:Y:S01]  /*fe30*/  FFMA.FTZ R11, R119, R189.reuse, R11 ;  /* 0x000000bd770b7223 */ /* 0x080fe2000001000b */
[----:B------:R-:W-:Y:S02]  /*fe40*/  IADD3 R119, R2, 0x38, RZ ;  /* 0x0000003802777810 */ /* 0x000fe40007ffe0ff */
[----:B------:R-:W-:Y:S04]  /*fe50*/  FMNMX.FTZ R116, R9, R116, !PT ;  /* 0x0000007409747209 */ /* 0x000fe80007810000 */
[----:B------:R1:W1:Y:S01]  /*fe60*/  I2F R118, R3 ;  /* 0x0000000300767306 */ /* 0x0002620000201400 */
[CC--:B----4-:R-:W-:Y:S02]  /*fe70*/  FFMA.FTZ R12, R136.reuse, R189.reuse, R12 ;  /* 0x000000bd880c7223 */ /* 0x0d0fe4000001000c */
[-C--:B------:R-:W-:Y:S01]  /*fe80*/  FFMA.FTZ R14, R136, R189.reuse, R14 ;  /* 0x000000bd880e7223 */ /* 0x080fe2000001000e */
[----:B------:R-:W-:Y:S02]  /*fe90*/  IADD3 R136, R2, 0x39, RZ ;  /* 0x0000003902887810 */ /* 0x000fe40007ffe0ff */
[----:B------:R-:W-:Y:S04]  /*fea0*/  FMNMX.FTZ R116, R12, R116, !PT ;  /* 0x000000740c747209 */ /* 0x000fe80007810000 */
[----:B------:R-:W4:Y:S01]  /*feb0*/  I2F R138, R138 ;  /* 0x0000008a008a7306 */ /* 0x000f220000201400 */
[CC--:B------:R-:W-:Y:S02]  /*fec0*/  FFMA.FTZ R13, R137.reuse, R189.reuse, R13 ;  /* 0x000000bd890d7223 */ /* 0x0c0fe4000001000d */
[----:B------:R-:W-:Y:S03]  /*fed0*/  FFMA.FTZ R15, R137, R189, R15 ;  /* 0x000000bd890f7223 */ /* 0x000fe6000001000f */
[----:B------:R-:W-:Y:S04]  /*fee0*/  FMNMX.FTZ R116, R13, R116, !PT ;  /* 0x000000740d747209 */ /* 0x000fe80007810000 */
[----:B------:R-:W4:Y:S01]  /*fef0*/  I2F R139, R139 ;  /* 0x0000008b008b7306 */ /* 0x000f220000201400 */
[----:B-1----:R-:W-:Y:S01]  /*ff00*/  FMNMX.FTZ R3, R6, R117, !PT ;  /* 0x0000007506037209 */ /* 0x002fe20007810000 */
[CC--:B------:R-:W-:Y:S02]  /*ff10*/  FFMA.FTZ R29, R118.reuse, R189.reuse, R29 ;  /* 0x000000bd761d7223 */ /* 0x0c0fe4000001001d */
[----:B------:R-:W-:Y:S01]  /*ff20*/  FFMA.FTZ R31, R118, R189, R31 ;  /* 0x000000bd761f7223 */ /* 0x000fe2000001001f */
[----:B------:R-:W-:Y:S05]  /*ff30*/  FMNMX.FTZ R3, R7, R3, !PT ;  /* 0x0000000307037209 */ /* 0x000fea0007810000 */
[----:B------:R-:W1:Y:S01]  /*ff40*/  I2F R140, R140 ;  /* 0x0000008c008c7306 */ /* 0x000e620000201400 */
[----:B------:R-:W-:Y:S01]  /*ff50*/  FMNMX.FTZ R3, R10, R3, !PT ;  /* 0x000000030a037209 */ /* 0x000fe20007810000 */
[C---:B----4-:R-:W-:Y:S03]  /*ff60*/  FFMA.FTZ R16, R138.reuse, R189, R16 ;  /* 0x000000bd8a107223 */ /* 0x050fe60000010010 */
[----:B------:R-:W-:Y:S01]  /*ff70*/  FMNMX.FTZ R2, R11, R3, !PT ;  /* 0x000000030b027209 */ /* 0x000fe20007810000 */
[-C--:B------:R-:W-:Y:S01]  /*ff80*/  FFMA.FTZ R18, R138, R189.reuse, R18 ;  /* 0x000000bd8a127223 */ /* 0x080fe20000010012 */
[----:B------:R-:W-:Y:S03]  /*ff90*/  FMNMX.FTZ R116, R16, R116, !PT ;  /* 0x0000007410747209 */ /* 0x000fe60007810000 */
[----:B------:R-:W4:Y:S01]  /*ffa0*/  I2F R141, R141 ;  /* 0x0000008d008d7306 */ /* 0x000f220000201400 */
[----:B------:R-:W-:Y:S01]  /*ffb0*/  FMNMX.FTZ R2, R14, R2, !PT ;  /* 0x000000020e027209 */ /* 0x000fe20007810000 */
[-C--:B------:R-:W-:Y:S03]  /*ffc0*/  FFMA.FTZ R17, R139, R189.reuse, R17 ;  /* 0x000000bd8b117223 */ /* 0x080fe60000010011 */
[----:B------:R-:W-:Y:S01]  /*ffd0*/  FMNMX.FTZ R2, R15, R2, !PT ;  /* 0x000000020f027209 */ /* 0x000fe20007810000 */
[-C--:B------:R-:W-:Y:S01]  /*ffe0*/  FFMA.FTZ R19, R139, R189.reuse, R19 ;  /* 0x000000bd8b137223 */ /* 0x080fe20000010013 */
[----:B------:R-:W-:Y:S03]  /*fff0*/  FMNMX.FTZ R116, R17, R116, !PT ;  /* 0x0000007411747209 */ /* 0x000fe60007810000 */
[----:B------:R-:W4:Y:S01]  /*10000*/  I2F R142, R142 ;  /* 0x0000008e008e7306 */ /* 0x000f220000201400 */
[----:B------:R-:W-:Y:S01]  /*10010*/  FMNMX.FTZ R2, R18, R2, !PT ;  /* 0x0000000212027209 */ /* 0x000fe20007810000 */
[CC--:B-1----:R-:W-:Y:S03]  /*10020*/  FFMA.FTZ R20, R140.reuse, R189.reuse, R20 ;  /* 0x000000bd8c147223 */ /* 0x0c2fe60000010014 */
[----:B------:R-:W-:Y:S01]  /*10030*/  FMNMX.FTZ R2, R19, R2, !PT ;  /* 0x0000000213027209 */ /* 0x000fe20007810000 */
[-C--:B------:R-:W-:Y:S01]  /*10040*/  FFMA.FTZ R22, R140, R189.reuse, R22 ;  /* 0x000000bd8c167223 */ /* 0x080fe20000010016 */
[----:B------:R-:W-:Y:S03]  /*10050*/  FMNMX.FTZ R116, R20, R116, !PT ;  /* 0x0000007414747209 */ /* 0x000fe60007810000 */
[----:B------:R-:W1:Y:S01]  /*10060*/  I2F R143, R143 ;  /* 0x0000008f008f7306 */ /* 0x000e620000201400 */
[----:B------:R-:W-:Y:S01]  /*10070*/  FMNMX.FTZ R2, R22, R2, !PT ;  /* 0x0000000216027209 */ /* 0x000fe20007810000 */
[CC--:B----4-:R-:W-:Y:S02]  /*10080*/  FFMA.FTZ R21, R141.reuse, R189.reuse, R21 ;  /* 0x000000bd8d157223 */ /* 0x0d0fe40000010015 */
[-C--:B------:R-:W-:Y:S03]  /*10090*/  FFMA.FTZ R23, R141, R189.reuse, R23 ;  /* 0x000000bd8d177223 */ /* 0x080fe60000010017 */
[----:B------:R-:W-:Y:S03]  /*100a0*/  FMNMX.FTZ R116, R21, R116, !PT ;  /* 0x0000007415747209 */ /* 0x000fe60007810000 */
[----:B------:R-:W4:Y:S01]  /*100b0*/  I2F R144, R144 ;  /* 0x0000009000907306 */ /* 0x000f220000201400 */
[----:B------:R-:W-:Y:S01]  /*100c0*/  FMNMX.FTZ R2, R23, R2, !PT ;  /* 0x0000000217027209 */ /* 0x000fe20007810000 */
[CC--:B------:R-:W-:Y:S02]  /*100d0*/  FFMA.FTZ R24, R142.reuse, R189.reuse, R24 ;  /* 0x000000bd8e187223 */ /* 0x0c0fe40000010018 */
[-C--:B------:R-:W-:Y:S03]  /*100e0*/  FFMA.FTZ R26, R142, R189.reuse, R26 ;  /* 0x000000bd8e1a7223 */ /* 0x080fe6000001001a */
[----:B------:R-:W-:Y:S03]  /*100f0*/  FMNMX.FTZ R116, R24, R116, !PT ;  /* 0x0000007418747209 */ /* 0x000fe60007810000 */
[----:B------:R-:W4:Y:S01]  /*10100*/  I2F R119, R119 ;  /* 0x0000007700777306 */ /* 0x000f220000201400 */
[----:B------:R-:W-:Y:S01]  /*10110*/  FMNMX.FTZ R2, R26, R2, !PT ;  /* 0x000000021a027209 */ /* 0x000fe20007810000 */
[CC--:B-1----:R-:W-:Y:S02]  /*10120*/  FFMA.FTZ R25, R143.reuse, R189.reuse, R25 ;  /* 0x000000bd8f197223 */ /* 0x0c2fe40000010019 */
[-C--:B------:R-:W-:Y:S02]  /*10130*/  FFMA.FTZ R27, R143, R189.reuse, R27 ;  /* 0x000000bd8f1b7223 */ /* 0x080fe4000001001b */
[----:B------:R-:W-:Y:S01]  /*10140*/  LDSM.16.MT88.4 R140, [R177+0xc000] ;  /* 0x00c00000b18c783b */ /* 0x000fe20000004200 */
[----:B------:R-:W-:Y:S03]  /*10150*/  FMNMX.FTZ R116, R25, R116, !PT ;  /* 0x0000007419747209 */ /* 0x000fe60007810000 */
[----:B------:R-:W1:Y:S01]  /*10160*/  I2F R3, R136 ;  /* 0x0000008800037306 */ /* 0x000e620000201400 */
[----:B------:R-:W-:Y:S01]  /*10170*/  FMNMX.FTZ R2, R27, R2, !PT ;  /* 0x000000021b027209 */ /* 0x000fe20007810000 */
[CC--:B----4-:R-:W-:Y:S02]  /*10180*/  FFMA.FTZ R28, R144.reuse, R189.reuse, R28 ;  /* 0x000000bd901c7223 */ /* 0x0d0fe4000001001c */
[-C--:B------:R-:W-:Y:S02]  /*10190*/  FFMA.FTZ R30, R144, R189.reuse, R30 ;  /* 0x000000bd901e7223 */ /* 0x080fe4000001001e */
[----:B------:R-:W-:Y:S01]  /*101a0*/  LDSM.16.MT88.4 R144, [R178+0xc000] ;  /* 0x00c00000b290783b */ /* 0x000fe20000004200 */
[----:B------:R-:W-:Y:S02]  /*101b0*/  FMNMX.FTZ R116, R28, R116, !PT ;  /* 0x000000741c747209 */ /* 0x000fe40007810000 */
[----:B------:R-:W-:Y:S02]  /*101c0*/  FMNMX.FTZ R2, R30, R2, !PT ;  /* 0x000000021e027209 */ /* 0x000fe40007810000 */
[----:B------:R-:W-:Y:S01]  /*101d0*/  FMNMX.FTZ R116, R29, R116, !PT ;  /* 0x000000741d747209 */ /* 0x000fe20007810000 */
[-C--:B------:R-:W-:Y:S01]  /*101e0*/  FFMA.FTZ R32, R119, R189.reuse, R32 ;  /* 0x000000bd77207223 */ /* 0x080fe20000010020 */
[----:B------:R-:W-:Y:S01]  /*101f0*/  FMNMX.FTZ R2, R31, R2, !PT ;  /* 0x000000021f027209 */ /* 0x000fe20007810000 */
[-C--:B------:R-:W-:Y:S03]  /*10200*/  FFMA.FTZ R34, R119, R189.reuse, R34 ;  /* 0x000000bd77227223 */ /* 0x080fe60000010022 */
[----:B------:R-:W-:Y:S02]  /*10210*/  FMNMX.FTZ R116, R32, R116, !PT ;  /* 0x0000007420747209 */ /* 0x000fe40007810000 */
[----:B------:R-:W-:Y:S01]  /*10220*/  FMNMX.FTZ R2, R34, R2, !PT ;  /* 0x0000000222027209 */ /* 0x000fe20007810000 */
[CC--:B-1----:R-:W-:Y:S02]  /*10230*/  FFMA.FTZ R33, R3.reuse, R189.reuse, R33 ;  /* 0x000000bd03217223 */ /* 0x0c2fe40000010021 */
[----:B------:R-:W-:Y:S03]  /*10240*/  FFMA.FTZ R35, R3, R189, R35 ;  /* 0x000000bd03237223 */ /* 0x000fe60000010023 */
[----:B------:R-:W-:Y:S02]  /*10250*/  FMNMX.FTZ R116, R33, R116, !PT ;  /* 0x0000007421747209 */ /* 0x000fe40007810000 */
[----:B------:R-:W-:Y:S03]  /*10260*/  FMNMX.FTZ R2, R35, R2, !PT ;  /* 0x0000000223027209 */ /* 0x000fe60007810000 */
[----:B------:R-:W1:Y:S08]  /*10270*/  SHFL.BFLY PT, R118, R116, 0x2, 0x1f ;  /* 0x0c401f0074767f89 */ /* 0x000e7000000e0000 */
[----:B------:R-:W4:Y:S01]  /*10280*/  SHFL.BFLY PT, R3, R2, 0x2, 0x1f ;  /* 0x0c401f0002037f89 */ /* 0x000f2200000e0000 */
[----:B-1----:R-:W-:Y:S07]  /*10290*/  FMNMX.FTZ R116, R116, R118, !PT ;  /* 0x0000007674747209 */ /* 0x002fee0007810000 */
[----:B------:R-:W1:Y:S01]  /*102a0*/  SHFL.BFLY PT, R118, R116, 0x1, 0x1f ;  /* 0x0c201f0074767f89 */ /* 0x000e6200000e0000 */
[----:B----4-:R-:W-:Y:S07]  /*102b0*/  FMNMX.FTZ R2, R2, R3, !PT ;  /* 0x0000000302027209 */ /* 0x010fee0007810000 */
[----:B------:R-:W4:Y:S01]  /*102c0*/  SHFL.BFLY PT, R3, R2, 0x1, 0x1f ;  /* 0x0c201f0002037f89 */ /* 0x000f2200000e0000 */
[----:B-1----:R-:W-:Y:S04]  /*102d0*/  FMNMX.FTZ R116, R116, R118, !PT ;  /* 0x0000007674747209 */ /* 0x002fe80007810000 */
[C---:B------:R-:W-:Y:S01]  /*102e0*/  FSETP.NEU.FTZ.AND P0, PT, R116.reuse, -INF , PT ;  /* 0xff8000007400780b */ /* 0x040fe20003f1d000 */
[C---:B------:R-:W-:Y:S02]  /*102f0*/  FMUL.FTZ R119, R116.reuse, c[0x0][0x23c] ;  /* 0x00008f0074777a20 */ /* 0x040fe40000410000 */
[----:B------:R-:W-:Y:S01]  /*10300*/  FADD.FTZ R0, -R116, R0 ;  /* 0x0000000074007221 */ /* 0x000fe20000010100 */
[----:B----4-:R-:W-:Y:S02]  /*10310*/  FMNMX.FTZ R3, R2, R3, !PT ;  /* 0x0000000302037209 */ /* 0x010fe40007810000 */
[----:B------:R-:W-:Y:S01]  /*10320*/  FSEL R119, R119, RZ, P0 ;  /* 0x000000ff77777208 */ /* 0x000fe20000000000 */
[----:B------:R-:W-:Y:S01]  /*10330*/  FMUL.FTZ R0, R0, c[0x0][0x23c] ;  /* 0x00008f0000007a20 */ /* 0x000fe20000410000 */
[----:B------:R-:W-:Y:S01]  /*10340*/  IADD3 R2, R191, -0x4498517b, RZ ;  /* 0xbb67ae85bf027810 */ /* 0x000fe20007ffe0ff */
[C---:B------:R-:W-:Y:S01]  /*10350*/  FMUL.FTZ R166, R3.reuse, c[0x0][0x23c] ;  /* 0x00008f0003a67a20 */ /* 0x040fe20000410000 */
[----:B------:R-:W-:Y:S01]  /*10360*/  FSETP.NEU.FTZ.AND P0, PT, R3, -INF , PT ;  /* 0xff8000000300780b */ /* 0x000fe20003f1d000 */
[--C-:B------:R-:W-:Y:S01]  /*10370*/  FFMA.FTZ R5, R5, c[0x0][0x23c], -R119.reuse ;  /* 0x00008f0005057a23 */ /* 0x100fe20000010877 */
[----:B------:R-:W-:Y:S01]  /*10380*/  LOP3.LUT R2, R223, R224, R2, 0x96, !PT ;  /* 0x000000e0df027212 */ /* 0x000fe200078e9602 */
[----:B------:R-:W-:Y:S01]  /*10390*/  FFMA.FTZ R118, R4, c[0x0][0x23c], -R119 ;  /* 0x00008f0004767a23 */ /* 0x000fe20000010877 */
[----:B------:R-:W-:Y:S01]  /*103a0*/  LOP3.LUT R4, R154, R191, RZ, 0x3c, !PT ;  /* 0x000000bf9a047212 */ /* 0x000fe200078e3cff */
[----:B------:R1:W-:Y:S01]  /*103b0*/  MUFU.EX2 R216, R5 ;  /* 0x0000000500d87308 */ /* 0x0003e20000000800 */
[----:B------:R-:W-:Y:S01]  /*103c0*/  FSEL R166, R166, RZ, P0 ;  /* 0x000000ffa6a67208 */ /* 0x000fe20000000000 */
[----:B------:R-:W-:Y:S01]  /*103d0*/  IMAD.WIDE.U32 R192, R2, -0x326172a9, RZ ;  /* 0xcd9e8d5702c07825 */ /* 0x000fe200078e00ff */
[----:B------:R-:W-:Y:S01]  /*103e0*/  LOP3.LUT R4, R225, R4, RZ, 0x3c, !PT ;  /* 0x00000004e1047212 */ /* 0x000fe200078e3cff */
[----:B--2---:R2:W4:Y:S02]  /*103f0*/  LDL.S16 R199, [R1+0x8] ;  /* 0x0000080001c77983 */ /* 0x0045240000100600 */
[--C-:B------:R-:W-:Y:S02]  /*10400*/  FFMA.FTZ R6, R6, c[0x0][0x23c], -R166.reuse ;  /* 0x00008f0006067a23 */ /* 0x100fe400000108a6 */
[----:B------:R-:W-:Y:S02]  /*10410*/  IMAD.WIDE.U32 R136, R4, -0x326172a9, RZ ;  /* 0xcd9e8d5704887825 */ /* 0x000fe400078e00ff */
[----:B------:R-:W-:Y:S02]  /*10420*/  MUFU.EX2 R209, R6 ;  /* 0x0000000600d17308 */ /* 0x000fe40000000800 */
[----:B------:R-:W-:Y:S01]  /*10430*/  FFMA.FTZ R7, R7, c[0x0][0x23c], -R166 ;  /* 0x00008f0007077a23 */ /* 0x000fe200000108a6 */
[----:B------:R-:W-:Y:S01]  /*10440*/  LOP3.LUT R4, R137, R198, R155, 0x96, !PT ;  /* 0x000000c689047212 */ /* 0x000fe200078e969b */
[--C-:B------:R-:W-:Y:S01]  /*10450*/  FFMA.FTZ R8, R8, c[0x0][0x23c], -R119.reuse ;  /* 0x00008f0008087a23 */ /* 0x100fe20000010877 */
[----:B------:R-:W-:Y:S01]  /*10460*/  LOP3.LUT R136, R193, R136, R156, 0x96, !PT ;  /* 0x00000088c1887212 */ /* 0x000fe200078e969c */
[----:B------:R-:W-:Y:S02]  /*10470*/  FFMA.FTZ R9, R9, c[0x0][0x23c], -R119 ;  /* 0x00008f0009097a23 */ /* 0x000fe40000010877 */
[--C-:B------:R-:W-:Y:S02]  /*10480*/  FFMA.FTZ R10, R10, c[0x0][0x23c], -R166.reuse ;  /* 0x00008f000a0a7a23 */ /* 0x100fe400000108a6 */
[----:B------:R-:W-:Y:S01]  /*10490*/  IMAD.WIDE.U32 R136, R136, -0x2daee0ad, RZ ;  /* 0xd2511f5388887825 */ /* 0x000fe200078e00ff */
[----:B------:R-:W2:Y:S03]  /*104a0*/  MUFU.EX2 R215, R7 ;  /* 0x0000000700d77308 */ /* 0x000ea60000000800 */
[----:B-1----:R-:W-:Y:S04]  /*104b0*/  IMAD.WIDE.U32 R4, R4, -0x2daee0ad, RZ ;  /* 0xd2511f5304047825 */ /* 0x002fe800078e00ff */
[----:B------:R-:W-:Y:S01]  /*104c0*/  FFMA.FTZ R11, R11, c[0x0][0x23c], -R166 ;  /* 0x00008f000b0b7a23 */ /* 0x000fe200000108a6 */
[----:B------:R-:W-:Y:S01]  /*104d0*/  LOP3.LUT R2, R137, R4, R167, 0x96, !PT ;  /* 0x0000000489027212 */ /* 0x000fe200078e96a7 */
[--C-:B------:R-:W-:Y:S01]  /*104e0*/  FFMA.FTZ R12, R12, c[0x0][0x23c], -R119.reuse ;  /* 0x00008f000c0c7a23 */ /* 0x100fe20000010877 */
[----:B------:R-:W-:Y:S01]  /*104f0*/  LOP3.LUT R5, R5, R222, R168, 0x96, !PT ;  /* 0x000000de05057212 */ /* 0x000fe200078e96a8 */
[----:B------:R-:W1:Y:S01]  /*10500*/  MUFU.EX2 R210, R118 ;  /* 0x0000007600d27308 */ /* 0x000e620000000800 */
[----:B------:R-:W-:Y:S02]  /*10510*/  FFMA.FTZ R13, R13, c[0x0][0x23c], -R119 ;  /* 0x00008f000d0d7a23 */ /* 0x000fe40000010877 */
[----:B------:R-:W-:Y:S04]  /*10520*/  IMAD.WIDE.U32 R152, R2, -0x326172a9, RZ ;  /* 0xcd9e8d5702987825 */ /* 0x000fe800078e00ff */
[----:B------:R-:W-:Y:S03]  /*10530*/  IMAD.WIDE.U32 R4, R5, -0x326172a9, RZ ;  /* 0xcd9e8d5705047825 */ /* 0x000fe600078e00ff */
[----:B------:R-:W-:Y:S01]  /*10540*/  MUFU.EX2 R217, R8 ;  /* 0x0000000800d97308 */ /* 0x000fe20000000800 */
[--C-:B------:R-:W-:Y:S01]  /*10550*/  FFMA.FTZ R14, R14, c[0x0][0x23c], -R166.reuse ;  /* 0x00008f000e0e7a23 */ /* 0x100fe200000108a6 */
[----:B------:R-:W-:Y:S01]  /*10560*/  LOP3.LUT R5, R5, R192, R169, 0x96, !PT ;  /* 0x000000c005057212 */ /* 0x000fe200078e96a9 */
[----:B------:R-:W-:Y:S01]  /*10570*/  FFMA.FTZ R15, R15, c[0x0][0x23c], -R166 ;  /* 0x00008f000f0f7a23 */ /* 0x000fe200000108a6 */
[----:B------:R-:W-:Y:S01]  /*10580*/  LOP3.LUT R2, R153, R4, R174, 0x96, !PT ;  /* 0x0000000499027212 */ /* 0x000fe200078e96ae */
[----:B------:R-:W-:Y:S01]  /*10590*/  FFMA.FTZ R16, R16, c[0x0][0x23c], -R119 ;  /* 0x00008f0010107a23 */ /* 0x000fe20000010877 */
[----:B--2---:R-:W-:Y:S01]  /*105a0*/  F2FP.BF16.PACK_AB R160, R215, R209 ;  /* 0x000000d1d7a0723e */ /* 0x004fe200000010ff */
[----:B------:R-:W-:Y:S03]  /*105b0*/  IMAD.WIDE.U32 R4, R5, -0x2daee0ad, RZ ;  /* 0xd2511f5305047825 */ /* 0x000fe600078e00ff */
[----:B------:R-:W2:Y:S01]  /*105c0*/  MUFU.EX2 R220, R9 ;  /* 0x0000000900dc7308 */ /* 0x000ea20000000800 */
[----:B------:R-:W-:Y:S01]  /*105d0*/  IMAD.WIDE.U32 R172, R2, -0x2daee0ad, RZ ;  /* 0xd2511f5302ac7825 */ /* 0x000fe200078e00ff */
[----:B------:R-:W-:Y:S02]  /*105e0*/  PRMT R161, R160, 0x7632, R161 ;  /* 0x00007632a0a17816 */ /* 0x000fe400000000a1 */
[----:B-1----:R-:W-:Y:S01]  /*105f0*/  F2FP.BF16.PACK_AB R118, R216, R210 ;  /* 0x000000d2d876723e */ /* 0x002fe200000010ff */
[----:B------:R-:W-:Y:S01]  /*10600*/  FFMA.FTZ R17, R17, c[0x0][0x23c], -R119 ;  /* 0x00008f0011117a23 */ /* 0x000fe20000010877 */
[----:B---3--:R-:W-:Y:S01]  /*10610*/  LOP3.LUT R148, R173, R4, R201, 0x96, !PT ;  /* 0x00000004ad947212 */ /* 0x008fe200078e96c9 */
[--C-:B------:R-:W-:Y:S01]  /*10620*/  FFMA.FTZ R18, R18, c[0x0][0x23c], -R166.reuse ;  /* 0x00008f0012127a23 */ /* 0x100fe200000108a6 */
[----:B------:R-:W-:Y:S01]  /*10630*/  LOP3.LUT R4, R5, R136, R175, 0x96, !PT ;  /* 0x0000008805047212 */ /* 0x000fe200078e96af */
[----:B------:R-:W-:Y:S01]  /*10640*/  FFMA.FTZ R23, R23, c[0x0][0x23c], -R166 ;  /* 0x00008f0017177a23 */ /* 0x000fe200000108a6 */
[----:B------:R-:W-:Y:S01]  /*10650*/  IADD3 R173, R190, -0x4ab325aa, RZ ;  /* 0xb54cda56bead7810 */ /* 0x000fe20007ffe0ff */
[----:B------:R-:W-:Y:S01]  /*10660*/  IMAD.WIDE.U32 R148, R148, -0x326172a9, RZ ;  /* 0xcd9e8d5794947825 */ /* 0x000fe200078e00ff */
[----:B------:R-:W-:Y:S01]  /*10670*/  MUFU.EX2 R218, R10 ;  /* 0x0000000a00da7308 */ /* 0x000fe20000000800 */
[----:B------:R-:W-:Y:S02]  /*10680*/  PRMT R159, R118, 0x7632, R159 ;  /* 0x00007632769f7816 */ /* 0x000fe4000000009f */
[----:B------:R-:W-:Y:S01]  /*10690*/  IMAD.WIDE.U32 R150, R4, -0x326172a9, RZ ;  /* 0xcd9e8d5704967825 */ /* 0x000fe200078e00ff */
[----:B------:R-:W-:Y:S02]  /*106a0*/  LOP3.LUT R2, R148, 0xffff, RZ, 0xc0, !PT ;  /* 0x0000ffff94027812 */ /* 0x000fe400078ec0ff */
[----:B------:R-:W-:Y:S01]  /*106b0*/  SHF.R.U32.HI R4, RZ, 0x10, R148 ;  /* 0x00000010ff047819 */ /* 0x000fe20000011694 */
[--C-:B------:R-:W-:Y:S01]  /*106c0*/  FFMA.FTZ R26, R26, c[0x0][0x23c], -R166.reuse ;  /* 0x00008f001a1a7a23 */ /* 0x100fe200000108a6 */
[----:B------:R-:W-:Y:S01]  /*106d0*/  LOP3.LUT R6, R148, 0xff, RZ, 0xc0, !PT ;  /* 0x000000ff94067812 */ /* 0x000fe200078ec0ff */
[----:B------:R-:W-:Y:S01]  /*106e0*/  FFMA.FTZ R27, R27, c[0x0][0x23c], -R166 ;  /* 0x00008f001b1b7a23 */ /* 0x000fe200000108a6 */
[----:B------:R-:W-:Y:S01]  /*106f0*/  SHF.R.U32.HI R2, RZ, 0x8, R2 ;  /* 0x00000008ff027819 */ /* 0x000fe20000011602 */
[----:B------:R-:W1:Y:S01]  /*10700*/  MUFU.EX2 R219, R11 ;  /* 0x0000000b00db7308 */ /* 0x000e620000000800 */
[----:B------:R-:W-:Y:S01]  /*10710*/  SHF.R.U32.HI R5, RZ, 0x18, R148 ;  /* 0x00000018ff057819 */ /* 0x000fe20000011694 */
[----:B------:R-:W-:Y:S01]  /*10720*/  FFMA.FTZ R22, R22, c[0x0][0x23c], -R166 ;  /* 0x00008f0016167a23 */ /* 0x000fe200000108a6 */
[----:B------:R-:W-:Y:S01]  /*10730*/  PRMT R138, R6, 0x5410, R2 ;  /* 0x00005410068a7816 */ /* 0x000fe20000000002 */
[----:B------:R-:W-:Y:S01]  /*10740*/  FFMA.FTZ R24, R24, c[0x0][0x23c], -R119 ;  /* 0x00008f0018187a23 */ /* 0x000fe20000010877 */
[----:B------:R-:W-:Y:S01]  /*10750*/  LOP3.LUT R2, R149, R150, R173, 0x96, !PT ;  /* 0x0000009695027212 */ /* 0x000fe200078e96ad */
[--C-:B------:R-:W-:Y:S01]  /*10760*/  FFMA.FTZ R20, R20, c[0x0][0x23c], -R119.reuse ;  /* 0x00008f0014147a23 */ /* 0x100fe20000010877 */
[----:B------:R-:W-:Y:S01]  /*10770*/  LOP3.LUT R4, R4, 0xff, RZ, 0xc0, !PT ;  /* 0x000000ff04047812 */ /* 0x000fe200078ec0ff */
[--C-:B------:R-:W-:Y:S01]  /*10780*/  HSET2.LE.AND R138, R138, R194.reuse, PT ;  /* 0x000000c28a8a7233 */ /* 0x100fe20003803000 */
[----:B------:R-:W-:Y:S01]  /*10790*/  LOP3.LUT R7, R2, 0xff, RZ, 0xc0, !PT ;  /* 0x000000ff02077812 */ /* 0x000fe200078ec0ff */
[----:B------:R-:W-:Y:S01]  /*107a0*/  MUFU.EX2 R206, R12 ;  /* 0x0000000c00ce7308 */ /* 0x000fe20000000800 */
[--C-:B------:R-:W-:Y:S01]  /*107b0*/  SHF.R.U32.HI R6, RZ, 0x18, R2.reuse ;  /* 0x00000018ff067819 */ /* 0x100fe20000011602 */
[----:B------:R-:W-:Y:S01]  /*107c0*/  FFMA.FTZ R21, R21, c[0x0][0x23c], -R119 ;  /* 0x00008f0015157a23 */ /* 0x000fe20000010877 */
[----:B------:R-:W-:Y:S02]  /*107d0*/  PRMT R139, R4, 0x5410, R5 ;  /* 0x00005410048b7816 */ /* 0x000fe40000000005 */
[----:B------:R-:W-:Y:S02]  /*107e0*/  LOP3.LUT R4, R2, 0xffff, RZ, 0xc0, !PT ;  /* 0x0000ffff02047812 */ /* 0x000fe400078ec0ff */
[----:B------:R-:W-:Y:S01]  /*107f0*/  SHF.R.U32.HI R5, RZ, 0x10, R2 ;  /* 0x00000010ff057819 */ /* 0x000fe20000011602 */
[--C-:B------:R-:W-:Y:S01]  /*10800*/  HSET2.LE.AND R139, R139, R194.reuse, PT ;  /* 0x000000c28b8b7233 */ /* 0x100fe20003803000 */
[----:B------:R-:W-:Y:S01]  /*10810*/  SHF.R.U32.HI R4, RZ, 0x8, R4 ;  /* 0x00000008ff047819 */ /* 0x000fe20000011604 */
[----:B------:R3:W3:Y:S01]  /*10820*/  MUFU.EX2 R2, R0 ;  /* 0x0000000000027308 */ /* 0x0006e20000000800 */
[----:B------:R-:W-:Y:S02]  /*10830*/  LOP3.LUT R5, R5, 0xff, RZ, 0xc0, !PT ;  /* 0x000000ff05057812 */ /* 0x000fe400078ec0ff */
[----:B------:R-:W-:Y:S02]  /*10840*/  PRMT R4, R7, 0x5410, R4 ;  /* 0x0000541007047816 */ /* 0x000fe40000000004 */
[----:B------:R-:W-:Y:S02]  /*10850*/  PRMT R5, R5, 0x5410, R6 ;  /* 0x0000541005057816 */ /* 0x000fe40000000006 */
[----:B--2---:R-:W-:Y:S01]  /*10860*/  F2FP.BF16.PACK_AB R163, R220, R217 ;  /* 0x000000d9dca3723e */ /* 0x004fe200000010ff */
[--C-:B------:R-:W-:Y:S01]  /*10870*/  HSET2.LE.AND R136, R4, R194.reuse, PT ;  /* 0x000000c204887233 */ /* 0x100fe20003803000 */
[----:B------:R-:W-:Y:S01]  /*10880*/  PRMT R4, R118, 0x5410, R159 ;  /* 0x0000541076047816 */ /* 0x000fe2000000009f */
[--C-:B------:R-:W-:Y:S01]  /*10890*/  HSET2.LE.AND R137, R5, R194.reuse, PT ;  /* 0x000000c205897233 */ /* 0x100fe20003803000 */
[----:B-1----:R-:W-:Y:S01]  /*108a0*/  F2FP.BF16.PACK_AB R165, R219, R218 ;  /* 0x000000dadba5723e */ /* 0x002fe200000010ff */
[----:B------:R-:W-:Y:S01]  /*108b0*/  MUFU.EX2 R207, R13 ;  /* 0x0000000d00cf7308 */ /* 0x000fe20000000800 */
[----:B------:R-:W-:Y:S02]  /*108c0*/  PRMT R162, R163, 0x7632, R162 ;  /* 0x00007632a3a27816 */ /* 0x000fe400000000a2 */
[----:B------:R-:W-:Y:S02]  /*108d0*/  LOP3.LUT R136, R136, R4, RZ, 0xc0, !PT ;  /* 0x0000000488887212 */ /* 0x000fe400078ec0ff */
[----:B------:R-:W-:Y:S02]  /*108e0*/  PRMT R4, R160, 0x5410, R161 ;  /* 0x00005410a0047816 */ /* 0x000fe400000000a1 */
[----:B------:R-:W-:Y:S02]  /*108f0*/  PRMT R164, R165, 0x7632, R164 ;  /* 0x00007632a5a47816 */ /* 0x000fe400000000a4 */
[----:B------:R-:W-:Y:S01]  /*10900*/  LOP3.LUT R137, R137, R4, RZ, 0xc0, !PT ;  /* 0x0000000489897212 */ /* 0x000fe200078ec0ff */
[----:B------:R-:W-:Y:S01]  /*10910*/  MUFU.EX2 R205, R14 ;  /* 0x0000000e00cd7308 */ /* 0x000fe20000000800 */
[----:B------:R-:W-:Y:S01]  /*10920*/  PRMT R4, R163, 0x5410, R162 ;  /* 0x00005410a3047816 */ /* 0x000fe200000000a2 */
[----:B---3--:R-:W-:Y:S01]  /*10930*/  FADD.FTZ R0, -R3, R117 ;  /* 0x0000007503007221 */ /* 0x008fe20000010100 */
[----:B------:R-:W-:Y:S01]  /*10940*/  IADD3 R12, R154, 0x1, RZ ;  /* 0x000000019a0c7810 */ /* 0x000fe20007ffe0ff */
[----:B------:R-:W-:Y:S01]  /*10950*/  FMUL.FTZ R5, R2, R121 ;  /* 0x0000007902057220 */ /* 0x000fe20000410000 */
[----:B------:R-:W-:Y:S01]  /*10960*/  LOP3.LUT R138, R138, R4, RZ, 0xc0, !PT ;  /* 0x000000048a8a7212 */ /* 0x000fe200078ec0ff */
[----:B------:R-:W-:Y:S01]  /*10970*/  FMUL.FTZ R0, R0, c[0x0][0x23c] ;  /* 0x00008f0000007a20 */ /* 0x000fe20000410000 */
[----:B------:R-:W-:Y:S01]  /*10980*/  PRMT R4, R165, 0x5410, R164 ;  /* 0x00005410a5047816 */ /* 0x000fe200000000a4 */
[----:B------:R-:W-:Y:S01]  /*10990*/  FMUL.FTZ R8, R2, R124 ;  /* 0x0000007c02087220 */ /* 0x000fe20000410000 */
[----:B------:R-:W-:Y:S01]  /*109a0*/  LOP3.LUT R12, R12, R191, RZ, 0x3c, !PT ;  /* 0x000000bf0c0c7212 */ /* 0x000fe200078e3cff */
[C---:B------:R-:W-:Y:S01]  /*109b0*/  FMUL.FTZ R9, R2.reuse, R125 ;  /* 0x0000007d02097220 */ /* 0x040fe20000410000 */
[----:B------:R-:W-:Y:S01]  /*109c0*/  LOP3.LUT R139, R139, R4, RZ, 0xc0, !PT ;  /* 0x000000048b8b7212 */ /* 0x000fe200078ec0ff */
[----:B------:R-:W1:Y:S01]  /*109d0*/  MUFU.EX2 R0, R0 ;  /* 0x0000000000007308 */ /* 0x000e620000000800 */
[C---:B------:R-:W-:Y:S01]  /*109e0*/  FMUL.FTZ R4, R2.reuse, R120 ;  /* 0x0000007802047220 */ /* 0x040fe20000410000 */
[----:B------:R-:W-:Y:S01]  /*109f0*/  LOP3.LUT R12, R225, R12, RZ, 0x3c, !PT ;  /* 0x0000000ce10c7212 */ /* 0x000fe200078e3cff */
[C---:B------:R-:W-:Y:S02]  /*10a00*/  FMUL.FTZ R36, R2.reuse, R36 ;  /* 0x0000002402247220 */ /* 0x040fe40000410000 */
[C---:B------:R-:W-:Y:S02]  /*10a10*/  FMUL.FTZ R37, R2.reuse, R37 ;  /* 0x0000002502257220 */ /* 0x040fe40000410000 */
[C---:B------:R-:W-:Y:S02]  /*10a20*/  FMUL.FTZ R40, R2.reuse, R40 ;  /* 0x0000002802287220 */ /* 0x040fe40000410000 */
[C---:B------:R-:W-:Y:S01]  /*10a30*/  FMUL.FTZ R41, R2.reuse, R41 ;  /* 0x0000002902297220 */ /* 0x040fe20000410000 */
[----:B------:R-:W2:Y:S01]  /*10a40*/  MUFU.EX2 R208, R15 ;  /* 0x0000000f00d07308 */ /* 0x000ea20000000800 */
        /* <DEDUP_REMOVED lines=8> */
[C---:B-1----:R-:W-:Y:S02]  /*10ad0*/  FMUL.FTZ R6, R0.reuse, R122 ;  /* 0x0000007a00067220 */ /* 0x042fe40000410000 */
[C---:B------:R-:W-:Y:S02]  /*10ae0*/  FMUL.FTZ R7, R0.reuse, R123 ;  /* 0x0000007b00077220 */ /* 0x040fe40000410000 */
[----:B------:R-:W1:Y:S01]  /*10af0*/  LDSM.16.MT88.4 R120, [R180+0xc000] ;  /* 0x00c00000b478783b */ /* 0x000e620000004200 */
[C---:B------:R-:W-:Y:S01]  /*10b00*/  FMUL.FTZ R10, R0.reuse, R126 ;  /* 0x0000007e000a7220 */ /* 0x040fe20000410000 */
[----:B------:R3:W-:Y:S01]  /*10b10*/  MUFU.EX2 R211, R18 ;  /* 0x0000001200d37308 */ /* 0x0007e20000000800 */
[C---:B------:R-:W-:Y:S02]  /*10b20*/  FMUL.FTZ R11, R0.reuse, R127 ;  /* 0x0000007f000b7220 */ /* 0x040fe40000410000 */
[C---:B------:R-:W-:Y:S01]  /*10b30*/  HMMA.16816.F32.BF16 R4, R136.reuse, R140, R4 ;  /* 0x0000008c8804723c */ /* 0x040fe20000041804 */
[----:B------:R-:W-:Y:S01]  /*10b40*/  FMUL.FTZ R46, R0, R46 ;  /* 0x0000002e002e7220 */ /* 0x000fe20000410000 */
[----:B--2---:R-:W-:Y:S01]  /*10b50*/  F2FP.BF16.PACK_AB R158, R208, R205 ;  /* 0x000000cdd09e723e */ /* 0x004fe200000010ff */
[----:B------:R-:W2:Y:S01]  /*10b60*/  LDSM.16.MT88.4 R124, [R179+0xc000] ;  /* 0x00c00000b37c783b */ /* 0x000ea20000004200 */
[C---:B------:R-:W-:Y:S02]  /*10b70*/  FMUL.FTZ R47, R0.reuse, R47 ;  /* 0x0000002f002f7220 */ /* 0x040fe40000410000 */
[----:B------:R-:W-:Y:S01]  /*10b80*/  FMUL.FTZ R50, R0, R50 ;  /* 0x0000003200327220 */ /* 0x000fe20000410000 */
[----:B------:R-:W-:Y:S01]  /*10b90*/  PRMT R157, R158, 0x7632, R157 ;  /* 0x000076329e9d7816 */ /* 0x000fe2000000009d */
[C---:B------:R-:W-:Y:S01]  /*10ba0*/  HMMA.16816.F32.BF16 R8, R136.reuse, R142, R8 ;  /* 0x0000008e8808723c */ /* 0x040fe20000041808 */
[C---:B------:R-:W-:Y:S01]  /*10bb0*/  FMUL.FTZ R38, R0.reuse, R38 ;  /* 0x0000002600267220 */ /* 0x040fe20000410000 */
[----:B------:R-:W1:Y:S01]  /*10bc0*/  MUFU.EX2 R213, R17 ;  /* 0x0000001100d57308 */ /* 0x000e620000000800 */
[----:B------:R-:W2:Y:S01]  /*10bd0*/  LDSM.16.MT88.4 R140, [R177+0xe000] ;  /* 0x00e00000b18c783b */ /* 0x000ea20000004200 */
[C---:B------:R-:W-:Y:S02]  /*10be0*/  FMUL.FTZ R39, R0.reuse, R39 ;  /* 0x0000002700277220 */ /* 0x040fe40000410000 */
[C---:B------:R-:W-:Y:S02]  /*10bf0*/  FMUL.FTZ R51, R0.reuse, R51 ;  /* 0x0000003300337220 */ /* 0x040fe40000410000 */
[C---:B------:R-:W-:Y:S03]  /*10c00*/  FMUL.FTZ R54, R0.reuse, R54 ;  /* 0x0000003600367220 */ /* 0x040fe60000410000 */
[C---:B------:R-:W-:Y:S01]  /*10c10*/  HMMA.16816.F32.BF16 R36, R136.reuse, R144, R36 ;  /* 0x000000908824723c */ /* 0x040fe20000041824 */
[C---:B------:R-:W-:Y:S01]  /*10c20*/  FMUL.FTZ R42, R0.reuse, R42 ;  /* 0x0000002a002a7220 */ /* 0x040fe20000410000 */
[----:B------:R-:W-:Y:S01]  /*10c30*/  MUFU.EX2 R202, R22 ;  /* 0x0000001600ca7308 */ /* 0x000fe20000000800 */
[C---:B------:R-:W-:Y:S02]  /*10c40*/  FMUL.FTZ R43, R0.reuse, R43 ;  /* 0x0000002b002b7220 */ /* 0x040fe40000410000 */
[C---:B---3--:R-:W-:Y:S02]  /*10c50*/  FMUL.FTZ R18, R0.reuse, R134 ;  /* 0x0000008600127220 */ /* 0x048fe40000410000 */
[----:B------:R-:W-:Y:S01]  /*10c60*/  FMUL.FTZ R55, R0, R55 ;  /* 0x0000003700377220 */ /* 0x000fe20000410000 */
[----:B-----5:R-:W-:Y:S01]  /*10c70*/  LOP3.LUT R144, R151, R152, R197, 0x96, !PT ;  /* 0x0000009897907212 */ /* 0x020fe200078e96c5 */
[----:B------:R-:W-:Y:S01]  /*10c80*/  FMUL.FTZ R57, R2, R57 ;  /* 0x0000003902397220 */ /* 0x000fe20000410000 */
[C---:B------:R-:W-:Y:S02]  /*10c90*/  HMMA.16816.F32.BF16 R40, R136.reuse, R146, R40 ;  /* 0x000000928828723c */ /* 0x040fe40000041828 */
[C---:B------:R-:W-:Y:S01]  /*10ca0*/  FMUL.FTZ R58, R0.reuse, R58 ;  /* 0x0000003a003a7220 */ /* 0x040fe20000410000 */
[----:B------:R-:W-:Y:S01]  /*10cb0*/  MUFU.EX2 R204, R20 ;  /* 0x0000001400cc7308 */ /* 0x000fe20000000800 */
[----:B------:R-:W-:Y:S01]  /*10cc0*/  FMUL.FTZ R59, R0, R59 ;  /* 0x0000003b003b7220 */ /* 0x000fe20000410000 */
[----:B-1----:R-:W-:Y:S01]  /*10cd0*/  F2FP.BF16.PACK_AB R153, R213, R214 ;  /* 0x000000d6d599723e */ /* 0x002fe200000010ff */
[C---:B------:R-:W-:Y:S02]  /*10ce0*/  FMUL.FTZ R60, R2.reuse, R60 ;  /* 0x0000003c023c7220 */ /* 0x040fe40000410000 */
[C---:B------:R-:W-:Y:S01]  /*10cf0*/  HMMA.16816.F32.BF16 R44, R136.reuse, R120, R44 ;  /* 0x00000078882c723c */ /* 0x040fe2000004182c */
[----:B------:R-:W-:Y:S03]  /*10d00*/  FMUL.FTZ R61, R2, R61 ;  /* 0x0000003d023d7220 */ /* 0x000fe60000410000 */
[C---:B------:R-:W-:Y:S01]  /*10d10*/  FMUL.FTZ R62, R0.reuse, R62 ;  /* 0x0000003e003e7220 */ /* 0x040fe20000410000 */
[----:B------:R-:W-:Y:S01]  /*10d20*/  PRMT R152, R153, 0x7632, R152 ;  /* 0x0000763299987816 */ /* 0x000fe20000000098 */
[----:B------:R-:W-:Y:S01]  /*10d30*/  FMUL.FTZ R63, R0, R63 ;  /* 0x0000003f003f7220 */ /* 0x000fe20000410000 */
[----:B------:R-:W-:Y:S01]  /*10d40*/  MUFU.EX2 R203, R21 ;  /* 0x0000001500cb7308 */ /* 0x000fe20000000800 */
[C---:B------:R-:W-:Y:S01]  /*10d50*/  HMMA.16816.F32.BF16 R48, R136.reuse, R122, R48 ;  /* 0x0000007a8830723c */ /* 0x040fe20000041830 */
[----:B------:R-:W1:Y:S03]  /*10d60*/  LDSM.16.MT88.4 R120, [R178+0xe000] ;  /* 0x00e00000b278783b */ /* 0x000e660000004200 */
[C---:B------:R-:W-:Y:S02]  /*10d70*/  FMUL.FTZ R64, R2.reuse, R64 ;  /* 0x0000004002407220 */ /* 0x040fe40000410000 */
[----:B------:R-:W-:Y:S02]  /*10d80*/  FMUL.FTZ R65, R2, R65 ;  /* 0x0000004102417220 */ /* 0x000fe40000410000 */
[C---:B--2---:R-:W-:Y:S01]  /*10d90*/  HMMA.16816.F32.BF16 R52, R136.reuse, R124, R52 ;  /* 0x0000007c8834723c */ /* 0x044fe20000041834 */
[C---:B------:R-:W-:Y:S03]  /*10da0*/  FMUL.FTZ R66, R0.reuse, R66 ;  /* 0x0000004200427220 */ /* 0x040fe60000410000 */
[----:B------:R-:W-:Y:S02]  /*10db0*/  FMUL.FTZ R67, R0, R67 ;  /* 0x0000004300437220 */ /* 0x000fe40000410000 */
[C---:B------:R-:W-:Y:S02]  /*10dc0*/  FMUL.FTZ R68, R2.reuse, R68 ;  /* 0x0000004402447220 */ /* 0x040fe40000410000 */
[C---:B------:R-:W-:Y:S01]  /*10dd0*/  HMMA.16816.F32.BF16 R56, R136.reuse, R126, R56 ;  /* 0x0000007e8838723c */ /* 0x040fe20000041838 */
[----:B------:R-:W2:Y:S03]  /*10de0*/  LDSM.16.MT88.4 R124, [R180+0xe000] ;  /* 0x00e00000b47c783b */ /* 0x000ea60000004200 */
[----:B------:R-:W-:Y:S02]  /*10df0*/  FMUL.FTZ R69, R2, R69 ;  /* 0x0000004502457220 */ /* 0x000fe40000410000 */
[C---:B------:R-:W-:Y:S02]  /*10e00*/  FMUL.FTZ R70, R0.reuse, R70 ;  /* 0x0000004600467220 */ /* 0x040fe40000410000 */
[C---:B------:R-:W-:Y:S01]  /*10e10*/  HMMA.16816.F32.BF16 R60, R136.reuse, R140, R60 ;  /* 0x0000008c883c723c */ /* 0x040fe2000004183c */
[----:B------:R-:W-:Y:S03]  /*10e20*/  FMUL.FTZ R71, R0, R71 ;  /* 0x0000004700477220 */ /* 0x000fe60000410000 */
[C---:B------:R-:W-:Y:S02]  /*10e30*/  FMUL.FTZ R72, R2.reuse, R72 ;  /* 0x0000004802487220 */ /* 0x040fe40000410000 */
[----:B------:R-:W-:Y:S02]  /*10e40*/  FMUL.FTZ R73, R2, R73 ;  /* 0x0000004902497220 */ /* 0x000fe40000410000 */
[C---:B------:R-:W-:Y:S01]  /*10e50*/  HMMA.16816.F32.BF16 R64, R136.reuse, R142, R64 ;  /* 0x0000008e8840723c */ /* 0x040fe20000041840 */
[----:B------:R-:W3:Y:S03]  /*10e60*/  LDSM.16.MT88.4 R140, [R179+0xe000] ;  /* 0x00e00000b38c783b */ /* 0x000ee60000004200 */
        /* <DEDUP_REMOVED lines=15> */
[----:B------:R-:W-:Y:S03]  /*10f60*/  FMUL.FTZ R85, R2, R85 ;  /* 0x0000005502557220 */ /* 0x000fe60000410000 */
[C---:B------:R-:W-:Y:S01]  /*10f70*/  HMMA.16816.F32.BF16 R80, R136.reuse, R126, R80 ;  /* 0x0000007e8850723c */ /* 0x040fe20000041850 */
[C---:B------:R-:W-:Y:S01]  /*10f80*/  FMUL.FTZ R86, R0.reuse, R86 ;  /* 0x0000005600567220 */ /* 0x040fe20000410000 */
[----:B------:R-:W2:Y:S01]  /*10f90*/  LDSM.16.MT88.4 R124, [R178+0x10000] ;  /* 0x01000000b27c783b */ /* 0x000ea20000004200 */
[----:B------:R-:W-:Y:S02]  /*10fa0*/  FMUL.FTZ R87, R0, R87 ;  /* 0x0000005700577220 */ /* 0x000fe40000410000 */
[C---:B------:R-:W-:Y:S02]  /*10fb0*/  FMUL.FTZ R88, R2.reuse, R88 ;  /* 0x0000005802587220 */ /* 0x040fe40000410000 */
[----:B------:R-:W-:Y:S02]  /*10fc0*/  FMUL.FTZ R89, R2, R89 ;  /* 0x0000005902597220 */ /* 0x000fe40000410000 */
[C---:B------:R-:W-:Y:S01]  /*10fd0*/  FMUL.FTZ R90, R0.reuse, R90 ;  /* 0x0000005a005a7220 */ /* 0x040fe20000410000 */
[C---:B---3--:R-:W-:Y:S02]  /*10fe0*/  HMMA.16816.F32.BF16 R84, R136.reuse, R140, R84 ;  /* 0x0000008c8854723c */ /* 0x048fe40000041854 */
[----:B------:R-:W-:Y:S02]  /*10ff0*/  FMUL.FTZ R91, R0, R91 ;  /* 0x0000005b005b7220 */ /* 0x000fe40000410000 */
[C---:B------:R-:W-:Y:S02]  /*11000*/  FMUL.FTZ R92, R2.reuse, R92 ;  /* 0x0000005c025c7220 */ /* 0x040fe40000410000 */
[C---:B------:R-:W-:Y:S02]  /*11010*/  FMUL.FTZ R93, R2.reuse, R93 ;  /* 0x0000005d025d7220 */ /* 0x040fe40000410000 */
[----:B------:R-:W-:Y:S01]  /*11020*/  FMUL.FTZ R96, R2, R96 ;  /* 0x0000006002607220 */ /* 0x000fe20000410000 */
[C---:B------:R-:W-:Y:S01]  /*11030*/  HMMA.16816.F32.BF16 R88, R136.reuse, R142, R88 ;  /* 0x0000008e8858723c */ /* 0x040fe20000041858 */
[----:B------:R-:W3:Y:S02]  /*11040*/  LDSM.16.MT88.4 R140, [R180+0x10000] ;  /* 0x01000000b48c783b */ /* 0x000ee40000004200 */
[C---:B------:R-:W-:Y:S02]  /*11050*/  FMUL.FTZ R94, R0.reuse, R94 ;  /* 0x0000005e005e7220 */ /* 0x040fe40000410000 */
[----:B------:R-:W-:Y:S02]  /*11060*/  FMUL.FTZ R95, R0, R95 ;  /* 0x0000005f005f7220 */ /* 0x000fe40000410000 */
[----:B------:R-:W-:Y:S02]  /*11070*/  FMUL.FTZ R97, R2, R97 ;  /* 0x0000006102617220 */ /* 0x000fe40000410000 */
[C---:B------:R-:W-:Y:S03]  /*11080*/  FMUL.FTZ R98, R0.reuse, R98 ;  /* 0x0000006200627220 */ /* 0x040fe60000410000 */
[C---:B-1----:R-:W-:Y:S01]  /*11090*/  HMMA.16816.F32.BF16 R92, R136.reuse, R120, R92 ;  /* 0x00000078885c723c */ /* 0x042fe2000004185c */
[----:B------:R-:W-:Y:S02]  /*110a0*/  FMUL.FTZ R99, R0, R99 ;  /* 0x0000006300637220 */ /* 0x000fe40000410000 */
[C---:B------:R-:W-:Y:S02]  /*110b0*/  FMUL.FTZ R100, R2.reuse, R100 ;  /* 0x0000006402647220 */ /* 0x040fe40000410000 */
[----:B------:R-:W-:Y:S02]  /*110c0*/  FMUL.FTZ R101, R2, R101 ;  /* 0x0000006502657220 */ /* 0x000fe40000410000 */
[----:B------:R-:W-:Y:S01]  /*110d0*/  IMAD.WIDE.U32 R120, R12, -0x326172a9, RZ ;  /* 0xcd9e8d570c787825 */ /* 0x000fe200078e00ff */
[C---:B------:R-:W-:Y:S04]  /*110e0*/  HMMA.16816.F32.BF16 R96, R136.reuse, R122, R96 ;  /* 0x0000007a8860723c */ /* 0x040fe80000041860 */
[--C-:B------:R-:W-:Y:S01]  /*110f0*/  LOP3.LUT R146, R121, R198, R155.reuse, 0x96, !PT ;  /* 0x000000c679927212 */ /* 0x100fe200078e969b */
[C---:B------:R-:W-:Y:S01]  /*11100*/  FMUL.FTZ R102, R0.reuse, R102 ;  /* 0x0000006600667220 */ /* 0x040fe20000410000 */
[----:B------:R-:W-:Y:S01]  /*11110*/  LOP3.LUT R147, R193, R120, R156, 0x96, !PT ;  /* 0x00000078c1937212 */ /* 0x000fe200078e969c */
[----:B------:R-:W-:Y:S01]  /*11120*/  FMUL.FTZ R103, R0, R103 ;  /* 0x0000006700677220 */ /* 0x000fe20000410000 */
[----:B------:R-:W1:Y:S01]  /*11130*/  LDSM.16.MT88.4 R120, [R179+0x10000] ;  /* 0x01000000b378783b */ /* 0x000e620000004200 */
[C---:B------:R-:W-:Y:S03]  /*11140*/  FMUL.FTZ R104, R2.reuse, R104 ;  /* 0x0000006802687220 */ /* 0x040fe60000410000 */
[----:B------:R-:W-:Y:S01]  /*11150*/  FMUL.FTZ R105, R2, R105 ;  /* 0x0000006902697220 */ /* 0x000fe20000410000 */
[----:B------:R-:W-:Y:S01]  /*11160*/  F2FP.BF16.PACK_AB R156, R207, R206 ;  /* 0x000000cecf9c723e */ /* 0x000fe200000010ff */
[C---:B--2---:R-:W-:Y:S01]  /*11170*/  HMMA.16816.F32.BF16 R100, R136.reuse, R124, R100 ;  /* 0x0000007c8864723c */ /* 0x044fe20000041864 */
[C---:B------:R-:W-:Y:S01]  /*11180*/  FMUL.FTZ R106, R0.reuse, R106 ;  /* 0x0000006a006a7220 */ /* 0x040fe20000410000 */
[----:B------:R2:W5:Y:S01]  /*11190*/  LDL.S16 R198, [R1+0x4] ;  /* 0x0000040001c67983 */ /* 0x0005620000100600 */
[----:B------:R-:W-:Y:S01]  /*111a0*/  FMUL.FTZ R107, R0, R107 ;  /* 0x0000006b006b7220 */ /* 0x000fe20000410000 */
[----:B------:R-:W-:Y:S01]  /*111b0*/  PRMT R155, R156, 0x7632, R155 ;  /* 0x000076329c9b7816 */ /* 0x000fe2000000009b */
[----:B------:R-:W-:Y:S04]  /*111c0*/  IMAD.WIDE.U32 R144, R144, -0x2daee0ad, RZ ;  /* 0xd2511f5390907825 */ /* 0x000fe800078e00ff */
[----:B------:R-:W-:Y:S01]  /*111d0*/  FFMA.FTZ R125, R19, c[0x0][0x23c], -R166 ;  /* 0x00008f00137d7a23 */ /* 0x000fe200000108a6 */
[C---:B------:R-:W-:Y:S02]  /*111e0*/  HMMA.16816.F32.BF16 R104, R136.reuse, R126, R104 ;  /* 0x0000007e8868723c */ /* 0x040fe40000041868 */
[C---:B------:R-:W-:Y:S01]  /*111f0*/  FMUL.FTZ R12, R2.reuse, R128 ;  /* 0x00000080020c7220 */ /* 0x040fe20000410000 */
[----:B------:R-:W-:Y:S01]  /*11200*/  LOP3.LUT R16, R145, R172, R195, 0x96, !PT ;  /* 0x000000ac91107212 */ /* 0x000fe200078e96c3 */
[----:B------:R-:W-:Y:S01]  /*11210*/  FMUL.FTZ R13, R2, R129 ;  /* 0x00000081020d7220 */ /* 0x000fe20000410000 */
[----:B------:R-:W-:Y:S01]  /*11220*/  SHF.R.U32.HI R17, RZ, 0x10, R144 ;  /* 0x00000010ff117819 */ /* 0x000fe20000011690 */
[----:B------:R-:W-:Y:S01]  /*11230*/  FMUL.FTZ R14, R0, R130 ;  /* 0x00000082000e7220 */ /* 0x000fe20000410000 */
[----:B------:R-:W-:Y:S01]  /*11240*/  LOP3.LUT R117, R144, 0xffff, RZ, 0xc0, !PT ;  /* 0x0000ffff90757812 */ /* 0x000fe200078ec0ff */
[----:B------:R-:W-:Y:S01]  /*11250*/  FMUL.FTZ R15, R0, R131 ;  /* 0x00000083000f7220 */ /* 0x000fe20000410000 */
[----:B------:R-:W-:Y:S01]  /*11260*/  LOP3.LUT R128, R17, 0xff, RZ, 0xc0, !PT ;  /* 0x000000ff11807812 */ /* 0x000fe200078ec0ff */
[----:B------:R-:W1:Y:S02]  /*11270*/  MUFU.EX2 R212, R125 ;  /* 0x0000007d00d47308 */ /* 0x000e640000000800 */
[----:B------:R-:W-:Y:S01]  /*11280*/  LOP3.LUT R17, R16, 0xffff, RZ, 0xc0, !PT ;  /* 0x0000ffff10117812 */ /* 0x000fe200078ec0ff */
[----:B------:R-:W-:Y:S01]  /*11290*/  FMUL.FTZ R19, R0, R135 ;  /* 0x0000008700137220 */ /* 0x000fe20000410000 */
[----:B------:R-:W-:Y:S01]  /*112a0*/  LOP3.LUT R127, R16, 0xff, RZ, 0xc0, !PT ;  /* 0x000000ff107f7812 */ /* 0x000fe200078ec0ff */
[C---:B---3--:R-:W-:Y:S01]  /*112b0*/  HMMA.16816.F32.BF16 R12, R136.reuse, R140, R12 ;  /* 0x0000008c880c723c */ /* 0x048fe2000004180c */
[--C-:B------:R-:W-:Y:S01]  /*112c0*/  SHF.R.U32.HI R126, RZ, 0x18, R16.reuse ;  /* 0x00000018ff7e7819 */ /* 0x100fe20000011610 */
[C---:B------:R-:W-:Y:S01]  /*112d0*/  FMUL.FTZ R108, R2.reuse, R108 ;  /* 0x0000006c026c7220 */ /* 0x040fe20000410000 */
[----:B------:R-:W-:Y:S01]  /*112e0*/  SHF.R.U32.HI R124, RZ, 0x8, R17 ;  /* 0x00000008ff7c7819 */ /* 0x000fe20000011611 */
[C---:B------:R-:W-:Y:S01]  /*112f0*/  FMUL.FTZ R17, R2.reuse, R133 ;  /* 0x0000008502117220 */ /* 0x040fe20000410000 */
[----:B------:R-:W-:Y:S01]  /*11300*/  SHF.R.U32.HI R129, RZ, 0x8, R117 ;  /* 0x00000008ff817819 */ /* 0x000fe20000011675 */
[C---:B------:R-:W-:Y:S01]  /*11310*/  FMUL.FTZ R109, R2.reuse, R109 ;  /* 0x0000006d026d7220 */ /* 0x040fe20000410000 */
[----:B------:R-:W-:Y:S01]  /*11320*/  SHF.R.U32.HI R117, RZ, 0x10, R16 ;  /* 0x00000010ff757819 */ /* 0x000fe20000011610 */
[----:B------:R-:W-:Y:S01]  /*11330*/  FMUL.FTZ R16, R2, R132 ;  /* 0x0000008402107220 */ /* 0x000fe20000410000 */
[----:B------:R-:W-:Y:S03]  /*11340*/  LOP3.LUT R131, R144, 0xff, RZ, 0xc0, !PT ;  /* 0x000000ff90837812 */ /* 0x000fe600078ec0ff */
[----:B------:R-:W-:Y:S01]  /*11350*/  SHF.R.U32.HI R130, RZ, 0x18, R144 ;  /* 0x00000018ff827819 */ /* 0x000fe20000011690 */
[----:B------:R-:W-:Y:S01]  /*11360*/  FMUL.FTZ R112, R2, R112 ;  /* 0x0000007002707220 */ /* 0x000fe20000410000 */
[----:B------:R-:W-:Y:S01]  /*11370*/  PRMT R132, R131, 0x5410, R129 ;  /* 0x0000541083847816 */ /* 0x000fe20000000081 */
[C---:B------:R-:W-:Y:S01]  /*11380*/  HMMA.16816.F32.BF16 R16, R136.reuse, R142, R16 ;  /* 0x0000008e8810723c */ /* 0x040fe20000041810 */
[----:B------:R-:W-:Y:S01]  /*11390*/  FMUL.FTZ R110, R0, R110 ;  /* 0x0000006e006e7220 */ /* 0x000fe20000410000 */
[----:B------:R-:W-:Y:S01]  /*113a0*/  PRMT R133, R128, 0x5410, R130 ;  /* 0x0000541080857816 */ /* 0x000fe20000000082 */
[----:B------:R-:W-:Y:S01]  /*113b0*/  FMUL.FTZ R111, R0, R111 ;  /* 0x0000006f006f7220 */ /* 0x000fe20000410000 */
[----:B------:R-:W-:Y:S01]  /*113c0*/  PRMT R128, R127, 0x5410, R124 ;  /* 0x000054107f807816 */ /* 0x000fe2000000007c */
[----:B------:R-:W-:Y:S01]  /*113d0*/  FMUL.FTZ R113, R2, R113 ;  /* 0x0000007102717220 */ /* 0x000fe20000410000 */
[----:B------:R-:W-:Y:S01]  /*113e0*/  LOP3.LUT R117, R117, 0xff, RZ, 0xc0, !PT ;  /* 0x000000ff75757812 */ /* 0x000fe200078ec0ff */
[----:B------:R-:W-:Y:S01]  /*113f0*/  FFMA.FTZ R193, R28, c[0x0][0x23c], -R119 ;  /* 0x00008f001cc17a23 */ /* 0x000fe20000010877 */
[----:B-1----:R-:W-:Y:S01]  /*11400*/  F2FP.BF16.PACK_AB R151, R212, R211 ;  /* 0x000000d3d497723e */ /* 0x002fe200000010ff */
[C---:B------:R-:W-:Y:S01]  /*11410*/  FMUL.FTZ R114, R0.reuse, R114 ;  /* 0x0000007200727220 */ /* 0x040fe20000410000 */
[C---:B------:R-:W-:Y:S02]  /*11420*/  HMMA.16816.F32.BF16 R108, R136.reuse, R120, R108 ;  /* 0x00000078886c723c */ /* 0x040fe4000004186c */
[----:B------:R-:W-:Y:S01]  /*11430*/  FMUL.FTZ R115, R0, R115 ;  /* 0x0000007300737220 */ /* 0x000fe20000410000 */
[----:B------:R-:W-:Y:S01]  /*11440*/  PRMT R129, R117, 0x5410, R126 ;  /* 0x0000541075817816 */ /* 0x000fe2000000007e */
[----:B------:R-:W-:Y:S01]  /*11450*/  MUFU.EX2 R193, R193 ;  /* 0x000000c100c17308 */ /* 0x000fe20000000800 */
[----:B------:R-:W1:Y:S01]  /*11460*/  LDSM.16.MT88.4 R124, [R177+0xc800] ;  /* 0x00c80000b17c783b */ /* 0x000e620000004200 */
[----:B------:R-:W-:Y:S01]  /*11470*/  PRMT R117, R156, 0x5410, R155 ;  /* 0x000054109c757816 */ /* 0x000fe2000000009b */
[--C-:B------:R-:W-:Y:S01]  /*11480*/  HSET2.LE.AND R120, R128, R194.reuse, PT ;  /* 0x000000c280787233 */ /* 0x100fe20003803000 */
[----:B------:R-:W-:Y:S01]  /*11490*/  PRMT R154, R151, 0x7632, R154 ;  /* 0x00007632979a7816 */ /* 0x000fe2000000009a */
[----:B------:R-:W-:Y:S03]  /*114a0*/  HMMA.16816.F32.BF16 R112, R136, R122, R112 ;  /* 0x0000007a8870723c */ /* 0x000fe60000041870 */
[--C-:B------:R-:W-:Y:S01]  /*114b0*/  HSET2.LE.AND R121, R129, R194.reuse, PT ;  /* 0x000000c281797233 */ /* 0x100fe20003803000 */
[----:B------:R-:W-:Y:S01]  /*114c0*/  LOP3.LUT R120, R120, R117, RZ, 0xc0, !PT ;  /* 0x0000007578787212 */ /* 0x000fe200078ec0ff */
[----:B------:R-:W3:Y:S01]  /*114d0*/  LDSM.16.MT88.4 R128, [R178+0xc800] ;  /* 0x00c80000b280783b */ /* 0x000ee20000004200 */
[----:B------:R-:W-:Y:S01]  /*114e0*/  PRMT R117, R158, 0x5410, R157 ;  /* 0x000054109e757816 */ /* 0x000fe2000000009d */
[--C-:B------:R-:W-:Y:S01]  /*114f0*/  HSET2.LE.AND R122, R132, R194.reuse, PT ;  /* 0x000000c2847a7233 */ /* 0x100fe20003803000 */
[----:B------:R-:W-:Y:S01]  /*11500*/  IMAD.WIDE.U32 R138, R147, -0x2daee0ad, RZ ;  /* 0xd2511f53938a7825 */ /* 0x000fe200078e00ff */
[----:B------:R-:W-:Y:S02]  /*11510*/  HSET2.LE.AND R123, R133, R194, PT ;  /* 0x000000c2857b7233 */ /* 0x000fe40003803000 */
[----:B------:R-:W1:Y:S01]  /*11520*/  LDC.U8 R194, c[0x0][0x2d8] ;  /* 0x0000b600ffc27b82 */ /* 0x000e620000000000 */
[----:B------:R-:W-:Y:S01]  /*11530*/  IMAD.WIDE.U32 R132, R146, -0x2daee0ad, RZ ;  /* 0xd2511f5392847825 */ /* 0x000fe200078e00ff */
[----:B------:R-:W-:Y:S02]  /*11540*/  LOP3.LUT R121, R121, R117, RZ, 0xc0, !PT ;  /* 0x0000007579797212 */ /* 0x000fe400078ec0ff */
[----:B------:R-:W-:Y:S02]  /*11550*/  PRMT R117, R153, 0x5410, R152 ;  /* 0x0000541099757816 */ /* 0x000fe40000000098 */
[----:B------:R-:W-:Y:S02]  /*11560*/  LOP3.LUT R140, R139, R132, R167, 0x96, !PT ;  /* 0x000000848b8c7212 */ /* 0x000fe400078e96a7 */
[----:B------:R2:W2:Y:S01]  /*11570*/  LDL.S16 R167, [R1] ;  /* 0x0000000001a77983 */ /* 0x0004a20000100600 */
[----:B------:R-:W-:Y:S02]  /*11580*/  LOP3.LUT R122, R122, R117, RZ, 0xc0, !PT ;  /* 0x000000757a7a7212 */ /* 0x000fe400078ec0ff */
[----:B------:R-:W-:Y:S01]  /*11590*/  PRMT R117, R151, 0x5410, R154 ;  /* 0x0000541097757816 */ /* 0x000fe2000000009a */
[----:B------:R-:W-:Y:S01]  /*115a0*/  IMAD.WIDE.U32 R140, R140, -0x326172a9, RZ ;  /* 0xcd9e8d578c8c7825 */ /* 0x000fe200078e00ff */
[----:B------:R-:W-:Y:S02]  /*115b0*/  LOP3.LUT R136, R133, R222, R168, 0x96, !PT ;  /* 0x000000de85887212 */ /* 0x000fe400078e96a8 */
[----:B------:R-:W-:Y:S01]  /*115c0*/  LOP3.LUT R123, R123, R117, RZ, 0xc0, !PT ;  /* 0x000000757b7b7212 */ /* 0x000fe200078ec0ff */
[----:B------:R-:W4:Y:S01]  /*115d0*/  LDSM.16.MT88.4 R132, [R180+0xc800] ;  /* 0x00c80000b484783b */ /* 0x000f220000004200 */
[----:B------:R-:W-:Y:S01]  /*115e0*/  IADD3 R168, P0, R170, UR5, RZ ;  /* 0x00000005aaa87c10 */ /* 0x000fe2000ff1e0ff */
[----:B------:R-:W-:Y:S01]  /*115f0*/  IMAD.WIDE.U32 R136, R136, -0x326172a9, RZ ;  /* 0xcd9e8d5788887825 */ /* 0x000fe200078e00ff */
[----:B------:R-:W-:Y:S02]  /*11600*/  LOP3.LUT R117, R149, R150, R173, 0x96, !PT ;  /* 0x0000009695757212 */ /* 0x000fe400078e96ad */
[----:B------:R-:W-:Y:S01]  /*11610*/  F2FP.BF16.PACK_AB R150, R203, R204 ;  /* 0x000000cccb96723e */ /* 0x000fe200000010ff */
[C---:B-1----:R-:W-:Y:S07]  /*11620*/  HMMA.16816.F32.BF16 R4, R120.reuse, R124, R4 ;  /* 0x0000007c7804723c */ /* 0x042fee0000041804 */
[----:B------:R-:W-:Y:S01]  /*11630*/  LOP3.LUT R125, R137, R192, R169, 0x96, !PT ;  /* 0x000000c0897d7212 */ /* 0x000fe200078e96a9 */
[C---:B------:R-:W-:Y:S01]  /*11640*/  HMMA.16816.F32.BF16 R8, R120.reuse, R126, R8 ;  /* 0x0000007e7808723c */ /* 0x040fe20000041808 */
[----:B------:R-:W-:Y:S03]  /*11650*/  LOP3.LUT R124, R117, 0xff, RZ, 0xc0, !PT ;  /* 0x000000ff757c7812 */ /* 0x000fe600078ec0ff */
[----:B------:R-:W-:Y:S01]  /*11660*/  LOP3.LUT R137, R141, R136, R174, 0x96, !PT ;  /* 0x000000888d897212 */ /* 0x000fe200078e96ae */
[----:B------:R-:W-:Y:S01]  /*11670*/  FFMA.FTZ R192, R30, c[0x0][0x23c], -R166 ;  /* 0x00008f001ec07a23 */ /* 0x000fe200000108a6 */
[----:B------:R-:W-:Y:S02]  /*11680*/  LOP3.LUT R136, R117, 0xffff, RZ, 0xc0, !PT ;  /* 0x0000ffff75887812 */ /* 0x000fe400078ec0ff */
[C---:B---3--:R-:W-:Y:S01]  /*11690*/  HMMA.16816.F32.BF16 R36, R120.reuse, R128, R36 ;  /* 0x000000807824723c */ /* 0x048fe20000041824 */
[----:B------:R-:W-:Y:S02]  /*116a0*/  ISETP.GE.U32.AND P6, PT, R194, R124, PT ;  /* 0x0000007cc200720c */ /* 0x000fe40003fc6070 */
[----:B------:R-:W-:Y:S01]  /*116b0*/  MUFU.EX2 R192, R192 ;  /* 0x000000c000c07308 */ /* 0x000fe20000000800 */
[----:B------:R-:W-:Y:S01]  /*116c0*/  SHF.R.U32.HI R126, RZ, 0x10, R117 ;  /* 0x00000010ff7e7819 */ /* 0x000fe20000011675 */
[----:B------:R-:W-:Y:S01]  /*116d0*/  IMAD.WIDE.U32 R124, R125, -0x2daee0ad, RZ ;  /* 0xd2511f537d7c7825 */ /* 0x000fe200078e00ff */
[----:B------:R-:W-:Y:S02]  /*116e0*/  SHF.R.U32.HI R136, RZ, 0x8, R136 ;  /* 0x00000008ff887819 */ /* 0x000fe40000011688 */
[C---:B------:R-:W-:Y:S01]  /*116f0*/  HMMA.16816.F32.BF16 R40, R120.reuse, R130, R40 ;  /* 0x000000827828723c */ /* 0x040fe20000041828 */
[----:B------:R-:W-:Y:S03]  /*11700*/  LOP3.LUT R127, R126, 0xff, RZ, 0xc0, !PT ;  /* 0x000000ff7e7f7812 */ /* 0x000fe600078ec0ff */
[----:B------:R-:W-:Y:S01]  /*11710*/  LOP3.LUT R126, R136, 0xffff, RZ, 0xc0, !PT ;  /* 0x0000ffff887e7812 */ /* 0x000fe200078ec0ff */
[----:B------:R-:W-:Y:S01]  /*11720*/  IMAD.WIDE.U32 R142, R137, -0x2daee0ad, RZ ;  /* 0xd2511f53898e7825 */ /* 0x000fe200078e00ff */
[----:B------:R-:W-:Y:S01]  /*11730*/  @!P6 HFMA2.BF16_V2 R200, -RZ.H0_H0, RZ.H0_H0, -R118.H0_H0 ;  /* 0x200000ffffc8e231 */ /* 0x000fe20000340976 */
[--C-:B------:R-:W-:Y:S01]  /*11740*/  LOP3.LUT R138, R125, R138, R175.reuse, 0x96, !PT ;  /* 0x0000008a7d8a7212 */ /* 0x100fe200078e96af */
[C---:B----4-:R-:W-:Y:S01]  /*11750*/  HMMA.16816.F32.BF16 R44, R120.reuse, R132, R44 ;  /* 0x00000084782c723c */ /* 0x050fe2000004182c */
[C---:B------:R-:W-:Y:S02]  /*11760*/  ISETP.GE.U32.AND P2, PT, R194.reuse, R126, PT ;  /* 0x0000007ec200720c */ /* 0x040fe40003f46070 */
[----:B------:R-:W-:Y:S01]  /*11770*/  ISETP.GE.U32.AND P1, PT, R194, R127, PT ;  /* 0x0000007fc200720c */ /* 0x000fe20003f26070 */
[----:B------:R1:W-:Y:S01]  /*11780*/  @!P6 STL.S16 [R1+0xc], R200 ;  /* 0x00000cc80100e387 */ /* 0x0003e20000100600 */
[----:B------:R-:W-:Y:S02]  /*11790*/  PRMT R175, R200, 0x7610, R175 ;  /* 0x00007610c8af7816 */ /* 0x000fe400000000af */
[----:B------:R-:W-:Y:S01]  /*117a0*/  LOP3.LUT R136, R148, 0xffff, RZ, 0xc0, !PT ;  /* 0x0000ffff94887812 */ /* 0x000fe200078ec0ff */
[C---:B------:R-:W-:Y:S01]  /*117b0*/  HMMA.16816.F32.BF16 R48, R120.reuse, R134, R48 ;  /* 0x000000867830723c */ /* 0x040fe20000041830 */
[----:B------:R-:W-:Y:S03]  /*117c0*/  SHF.R.U32.HI R117, RZ, 0x18, R117 ;  /* 0x00000018ff757819 */ /* 0x000fe60000011675 */
[----:B------:R-:W-:Y:S02]  /*117d0*/  LOP3.LUT R141, R143, R124, R201, 0x96, !PT ;  /* 0x0000007c8f8d7212 */ /* 0x000fe400078e96c9 */
[----:B------:R-:W3:Y:S01]  /*117e0*/  LDSM.16.MT88.4 R124, [R179+0xc800] ;  /* 0x00c80000b37c783b */ /* 0x000ee20000004200 */
[----:B------:R-:W-:Y:S01]  /*117f0*/  @!P2 HFMA2.BF16_V2 R199, -RZ.H0_H0, RZ.H0_H0, -R159.H0_H0 ;  /* 0x200000ffffc7a231 */ /* 0x000fe2000034099f */
[----:B------:R-:W-:Y:S01]  /*11800*/  @!P6 PRMT R118, R175, 0x5410, RZ ;  /* 0x00005410af76e816 */ /* 0x000fe200000000ff */
[----:B------:R-:W4:Y:S01]  /*11810*/  MUFU.EX2 R201, R23 ;  /* 0x0000001700c97308 */ /* 0x000f220000000800 */
[----:B------:R-:W-:Y:S02]  /*11820*/  ISETP.GE.U32.AND P6, PT, R194, R117, PT ;  /* 0x00000075c200720c */ /* 0x000fe40003fc6070 */
[----:B------:R-:W-:Y:S01]  /*11830*/  SHF.R.U32.HI R117, RZ, 0x8, R136 ;  /* 0x00000008ff757819 */ /* 0x000fe20000011688 */
[----:B------:R-:W-:Y:S01]  /*11840*/  FFMA.FTZ R175, R31, c[0x0][0x23c], -R166 ;  /* 0x00008f001faf7a23 */ /* 0x000fe200000108a6 */
[----:B------:R-:W-:Y:S01]  /*11850*/  PRMT R174, R199, 0x7610, R174 ;  /* 0x00007610c7ae7816 */ /* 0x000fe200000000ae */
[----:B------:R-:W-:Y:S01]  /*11860*/  @!P2 STL.S16 [R1+0x8], R199 ;  /* 0x000008c70100a387 */ /* 0x000fe20000100600 */
[----:B------:R-:W-:Y:S02]  /*11870*/  LOP3.LUT R117, R117, 0xffff, RZ, 0xc0, !PT ;  /* 0x0000ffff75757812 */ /* 0x000fe400078ec0ff */
[----:B------:R-:W-:Y:S01]  /*11880*/  @!P2 PRMT R159, R174, 0x5410, RZ ;  /* 0x00005410ae9fa816 */ /* 0x000fe200000000ff */
[----:B------:R-:W-:Y:S01]  /*11890*/  STG.E.U16 [R170.64], R118 ;  /* 0x00000076aa007986 */ /* 0x000fe2000c101508 */
[----:B------:R-:W-:Y:S01]  /*118a0*/  ISETP.GE.U32.AND P2, PT, R194, R117, PT ;  /* 0x00000075c200720c */ /* 0x000fe20003f46070 */
[----:B-1----:R1:W-:Y:S01]  /*118b0*/  MUFU.EX2 R200, R24 ;  /* 0x0000001800c87308 */ /* 0x0023e20000000800 */
[----:B------:R-:W-:Y:S01]  /*118c0*/  LOP3.LUT R128, R148, 0xff, RZ, 0xc0, !PT ;  /* 0x000000ff94807812 */ /* 0x000fe200078ec0ff */
[----:B------:R-:W-:Y:S01]  /*118d0*/  @!P6 HFMA2.BF16_V2 R252, -RZ.H0_H0, RZ.H0_H0, -R161.H0_H0 ;  /* 0x200000fffffce231 */ /* 0x000fe200003409a1 */
[----:B------:R-:W-:Y:S01]  /*118e0*/  IADD3.X R169, R171, UR6, RZ, P0, !PT ;  /* 0x00000006aba97c10 */ /* 0x000fe200087fe4ff */
[----:B------:R-:W-:Y:S01]  /*118f0*/  STG.E.U16 [R170.64+0x2], R159 ;  /* 0x0000029faa007986 */ /* 0x000fe2000c101508 */
[----:B------:R-:W-:Y:S01]  /*11900*/  ISETP.GE.U32.AND P0, PT, R194, R128, PT ;  /* 0x00000080c200720c */ /* 0x000fe20003f06070 */
[----:B------:R-:W-:Y:S01]  /*11910*/  FFMA.FTZ R174, R32, c[0x0][0x23c], -R119 ;  /* 0x00008f0020ae7a23 */ /* 0x000fe20000010877 */
[--C-:B------:R-:W-:Y:S01]  /*11920*/  SHF.R.U32.HI R137, RZ, 0x18, R148.reuse ;  /* 0x00000018ff897819 */ /* 0x100fe20000011694 */
[----:B------:R-:W1:Y:S01]  /*11930*/  LDSM.16.MT88.4 R128, [R177+0xe800] ;  /* 0x00e80000b180783b */ /* 0x000e620000004200 */
[----:B------:R-:W-:Y:S01]  /*11940*/  SHF.R.U32.HI R148, RZ, 0x10, R148 ;  /* 0x00000010ff947819 */ /* 0x000fe20000011694 */
[----:B------:R-:W-:Y:S01]  /*11950*/  MUFU.EX2 R175, R175 ;  /* 0x000000af00af7308 */ /* 0x000fe20000000800 */
[----:B------:R-:W-:Y:S01]  /*11960*/  LOP3.LUT R117, R145, R172, R195, 0x96, !PT ;  /* 0x000000ac91757212 */ /* 0x000fe200078e96c3 */
[----:B------:R-:W-:Y:S01]  /*11970*/  FFMA.FTZ R172, R34, c[0x0][0x23c], -R166 ;  /* 0x00008f0022ac7a23 */ /* 0x000fe200000108a6 */
[----:B------:R-:W-:Y:S02]  /*11980*/  LOP3.LUT R132, R148, 0xff, RZ, 0xc0, !PT ;  /* 0x000000ff94847812 */ /* 0x000fe400078ec0ff */
[----:B------:R-:W-:Y:S02]  /*11990*/  @!P6 PRMT R161, R252, 0x5410, RZ ;  /* 0x00005410fca1e816 */ /* 0x000fe400000000ff */
[----:B------:R-:W-:Y:S01]  /*119a0*/  ISETP.GE.U32.AND P6, PT, R194, R132, PT ;  /* 0x00000084c200720c */ /* 0x000fe20003fc6070 */
[----:B------:R-:W-:Y:S01]  /*119b0*/  @!P0 HFMA2.BF16_V2 R237, -RZ.H0_H0, RZ.H0_H0, -R163.H0_H0 ;  /* 0x200000ffffed8231 */ /* 0x000fe200003409a3 */
[----:B------:R-:W-:Y:S01]  /*119c0*/  LOP3.LUT R136, R117, 0xffff, RZ, 0xc0, !PT ;  /* 0x0000ffff75887812 */ /* 0x000fe200078ec0ff */
[----:B------:R-:W1:Y:S01]  /*119d0*/  LDSM.16.MT88.4 R132, [R178+0xe800] ;  /* 0x00e80000b284783b */ /* 0x000e620000004200 */
[----:B------:R-:W-:Y:S01]  /*119e0*/  PRMT R149, R150, 0x7632, R149 ;  /* 0x0000763296957816 */ /* 0x000fe20000000095 */
[----:B------:R-:W-:Y:S01]  /*119f0*/  MUFU.EX2 R174, R174 ;  /* 0x000000ae00ae7308 */ /* 0x000fe20000000800 */
[----:B------:R-:W-:Y:S01]  /*11a00*/  @!P0 PRMT R163, R237, 0x5410, RZ ;  /* 0x00005410eda38816 */ /* 0x000fe200000000ff */
[C---:B---3--:R-:W-:Y:S01]  /*11a10*/  HMMA.16816.F32.BF16 R52, R120.reuse, R124, R52 ;  /* 0x0000007c7834723c */ /* 0x048fe20000041834 */
[----:B------:R-:W-:Y:S03]  /*11a20*/  SHF.R.U32.HI R136, RZ, 0x8, R136 ;  /* 0x00000008ff887819 */ /* 0x000fe60000011688 */
[----:B------:R-:W-:Y:S01]  /*11a30*/  STG.E.U16 [R168.64+0x2], R161 ;  /* 0x000002a1a8007986 */ /* 0x000fe2000c101508 */
[----:B----4-:R-:W-:Y:S01]  /*11a40*/  F2FP.BF16.PACK_AB R148, R201, R202 ;  /* 0x000000cac994723e */ /* 0x010fe200000010ff */
[----:B------:R-:W-:Y:S01]  /*11a50*/  @!P6 HFMA2.BF16_V2 R240, -RZ.H0_H0, RZ.H0_H0, -R165.H0_H0 ;  /* 0x200000fffff0e231 */ /* 0x000fe200003409a5 */
[----:B------:R-:W-:Y:S01]  /*11a60*/  LOP3.LUT R124, R136, 0xffff, RZ, 0xc0, !PT ;  /* 0x0000ffff887c7812 */ /* 0x000fe200078ec0ff */
[C---:B------:R-:W-:Y:S01]  /*11a70*/  HMMA.16816.F32.BF16 R56, R120.reuse, R126, R56 ;  /* 0x0000007e7838723c */ /* 0x040fe20000041838 */
[----:B------:R-:W-:Y:S01]  /*11a80*/  LOP3.LUT R125, R117, 0xff, RZ, 0xc0, !PT ;  /* 0x000000ff757d7812 */ /* 0x000fe200078ec0ff */
[----:B------:R-:W-:Y:S02]  /*11a90*/  MUFU.EX2 R172, R172 ;  /* 0x000000ac00ac7308 */ /* 0x000fe40000000800 */
[----:B------:R-:W-:Y:S02]  /*11aa0*/  @!P6 PRMT R165, R240, 0x5410, RZ ;  /* 0x00005410f0a5e816 */ /* 0x000fe400000000ff */
[----:B------:R-:W-:Y:S02]  /*11ab0*/  ISETP.GE.U32.AND P0, PT, R194, R125, PT ;  /* 0x0000007dc200720c */ /* 0x000fe40003f06070 */
[C---:B------:R-:W-:Y:S04]  /*11ac0*/  PRMT R147, R148.reuse, 0x7632, R147 ;  /* 0x0000763294937816 */ /* 0x040fe80000000093 */
[----:B------:R-:W-:Y:S01]  /*11ad0*/  PRMT R32, R148, 0x5410, R147 ;  /* 0x0000541094207816 */ /* 0x000fe20000000093 */
[C---:B-1----:R-:W-:Y:S06]  /*11ae0*/  HMMA.16816.F32.BF16 R60, R120.reuse, R128, R60 ;  /* 0x00000080783c723c */ /* 0x042fec000004183c */
[----:B------:R-:W-:Y:S01]  /*11af0*/  @!P0 HFMA2.BF16_V2 R245, -RZ.H0_H0, RZ.H0_H0, -R156.H0_H0 ;  /* 0x200000fffff58231 */ /* 0x000fe2000034099c */
[----:B------:R-:W-:Y:S01]  /*11b00*/  SHF.R.U32.HI R128, RZ, 0x18, R117 ;  /* 0x00000018ff807819 */ /* 0x000fe20000011675 */
[C---:B------:R-:W-:Y:S04]  /*11b10*/  HMMA.16816.F32.BF16 R64, R120.reuse, R130, R64 ;  /* 0x000000827840723c */ /* 0x040fe80000041840 */
[----:B------:R-:W-:Y:S04]  /*11b20*/  @!P0 PRMT R156, R245, 0x5410, RZ ;  /* 0x00005410f59c8816 */ /* 0x000fe800000000ff */
[C---:B------:R-:W-:Y:S07]  /*11b30*/  HMMA.16816.F32.BF16 R68, R120.reuse, R132, R68 ;  /* 0x000000847844723c */ /* 0x040fee0000041844 */
[----:B------:R-:W-:Y:S01]  /*11b40*/  SHF.R.U32.HI R132, RZ, 0x10, R144 ;  /* 0x00000010ff847819 */ /* 0x000fe20000011690 */
[C---:B------:R-:W-:Y:S04]  /*11b50*/  HMMA.16816.F32.BF16 R72, R120.reuse, R134, R72 ;  /* 0x000000867848723c */ /* 0x040fe80000041848 */
[----:B------:R-:W-:Y:S01]  /*11b60*/  LOP3.LUT R132, R132, 0xff, RZ, 0xc0, !PT ;  /* 0x000000ff84847812 */ /* 0x000fe200078ec0ff */
[----:B-----5:R-:W-:Y:S05]  /*11b70*/  @!P1 HFMA2.BF16_V2 R198, -RZ.H0_H0, RZ.H0_H0, -R160.H0_H0 ;  /* 0x200000ffffc69231 */ /* 0x020fea00003409a0 */
[----:B------:R1:W-:Y:S02]  /*11b80*/  @!P1 STL.S16 [R1+0x4], R198 ;  /* 0x000004c601009387 */ /* 0x0003e40000100600 */
[----:B------:R-:W-:Y:S04]  /*11b90*/  PRMT R139, R198, 0x7610, R139 ;  /* 0x00007610c68b7816 */ /* 0x000fe8000000008b */
[----:B------:R-:W-:Y:S01]  /*11ba0*/  @!P1 PRMT R160, R139, 0x5410, RZ ;  /* 0x000054108ba09816 */ /* 0x000fe200000000ff */
[----:B------:R-:W-:Y:S01]  /*11bb0*/  IMAD.WIDE.U32 R138, R138, -0x326172a9, RZ ;  /* 0xcd9e8d578a8a7825 */ /* 0x000fe200078e00ff */
[C---:B------:R-:W-:Y:S03]  /*11bc0*/  ISETP.GE.U32.AND P1, PT, R194.reuse, R137, PT ;  /* 0x00000089c200720c */ /* 0x040fe60003f26070 */
[----:B------:R-:W-:Y:S04]  /*11bd0*/  STG.E.U16 [R168.64], R160 ;  /* 0x000000a0a8007986 */ /* 0x000fe8000c101508 */
[----:B------:R-:W-:Y:S06]  /*11be0*/  STG.E.U16 [R170.64+0x10], R163 ;  /* 0x000010a3aa007986 */ /* 0x000fec000c101508 */
[----:B------:R-:W-:Y:S05]  /*11bf0*/  @!P1 HFMA2.BF16_V2 R251, -RZ.H0_H0, RZ.H0_H0, -R164.H0_H0 ;  /* 0x200000fffffb9231 */ /* 0x000fea00003409a4 */
[----:B------:R-:W-:Y:S01]  /*11c00*/  @!P1 PRMT R164, R251, 0x5410, RZ ;  /* 0x00005410fba49816 */ /* 0x000fe200000000ff */
[----:B-1----:R-:W-:Y:S01]  /*11c10*/  MUFU.EX2 R198, R26 ;  /* 0x0000001a00c67308 */ /* 0x002fe20000000800 */
[----:B--2---:R-:W-:Y:S05]  /*11c20*/  @!P2 HFMA2.BF16_V2 R167, -RZ.H0_H0, RZ.H0_H0, -R162.H0_H0 ;  /* 0x200000ffffa7a231 */ /* 0x004fea00003409a2 */
[----:B------:R1:W-:Y:S01]  /*11c30*/  @!P2 STL.S16 [R1], R167 ;  /* 0x000000a70100a387 */ /* 0x0003e20000100600 */
[----:B------:R-:W-:Y:S04]  /*11c40*/  PRMT R137, R167, 0x7610, R137 ;  /* 0x00007610a7897816 */ /* 0x000fe80000000089 */
[----:B------:R-:W-:Y:S01]  /*11c50*/  @!P2 PRMT R162, R137, 0x5410, RZ ;  /* 0x0000541089a2a816 */ /* 0x000fe200000000ff */
[----:B------:R-:W-:Y:S01]  /*11c60*/  IMAD.WIDE.U32 R136, R141, -0x326172a9, RZ ;  /* 0xcd9e8d578d887825 */ /* 0x000fe200078e00ff */
[----:B------:R-:W-:Y:S02]  /*11c70*/  ISETP.GE.U32.AND P2, PT, R194, R124, PT ;  /* 0x0000007cc200720c */ /* 0x000fe40003f46070 */
[----:B------:R-:W2:Y:S01]  /*11c80*/  LDSM.16.MT88.4 R124, [R180+0xe800] ;  /* 0x00e80000b47c783b */ /* 0x000ea20000004200 */
[----:B------:R-:W-:Y:S01]  /*11c90*/  FFMA.FTZ R194, R29, c[0x0][0x23c], -R119 ;  /* 0x00008f001dc27a23 */ /* 0x000fe20000010877 */
[----:B------:R-:W-:Y:S02]  /*11ca0*/  SHF.R.U32.HI R22, RZ, 0x18, R136 ;  /* 0x00000018ff167819 */ /* 0x000fe40000011688 */
[C---:B------:R-:W-:Y:S02]  /*11cb0*/  LOP3.LUT R24, R136.reuse, 0xffff, RZ, 0xc0, !PT ;  /* 0x0000ffff88187812 */ /* 0x040fe400078ec0ff */
[----:B------:R-:W-:Y:S01]  /*11cc0*/  LOP3.LUT R21, R136, 0xff, RZ, 0xc0, !PT ;  /* 0x000000ff88157812 */ /* 0x000fe200078ec0ff */
[----:B------:R-:W-:Y:S01]  /*11cd0*/  MUFU.EX2 R194, R194 ;  /* 0x000000c200c27308 */ /* 0x000fe20000000800 */
[----:B------:R-:W-:Y:S01]  /*11ce0*/  STG.E.U16 [R170.64+0x12], R162 ;  /* 0x000012a2aa007986 */ /* 0x000fe2000c101508 */
[----:B------:R-:W-:Y:S02]  /*11cf0*/  SHF.R.U32.HI R24, RZ, 0x8, R24 ;  /* 0x00000008ff187819 */ /* 0x000fe40000011618 */
[----:B------:R-:W-:Y:S01]  /*11d00*/  @!P2 HFMA2.BF16_V2 R244, -RZ.H0_H0, RZ.H0_H0, -R155.H0_H0 ;  /* 0x200000fffff4a231 */ /* 0x000fe2000034099b */
[----:B------:R-:W-:Y:S01]  /*11d10*/  STG.E.U16 [R168.64+0x10], R165 ;  /* 0x000010a5a8007986 */ /* 0x000fe2000c101508 */
[----:B------:R-:W-:Y:S02]  /*11d20*/  LOP3.LUT R24, R24, 0xffff, RZ, 0xc0, !PT ;  /* 0x0000ffff18187812 */ /* 0x000fe400078ec0ff */
[----:B-1----:R-:W-:Y:S01]  /*11d30*/  LOP3.LUT R167, R139, R140, R197, 0x96, !PT ;  /* 0x0000008c8ba77212 */ /* 0x002fe200078e96c5 */
[----:B------:R-:W-:Y:S01]  /*11d40*/  STG.E.U16 [R168.64+0x12], R164 ;  /* 0x000012a4a8007986 */ /* 0x000fe2000c101508 */
[CCC-:B------:R-:W-:Y:S01]  /*11d50*/  LOP3.LUT R139, R137.reuse, R138.reuse, R173.reuse, 0x96, !PT ;  /* 0x0000008a898b7212 */ /* 0x1c0fe200078e96ad */
[----:B------:R-:W1:Y:S01]  /*11d60*/  MUFU.EX2 R197, R27 ;  /* 0x0000001b00c57308 */ /* 0x000e620000000800 */
[----:B------:R-:W-:Y:S01]  /*11d70*/  LOP3.LUT R138, R137, R138, R173, 0x96, !PT ;  /* 0x0000008a898a7212 */ /* 0x000fe200078e96ad */
[----:B------:R-:W-:Y:S01]  /*11d80*/  STG.E.U16 [R170.64+0x20], R156 ;  /* 0x0000209caa007986 */ /* 0x000fe2000c101508 */
[----:B------:R-:W3:Y:S01]  /*11d90*/  LDC.U8 R173, c[0x0][0x2d8] ;  /* 0x0000b600ffad7b82 */ /* 0x000ee20000000000 */
[----:B------:R-:W-:Y:S02]  /*11da0*/  @!P2 PRMT R155, R244, 0x5410, RZ ;  /* 0x00005410f49ba816 */ /* 0x000fe400000000ff */
[----:B------:R-:W-:Y:S02]  /*11db0*/  LOP3.LUT R29, R138, 0xff, RZ, 0xc0, !PT ;  /* 0x000000ff8a1d7812 */ /* 0x000fe400078ec0ff */
[----:B------:R-:W-:Y:S01]  /*11dc0*/  LOP3.LUT R20, R139, 0xff, RZ, 0xc0, !PT ;  /* 0x000000ff8b147812 */ /* 0x000fe200078ec0ff */
[----:B------:R-:W-:Y:S01]  /*11dd0*/  STG.E.U16 [R170.64+0x22], R155 ;  /* 0x0000229baa007986 */ /* 0x000fe2000c101508 */
[----:B------:R-:W-:Y:S02]  /*11de0*/  SHF.R.U32.HI R140, RZ, 0x10, R117 ;  /* 0x00000010ff8c7819 */ /* 0x000fe40000011675 */
[----:B------:R-:W-:Y:S02]  /*11df0*/  LOP3.LUT R117, R144, 0xffff, RZ, 0xc0, !PT ;  /* 0x0000ffff90757812 */ /* 0x000fe400078ec0ff */
[----:B------:R-:W-:Y:S02]  /*11e00*/  LOP3.LUT R140, R140, 0xff, RZ, 0xc0, !PT ;  /* 0x000000ff8c8c7812 */ /* 0x000fe400078ec0ff */
[----:B------:R-:W-:Y:S04]  /*11e10*/  SHF.R.U32.HI R117, RZ, 0x8, R117 ;  /* 0x00000008ff757819 */ /* 0x000fe80000011675 */
[----:B------:R-:W-:Y:S01]  /*11e20*/  LOP3.LUT R117, R117, 0xffff, RZ, 0xc0, !PT ;  /* 0x0000ffff75757812 */ /* 0x000fe200078ec0ff */
[C---:B--2---:R-:W-:Y:S01]  /*11e30*/  HMMA.16816.F32.BF16 R76, R120.reuse, R124, R76 ;  /* 0x0000007c784c723c */ /* 0x044fe2000004184c */
[C---:B---3--:R-:W-:Y:S07]  /*11e40*/  ISETP.GE.U32.AND P1, PT, R173.reuse, R128, PT ;  /* 0x00000080ad00720c */ /* 0x048fee0003f26070 */
[C---:B------:R-:W-:Y:S01]  /*11e50*/  HMMA.16816.F32.BF16 R80, R120.reuse, R126, R80 ;  /* 0x0000007e7850723c */ /* 0x040fe20000041850 */
[----:B------:R-:W2:Y:S01]  /*11e60*/  LDSM.16.MT88.4 R128, [R179+0xe800] ;  /* 0x00e80000b380783b */ /* 0x000ea20000004200 */
[C---:B------:R-:W-:Y:S02]  /*11e70*/  ISETP.GE.U32.AND P6, PT, R173.reuse, R140, PT ;  /* 0x0000008cad00720c */ /* 0x040fe40003fc6070 */
[----:B------:R-:W-:Y:S02]  /*11e80*/  LOP3.LUT R140, R144, 0xff, RZ, 0xc0, !PT ;  /* 0x000000ff908c7812 */ /* 0x000fe400078ec0ff */
[C---:B------:R-:W-:Y:S02]  /*11e90*/  ISETP.GE.U32.AND P2, PT, R173.reuse, R117, PT ;  /* 0x00000075ad00720c */ /* 0x040fe40003f46070 */
[----:B------:R-:W-:Y:S01]  /*11ea0*/  ISETP.GE.U32.AND P0, PT, R173, R140, PT ;  /* 0x0000008cad00720c */ /* 0x000fe20003f06070 */
[----:B------:R-:W-:Y:S03]  /*11eb0*/  LDSM.16.MT88.4 R124, [R178+0x10800] ;  /* 0x01080000b27c783b */ /* 0x000fe60000004200 */
[----:B------:R-:W-:Y:S01]  /*11ec0*/  @!P1 HFMA2.BF16_V2 R243, -RZ.H0_H0, RZ.H0_H0, -R157.H0_H0 ;  /* 0x200000fffff39231 */ /* 0x000fe2000034099d */
[----:B------:R-:W-:Y:S02]  /*11ed0*/  LOP3.LUT R117, R136, 0xff, RZ, 0xc0, !PT ;  /* 0x000000ff88757812 */ /* 0x000fe400078ec0ff */
[----:B------:R-:W-:Y:S01]  /*11ee0*/  @!P6 HFMA2.BF16_V2 R247, -RZ.H0_H0, RZ.H0_H0, -R158.H0_H0 ;  /* 0x200000fffff7e231 */ /* 0x000fe2000034099e */
[----:B------:R-:W-:Y:S02]  /*11ef0*/  SHF.R.U32.HI R144, RZ, 0x18, R144 ;  /* 0x00000018ff907819 */ /* 0x000fe40000011690 */
[----:B------:R-:W-:Y:S01]  /*11f00*/  @!P1 PRMT R157, R243, 0x5410, RZ ;  /* 0x00005410f39d9816 */ /* 0x000fe200000000ff */
[----:B------:R-:W-:Y:S01]  /*11f10*/  @!P2 HFMA2.BF16_V2 R242, -RZ.H0_H0, RZ.H0_H0, -R152.H0_H0 ;  /* 0x200000fffff2a231 */ /* 0x000fe20000340998 */
[----:B------:R-:W-:Y:S01]  /*11f20*/  ISETP.GE.U32.AND P1, PT, R173, R132, PT ;  /* 0x00000084ad00720c */ /* 0x000fe20003f26070 */
[----:B------:R-:W-:Y:S01]  /*11f30*/  @!P0 HFMA2.BF16_V2 R234, -RZ.H0_H0, RZ.H0_H0, -R153.H0_H0 ;  /* 0x200000ffffea8231 */ /* 0x000fe20000340999 */
[----:B------:R-:W3:Y:S01]  /*11f40*/  LDSM.16.MT88.4 R132, [R177+0x10800] ;  /* 0x01080000b184783b */ /* 0x000ee20000004200 */
[----:B------:R-:W-:Y:S02]  /*11f50*/  @!P6 PRMT R158, R247, 0x5410, RZ ;  /* 0x00005410f79ee816 */ /* 0x000fe400000000ff */
[----:B------:R-:W-:Y:S02]  /*11f60*/  @!P2 PRMT R152, R242, 0x5410, RZ ;  /* 0x00005410f298a816 */ /* 0x000fe400000000ff */
[----:B------:R-:W-:Y:S02]  /*11f70*/  @!P0 PRMT R153, R234, 0x5410, RZ ;  /* 0x00005410ea998816 */ /* 0x000fe400000000ff */
[C---:B------:R-:W-:Y:S01]  /*11f80*/  ISETP.GE.U32.AND P6, PT, R173.reuse, R117, PT ;  /* 0x00000075ad00720c */ /* 0x040fe20003fc6070 */
[----:B------:R-:W-:Y:S01]  /*11f90*/  STG.E.U16 [R168.64+0x20], R158 ;  /* 0x0000209ea8007986 */ /* 0x000fe2000c101508 */
[----:B------:R-:W-:Y:S02]  /*11fa0*/  LOP3.LUT R117, R136, 0xffff, RZ, 0xc0, !PT ;  /* 0x0000ffff88757812 */ /* 0x000fe400078ec0ff */
[C---:B------:R-:W-:Y:S01]  /*11fb0*/  ISETP.GE.U32.AND P0, PT, R173.reuse, R144, PT ;  /* 0x00000090ad00720c */ /* 0x040fe20003f06070 */
[----:B------:R-:W-:Y:S01]  /*11fc0*/  STG.E.U16 [R168.64+0x22], R157 ;  /* 0x0000229da8007986 */ /* 0x000fe2000c101508 */
[----:B------:R-:W-:Y:S01]  /*11fd0*/  ISETP.GE.U32.AND P2, PT, R173, R20, PT ;  /* 0x00000014ad00720c */ /* 0x000fe20003f46070 */
[----:B------:R-:W-:Y:S01]  /*11fe0*/  @!P1 HFMA2.BF16_V2 R236, -RZ.H0_H0, RZ.H0_H0, -R151.H0_H0 ;  /* 0x200000ffffec9231 */ /* 0x000fe20000340997 */
[----:B-1----:R-:W-:Y:S01]  /*11ff0*/  F2FP.BF16.PACK_AB R144, R197, R198 ;  /* 0x000000c6c590723e */ /* 0x002fe200000010ff */
[----:B------:R-:W-:Y:S01]  /*12000*/  STG.E.U16 [R170.64+0x30], R153 ;  /* 0x00003099aa007986 */ /* 0x000fe2000c101508 */
[----:B------:R-:W-:Y:S01]  /*12010*/  LOP3.LUT R20, R139, 0xffff, RZ, 0xc0, !PT ;  /* 0x0000ffff8b147812 */ /* 0x000fe200078ec0ff */
[C---:B--2---:R-:W-:Y:S02]  /*12020*/  HMMA.16816.F32.BF16 R84, R120.reuse, R128, R84 ;  /* 0x000000807854723c */ /* 0x044fe40000041854 */
[----:B------:R-:W-:Y:S01]  /*12030*/  STG.E.U16 [R170.64+0x32], R152 ;  /* 0x00003298aa007986 */ /* 0x000fe2000c101508 */
[----:B------:R-:W-:Y:S02]  /*12040*/  @!P1 PRMT R151, R236, 0x5410, RZ ;  /* 0x00005410ec979816 */ /* 0x000fe400000000ff */
[----:B------:R-:W-:Y:S01]  /*12050*/  PRMT R143, R144, 0x7632, R143 ;  /* 0x00007632908f7816 */ /* 0x000fe2000000008f */
[----:B------:R-:W-:Y:S01]  /*12060*/  @!P0 HFMA2.BF16_V2 R241, -RZ.H0_H0, RZ.H0_H0, -R154.H0_H0 ;  /* 0x200000fffff18231 */ /* 0x000fe2000034099a */
[----:B------:R-:W-:Y:S01]  /*12070*/  SHF.R.U32.HI R117, RZ, 0x8, R117 ;  /* 0x00000008ff757819 */ /* 0x000fe20000011675 */
[----:B------:R-:W-:Y:S01]  /*12080*/  STG.E.U16 [R168.64+0x30], R151 ;  /* 0x00003097a8007986 */ /* 0x000fe2000c101508 */
[C---:B------:R-:W-:Y:S03]  /*12090*/  HMMA.16816.F32.BF16 R88, R120.reuse, R130, R88 ;  /* 0x000000827858723c */ /* 0x040fe60000041858 */
[----:B------:R-:W-:Y:S01]  /*120a0*/  @!P2 HFMA2.BF16_V2 R249, -RZ.H0_H0, RZ.H0_H0, -R150.H0_H0 ;  /* 0x200000fffff9a231 */ /* 0x000fe20000340996 */
[----:B------:R-:W-:Y:S01]  /*120b0*/  LDSM.16.MT88.4 R128, [R179+0x10800] ;  /* 0x01080000b380783b */ /* 0x000fe20000004200 */
[----:B------:R-:W-:Y:S02]  /*120c0*/  @!P0 PRMT R154, R241, 0x5410, RZ ;  /* 0x00005410f19a8816 */ /* 0x000fe400000000ff */
[----:B------:R-:W-:Y:S01]  /*120d0*/  PRMT R141, R21, 0x5410, R117 ;  /* 0x00005410158d7816 */ /* 0x000fe20000000075 */
[--C-:B------:R-:W-:Y:S01]  /*120e0*/  FFMA.FTZ R117, R25, c[0x0][0x23c], -R119.reuse ;  /* 0x00008f0019757a23 */ /* 0x100fe20000010877 */
[----:B------:R-:W-:Y:S03]  /*120f0*/  SHF.R.U32.HI R21, RZ, 0x10, R136 ;  /* 0x00000010ff157819 */ /* 0x000fe60000011688 */
[----:B------:R-:W-:Y:S01]  /*12100*/  FFMA.FTZ R119, R33, c[0x0][0x23c], -R119 ;  /* 0x00008f0021777a23 */ /* 0x000fe20000010877 */
[----:B------:R-:W-:Y:S01]  /*12110*/  STG.E.U16 [R168.64+0x32], R154 ;  /* 0x0000329aa8007986 */ /* 0x000fe2000c101508 */
[----:B------:R-:W-:Y:S01]  /*12120*/  LOP3.LUT R21, R21, 0xff, RZ, 0xc0, !PT ;  /* 0x000000ff15157812 */ /* 0x000fe200078ec0ff */
[C---:B---3--:R-:W-:Y:S01]  /*12130*/  HMMA.16816.F32.BF16 R92, R120.reuse, R132, R92 ;  /* 0x00000084785c723c */ /* 0x048fe2000004185c */
[----:B------:R-:W-:Y:S01]  /*12140*/  SHF.R.U32.HI R20, RZ, 0x8, R20 ;  /* 0x00000008ff147819 */ /* 0x000fe20000011614 */
[----:B------:R-:W2:Y:S01]  /*12150*/  LDL.LU R132, [R1+0x14] ;  /* 0x0000140001847983 */ /* 0x000ea20000300800 */
[----:B------:R-:W-:Y:S01]  /*12160*/  PRMT R140, R21, 0x5410, R22 ;  /* 0x00005410158c7816 */ /* 0x000fe20000000016 */
[----:B------:R1:W3:Y:S01]  /*12170*/  MUFU.EX2 R199, R117 ;  /* 0x0000007500c77308 */ /* 0x0002e20000000800 */
[----:B------:R-:W-:Y:S02]  /*12180*/  LOP3.LUT R20, R20, 0xffff, RZ, 0xc0, !PT ;  /* 0x0000ffff14147812 */ /* 0x000fe400078ec0ff */
[----:B------:R-:W-:Y:S01]  /*12190*/  FFMA.FTZ R133, R35, c[0x0][0x23c], -R166 ;  /* 0x00008f0023857a23 */ /* 0x000fe200000108a6 */
[C---:B------:R-:W-:Y:S01]  /*121a0*/  HMMA.16816.F32.BF16 R96, R120.reuse, R134, R96 ;  /* 0x000000867860723c */ /* 0x040fe20000041860 */
[----:B------:R-:W4:Y:S01]  /*121b0*/  LDL.LU R135, [R1+0x10] ;  /* 0x0000100001877983 */ /* 0x000f220000300800 */
[----:B------:R-:W-:Y:S02]  /*121c0*/  ISETP.GE.U32.AND P1, PT, R173, R20, PT ;  /* 0x00000014ad00720c */ /* 0x000fe40003f26070 */
[--C-:B------:R-:W-:Y:S01]  /*121d0*/  SHF.R.U32.HI R20, RZ, 0x18, R139.reuse ;  /* 0x00000018ff147819 */ /* 0x100fe2000001168b */
[----:B------:R-:W-:Y:S01]  /*121e0*/  IMAD.WIDE.U32 R166, R167, -0x2daee0ad, RZ ;  /* 0xd2511f53a7a67825 */ /* 0x000fe200078e00ff */
[----:B------:R-:W-:Y:S02]  /*121f0*/  SHF.R.U32.HI R139, RZ, 0x10, R139 ;  /* 0x00000010ff8b7819 */ /* 0x000fe4000001168b */
[C---:B------:R-:W-:Y:S01]  /*12200*/  HMMA.16816.F32.BF16 R100, R120.reuse, R124, R100 ;  /* 0x0000007c7864723c */ /* 0x040fe20000041864 */
[----:B------:R-:W-:Y:S02]  /*12210*/  ISETP.GE.U32.AND P0, PT, R173, R20, PT ;  /* 0x00000014ad00720c */ /* 0x000fe40003f06070 */
[----:B------:R-:W5:Y:S01]  /*12220*/  LDSM.16.MT88.4 R20, [R180+0x10800] ;  /* 0x01080000b414783b */ /* 0x000f620000004200 */
[----:B------:R-:W-:Y:S02]  /*12230*/  LOP3.LUT R25, R139, 0xff, RZ, 0xc0, !PT ;  /* 0x000000ff8b197812 */ /* 0x000fe400078ec0ff */
[----:B------:R-:W-:Y:S01]  /*12240*/  PRMT R139, R173, 0x7054, R173 ;  /* 0x00007054ad8b7816 */ /* 0x000fe200000000ad */
[----:B------:R-:W-:Y:S01]  /*12250*/  @!P1 HFMA2.BF16_V2 R248, -RZ.H0_H0, RZ.H0_H0, -R149.H0_H0 ;  /* 0x200000fffff89231 */ /* 0x000fe20000340995 */
[C---:B------:R-:W-:Y:S03]  /*12260*/  HMMA.16816.F32.BF16 R104, R120.reuse, R126, R104 ;  /* 0x0000007e7868723c */ /* 0x040fe60000041868 */
[----:B------:R-:W-:Y:S01]  /*12270*/  LDSM.16.MT88.4 R124, [R177+0xf000] ;  /* 0x00f00000b17c783b */ /* 0x000fe20000004200 */
[----:B-1----:R-:W-:Y:S02]  /*12280*/  PRMT R117, R150, 0x5410, R149 ;  /* 0x0000541096757816 */ /* 0x002fe40000000095 */
[----:B------:R-:W-:Y:S01]  /*12290*/  @!P2 PRMT R150, R249, 0x5410, RZ ;  /* 0x00005410f996a816 */ /* 0x000fe200000000ff */
[----:B------:R-:W-:Y:S01]  /*122a0*/  @!P0 HFMA2.BF16_V2 R246, -RZ.H0_H0, RZ.H0_H0, -R147.H0_H0 ;  /* 0x200000fffff68231 */ /* 0x000fe20000340993 */
[----:B------:R-:W-:Y:S03]  /*122b0*/  ISETP.GE.U32.AND P2, PT, R173, R25, PT ;  /* 0x00000019ad00720c */ /* 0x000fe60003f46070 */
[----:B------:R-:W-:Y:S01]  /*122c0*/  STG.E.U16 [R170.64+0x40], R150 ;  /* 0x00004096aa007986 */ /* 0x000fe2000c101508 */
[--C-:B------:R-:W-:Y:S02]  /*122d0*/  SHF.R.U32.HI R25, RZ, 0x10, R136.reuse ;  /* 0x00000010ff197819 */ /* 0x100fe40000011688 */
[----:B------:R-:W-:Y:S02]  /*122e0*/  @!P1 PRMT R149, R248, 0x5410, RZ ;  /* 0x00005410f8959816 */ /* 0x000fe400000000ff */
[----:B------:R-:W-:Y:S02]  /*122f0*/  LOP3.LUT R25, R25, 0xff, RZ, 0xc0, !PT ;  /* 0x000000ff19197812 */ /* 0x000fe400078ec0ff */
[C---:B------:R-:W-:Y:S01]  /*12300*/  ISETP.GE.U32.AND P1, PT, R173.reuse, R24, PT ;  /* 0x00000018ad00720c */ /* 0x040fe20003f26070 */
[----:B------:R-:W-:Y:S01]  /*12310*/  STG.E.U16 [R170.64+0x42], R149 ;  /* 0x00004295aa007986 */ /* 0x000fe2000c101508 */
[----:B------:R-:W-:Y:S01]  /*12320*/  LOP3.LUT R24, R138, 0xffff, RZ, 0xc0, !PT ;  /* 0x0000ffff8a187812 */ /* 0x000fe200078ec0ff */
[----:B------:R-:W-:Y:S01]  /*12330*/  @!P2 HFMA2.BF16_V2 R250, -RZ.H0_H0, RZ.H0_H0, -R148.H0_H0 ;  /* 0x200000fffffaa231 */ /* 0x000fe20000340994 */
[----:B------:R-:W-:Y:S02]  /*12340*/  SHF.R.U32.HI R136, RZ, 0x18, R136 ;  /* 0x00000018ff887819 */ /* 0x000fe40000011688 */
[----:B------:R-:W-:Y:S02]  /*12350*/  SHF.R.U32.HI R28, RZ, 0x8, R24 ;  /* 0x00000008ff1c7819 */ /* 0x000fe40000011618 */
[----:B------:R-:W-:Y:S02]  /*12360*/  @!P2 PRMT R148, R250, 0x5410, RZ ;  /* 0x00005410fa94a816 */ /* 0x000fe400000000ff */
[----:B------:R-:W-:Y:S02]  /*12370*/  ISETP.GE.U32.AND P2, PT, R173, R25, PT ;  /* 0x00000019ad00720c */ /* 0x000fe40003f46070 */
[----:B------:R-:W1:Y:S01]  /*12380*/  LDSM.16.MT88.4 R24, [R177+0xd000] ;  /* 0x00d00000b118783b */ /* 0x000e620000004200 */
[----:B------:R-:W-:Y:S01]  /*12390*/  PRMT R33, R29, 0x5410, R28 ;  /* 0x000054101d217816 */ /* 0x000fe2000000001c */
[----:B------:R-:W1:Y:S01]  /*123a0*/  MUFU.EX2 R173, R119 ;  /* 0x0000007700ad7308 */ /* 0x000e620000000800 */
[----:B------:R-:W-:Y:S01]  /*123b0*/  @!P0 PRMT R147, R246, 0x5410, RZ ;  /* 0x00005410f6938816 */ /* 0x000fe200000000ff */
[C---:B-----5:R-:W-:Y:S01]  /*123c0*/  HMMA.16816.F32.BF16 R12, R120.reuse, R20, R12 ;  /* 0x00000014780c723c */ /* 0x060fe2000004180c */
[----:B---3--:R-:W-:Y:S03]  /*123d0*/  F2FP.BF16.PACK_AB R145, R199, R200 ;  /* 0x000000c8c791723e */ /* 0x008fe600000010ff */
[----:B------:R-:W3:Y:S01]  /*123e0*/  LDSM.16.MT88.4 R28, [R178+0xd000] ;  /* 0x00d00000b21c783b */ /* 0x000ee20000004200 */
[----:B------:R-:W-:Y:S02]  /*123f0*/  PRMT R146, R145, 0x7632, R146 ;  /* 0x0000763291927816 */ /* 0x000fe40000000092 */
[----:B------:R-:W-:Y:S01]  /*12400*/  @!P2 HFMA2.BF16_V2 R233, -RZ.H0_H0, RZ.H0_H0, -R144.H0_H0 ;  /* 0x200000ffffe9a231 */ /* 0x000fe20000340990 */
[--C-:B------:R-:W-:Y:S01]  /*12410*/  SHF.R.U32.HI R20, RZ, 0x10, R138.reuse ;  /* 0x00000010ff147819 */ /* 0x100fe2000001168a */
[C---:B------:R-:W-:Y:S03]  /*12420*/  HMMA.16816.F32.BF16 R16, R120.reuse, R22, R16 ;  /* 0x000000167810723c */ /* 0x040fe60000041810 */
[----:B------:R-:W-:Y:S01]  /*12430*/  SHF.R.U32.HI R138, RZ, 0x18, R138 ;  /* 0x00000018ff8a7819 */ /* 0x000fe2000001168a */
[----:B------:R-:W-:Y:S01]  /*12440*/  STG.E.U16 [R168.64+0x40], R148 ;  /* 0x00004094a8007986 */ /* 0x000fe2000c101508 */
[----:B------:R-:W-:Y:S01]  /*12450*/  LOP3.LUT R20, R20, 0xff, RZ, 0xc0, !PT ;  /* 0x000000ff14147812 */ /* 0x000fe200078ec0ff */
[----:B------:R-:W-:Y:S02]  /*12460*/  @!P6 HFMA2.BF16_V2 R239, -RZ.H0_H0, RZ.H0_H0, -R145.H0_H0 ;  /* 0x200000ffffefe231 */ /* 0x000fe40000340991 */
[----:B------:R-:W-:Y:S01]  /*12470*/  STG.E.U16 [R168.64+0x42], R147 ;  /* 0x00004293a8007986 */ /* 0x000fe2000c101508 */
[C---:B------:R-:W-:Y:S03]  /*12480*/  HMMA.16816.F32.BF16 R108, R120.reuse, R128, R108 ;  /* 0x00000080786c723c */ /* 0x040fe6000004186c */
[----:B------:R-:W-:Y:S01]  /*12490*/  PRMT R21, R20, 0x5410, R138 ;  /* 0x0000541014157816 */ /* 0x000fe2000000008a */
[--C-:B------:R-:W-:Y:S01]  /*124a0*/  HSET2.LE.AND R22, R141, R139.reuse, PT ;  /* 0x0000008b8d167233 */ /* 0x100fe20003803000 */
[----:B-1----:R-:W-:Y:S03]  /*124b0*/  F2FP.BF16.PACK_AB R118, R173, R174 ;  /* 0x000000aead76723e */ /* 0x002fe600000010ff */
[--C-:B------:R-:W-:Y:S01]  /*124c0*/  HSET2.LE.AND R21, R21, R139.reuse, PT ;  /* 0x0000008b15157233 */ /* 0x100fe20003803000 */
[----:B------:R-:W-:Y:S03]  /*124d0*/  HMMA.16816.F32.BF16 R112, R120, R130, R112 ;  /* 0x000000827870723c */ /* 0x000fe60000041870 */
[--C-:B------:R-:W-:Y:S01]  /*124e0*/  HSET2.LE.AND R20, R33, R139.reuse, PT ;  /* 0x0000008b21147233 */ /* 0x100fe20003803000 */
[----:B------:R-:W-:Y:S01]  /*124f0*/  LDSM.16.MT88.4 R120, [R179+0xd000] ;  /* 0x00d00000b378783b */ /* 0x000fe20000004200 */
[----:B------:R-:W-:Y:S01]  /*12500*/  HSET2.LE.AND R23, R140, R139, PT ;  /* 0x0000008b8c177233 */ /* 0x000fe20003803000 */
[----:B------:R-:W-:Y:S01]  /*12510*/  LOP3.LUT R21, R21, R32, RZ, 0xc0, !PT ;  /* 0x0000002015157212 */ /* 0x000fe200078ec0ff */
[----:B------:R-:W-:Y:S01]  /*12520*/  @!P1 HFMA2.BF16_V2 R238, -RZ.H0_H0, RZ.H0_H0, -R146.H0_H0 ;  /* 0x200000ffffee9231 */ /* 0x000fe20000340992 */
[----:B------:R-:W-:Y:S04]  /*12530*/  LOP3.LUT R20, R20, R117, RZ, 0xc0, !PT ;  /* 0x0000007514147212 */ /* 0x000fe800078ec0ff */
[----:B------:R-:W-:Y:S01]  /*12540*/  F2FP.BF16.PACK_AB R140, R175, R192 ;  /* 0x000000c0af8c723e */ /* 0x000fe200000010ff */
[----:B------:R-:W1:Y:S03]  /*12550*/  LDSM.16.MT88.4 R32, [R180+0xd000] ;  /* 0x00d00000b420783b */ /* 0x000e660000004200 */
[----:B------:R-:W-:Y:S05]  /*12560*/  PRMT R119, R140, 0x7632, R119 ;  /* 0x000076328c777816 */ /* 0x000fea0000000077 */
[----:B------:R-:W-:Y:S01]  /*12570*/  LDSM.16.MT88.4 R128, [R180+0xd800] ;  /* 0x00d80000b480783b */ /* 0x000fe20000004200 */
[----:B--2---:R-:W-:Y:S01]  /*12580*/  FFMA.FTZ R132, R0, R132, R209 ;  /* 0x0000008400847223 */ /* 0x004fe200000100d1 */
[----:B------:R-:W-:Y:S02]  /*12590*/  PRMT R0, R145, 0x5410, R146 ;  /* 0x0000541091007816 */ /* 0x000fe40000000092 */
[----:B------:R-:W-:Y:S02]  /*125a0*/  @!P6 PRMT R145, R239, 0x5410, RZ ;  /* 0x00005410ef91e816 */ /* 0x000fe400000000ff */
[----:B------:R-:W-:Y:S02]  /*125b0*/  LOP3.LUT R22, R22, R0, RZ, 0xc0, !PT ;  /* 0x0000000016167212 */ /* 0x000fe400078ec0ff */
[----:B------:R-:W-:Y:S01]  /*125c0*/  PRMT R0, R144, 0x5410, R143 ;  /* 0x0000541090007816 */ /* 0x000fe2000000008f */
[----:B------:R-:W-:Y:S01]  /*125d0*/  STG.E.U16 [R170.64+0x50], R145 ;  /* 0x00005091aa007986 */ /* 0x000fe2000c101508 */
[----:B----4-:R-:W-:Y:S01]  /*125e0*/  FFMA.FTZ R2, R2, R135, R210 ;  /* 0x0000008702027223 */ /* 0x010fe200000100d2 */
[----:B------:R-:W-:Y:S01]  /*125f0*/  @!P2 PRMT R144, R233, 0x5410, RZ ;  /* 0x00005410e990a816 */ /* 0x000fe200000000ff */
[----:B------:R-:W2:Y:S01]  /*12600*/  LDC.U8 R210, c[0x0][0x2d8] ;  /* 0x0000b600ffd27b82 */ /* 0x000ea20000000000 */
[----:B------:R-:W-:Y:S01]  /*12610*/  LOP3.LUT R23, R23, R0, RZ, 0xc0, !PT ;  /* 0x0000000017177212 */ /* 0x000fe200078ec0ff */
[----:B------:R-:W-:Y:S01]  /*12620*/  FADD.FTZ R0, R216, R2 ;  /* 0x00000002d8007221 */ /* 0x000fe20000010000 */
[----:B------:R-:W-:Y:S02]  /*12630*/  @!P1 PRMT R146, R238, 0x5410, RZ ;  /* 0x00005410ee929816 */ /* 0x000fe400000000ff */
[--C-:B------:R-:W-:Y:S03]  /*12640*/  LOP3.LUT R2, R167, R142, R195.reuse, 0x96, !PT ;  /* 0x0000008ea7027212 */ /* 0x100fe600078e96c3 */
[C---:B------:R-:W-:Y:S01]  /*12650*/  HMMA.16816.F32.BF16 R4, R20.reuse, R24, R4 ;  /* 0x000000181404723c */ /* 0x040fe20000041804 */
[----:B------:R-:W-:Y:S01]  /*12660*/  STG.E.U16 [R170.64+0x52], R146 ;  /* 0x00005292aa007986 */ /* 0x000fe2000c101508 */
[----:B------:R-:W-:Y:S03]  /*12670*/  SHF.R.U32.HI R117, RZ, 0x18, R2 ;  /* 0x00000018ff757819 */ /* 0x000fe60000011602 */
[----:B------:R-:W-:Y:S03]  /*12680*/  STG.E.U16 [R168.64+0x50], R144 ;  /* 0x00005090a8007986 */ /* 0x000fe6000c101508 */
[C---:B------:R-:W-:Y:S01]  /*12690*/  HMMA.16816.F32.BF16 R8, R20.reuse, R26, R8 ;  /* 0x0000001a1408723c */ /* 0x040fe20000041808 */
[----:B------:R-:W4:Y:S07]  /*126a0*/  LDSM.16.MT88.4 R24, [R178+0xf000] ;  /* 0x00f00000b218783b */ /* 0x000f2e0000004200 */
[C---:B---3--:R-:W-:Y:S01]  /*126b0*/  HMMA.16816.F32.BF16 R36, R20.reuse, R28, R36 ;  /* 0x0000001c1424723c */ /* 0x048fe20000041824 */
[C---:B--2---:R-:W-:Y:S02]  /*126c0*/  ISETP.GE.U32.AND P0, PT, R210.reuse, R136, PT ;  /* 0x00000088d200720c */ /* 0x044fe40003f06070 */
[----:B------:R-:W-:Y:S02]  /*126d0*/  ISETP.GE.U32.AND P2, PT, R210, R117, PT ;  /* 0x00000075d200720c */ /* 0x000fe40003f46070 */
[----:B------:R-:W-:Y:S03]  /*126e0*/  SHF.R.U32.HI R117, RZ, 0x10, R166 ;  /* 0x00000010ff757819 */ /* 0x000fe600000116a6 */
[C---:B------:R-:W-:Y:S01]  /*126f0*/  HMMA.16816.F32.BF16 R40, R20.reuse, R30, R40 ;  /* 0x0000001e1428723c */ /* 0x040fe20000041828 */
[----:B------:R-:W2:Y:S05]  /*12700*/  LDSM.16.MT88.4 R28, [R180+0xf000] ;  /* 0x00f00000b41c783b */ /* 0x000eaa0000004200 */
[----:B------:R-:W-:Y:S02]  /*12710*/  @!P0 HFMA2.BF16_V2 R232, -RZ.H0_H0, RZ.H0_H0, -R143.H0_H0 ;  /* 0x200000ffffe88231 */ /* 0x000fe4000034098f */
[C---:B-1----:R-:W-:Y:S01]  /*12720*/  HMMA.16816.F32.BF16 R44, R20.reuse, R32, R44 ;  /* 0x00000020142c723c */ /* 0x042fe2000004182c */
[----:B------:R-:W-:Y:S03]  /*12730*/  @!P2 HFMA2.BF16_V2 R229, -RZ.H0_H0, RZ.H0_H0, -R119.H0_H0 ;  /* 0x200000ffffe5a231 */ /* 0x000fe60000340977 */
[----:B------:R-:W-:Y:S04]  /*12740*/  @!P0 PRMT R143, R232, 0x5410, RZ ;  /* 0x00005410e88f8816 */ /* 0x000fe800000000ff */
[C---:B------:R-:W-:Y:S01]  /*12750*/  HMMA.16816.F32.BF16 R48, R20.reuse, R34, R48 ;  /* 0x000000221430723c */ /* 0x040fe20000041830 */
[----:B------:R-:W1:Y:S07]  /*12760*/  LDSM.16.MT88.4 R32, [R179+0xf000] ;  /* 0x00f00000b320783b */ /* 0x000e6e0000004200 */
[C---:B------:R-:W-:Y:S01]  /*12770*/  HMMA.16816.F32.BF16 R52, R20.reuse, R120, R52 ;  /* 0x000000781434723c */ /* 0x040fe20000041834 */
[----:B------:R-:W-:Y:S06]  /*12780*/  STG.E.U16 [R168.64+0x52], R143 ;  /* 0x0000528fa8007986 */ /* 0x000fec000c101508 */
[----:B------:R-:W-:Y:S01]  /*12790*/  LOP3.LUT R121, R166, 0xff, RZ, 0xc0, !PT ;  /* 0x000000ffa6797812 */ /* 0x000fe200078ec0ff */
[C---:B------:R-:W-:Y:S07]  /*127a0*/  HMMA.16816.F32.BF16 R56, R20.reuse, R122, R56 ;  /* 0x0000007a1438723c */ /* 0x040fee0000041838 */
[----:B------:R-:W-:Y:S01]  /*127b0*/  FADD.FTZ R123, R215, R132 ;  /* 0x00000084d77b7221 */ /* 0x000fe20000010000 */
[C---:B------:R-:W-:Y:S01]  /*127c0*/  HMMA.16816.F32.BF16 R60, R20.reuse, R124, R60 ;  /* 0x0000007c143c723c */ /* 0x040fe2000004183c */
[----:B------:R-:W-:Y:S03]  /*127d0*/  FADD.FTZ R122, R217, R0 ;  /* 0x00000000d97a7221 */ /* 0x000fe60000010000 */
[----:B------:R-:W-:Y:S04]  /*127e0*/  LOP3.LUT R0, R2, 0xff, RZ, 0xc0, !PT ;  /* 0x000000ff02007812 */ /* 0x000fe800078ec0ff */
[C---:B------:R-:W-:Y:S01]  /*127f0*/  HMMA.16816.F32.BF16 R64, R20.reuse, R126, R64 ;  /* 0x0000007e1440723c */ /* 0x040fe20000041840 */
[----:B------:R-:W-:Y:S01]  /*12800*/  LDSM.16.MT88.4 R124, [R177+0xd800] ;  /* 0x00d80000b17c783b */ /* 0x000fe20000004200 */
[----:B------:R-:W-:Y:S02]  /*12810*/  ISETP.GE.U32.AND P6, PT, R210, R0, PT ;  /* 0x00000000d200720c */ /* 0x000fe40003fc6070 */
[----:B------:R-:W-:Y:S04]  /*12820*/  LOP3.LUT R0, R2, 0xffff, RZ, 0xc0, !PT ;  /* 0x0000ffff02007812 */ /* 0x000fe800078ec0ff */
[C---:B----4-:R-:W-:Y:S01]  /*12830*/  HMMA.16816.F32.BF16 R68, R20.reuse, R24, R68 ;  /* 0x000000181444723c */ /* 0x050fe20000041844 */
[----:B------:R-:W-:Y:S04]  /*12840*/  SHF.R.U32.HI R0, RZ, 0x8, R0 ;  /* 0x00000008ff007819 */ /* 0x000fe80000011600 */
[----:B------:R-:W-:Y:S03]  /*12850*/  LOP3.LUT R0, R0, 0xffff, RZ, 0xc0, !PT ;  /* 0x0000ffff00007812 */ /* 0x000fe600078ec0ff */
[C---:B------:R-:W-:Y:S01]  /*12860*/  HMMA.16816.F32.BF16 R72, R20.reuse, R26, R72 ;  /* 0x0000001a1448723c */ /* 0x040fe20000041848 */
[----:B------:R-:W3:Y:S01]  /*12870*/  LDSM.16.MT88.4 R24, [R177+0x11000] ;  /* 0x01100000b118783b */ /* 0x000ee20000004200 */
[----:B------:R-:W-:Y:S02]  /*12880*/  ISETP.GE.U32.AND P1, PT, R210, R0, PT ;  /* 0x00000000d200720c */ /* 0x000fe40003f26070 */
[----:B------:R-:W-:Y:S02]  /*12890*/  LOP3.LUT R0, R167, R142, R195, 0x96, !PT ;  /* 0x0000008ea7007212 */ /* 0x000fe400078e96c3 */
[----:B------:R-:W-:Y:S02]  /*128a0*/  F2FP.BF16.PACK_AB R142, R194, R193 ;  /* 0x000000c1c28e723e */ /* 0x000fe400000010ff */
[C---:B--2---:R-:W-:Y:S04]  /*128b0*/  HMMA.16816.F32.BF16 R76, R20.reuse, R28, R76 ;  /* 0x0000001c144c723c */ /* 0x044fe8000004184c */
[----:B------:R-:W-:Y:S01]  /*128c0*/  @!P6 HFMA2.BF16_V2 R231, -RZ.H0_H0, RZ.H0_H0, -R142.H0_H0 ;  /* 0x200000ffffe7e231 */ /* 0x000fe2000034098e */
[----:B------:R-:W-:Y:S03]  /*128d0*/  PRMT R141, R142, 0x7632, R141 ;  /* 0x000076328e8d7816 */ /* 0x000fe6000000008d */
[C---:B------:R-:W-:Y:S01]  /*128e0*/  HMMA.16816.F32.BF16 R80, R20.reuse, R30, R80 ;  /* 0x0000001e1450723c */ /* 0x040fe20000041850 */
[----:B------:R-:W2:Y:S03]  /*128f0*/  LDSM.16.MT88.4 R28, [R178+0x11000] ;  /* 0x01100000b21c783b */ /* 0x000ea60000004200 */
[----:B------:R-:W-:Y:S04]  /*12900*/  @!P1 HFMA2.BF16_V2 R230, -RZ.H0_H0, RZ.H0_H0, -R141.H0_H0 ;  /* 0x200000ffffe69231 */ /* 0x000fe8000034098d */
[C---:B-1----:R-:W-:Y:S07]  /*12910*/  HMMA.16816.F32.BF16 R84, R20.reuse, R32, R84 ;  /* 0x000000201454723c */ /* 0x042fee0000041854 */
[C---:B------:R-:W-:Y:S01]  /*12920*/  LOP3.LUT R32, R166.reuse, 0xffff, RZ, 0xc0, !PT ;  /* 0x0000ffffa6207812 */ /* 0x040fe200078ec0ff */
[C---:B------:R-:W-:Y:S01]  /*12930*/  HMMA.16816.F32.BF16 R88, R20.reuse, R34, R88 ;  /* 0x000000221458723c */ /* 0x040fe20000041858 */
[----:B------:R-:W-:Y:S03]  /*12940*/  LOP3.LUT R33, R166, 0xff, RZ, 0xc0, !PT ;  /* 0x000000ffa6217812 */ /* 0x000fe600078ec0ff */
[----:B------:R-:W-:Y:S02]  /*12950*/  SHF.R.U32.HI R120, RZ, 0x8, R32 ;  /* 0x00000008ff787819 */ /* 0x000fe40000011620 */
[----:B------:R-:W-:Y:S01]  /*12960*/  LOP3.LUT R32, R117, 0xff, RZ, 0xc0, !PT ;  /* 0x000000ff75207812 */ /* 0x000fe200078ec0ff */
[----:B------:R-:W-:Y:S01]  /*12970*/  FADD.FTZ R117, R218, R123 ;  /* 0x0000007bda757221 */ /* 0x000fe20000010000 */
[----:B------:R-:W-:Y:S01]  /*12980*/  ISETP.GE.U32.AND P0, PT, R210, R33, PT ;  /* 0x00000021d200720c */ /* 0x000fe20003f06070 */
[C---:B---3--:R-:W-:Y:S03]  /*12990*/  HMMA.16816.F32.BF16 R92, R20.reuse, R24, R92 ;  /* 0x00000018145c723c */ /* 0x048fe6000004185c */
[----:B------:R-:W-:Y:S01]  /*129a0*/  SHF.R.U32.HI R33, RZ, 0x18, R166 ;  /* 0x00000018ff217819 */ /* 0x000fe200000116a6 */
[----:B------:R-:W-:Y:S01]  /*129b0*/  FADD.FTZ R117, R219, R117 ;  /* 0x00000075db757221 */ /* 0x000fe20000010000 */
[----:B------:R-:W-:Y:S01]  /*129c0*/  PRMT R132, R121, 0x5410, R120 ;  /* 0x0000541079847816 */ /* 0x000fe20000000078 */
[----:B------:R-:W-:Y:S01]  /*129d0*/  FADD.FTZ R121, R220, R122 ;  /* 0x0000007adc797221 */ /* 0x000fe20000010000 */
[----:B------:R-:W-:Y:S01]  /*129e0*/  PRMT R123, R32, 0x5410, R33 ;  /* 0x00005410207b7816 */ /* 0x000fe20000000021 */
[C---:B------:R-:W-:Y:S01]  /*129f0*/  HMMA.16816.F32.BF16 R96, R20.reuse, R26, R96 ;  /* 0x0000001a1460723c */ /* 0x040fe20000041860 */
[----:B------:R-:W1:Y:S03]  /*12a00*/  LDSM.16.MT88.4 R32, [R180+0x11000] ;  /* 0x01100000b420783b */ /* 0x000e660000004200 */
[----:B------:R-:W-:Y:S01]  /*12a10*/  SHF.R.U32.HI R24, RZ, 0x10, R2 ;  /* 0x00000010ff187819 */ /* 0x000fe20000011602 */
[----:B------:R-:W-:Y:S01]  /*12a20*/  FADD.FTZ R122, R205, R117 ;  /* 0x00000075cd7a7221 */ /* 0x000fe20000010000 */
[----:B------:R-:W-:Y:S01]  /*12a30*/  PRMT R120, R142, 0x5410, R141 ;  /* 0x000054108e787816 */ /* 0x000fe2000000008d */
[----:B------:R-:W-:Y:S01]  /*12a40*/  FADD.FTZ R121, R206, R121 ;  /* 0x00000079ce797221 */ /* 0x000fe20000010000 */
[C---:B--2---:R-:W-:Y:S01]  /*12a50*/  HMMA.16816.F32.BF16 R100, R20.reuse, R28, R100 ;  /* 0x0000001c1464723c */ /* 0x044fe20000041864 */
[----:B------:R-:W-:Y:S03]  /*12a60*/  LOP3.LUT R24, R24, 0xff, RZ, 0xc0, !PT ;  /* 0x000000ff18187812 */ /* 0x000fe600078ec0ff */
[----:B------:R-:W-:Y:S01]  /*12a70*/  @!P6 PRMT R142, R231, 0x5410, RZ ;  /* 0x00005410e78ee816 */ /* 0x000fe200000000ff */
[----:B------:R-:W-:Y:S01]  /*12a80*/  FADD.FTZ R195, R207, R121 ;  /* 0x00000079cfc37221 */ /* 0x000fe20000010000 */
[----:B------:R-:W-:Y:S01]  /*12a90*/  ISETP.GE.U32.AND P6, PT, R210, R24, PT ;  /* 0x00000018d200720c */ /* 0x000fe20003fc6070 */
[----:B------:R-:W-:Y:S01]  /*12aa0*/  FADD.FTZ R159, R208, R122 ;  /* 0x0000007ad09f7221 */ /* 0x000fe20000010000 */
[C---:B------:R-:W-:Y:S01]  /*12ab0*/  HMMA.16816.F32.BF16 R104, R20.reuse, R30, R104 ;  /* 0x0000001e1468723c */ /* 0x040fe20000041868 */
[----:B------:R-:W2:Y:S03]  /*12ac0*/  LDSM.16.MT88.4 R24, [R179+0x11000] ;  /* 0x01100000b318783b */ /* 0x000ea60000004200 */
[----:B------:R-:W-:Y:S01]  /*12ad0*/  LOP3.LUT R2, R166, 0xffff, RZ, 0xc0, !PT ;  /* 0x0000ffffa6027812 */ /* 0x000fe200078ec0ff */
[----:B------:R-:W-:Y:S01]  /*12ae0*/  @!P0 HFMA2.BF16_V2 R228, -RZ.H0_H0, RZ.H0_H0, -R118.H0_H0 ;  /* 0x200000ffffe48231 */ /* 0x000fe20000340976 */
[----:B------:R-:W3:Y:S01]  /*12af0*/  MUFU.EX2 R167, R133 ;  /* 0x0000008500a77308 */ /* 0x000ee20000000800 */
[----:B------:R-:W-:Y:S02]  /*12b00*/  @!P1 PRMT R141, R230, 0x5410, RZ ;  /* 0x00005410e68d9816 */ /* 0x000fe400000000ff */
[----:B------:R-:W-:Y:S01]  /*12b10*/  SHF.R.U32.HI R2, RZ, 0x8, R2 ;  /* 0x00000008ff027819 */ /* 0x000fe20000011602 */
[----:B------:R-:W-:Y:S02]  /*12b20*/  STG.E.U16 [R170.64+0x60], R142 ;  /* 0x0000608eaa007986 */ /* 0x000fe4000c101508 */
[----:B------:R-:W-:Y:S01]  /*12b30*/  @!P6 HFMA2.BF16_V2 R235, -RZ.H0_H0, RZ.H0_H0, -R140.H0_H0 ;  /* 0x200000ffffebe231 */ /* 0x000fe2000034098c */
[----:B------:R-:W-:Y:S01]  /*12b40*/  LOP3.LUT R2, R2, 0xffff, RZ, 0xc0, !PT ;  /* 0x0000ffff02027812 */ /* 0x000fe200078ec0ff */
[----:B------:R-:W-:Y:S01]  /*12b50*/  STG.E.U16 [R170.64+0x62], R141 ;  /* 0x0000628daa007986 */ /* 0x000fe2000c101508 */
[----:B------:R-:W-:Y:S02]  /*12b60*/  LOP3.LUT R30, R0, 0xff, RZ, 0xc0, !PT ;  /* 0x000000ff001e7812 */ /* 0x000fe400078ec0ff */
[----:B------:R-:W-:Y:S02]  /*12b70*/  ISETP.GE.U32.AND P1, PT, R210, R2, PT ;  /* 0x00000002d200720c */ /* 0x000fe40003f26070 */
[----:B------:R-:W-:Y:S02]  /*12b80*/  PRMT R31, R140, 0x5410, R119 ;  /* 0x000054108c1f7816 */ /* 0x000fe40000000077 */
[----:B------:R-:W-:Y:S02]  /*12b90*/  @!P6 PRMT R140, R235, 0x5410, RZ ;  /* 0x00005410eb8ce816 */ /* 0x000fe400000000ff */
[----:B------:R-:W-:Y:S01]  /*12ba0*/  @!P2 PRMT R119, R229, 0x5410, RZ ;  /* 0x00005410e577a816 */ /* 0x000fe200000000ff */
[C---:B-1----:R-:W-:Y:S01]  /*12bb0*/  HMMA.16816.F32.BF16 R12, R20.reuse, R32, R12 ;  /* 0x00000020140c723c */ /* 0x042fe2000004180c */
[----:B------:R-:W-:Y:S01]  /*12bc0*/  SHF.R.U32.HI R2, RZ, 0x10, R166 ;  /* 0x00000010ff027819 */ /* 0x000fe200000116a6 */
[----:B------:R-:W-:Y:S01]  /*12bd0*/  STG.E.U16 [R168.64+0x60], R140 ;  /* 0x0000608ca8007986 */ /* 0x000fe2000c101508 */
[--C-:B------:R-:W-:Y:S02]  /*12be0*/  SHF.R.U32.HI R28, RZ, 0x10, R0.reuse ;  /* 0x00000010ff1c7819 */ /* 0x100fe40000011600 */
[----:B------:R-:W-:Y:S01]  /*12bf0*/  LOP3.LUT R117, R2, 0xff, RZ, 0xc0, !PT ;  /* 0x000000ff02757812 */ /* 0x000fe200078ec0ff */
[----:B------:R1:W-:Y:S01]  /*12c00*/  STG.E.U16 [R168.64+0x62], R119 ;  /* 0x00006277a8007986 */ /* 0x0003e2000c101508 */
[----:B------:R-:W-:Y:S01]  /*12c10*/  LOP3.LUT R2, R0, 0xffff, RZ, 0xc0, !PT ;  /* 0x0000ffff00027812 */ /* 0x000fe200078ec0ff */
[C---:B------:R-:W-:Y:S01]  /*12c20*/  HMMA.16816.F32.BF16 R16, R20.reuse, R34, R16 ;  /* 0x000000221410723c */ /* 0x040fe20000041810 */
[----:B------:R-:W-:Y:S01]  /*12c30*/  SHF.R.U32.HI R29, RZ, 0x18, R0 ;  /* 0x00000018ff1d7819 */ /* 0x000fe20000011600 */
[----:B------:R-:W4:Y:S01]  /*12c40*/  LDSM.16.MT88.4 R32, [R178+0xd800] ;  /* 0x00d80000b220783b */ /* 0x000f220000004200 */
[----:B------:R-:W-:Y:S02]  /*12c50*/  ISETP.GE.U32.AND P6, PT, R210, R117, PT ;  /* 0x00000075d200720c */ /* 0x000fe40003fc6070 */
[----:B------:R-:W-:Y:S02]  /*12c60*/  LOP3.LUT R0, R28, 0xff, RZ, 0xc0, !PT ;  /* 0x000000ff1c007812 */ /* 0x000fe400078ec0ff */
[----:B------:R-:W-:Y:S01]  /*12c70*/  SHF.R.U32.HI R2, RZ, 0x8, R2 ;  /* 0x00000008ff027819 */ /* 0x000fe20000011602 */
[C---:B--2---:R-:W-:Y:S01]  /*12c80*/  HMMA.16816.F32.BF16 R108, R20.reuse, R24, R108 ;  /* 0x00000018146c723c */ /* 0x044fe2000004186c */
[----:B------:R-:W-:Y:S03]  /*12c90*/  PRMT R29, R0, 0x5410, R29 ;  /* 0x00005410001d7816 */ /* 0x000fe6000000001d */
[----:B------:R-:W-:Y:S01]  /*12ca0*/  PRMT R28, R30, 0x5410, R2 ;  /* 0x000054101e1c7816 */ /* 0x000fe20000000002 */
[--C-:B------:R-:W-:Y:S01]  /*12cb0*/  HSET2.LE.AND R30, R132, R139.reuse, PT ;  /* 0x0000008b841e7233 */ /* 0x100fe20003803000 */
[----:B---3--:R-:W-:Y:S01]  /*12cc0*/  F2FP.BF16.PACK_AB R2, R167, R172 ;  /* 0x000000aca702723e */ /* 0x008fe200000010ff */
[--C-:B------:R-:W-:Y:S01]  /*12cd0*/  HSET2.LE.AND R29, R29, R139.reuse, PT ;  /* 0x0000008b1d1d7233 */ /* 0x100fe20003803000 */
[----:B------:R-:W-:Y:S01]  /*12ce0*/  HMMA.16816.F32.BF16 R112, R20, R26, R112 ;  /* 0x0000001a1470723c */ /* 0x000fe20000041870 */
[--C-:B------:R-:W-:Y:S01]  /*12cf0*/  HSET2.LE.AND R28, R28, R139.reuse, PT ;  /* 0x0000008b1c1c7233 */ /* 0x100fe20003803000 */
[----:B------:R-:W2:Y:S02]  /*12d00*/  LDSM.16.MT88.4 R132, [R179+0xd800] ;  /* 0x00d80000b384783b */ /* 0x000ea40000004200 */
[----:B------:R-:W-:Y:S01]  /*12d10*/  PRMT R117, R118, 0x7632, R117 ;  /* 0x0000763276757816 */ /* 0x000fe20000000075 */
[----:B------:R-:W-:Y:S01]  /*12d20*/  @!P6 HFMA2.BF16_V2 R226, -RZ.H0_H0, RZ.H0_H0, -R2.H0_H0 ;  /* 0x200000ffffe2e231 */ /* 0x000fe20000340902 */
[----:B------:R-:W-:Y:S02]  /*12d30*/  PRMT R0, R2, 0x7632, R0 ;  /* 0x0000763202007816 */ /* 0x000fe40000000000 */
[----:B------:R-:W-:Y:S01]  /*12d40*/  LOP3.LUT R29, R29, R31, RZ, 0xc0, !PT ;  /* 0x0000001f1d1d7212 */ /* 0x000fe200078ec0ff */
[----:B------:R-:W-:Y:S01]  /*12d50*/  HSET2.LE.AND R31, R123, R139, PT ;  /* 0x0000008b7b1f7233 */ /* 0x000fe20003803000 */
[----:B------:R-:W3:Y:S02]  /*12d60*/  LDSM.16.MT88.4 R20, [R177+0xf800] ;  /* 0x00f80000b114783b */ /* 0x000ee40000004200 */
[----:B------:R-:W-:Y:S01]  /*12d70*/  PRMT R24, R118, 0x5410, R117 ;  /* 0x0000541076187816 */ /* 0x000fe20000000075 */
[----:B------:R-:W-:Y:S01]  /*12d80*/  @!P1 HFMA2.BF16_V2 R227, -RZ.H0_H0, RZ.H0_H0, -R117.H0_H0 ;  /* 0x200000ffffe39231 */ /* 0x000fe20000340975 */
[----:B------:R-:W-:Y:S02]  /*12d90*/  LOP3.LUT R28, R28, R120, RZ, 0xc0, !PT ;  /* 0x000000781c1c7212 */ /* 0x000fe400078ec0ff */
[----:B------:R-:W-:Y:S02]  /*12da0*/  PRMT R120, R2, 0x5410, R0 ;  /* 0x0000541002787816 */ /* 0x000fe40000000000 */
[----:B------:R-:W-:Y:S01]  /*12db0*/  LOP3.LUT R30, R30, R24, RZ, 0xc0, !PT ;  /* 0x000000181e1e7212 */ /* 0x000fe200078ec0ff */
[----:B------:R-:W-:Y:S01]  /*12dc0*/  LDSM.16.MT88.4 R136, [R180+0xf800] ;  /* 0x00f80000b488783b */ /* 0x000fe20000004200 */
[----:B------:R-:W-:Y:S02]  /*12dd0*/  LOP3.LUT R31, R31, R120, RZ, 0xc0, !PT ;  /* 0x000000781f1f7212 */ /* 0x000fe400078ec0ff */
[----:B------:R-:W-:Y:S02]  /*12de0*/  @!P0 PRMT R118, R228, 0x5410, RZ ;  /* 0x00005410e4768816 */ /* 0x000fe400000000ff */
[----:B------:R-:W-:Y:S02]  /*12df0*/  @!P1 PRMT R117, R227, 0x5410, RZ ;  /* 0x00005410e3759816 */ /* 0x000fe400000000ff */
[----:B------:R-:W-:Y:S01]  /*12e00*/  @!P6 PRMT R2, R226, 0x5410, RZ ;  /* 0x00005410e202e816 */ /* 0x000fe200000000ff */
[C---:B------:R-:W-:Y:S01]  /*12e10*/  HMMA.16816.F32.BF16 R120, R28.reuse, R124, R4 ;  /* 0x0000007c1c78723c */ /* 0x040fe20000041804 */
[----:B------:R-:W5:Y:S01]  /*12e20*/  LDSM.16.MT88.4 R24, [R178+0xf800] ;  /* 0x00f80000b218783b */ /* 0x000f620000004200 */
[----:B------:R-:W-:Y:S02]  /*12e30*/  SHF.R.U32.HI R166, RZ, 0x18, R166 ;  /* 0x00000018ffa67819 */ /* 0x000fe400000116a6 */
[----:B------:R-:W-:Y:S02]  /*12e40*/  ISETP.GT.AND P1, PT, R196, RZ, PT ;  /* 0x000000ffc400720c */ /* 0x000fe40003f24270 */
[----:B------:R-:W-:Y:S02]  /*12e50*/  ISETP.GE.U32.AND P2, PT, R210, R166, PT ;  /* 0x000000a6d200720c */ /* 0x000fe40003f46070 */
[C---:B------:R-:W-:Y:S01]  /*12e60*/  HMMA.16816.F32.BF16 R124, R28.reuse, R126, R8 ;  /* 0x0000007e1c7c723c */ /* 0x040fe20000041808 */
[----:B------:R-:W3:Y:S03]  /*12e70*/  LDSM.16.MT88.4 R4, [R179+0xf800] ;  /* 0x00f80000b304783b */ /* 0x000ee60000004200 */
[----:B-1----:R-:W-:Y:S04]  /*12e80*/  IADD3 R119, P0, R170, -0x80, RZ ;  /* 0xffffff80aa777810 */ /* 0x002fe80007f1e0ff */
[C---:B----4-:R-:W-:Y:S01]  /*12e90*/  HMMA.16816.F32.BF16 R36, R28.reuse, R32, R36 ;  /* 0x000000201c24723c */ /* 0x050fe20000041824 */
[----:B------:R-:W1:Y:S03]  /*12ea0*/  LDSM.16.MT88.4 R8, [R177+0x11800] ;  /* 0x01180000b108783b */ /* 0x000e660000004200 */
[----:B------:R-:W-:Y:S04]  /*12eb0*/  @!P2 HFMA2.BF16_V2 R221, -RZ.H0_H0, RZ.H0_H0, -R0.H0_H0 ;  /* 0x200000ffffdda231 */ /* 0x000fe80000340900 */
[C---:B------:R-:W-:Y:S01]  /*12ec0*/  HMMA.16816.F32.BF16 R40, R28.reuse, R34, R40 ;  /* 0x000000221c28723c */ /* 0x040fe20000041828 */
[----:B------:R4:W-:Y:S03]  /*12ed0*/  STG.E.U16 [R170.64+0x70], R118 ;  /* 0x00007076aa007986 */ /* 0x0009e6000c101508 */
[----:B------:R-:W-:Y:S01]  /*12ee0*/  @!P2 PRMT R0, R221, 0x5410, RZ ;  /* 0x00005410dd00a816 */ /* 0x000fe200000000ff */
[----:B------:R1:W-:Y:S03]  /*12ef0*/  STG.E.U16 [R170.64+0x72], R117 ;  /* 0x00007275aa007986 */ /* 0x0003e6000c101508 */
[C---:B------:R-:W-:Y:S01]  /*12f00*/  HMMA.16816.F32.BF16 R44, R28.reuse, R128, R44 ;  /* 0x000000801c2c723c */ /* 0x040fe2000004182c */
[----:B------:R-:W-:Y:S04]  /*12f10*/  STG.E.U16 [R168.64+0x70], R2 ;  /* 0x00007002a8007986 */ /* 0x000fe8000c101508 */
[----:B------:R-:W-:Y:S03]  /*12f20*/  STG.E.U16 [R168.64+0x72], R0 ;  /* 0x00007200a8007986 */ /* 0x000fe6000c101508 */
[C---:B------:R-:W-:Y:S08]  /*12f30*/  HMMA.16816.F32.BF16 R48, R28.reuse, R130, R48 ;  /* 0x000000821c30723c */ /* 0x040ff00000041830 */
[C---:B--2---:R-:W-:Y:S01]  /*12f40*/  HMMA.16816.F32.BF16 R52, R28.reuse, R132, R52 ;  /* 0x000000841c34723c */ /* 0x044fe20000041834 */
[----:B----4-:R-:W-:Y:S07]  /*12f50*/  IADD3.X R118, R171, -0x1, RZ, P0, !PT ;  /* 0xffffffffab767810 */ /* 0x010fee00007fe4ff */
[C---:B------:R-:W-:Y:S01]  /*12f60*/  HMMA.16816.F32.BF16 R56, R28.reuse, R134, R56 ;  /* 0x000000861c38723c */ /* 0x040fe20000041838 */
[----:B------:R-:W-:Y:S03]  /*12f70*/  LDSM.16.MT88.4 R132, [R180+0x11800] ;  /* 0x01180000b484783b */ /* 0x000fe60000004200 */
[----:B-1----:R-:W-:Y:S04]  /*12f80*/  IMAD.MOV.U32 R117, RZ, RZ, R3 ;  /* 0x000000ffff757224 */ /* 0x002fe800078e0003 */
[C---:B---3--:R-:W-:Y:S08]  /*12f90*/  HMMA.16816.F32.BF16 R60, R28.reuse, R20, R60 ;  /* 0x000000141c3c723c */ /* 0x048ff0000004183c */
[C---:B------:R-:W-:Y:S01]  /*12fa0*/  HMMA.16816.F32.BF16 R64, R28.reuse, R22, R64 ;  /* 0x000000161c40723c */ /* 0x040fe20000041840 */
[----:B------:R-:W1:Y:S07]  /*12fb0*/  LDSM.16.MT88.4 R20, [R178+0x11800] ;  /* 0x01180000b214783b */ /* 0x000e6e0000004200 */
[C---:B-----5:R-:W-:Y:S08]  /*12fc0*/  HMMA.16816.F32.BF16 R68, R28.reuse, R24, R68 ;  /* 0x000000181c44723c */ /* 0x060ff00000041844 */
[C---:B------:R-:W-:Y:S08]  /*12fd0*/  HMMA.16816.F32.BF16 R72, R28.reuse, R26, R72 ;  /* 0x0000001a1c48723c */ /* 0x040ff00000041848 */
[C---:B------:R-:W-:Y:S08]  /*12fe0*/  HMMA.16816.F32.BF16 R76, R28.reuse, R136, R76 ;  /* 0x000000881c4c723c */ /* 0x040ff0000004184c */
[C---:B------:R-:W-:Y:S08]  /*12ff0*/  HMMA.16816.F32.BF16 R80, R28.reuse, R138, R80 ;  /* 0x0000008a1c50723c */ /* 0x040ff00000041850 */
[C---:B------:R-:W-:Y:S08]  /*13000*/  HMMA.16816.F32.BF16 R84, R28.reuse, R4, R84 ;  /* 0x000000041c54723c */ /* 0x040ff00000041854 */
[C---:B------:R-:W-:Y:S01]  /*13010*/  HMMA.16816.F32.BF16 R88, R28.reuse, R6, R88 ;  /* 0x000000061c58723c */ /* 0x040fe20000041858 */
[----:B------:R-:W2:Y:S07]  /*13020*/  LDSM.16.MT88.4 R4, [R179+0x11800] ;  /* 0x01180000b304783b */ /* 0x000eae0000004200 */
[C---:B------:R-:W-:Y:S07]  /*13030*/  HMMA.16816.F32.BF16 R92, R28.reuse, R8, R92 ;  /* 0x000000081c5c723c */ /* 0x040fee000004185c */
[----:B------:R-:W-:Y:S01]  /*13040*/  FADD.FTZ R9, R211, R159 ;  /* 0x0000009fd3097221 */ /* 0x000fe20000010000 */
[C---:B------:R-:W-:Y:S01]  /*13050*/  HMMA.16816.F32.BF16 R96, R28.reuse, R10, R96 ;  /* 0x0000000a1c60723c */ /* 0x040fe20000041860 */
[----:B------:R-:W-:Y:S04]  /*13060*/  FADD.FTZ R8, R214, R195 ;  /* 0x000000c3d6087221 */ /* 0x000fe80000010000 */
[----:B------:R-:W-:Y:S02]  /*13070*/  FADD.FTZ R8, R213, R8 ;  /* 0x00000008d5087221 */ /* 0x000fe40000010000 */
[----:B------:R-:W-:Y:S01]  /*13080*/  FADD.FTZ R10, R212, R9 ;  /* 0x00000009d40a7221 */ /* 0x000fe20000010000 */
[C---:B-1----:R-:W-:Y:S01]  /*13090*/  HMMA.16816.F32.BF16 R100, R28.reuse, R20, R100 ;  /* 0x000000141c64723c */ /* 0x042fe20000041864 */
[----:B------:R-:W-:Y:S03]  /*130a0*/  FADD.FTZ R9, R204, R8 ;  /* 0x00000008cc097221 */ /* 0x000fe60000010000 */
[----:B------:R-:W-:Y:S02]  /*130b0*/  FADD.FTZ R8, R202, R10 ;  /* 0x0000000aca087221 */ /* 0x000fe40000010000 */
[----:B------:R-:W-:Y:S02]  /*130c0*/  FADD.FTZ R9, R203, R9 ;  /* 0x00000009cb097221 */ /* 0x000fe40000010000 */
[C---:B------:R-:W-:Y:S01]  /*130d0*/  HMMA.16816.F32.BF16 R104, R28.reuse, R22, R104 ;  /* 0x000000161c68723c */ /* 0x040fe20000041868 */
        /* <DEDUP_REMOVED lines=11> */
[C---:B--2---:R-:W-:Y:S07]  /*13190*/  HMMA.16816.F32.BF16 R108, R28.reuse, R4, R108 ;  /* 0x000000041c6c723c */ /* 0x044fee000004186c */
[----:B------:R-:W-:Y:S01]  /*131a0*/  FADD.FTZ R4, R174, R2 ;  /* 0x00000002ae047221 */ /* 0x000fe20000010000 */
[----:B------:R-:W-:Y:S01]  /*131b0*/  HMMA.16816.F32.BF16 R112, R28, R6, R112 ;  /* 0x000000061c70723c */ /* 0x000fe20000041870 */
[----:B------:R-:W-:Y:S03]  /*131c0*/  FADD.FTZ R2, R172, R0 ;  /* 0x00000000ac027221 */ /* 0x000fe60000010000 */
[----:B------:R-:W-:Y:S01]  /*131d0*/  FADD.FTZ R4, R173, R4 ;  /* 0x00000004ad047221 */ /* 0x000fe20000010000 */
[----:B------:R-:W-:Y:S01]  /*131e0*/  IADD3 R0, R196, -0x1, RZ ;  /* 0xffffffffc4007810 */ /* 0x000fe20007ffe0ff */
[----:B------:R-:W-:Y:S03]  /*131f0*/  FADD.FTZ R2, R167, R2 ;  /* 0x00000002a7027221 */ /* 0x000fe60000010000 */
[----:B------:R1:W-:Y:S03]  /*13200*/  STL [R1+0x10], R4 ;  /* 0x0000100401007387 */ /* 0x0003e60000100800 */
[----:B------:R-:W-:Y:S01]  /*13210*/  IMAD.MOV.U32 R196, RZ, RZ, R0 ;  /* 0x000000ffffc47224 */ /* 0x000fe200078e0000 */
[----:B------:R1:W-:Y:S01]  /*13220*/  STL [R1+0x14], R2 ;  /* 0x0000140201007387 */ /* 0x0003e20000100800 */
[----:B------:R-:W-:Y:S01]  /*13230*/  IMAD.MOV.U32 R0, RZ, RZ, R116 ;  /* 0x000000ffff007224 */ /* 0x000fe200078e0074 */
[----:B-1----:R-:W-:-:S05]  /*13240*/  @P1 BRA `(.L_x_604) ;  /* 0xffffb7f000001947 */ /* 0x002fca000383ffff */
.L_x_603:
[----:B---3--:R-:W2:Y:S04]  /*13250*/  LDL.LU R5, [R1+0x10] ;  /* 0x0000100001057983 */ /* 0x008ea80000300800 */
[----:B------:R-:W3:Y:S04]  /*13260*/  LDL.LU R4, [R1+0x14] ;  /* 0x0000140001047983 */ /* 0x000ee80000300800 */
[----:B------:R-:W4:Y:S01]  /*13270*/  LDL.LU R143, [R1+0x58] ;  /* 0x00005800018f7983 */ /* 0x000f220000300800 */
[----:B------:R-:W-:-:S03]  /*13280*/  MOV R6, 0x3f800000 ;  /* 0x3f80000000067802 */ /* 0x000fc60000000f00 */
[----:B------:R-:W1:Y:S02]  /*13290*/  S2R R141, SR_TID.X ;  /* 0x00000000008d7919 */ /* 0x000e640000002100 */
[----:B-1----:R-:W-:-:S04]  /*132a0*/  SHF.R.S32.HI R142, RZ, 0x1f, R141 ;  /* 0x0000001fff8e7819 */ /* 0x002fc8000001148d */
[CC--:B------:R-:W-:Y:S02]  /*132b0*/  LEA.HI R8, R142.reuse, R141.reuse, RZ, 0x2 ;  /* 0x0000008d8e087211 */ /* 0x0c0fe400078f10ff */
[----:B------:R-:W-:Y:S02]  /*132c0*/  LEA.HI R140, R142, R141, RZ, 0x5 ;  /* 0x0000008d8e8c7211 */ /* 0x000fe400078f28ff */
[----:B------:R-:W-:Y:S01]  /*132d0*/  SHF.R.S32.HI R7, RZ, 0x1f, R8 ;  /* 0x0000001fff077819 */ /* 0x000fe20000011408 */
[----:B--2---:R-:W1:Y:S04]  /*132e0*/  SHFL.BFLY PT, R2, R5, 0x2, 0x1f ;  /* 0x0c401f0005027f89 */ /* 0x004e6800000e0000 */
[----:B---3--:R-:W2:Y:S01]  /*132f0*/  SHFL.BFLY PT, R0, R4, 0x2, 0x1f ;  /* 0x0c401f0004007f89 */ /* 0x008ea200000e0000 */
[----:B----4-:R-:W-:Y:S01]  /*13300*/  ISETP.NE.AND P0, PT, R143, -0x1, PT ;  /* 0xffffffff8f00780c */ /* 0x010fe20003f05270 */
[----:B-1----:R-:W-:-:S02]  /*13310*/  FADD.FTZ R2, R2, R5 ;  /* 0x0000000502027221 */ /* 0x002fc40000010000 */
[----:B--2---:R-:W-:-:S03]  /*13320*/  FADD.FTZ R0, R0, R4 ;  /* 0x0000000400007221 */ /* 0x004fc60000010000 */
[----:B------:R-:W1:Y:S04]  /*13330*/  SHFL.BFLY PT, R5, R2, 0x1, 0x1f ;  /* 0x0c201f0002057f89 */ /* 0x000e6800000e0000 */
[----:B------:R-:W2:Y:S01]  /*13340*/  SHFL.BFLY PT, R4, R0, 0x1, 0x1f ;  /* 0x0c201f0000047f89 */ /* 0x000ea200000e0000 */
[----:B-1----:R-:W-:Y:S01]  /*13350*/  FADD.FTZ R117, R2, R5 ;  /* 0x0000000502757221 */ /* 0x002fe20000010000 */
[----:B------:R-:W-:Y:S01]  /*13360*/  MOV R2, 0x3f800000 ;  /* 0x3f80000000027802 */ /* 0x000fe20000000f00 */
[----:B--2---:R-:W-:-:S03]  /*13370*/  FADD.FTZ R118, R0, R4 ;  /* 0x0000000400767221 */ /* 0x004fc60000010000 */
[----:B------:R-:W-:Y:S01]  /*13380*/  FSETP.NE.FTZ.AND P4, PT, R117, RZ, PT ;  /* 0x000000ff7500720b */ /* 0x000fe20003f95000 */
[C---:B------:R-:W-:Y:S01]  /*13390*/  @P0 IMAD.WIDE.U32 R4, R143.reuse, c[0x0][0x1e8], RZ ;  /* 0x00007a008f040a25 */ /* 0x040fe200078e00ff */
[----:B------:R-:W-:Y:S02]  /*133a0*/  SHF.R.S32.HI R0, RZ, 0x2, R8 ;  /* 0x00000002ff007819 */ /* 0x000fe40000011408 */
[----:B------:R-:W-:Y:S01]  /*133b0*/  FSETP.NE.FTZ.AND P3, PT, R118, RZ, PT ;  /* 0x000000ff7600720b */ /* 0x000fe20003f75000 */
[----:B------:R-:W-:Y:S01]  /*133c0*/  @P0 IMAD R138, R143, c[0x0][0x1ec], R5 ;  /* 0x00007b008f8a0a24 */ /* 0x000fe200078e0205 */
[----:B------:R-:W-:Y:S02]  /*133d0*/  LEA.HI R7, R7, R0, RZ, 0x3 ;  /* 0x0000000007077211 */ /* 0x000fe400078f18ff */
[----:B------:R-:W-:Y:S02]  /*133e0*/  LOP3.LUT R8, R8, 0x3ffffffc, RZ, 0xc0, !PT ;  /* 0x3ffffffc08087812 */ /* 0x000fe400078ec0ff */
[----:B------:R-:W-:-:S02]  /*133f0*/  LOP3.LUT R7, R7, 0xfffffff8, RZ, 0xc0, !PT ;  /* 0xfffffff807077812 */ /* 0x000fc400078ec0ff */
[----:B------:R-:W-:Y:S01]  /*13400*/  SHF.R.S32.HI R5, RZ, 0x5, R140 ;  /* 0x00000005ff057819 */ /* 0x000fe2000001148c */
[----:B------:R-:W1:Y:S01]  /*13410*/  @P4 MUFU.RCP R2, R117 ;  /* 0x0000007500024308 */ /* 0x000e620000001000 */
[----:B------:R-:W-:Y:S02]  /*13420*/  IADD3 R8, -R8, R141, RZ ;  /* 0x0000008d08087210 */ /* 0x000fe40007ffe1ff */
[----:B------:R-:W-:Y:S02]  /*13430*/  IADD3 R16, R0, -R7, RZ ;  /* 0x8000000700107210 */ /* 0x000fe40007ffe0ff */
[----:B------:R-:W-:Y:S02]  /*13440*/  LEA R139, R5, R8, 0x9 ;  /* 0x00000008058b7211 */ /* 0x000fe400078e48ff */
[----:B------:R-:W-:Y:S01]  /*13450*/  @P0 MOV R137, R4 ;  /* 0x0000000400890202 */ /* 0x000fe20000000f00 */
[----:B------:R-:W2:Y:S01]  /*13460*/  @P3 MUFU.RCP R6, R118 ;  /* 0x0000007600063308 */ /* 0x000ea20000001000 */
[----:B------:R-:W-:Y:S01]  /*13470*/  R2P PR, R16, 0x6 ;  /* 0x0000000610007804 */ /* 0x000fe20000000000 */
[----:B-1----:R-:W-:-:S04]  /*13480*/  FMUL.FTZ R2, R2, c[0x0][0x2dc] ;  /* 0x0000b70002027a20 */ /* 0x002fc80000410000 */
[C---:B------:R-:W-:Y:S02]  /*13490*/  FMUL.FTZ R14, R2.reuse, R37 ;  /* 0x00000025020e7220 */ /* 0x040fe40000410000 */
[C---:B------:R-:W-:Y:S02]  /*134a0*/  FMUL.FTZ R68, R2.reuse, R68 ;  /* 0x0000004402447220 */ /* 0x040fe40000410000 */
[----:B------:R-:W-:Y:S02]  /*134b0*/  FMUL.FTZ R37, R2, R69 ;  /* 0x0000004502257220 */ /* 0x000fe40000410000 */
[----:B--2---:R-:W-:Y:S02]  /*134c0*/  FMUL.FTZ R0, R6, c[0x0][0x2dc] ;  /* 0x0000b70006007a20 */ /* 0x004fe40000410000 */
[C---:B------:R-:W-:Y:S01]  /*134d0*/  FMUL.FTZ R136, R2.reuse, R120 ;  /* 0x0000007802887220 */ /* 0x040fe20000410000 */
[----:B------:R-:W-:Y:S01]  /*134e0*/  F2FP.BF16.PACK_AB R37, R37, R68 ;  /* 0x000000442525723e */ /* 0x000fe200000010ff */
[C---:B------:R-:W-:Y:S01]  /*134f0*/  FMUL.FTZ R5, R2.reuse, R121 ;  /* 0x0000007902057220 */ /* 0x040fe20000410000 */
[----:B------:R1:W5:Y:S01]  /*13500*/  LDL R68, [R1+0x88] ;  /* 0x0000880001447983 */ /* 0x0003620000100800 */
[----:B------:R-:W-:-:S02]  /*13510*/  FMUL.FTZ R12, R2, R41 ;  /* 0x00000029020c7220 */ /* 0x000fc40000410000 */
[C---:B------:R-:W-:Y:S01]  /*13520*/  FMUL.FTZ R10, R2.reuse, R45 ;  /* 0x0000002d020a7220 */ /* 0x040fe20000410000 */
[----:B------:R-:W-:Y:S01]  /*13530*/  F2FP.BF16.PACK_AB R5, R5, R136 ;  /* 0x000000880505723e */ /* 0x000fe200000010ff */
[C---:B------:R-:W-:Y:S02]  /*13540*/  FMUL.FTZ R124, R2.reuse, R124 ;  /* 0x0000007c027c7220 */ /* 0x040fe40000410000 */
[C---:B------:R-:W-:Y:S02]  /*13550*/  FMUL.FTZ R6, R2.reuse, R125 ;  /* 0x0000007d02067220 */ /* 0x040fe40000410000 */
        /* <DEDUP_REMOVED lines=10> */
[C---:B------:R-:W-:Y:S02]  /*13600*/  FMUL.FTZ R45, R2.reuse, R53 ;  /* 0x00000035022d7220 */ /* 0x040fe40000410000 */
[C---:B------:R-:W-:Y:S02]  /*13610*/  FMUL.FTZ R56, R2.reuse, R56 ;  /* 0x0000003802387220 */ /* 0x040fe40000410000 */
[C---:B------:R-:W-:Y:S01]  /*13620*/  FMUL.FTZ R57, R2.reuse, R57 ;  /* 0x0000003902397220 */ /* 0x040fe20000410000 */
[----:B------:R-:W-:Y:S01]  /*13630*/  F2FP.BF16.PACK_AB R45, R45, R52 ;  /* 0x000000342d2d723e */ /* 0x000fe200000010ff */
[C---:B------:R-:W-:Y:S02]  /*13640*/  FMUL.FTZ R60, R2.reuse, R60 ;  /* 0x0000003c023c7220 */ /* 0x040fe40000410000 */
[C---:B------:R-:W-:Y:S02]  /*13650*/  FMUL.FTZ R41, R2.reuse, R61 ;  /* 0x0000003d02297220 */ /* 0x040fe40000410000 */
[----:B------:R-:W-:-:S02]  /*13660*/  FMUL.FTZ R64, R2, R64 ;  /* 0x0000004002407220 */ /* 0x000fc40000410000 */
[C---:B------:R-:W-:Y:S01]  /*13670*/  FMUL.FTZ R65, R2.reuse, R65 ;  /* 0x0000004102417220 */ /* 0x040fe20000410000 */
[----:B------:R-:W-:Y:S01]  /*13680*/  F2FP.BF16.PACK_AB R41, R41, R60 ;  /* 0x0000003c2929723e */ /* 0x000fe200000010ff */
[C---:B------:R-:W-:Y:S02]  /*13690*/  FMUL.FTZ R72, R2.reuse, R72 ;  /* 0x0000004802487220 */ /* 0x040fe40000410000 */
[C---:B------:R-:W-:Y:S02]  /*136a0*/  FMUL.FTZ R35, R2.reuse, R73 ;  /* 0x0000004902237220 */ /* 0x040fe40000410000 */
        /* <DEDUP_REMOVED lines=28> */
[C---:B------:R-:W-:Y:S02]  /*13870*/  FMUL.FTZ R133, R2.reuse, R133 ;  /* 0x0000008502857220 */ /* 0x040fe40000410000 */
[----:B------:R-:W-:-:S02]  /*13880*/  FMUL.FTZ R108, R2, R108 ;  /* 0x0000006c026c7220 */ /* 0x000fc40000410000 */
[C---:B------:R-:W-:Y:S02]  /*13890*/  FMUL.FTZ R109, R2.reuse, R109 ;  /* 0x0000006d026d7220 */ /* 0x040fe40000410000 */
[C---:B------:R-:W-:Y:S02]  /*138a0*/  FMUL.FTZ R112, R2.reuse, R112 ;  /* 0x0000007002707220 */ /* 0x040fe40000410000 */
[----:B------:R-:W-:Y:S02]  /*138b0*/  FMUL.FTZ R113, R2, R113 ;  /* 0x0000007102717220 */ /* 0x000fe40000410000 */
[C---:B------:R-:W-:Y:S02]  /*138c0*/  FMUL.FTZ R2, R0.reuse, R46 ;  /* 0x0000002e00027220 */ /* 0x040fe40000410000 */
[C---:B------:R-:W-:Y:S01]  /*138d0*/  FMUL.FTZ R9, R0.reuse, R38 ;  /* 0x0000002600097220 */ /* 0x040fe20000410000 */
[----:B------:R-:W-:Y:S01]  /*138e0*/  F2FP.BF16.PACK_AB R52, R113, R112 ;  /* 0x000000707134723e */ /* 0x000fe200000010ff */
[----:B------:R-:W-:-:S02]  /*138f0*/  FMUL.FTZ R7, R0, R42 ;  /* 0x0000002a00077220 */ /* 0x000fc40000410000 */
[C---:B------:R-:W-:Y:S01]  /*13900*/  FMUL.FTZ R15, R0.reuse, R47 ;  /* 0x0000002f000f7220 */ /* 0x040fe20000410000 */
[----:B------:R-:W-:Y:S01]  /*13910*/  F2FP.BF16.PACK_AB R47, R17, R48 ;  /* 0x00000030112f723e */ /* 0x000fe200000010ff */
[C---:B------:R-:W-:Y:S01]  /*13920*/  FMUL.FTZ R46, R0.reuse, R51 ;  /* 0x00000033002e7220 */ /* 0x040fe20000410000 */
[----:B------:R-:W-:Y:S01]  /*13930*/  F2FP.BF16.PACK_AB R17, R129, R128 ;  /* 0x000000808111723e */ /* 0x000fe200000010ff */
[C---:B------:R-:W-:Y:S01]  /*13940*/  FMUL.FTZ R122, R0.reuse, R122 ;  /* 0x0000007a007a7220 */ /* 0x040fe20000410000 */
[----:B------:R-:W-:Y:S01]  /*13950*/  F2FP.BF16.PACK_AB R15, R15, R2 ;  /* 0x000000020f0f723e */ /* 0x000fe200000010ff */
[----:B------:R-:W-:Y:S01]  /*13960*/  FMUL.FTZ R4, R0, R123 ;  /* 0x0000007b00047220 */ /* 0x000fe20000410000 */
[----:B------:R-:W-:Y:S01]  /*13970*/  LOP3.LUT R2, R16, 0x1, RZ, 0xc0, !PT ;  /* 0x0000000110027812 */ /* 0x000fe200078ec0ff */
[C---:B------:R-:W-:Y:S01]  /*13980*/  FMUL.FTZ R126, R0.reuse, R126 ;  /* 0x0000007e007e7220 */ /* 0x040fe20000410000 */
[----:B------:R-:W-:Y:S01]  /*13990*/  F2FP.BF16.PACK_AB R48, R109, R108 ;  /* 0x0000006c6d30723e */ /* 0x000fe200000010ff */
[----:B------:R-:W-:Y:S01]  /*139a0*/  FMUL.FTZ R8, R0, R127 ;  /* 0x0000007f00087220 */ /* 0x000fe20000410000 */
[----:B------:R-:W-:Y:S01]  /*139b0*/  ISETP.NE.U32.AND P5, PT, R2, 0x1, PT ;  /* 0x000000010200780c */ /* 0x000fe20003fa5070 */
[----:B------:R-:W-:Y:S01]  /*139c0*/  FMUL.FTZ R13, R0, R39 ;  /* 0x00000027000d7220 */ /* 0x000fe20000410000 */
[----:B------:R-:W-:Y:S01]  /*139d0*/  F2FP.BF16.PACK_AB R4, R4, R122 ;  /* 0x0000007a0404723e */ /* 0x000fe200000010ff */
[----:B------:R-:W-:Y:S01]  /*139e0*/  FMUL.FTZ R11, R0, R43 ;  /* 0x0000002b000b7220 */ /* 0x000fe20000410000 */
[----:B------:R-:W-:Y:S01]  /*139f0*/  F2FP.BF16.PACK_AB R8, R8, R126 ;  /* 0x0000007e0808723e */ /* 0x000fe200000010ff */
[C---:B------:R-:W-:Y:S01]  /*13a00*/  FMUL.FTZ R50, R0.reuse, R50 ;  /* 0x0000003200327220 */ /* 0x040fe20000410000 */
[----:B------:R-:W-:Y:S01]  /*13a10*/  F2FP.BF16.PACK_AB R13, R13, R9 ;  /* 0x000000090d0d723e */ /* 0x000fe200000010ff */
[C---:B------:R-:W-:Y:S01]  /*13a20*/  FMUL.FTZ R54, R0.reuse, R54 ;  /* 0x0000003600367220 */ /* 0x040fe20000410000 */
[----:B------:R-:W-:Y:S01]  /*13a30*/  MOV R9, 0x20 ;  /* 0x0000002000097802 */ /* 0x000fe20000000f00 */
[C---:B------:R-:W-:Y:S01]  /*13a40*/  FMUL.FTZ R44, R0.reuse, R55 ;  /* 0x00000037002c7220 */ /* 0x040fe20000410000 */
[----:B------:R-:W-:Y:S01]  /*13a50*/  F2FP.BF16.PACK_AB R11, R11, R7 ;  /* 0x000000070b0b723e */ /* 0x000fe200000010ff */
        /* <DEDUP_REMOVED lines=10> */
[C---:B------:R-:W-:Y:S01]  /*13b00*/  FMUL.FTZ R38, R0.reuse, R67 ;  /* 0x0000004300267220 */ /* 0x040fe20000410000 */
[----:B------:R-:W-:Y:S01]  /*13b10*/  F2FP.BF16.PACK_AB R43, R57, R56 ;  /* 0x00000038392b723e */ /* 0x000fe200000010ff */
        /* <DEDUP_REMOVED lines=16> */
[C---:B------:R-:W-:Y:S01]  /*13c20*/  FMUL.FTZ R86, R0.reuse, R86 ;  /* 0x0000005600567220 */ /* 0x040fe20000410000 */
[----:B------:R-:W2:Y:S01]  /*13c30*/  S2R R65, SR_CTAID.X ;  /* 0x0000000000417919 */ /* 0x000ea20000002500 */
[----:B------:R-:W-:Y:S01]  /*13c40*/  FMUL.FTZ R28, R0, R87 ;  /* 0x00000057001c7220 */ /* 0x000fe20000410000 */
[----:B------:R-:W-:Y:S01]  /*13c50*/  F2FP.BF16.PACK_AB R30, R30, R82 ;  /* 0x000000521e1e723e */ /* 0x000fe200000010ff */
[C---:B------:R-:W-:Y:S01]  /*13c60*/  FMUL.FTZ R90, R0.reuse, R90 ;  /* 0x0000005a005a7220 */ /* 0x040fe20000410000 */
[----:B------:R-:W3:Y:S01]  /*13c70*/  S2R R64, SR_CTAID.Z ;  /* 0x0000000000407919 */ /* 0x000ee20000002700 */
        /* <DEDUP_REMOVED lines=18> */
[C---:B------:R-:W-:Y:S02]  /*13da0*/  FMUL.FTZ R49, R0.reuse, R135 ;  /* 0x0000008700317220 */ /* 0x040fe40000410000 */
[----:B------:R-:W-:-:S02]  /*13db0*/  FMUL.FTZ R110, R0, R110 ;  /* 0x0000006e006e7220 */ /* 0x000fc40000410000 */
[C---:B------:R-:W-:Y:S01]  /*13dc0*/  FMUL.FTZ R53, R0.reuse, R111 ;  /* 0x0000006f00357220 */ /* 0x040fe20000410000 */
[----:B------:R-:W-:Y:S01]  /*13dd0*/  F2FP.BF16.PACK_AB R49, R49, R134 ;  /* 0x000000863131723e */ /* 0x000fe200000010ff */
[C---:B------:R-:W-:Y:S02]  /*13de0*/  FMUL.FTZ R114, R0.reuse, R114 ;  /* 0x0000007200727220 */ /* 0x040fe40000410000 */
[----:B------:R-:W-:Y:S01]  /*13df0*/  FMUL.FTZ R51, R0, R115 ;  /* 0x0000007300337220 */ /* 0x000fe20000410000 */
[----:B------:R-:W-:Y:S02]  /*13e00*/  SHF.L.U32 R0, R16, 0x6, RZ ;  /* 0x0000000610007819 */ /* 0x000fe400000006ff */
[----:B------:R-:W-:Y:S02]  /*13e10*/  F2FP.BF16.PACK_AB R16, R131, R130 ;  /* 0x000000828310723e */ /* 0x000fe400000010ff */
[----:B------:R-:W-:Y:S02]  /*13e20*/  LOP3.LUT R0, R0, 0x1c0, RZ, 0xc0, !PT ;  /* 0x000001c000007812 */ /* 0x000fe400078ec0ff */
[----:B------:R-:W-:-:S02]  /*13e30*/  F2FP.BF16.PACK_AB R53, R53, R110 ;  /* 0x0000006e3535723e */ /* 0x000fc400000010ff */
[----:B------:R-:W-:Y:S02]  /*13e40*/  LEA.HI R0, R0, R0, RZ, 0x1d ;  /* 0x0000000000007211 */ /* 0x000fe400078fe8ff */
[----:B------:R-:W-:Y:S02]  /*13e50*/  F2FP.BF16.PACK_AB R51, R51, R114 ;  /* 0x000000723333723e */ /* 0x000fe400000010ff */
[----:B------:R-:W-:-:S04]  /*13e60*/  LEA R0, R139, R0, 0x1 ;  /* 0x000000008b007211 */ /* 0x000fc800078e08ff */
[----:B------:R-:W-:-:S04]  /*13e70*/  SHF.L.U32 R0, R0, 0x1, RZ ;  /* 0x0000000100007819 */ /* 0x000fc800000006ff */
[C---:B------:R-:W-:Y:S01]  /*13e80*/  IADD3 R2, R0.reuse, -0x10, RZ ;  /* 0xfffffff000027810 */ /* 0x040fe20007ffe0ff */
[----:B------:R4:W-:Y:S01]  /*13e90*/  STS [R0+0x400], R4 ;  /* 0x0004000400007388 */ /* 0x0009e20000000800 */
[----:B------:R-:W-:-:S03]  /*13ea0*/  @P5 IADD3 R2, R0, 0x10, RZ ;  /* 0x0000001000025810 */ /* 0x000fc60007ffe0ff */
[----:B------:R1:W-:Y:S04]  /*13eb0*/  STS [R0], R5 ;  /* 0x0000000500007388 */ /* 0x0003e80000000800 */
[----:B------:R2:W-:Y:S04]  /*13ec0*/  STS [R2], R6 ;  /* 0x0000000602007388 */ /* 0x0005e80000000800 */
[----:B------:R3:W-:Y:S01]  /*13ed0*/  STS [R2+0x400], R8 ;  /* 0x0004000802007388 */ /* 0x0007e20000000800 */
[----:B----4-:R-:W-:Y:S02]  /*13ee0*/  IADD3 R4, R0, R9, RZ ;  /* 0x0000000900047210 */ /* 0x010fe40007ffe0ff */
[----:B------:R-:W-:-:S02]  /*13ef0*/  IADD3 R9, R9, R2, RZ ;  /* 0x0000000209097210 */ /* 0x000fc40007ffe0ff */
[-C--:B-1----:R-:W-:Y:S01]  /*13f00*/  IADD3 R5, R4, R7.reuse, RZ ;  /* 0x0000000704057210 */ /* 0x082fe20007ffe0ff */
[----:B------:R-:W-:Y:S01]  /*13f10*/  STS [R4], R14 ;  /* 0x0000000e04007388 */ /* 0x000fe20000000800 */
[----:B--2---:R-:W-:-:S03]  /*13f20*/  IADD3 R6, R0, R7, RZ ;  /* 0x0000000700067210 */ /* 0x004fc60007ffe0ff */
[----:B------:R-:W-:Y:S01]  /*13f30*/  STS [R4+0x400], R13 ;  /* 0x0004000d04007388 */ /* 0x000fe20000000800 */
[----:B---3--:R-:W-:-:S03]  /*13f40*/  IADD3 R8, R7, R2, RZ ;  /* 0x0000000207087210 */ /* 0x008fc60007ffe0ff */
[----:B------:R1:W-:Y:S01]  /*13f50*/  STS [R9], R12 ;  /* 0x0000000c09007388 */ /* 0x0003e20000000800 */
[----:B------:R-:W-:-:S03]  /*13f60*/  IADD3 R7, R9, R7, RZ ;  /* 0x0000000709077210 */ /* 0x000fc60007ffe0ff */
[----:B------:R2:W-:Y:S04]  /*13f70*/  STS [R9+0x400], R11 ;  /* 0x0004000b09007388 */ /* 0x0005e80000000800 */
[----:B------:R3:W-:Y:S04]  /*13f80*/  STS [R6], R10 ;  /* 0x0000000a06007388 */ /* 0x0007e80000000800 */
[----:B------:R-:W-:Y:S04]  /*13f90*/  STS [R6+0x400], R15 ;  /* 0x0004000f06007388 */ /* 0x000fe80000000800 */
[----:B------:R-:W-:Y:S04]  /*13fa0*/  STS [R8], R47 ;  /* 0x0000002f08007388 */ /* 0x000fe80000000800 */
[----:B------:R-:W-:Y:S04]  /*13fb0*/  STS [R8+0x400], R46 ;  /* 0x0004002e08007388 */ /* 0x000fe80000000800 */
[----:B------:R-:W-:Y:S01]  /*13fc0*/  STS [R5], R45 ;  /* 0x0000002d05007388 */ /* 0x000fe20000000800 */
[----:B-1----:R-:W-:Y:S03]  /*13fd0*/  @P4 MUFU.LG2 R12, R117 ;  /* 0x00000075000c4308 */ /* 0x002fe60000000c00 */
[----:B------:R-:W-:Y:S01]  /*13fe0*/  STS [R5+0x400], R44 ;  /* 0x0004002c05007388 */ /* 0x000fe20000000800 */
[----:B--2---:R-:W1:Y:S03]  /*13ff0*/  LDC.U8 R11, c[0x0][0x328] ;  /* 0x0000ca00ff0b7b82 */ /* 0x004e660000000000 */
[----:B------:R-:W-:Y:S04]  /*14000*/  STS [R7], R43 ;  /* 0x0000002b07007388 */ /* 0x000fe80000000800 */
[----:B------:R-:W-:Y:S01]  /*14010*/  STS [R7+0x400], R42 ;  /* 0x0004002a07007388 */ /* 0x000fe20000000800 */
[----:B---3--:R-:W2:Y:S03]  /*14020*/  LDC.U8 R10, c[0x0][0x329] ;  /* 0x0000ca40ff0a7b82 */ /* 0x008ea60000000000 */
[----:B------:R-:W-:Y:S04]  /*14030*/  STS [R0+0x2000], R41 ;  /* 0x0020002900007388 */ /* 0x000fe80000000800 */
[----:B------:R-:W-:Y:S04]  /*14040*/  STS [R0+0x2400], R40 ;  /* 0x0024002800007388 */ /* 0x000fe80000000800 */
[----:B------:R-:W-:Y:S04]  /*14050*/  STS [R2+0x2000], R39 ;  /* 0x0020002702007388 */ /* 0x000fe80000000800 */
[----:B------:R-:W-:Y:S01]  /*14060*/  STS [R2+0x2400], R38 ;  /* 0x0024002602007388 */ /* 0x000fe20000000800 */
[----:B-1----:R-:W-:-:S03]  /*14070*/  ISETP.NE.AND P5, PT, R11, RZ, PT ;  /* 0x000000ff0b00720c */ /* 0x002fc60003fa5270 */
[----:B------:R-:W-:Y:S04]  /*14080*/  STS [R4+0x2000], R37 ;  /* 0x0020002504007388 */ /* 0x000fe80000000800 */
[----:B------:R-:W-:Y:S01]  /*14090*/  STS [R4+0x2400], R36 ;  /* 0x0024002404007388 */ /* 0x000fe20000000800 */
[C---:B--2---:R-:W-:Y:S02]  /*140a0*/  ISETP.NE.AND P2, PT, R10.reuse, RZ, PT ;  /* 0x000000ff0a00720c */ /* 0x044fe40003f45270 */
[----:B------:R-:W-:Y:S01]  /*140b0*/  ISETP.NE.OR P1, PT, R10, RZ, !P5 ;  /* 0x000000ff0a00720c */ /* 0x000fe20006f25670 */
        /* <DEDUP_REMOVED lines=15> */
[----:B------:R-:W-:Y:S04]  /*141b0*/  STS [R4+0x4400], R20 ;  /* 0x0044001404007388 */ /* 0x000fe80000000800 */
[----:B------:R-:W-:Y:S04]  /*141c0*/  STS [R9+0x4000], R19 ;  /* 0x0040001309007388 */ /* 0x000fe80000000800 */
[----:B------:R-:W-:Y:S01]  /*141d0*/  STS [R9+0x4400], R18 ;  /* 0x0044001209007388 */ /* 0x000fe20000000800 */
[----:B-1----:R-:W-:-:S03]  /*141e0*/  @!P2 MOV R0, c[0x0][0x214] ;  /* 0x000085000000aa02 */ /* 0x002fc60000000f00 */
[----:B------:R-:W-:Y:S04]  /*141f0*/  STS [R6+0x4000], R17 ;  /* 0x0040001106007388 */ /* 0x000fe80000000800 */
[----:B------:R-:W-:Y:S01]  /*14200*/  STS [R6+0x4400], R16 ;  /* 0x0044001006007388 */ /* 0x000fe20000000800 */
[----:B--2---:R-:W-:-:S03]  /*14210*/  @P2 MOV R2, c[0x0][0x210] ;  /* 0x0000840000022a02 */ /* 0x004fc60000000f00 */
[----:B------:R-:W-:Y:S02]  /*14220*/  STS [R8+0x4000], R50 ;  /* 0x0040003208007388 */ /* 0x000fe40000000800 */
[----:B------:R-:W-:Y:S01]  /*14230*/  @P2 IMAD R2, R2, c[0x0][0x214], RZ ;  /* 0x0000850002022a24 */ /* 0x000fe200078e02ff */
[----:B------:R-:W-:Y:S01]  /*14240*/  @!P2 SEL R2, R0, c[0x0][0x234], !P5 ;  /* 0x00008d000002aa07 */ /* 0x000fe20006800000 */
[----:B------:R1:W-:Y:S04]  /*14250*/  STS [R8+0x4400], R49 ;  /* 0x0044003108007388 */ /* 0x0003e80000000800 */
[----:B------:R-:W-:Y:S04]  /*14260*/  STS [R5+0x4000], R48 ;  /* 0x0040003005007388 */ /* 0x000fe80000000800 */
[----:B------:R2:W-:Y:S04]  /*14270*/  STS [R5+0x4400], R53 ;  /* 0x0044003505007388 */ /* 0x0005e80000000800 */
[----:B------:R-:W-:Y:S04]  /*14280*/  STS [R7+0x4000], R52 ;  /* 0x0040003407007388 */ /* 0x000fe80000000800 */
[----:B------:R3:W-:Y:S04]  /*14290*/  STS [R7+0x4400], R51 ;  /* 0x0044003307007388 */ /* 0x0007e80000000800 */
[----:B------:R-:W-:Y:S06]  /*142a0*/  BAR.SYNC.DEFER_BLOCKING 0x0 ;  /* 0x0000000000007b1d */ /* 0x000fec0000010000 */
[----:B------:R-:W4:Y:S01]  /*142b0*/  S2R R14, SR_CTAID.Y ;  /* 0x00000000000e7919 */ /* 0x000f220000002600 */
[----:B-1----:R-:W-:Y:S01]  /*142c0*/  LOP3.LUT R8, R140, 0xffffffe0, RZ, 0xc0, !PT ;  /* 0xffffffe08c087812 */ /* 0x002fe200078ec0ff */
[----:B------:R-:W1:Y:S01]  /*142d0*/  @P3 MUFU.LG2 R10, R118 ;  /* 0x00000076000a3308 */ /* 0x000e620000000c00 */
[----:B------:R-:W-:Y:S01]  /*142e0*/  @P2 MOV R6, c[0x0][0x210] ;  /* 0x0000840000062a02 */ /* 0x000fe20000000f00 */
[----:B--2---:R-:W-:Y:S01]  /*142f0*/  CS2R R4, SRZ ;  /* 0x0000000000047805 */ /* 0x004fe2000001ff00 */
[----:B---3--:R-:W-:Y:S01]  /*14300*/  @P2 MOV R7, 0x1 ;  /* 0x0000000100072802 */ /* 0x008fe20000000f00 */
[----:B------:R2:W3:Y:S04]  /*14310*/  LDS.128 R24, [R188] ;  /* 0x00000000bc187984 */ /* 0x0004e80000000c00 */
[----:B------:R2:W1:Y:S04]  /*14320*/  LDS.128 R36, [R188+0x800] ;  /* 0x00080000bc247984 */ /* 0x0004680000000c00 */
[----:B------:R2:W1:Y:S01]  /*14330*/  LDS.128 R48, [R188+0x1000] ;  /* 0x00100000bc307984 */ /* 0x0004620000000c00 */
[----:B----4-:R-:W-:-:S03]  /*14340*/  @!P1 IMAD R0, R14, c[0x0][0x214], RZ ;  /* 0x000085000e009a24 */ /* 0x010fc600078e02ff */
[----:B------:R2:W4:Y:S04]  /*14350*/  LDS.128 R60, [R188+0x1800] ;  /* 0x00180000bc3c7984 */ /* 0x0005280000000c00 */
[----:B------:R2:W1:Y:S04]  /*14360*/  LDS.128 R20, [R188+0x2000] ;  /* 0x00200000bc147984 */ /* 0x0004680000000c00 */
[----:B------:R2:W1:Y:S04]  /*14370*/  LDS.128 R32, [R188+0x2800] ;  /* 0x00280000bc207984 */ /* 0x0004680000000c00 */
[----:B------:R2:W1:Y:S04]  /*14380*/  LDS.128 R44, [R188+0x3000] ;  /* 0x00300000bc2c7984 */ /* 0x0004680000000c00 */
[----:B------:R2:W1:Y:S04]  /*14390*/  LDS.128 R56, [R188+0x3800] ;  /* 0x00380000bc387984 */ /* 0x0004680000000c00 */
[----:B------:R2:W1:Y:S04]  /*143a0*/  LDS.128 R16, [R188+0x4000] ;  /* 0x00400000bc107984 */ /* 0x0004680000000c00 */
[----:B------:R2:W2:Y:S04]  /*143b0*/  LDS.128 R28, [R188+0x4800] ;  /* 0x00480000bc1c7984 */ /* 0x0004a80000000c00 */
[----:B------:R1:W2:Y:S04]  /*143c0*/  LDS.128 R40, [R188+0x5000] ;  /* 0x00500000bc287984 */ /* 0x0002a80000000c00 */
[----:B------:R1:W2:Y:S01]  /*143d0*/  LDS.128 R52, [R188+0x5800] ;  /* 0x00580000bc347984 */ /* 0x0002a20000000c00 */
[----:B------:R-:W-:Y:S01]  /*143e0*/  @!P2 IMAD R7, R2, c[0x0][0x1c0], RZ ;  /* 0x000070000207aa24 */ /* 0x000fe200078e02ff */
[----:B------:R-:W-:-:S02]  /*143f0*/  @!P1 SEL R0, R0, R143, !P0 ;  /* 0x0000008f00009207 */ /* 0x000fc40004000000 */
[----:B------:R-:W-:Y:S01]  /*14400*/  IADD3 R8, R141, -R8, RZ ;  /* 0x800000088d087210 */ /* 0x000fe20007ffe0ff */
[----:B------:R-:W-:Y:S01]  /*14410*/  IMAD R7, R14, R7, RZ ;  /* 0x000000070e077224 */ /* 0x000fe200078e02ff */
[----:B------:R-:W-:Y:S02]  /*14420*/  @!P2 MOV R6, 0x1 ;  /* 0x000000010006a802 */ /* 0x000fe40000000f00 */
[----:B------:R-:W-:Y:S02]  /*14430*/  @!P0 SHF.R.S32.HI R9, RZ, 0x1f, R14 ;  /* 0x0000001fff098819 */ /* 0x000fe4000001140e */
[----:B------:R-:W-:Y:S02]  /*14440*/  @!P1 SHF.R.S32.HI R5, RZ, 0x1f, R0 ;  /* 0x0000001fff059819 */ /* 0x000fe40000011400 */
[----:B------:R-:W-:Y:S02]  /*14450*/  LOP3.LUT P5, RZ, R8, 0x3, RZ, 0xc0, !PT ;  /* 0x0000000308ff7812 */ /* 0x000fe400078ac0ff */
[----:B------:R-:W-:-:S02]  /*14460*/  SEL R7, R7, RZ, P1 ;  /* 0x000000ff07077207 */ /* 0x000fc40000800000 */
[----:B------:R-:W-:Y:S01]  /*14470*/  @!P1 MOV R4, R0 ;  /* 0x0000000000049202 */ /* 0x000fe20000000f00 */
[----:B------:R-:W-:Y:S02]  /*14480*/  IMAD R0, R65, R6, RZ ;  /* 0x0000000641007224 */ /* 0x000fe400078e02ff */
[----:B------:R-:W-:Y:S02]  /*14490*/  @!P0 IMAD R9, R9, c[0x0][0x1e0], RZ ;  /* 0x0000780009098a24 */ /* 0x000fe400078e02ff */
[----:B------:R-:W-:Y:S01]  /*144a0*/  IMAD R2, R64, R2, R7 ;  /* 0x0000000240027224 */ /* 0x000fe200078e0207 */
[----:B------:R-:W-:Y:S01]  /*144b0*/  SHF.L.U32 R0, R0, 0x6, RZ ;  /* 0x0000000600007819 */ /* 0x000fe200000006ff */
[C---:B------:R-:W-:Y:S02]  /*144c0*/  @!P0 IMAD R13, R14.reuse, c[0x0][0x1e4], R9 ;  /* 0x000079000e0d8a24 */ /* 0x040fe400078e0209 */
[----:B------:R-:W-:Y:S01]  /*144d0*/  @!P0 IMAD.WIDE.U32 R14, R14, c[0x0][0x1e0], RZ ;  /* 0x000078000e0e8a25 */ /* 0x000fe200078e00ff */
[----:B------:R-:W-:Y:S01]  /*144e0*/  IADD3 R4, P2, P1, R0, R4, R2 ;  /* 0x0000000400047210 */ /* 0x000fe2000795e002 */
[----:B------:R-:W-:Y:S01]  /*144f0*/  BSSY B0, `(.L_x_607) ;  /* 0x000001e000007945 */ /* 0x000fe20003800000 */
[----:B------:R-:W-:Y:S01]  /*14500*/  SHF.R.S32.HI R0, RZ, 0x1f, R0 ;  /* 0x0000001fff007819 */ /* 0x000fe20000011400 */
[----:B-1----:R-:W-:Y:S01]  /*14510*/  @P3 FMUL.FTZ R7, R10, 0.69314718246459960938 ;  /* 0x3f3172180a073820 */ /* 0x002fe20000410000 */
[----:B------:R-:W-:Y:S01]  /*14520*/  SHF.R.S32.HI R2, RZ, 0x1f, R2 ;  /* 0x0000001fff027819 */ /* 0x000fe20000011402 */
[----:B------:R-:W-:Y:S01]  /*14530*/  @P4 FMUL.FTZ R8, R12, 0.69314718246459960938 ;  /* 0x3f3172180c084820 */ /* 0x000fe20000410000 */
[----:B------:R-:W-:Y:S01]  /*14540*/  MOV R11, 0x7f800000 ;  /* 0x7f800000000b7802 */ /* 0x000fe20000000f00 */
[----:B------:R-:W-:Y:S01]  /*14550*/  @P3 FFMA.FTZ R11, R3, c[0x0][0x238], R7 ;  /* 0x00008e00030b3a23 */ /* 0x000fe20000010007 */
[----:B------:R-:W-:Y:S01]  /*14560*/  MOV R9, 0x7f800000 ;  /* 0x7f80000000097802 */ /* 0x000fe20000000f00 */
[----:B------:R-:W-:Y:S01]  /*14570*/  @P4 FFMA.FTZ R9, R116, c[0x0][0x238], R8 ;  /* 0x00008e0074094a23 */ /* 0x000fe20000010008 */
[----:B------:R-:W-:-:S02]  /*14580*/  @!P0 MOV R137, R14 ;  /* 0x0000000e00898202 */ /* 0x000fc40000000f00 */
[----:B------:R-:W-:Y:S02]  /*14590*/  @!P0 IADD3 R138, R15, R13, RZ ;  /* 0x0000000d0f8a8210 */ /* 0x000fe40007ffe0ff */
[----:B------:R-:W-:Y:S01]  /*145a0*/  IADD3.X R3, R0, R5, R2, P2, P1 ;  /* 0x0000000500037210 */ /* 0x000fe200017e2402 */
[----:B------:R-:W-:Y:S05]  /*145b0*/  @P5 BRA `(.L_x_608) ;  /* 0x0000011000005947 */ /* 0x000fea0003800000 */
[----:B--234-:R-:W2:Y:S01]  /*145c0*/  LDL.LU R66, [R1+0xa4] ;  /* 0x0000a40001427983 */ /* 0x01cea20000300800 */
[----:B------:R-:W-:Y:S01]  /*145d0*/  IMAD R2, R65, -0x40, R68 ;  /* 0xffffffc041027824 */ /* 0x000fe200078e0244 */
[----:B--2---:R-:W-:-:S04]  /*145e0*/  IADD3 R0, R66, 0x8, RZ ;  /* 0x0000000842007810 */ /* 0x004fc80007ffe0ff */
        /* <DEDUP_REMOVED lines=14> */
.L_x_608:
[----:B--234-:R-:W-:Y:S05]  /*146d0*/  BSYNC B0 ;  /* 0x0000000000007941 */ /* 0x01cfea0003800000 */
.L_x_607:
[----:B------:R-:W2:Y:S04]  /*146e0*/  LDL.64 R66, [R1+0x38] ;  /* 0x0000380001427983 */ /* 0x000ea80000100a00 */
[----:B------:R3:W5:Y:S04]  /*146f0*/  LDL R15, [R1+0x48] ;  /* 0x00004800010f7983 */ /* 0x0007680000100800 */
[----:B------:R3:W5:Y:S01]  /*14700*/  LDL R14, [R1+0x4c] ;  /* 0x00004c00010e7983 */ /* 0x0007620000100800 */
[----:B------:R-:W-:Y:S01]  /*14710*/  LEA.HI R13, R142, R141, RZ, 0x3 ;  /* 0x0000008d8e0d7211 */ /* 0x000fe200078f18ff */
[----:B------:R-:W-:Y:S01]  /*14720*/  IMAD R12, R65, -0x40, R68 ;  /* 0xffffffc0410c7824 */ /* 0x000fe200078e0244 */
[----:B-1----:R-:W-:Y:S01]  /*14730*/  SHF.R.S32.HI R3, RZ, 0x1f, R64 ;  /* 0x0000001fff037819 */ /* 0x002fe20000011440 */
[----:B------:R-:W1:Y:S01]  /*14740*/  S2R R6, SR_TID.X ;  /* 0x0000000000067919 */ /* 0x000e620000002100 */
[----:B------:R-:W-:Y:S03]  /*14750*/  BSSY B0, `(.L_x_609) ;  /* 0x000001e000007945 */ /* 0x000fe60003800000 */
[----:B------:R-:W4:Y:S01]  /*14760*/  S2R R7, SR_CTAID.X ;  /* 0x0000000000077919 */ /* 0x000f220000002500 */
[----:B------:R-:W-:Y:S01]  /*14770*/  IMAD R3, R3, c[0x0][0x1f0], RZ ;  /* 0x00007c0003037a24 */ /* 0x000fe200078e02ff */
[----:B-1----:R-:W-:-:S04]  /*14780*/  SHF.R.S32.HI R2, RZ, 0x1f, R6 ;  /* 0x0000001fff027819 */ /* 0x002fc80000011406 */
[----:B------:R-:W-:-:S04]  /*14790*/  LEA.HI R2, R2, R6, RZ, 0x3 ;  /* 0x0000000602027211 */ /* 0x000fc800078f18ff */
[----:B------:R-:W-:Y:S02]  /*147a0*/  SHF.R.S32.HI R2, RZ, 0x3, R2 ;  /* 0x00000003ff027819 */ /* 0x000fe40000011402 */
[----:B--2---:R-:W-:Y:S02]  /*147b0*/  IADD3 R4, P0, R66, R137, RZ ;  /* 0x0000008942047210 */ /* 0x004fe40007f1e0ff */
[----:B------:R-:W-:-:S05]  /*147c0*/  SHF.R.S32.HI R0, RZ, 0x1f, R66 ;  /* 0x0000001fff007819 */ /* 0x000fca0000011442 */
[----:B------:R-:W-:Y:S01]  /*147d0*/  IMAD.X R5, R0, 0x1, R138, P0 ;  /* 0x0000000100057824 */ /* 0x000fe200000e068a */
[----:B------:R-:W-:-:S03]  /*147e0*/  SHF.R.S32.HI R0, RZ, 0x3, R13 ;  /* 0x00000003ff007819 */ /* 0x000fc6000001140d */
[----:B------:R-:W-:Y:S01]  /*147f0*/  IMAD.WIDE.U32 R10, R64, c[0x0][0x1f0], R4 ;  /* 0x00007c00400a7a25 */ /* 0x000fe200078e0004 */
[----:B------:R-:W-:-:S03]  /*14800*/  ISETP.GE.AND P0, PT, R0, R12, PT ;  /* 0x0000000c0000720c */ /* 0x000fc60003f06270 */
[----:B------:R-:W-:Y:S01]  /*14810*/  IMAD R0, R64, c[0x0][0x1f4], R3 ;  /* 0x00007d0040007a24 */ /* 0x000fe200078e0203 */
[----:B------:R-:W-:-:S03]  /*14820*/  SHF.R.S32.HI R3, RZ, 0x1f, R2 ;  /* 0x0000001fff037819 */ /* 0x000fc60000011402 */
[----:B------:R-:W-:Y:S02]  /*14830*/  IMAD.IADD R9, R11, 0x1, R0 ;  /* 0x000000010b097824 */ /* 0x000fe400078e0200 */
[----:B----4-:R-:W-:-:S04]  /*14840*/  IMAD.WIDE R2, R7, 0x40, R2 ;  /* 0x0000004007027825 */ /* 0x010fc800078e0202 */
[----:B------:R-:W-:Y:S05]  /*14850*/  @P0 BRA `(.L_x_610) ;  /* 0x000000d000000947 */ /* 0x000fea0003800000 */
[----:B---3--:R-:W-:Y:S01]  /*14860*/  IMAD R0, R3, c[0x0][0x1e8], RZ ;  /* 0x00007a0003007a24 */ /* 0x008fe200078e02ff */
[----:B------:R-:W-:Y:S01]  /*14870*/  ISETP.GE.AND P3, PT, R66, c[0x0][0x220], PT ;  /* 0x0000880042007a0c */ /* 0x000fe20003f66270 */
[----:B------:R-:W-:Y:S01]  /*14880*/  IMAD.MOV.U32 R8, RZ, RZ, R10 ;  /* 0x000000ffff087224 */ /* 0x000fe200078e000a */
[----:B-----5:R-:W-:Y:S01]  /*14890*/  ISETP.GE.AND P2, PT, R15, c[0x0][0x220], PT ;  /* 0x000088000f007a0c */ /* 0x020fe20003f46270 */
[----:B------:R-:W-:Y:S01]  /*148a0*/  IMAD R0, R2, c[0x0][0x1ec], R0 ;  /* 0x00007b0002007a24 */ /* 0x000fe200078e0200 */
        /* <DEDUP_REMOVED lines=8> */
.L_x_610:
[----:B---3--:R-:W-:Y:S05]  /*14930*/  BSYNC B0 ;  /* 0x0000000000007941 */ /* 0x008fea0003800000 */
.L_x_609:
        /* <DEDUP_REMOVED lines=20> */
.L_x_612:
[----:B------:R-:W-:Y:S05]  /*14a80*/  BSYNC B0 ;  /* 0x0000000000007941 */ /* 0x000fea0003800000 */
.L_x_611:
        /* <DEDUP_REMOVED lines=20> */
.L_x_614:
[----:B------:R-:W-:Y:S05]  /*14bd0*/  BSYNC B0 ;  /* 0x0000000000007941 */ /* 0x000fea0003800000 */
.L_x_613:
[----:B------:R-:W-:-:S04]  /*14be0*/  LEA.HI.SX32 R0, R13, 0x30, 0x1d ;  /* 0x000000300d007811 */ /* 0x000fc800078feaff */
[----:B------:R-:W-:-:S13]  /*14bf0*/  ISETP.GE.AND P0, PT, R0, R12, PT ;  /* 0x0000000c0000720c */ /* 0x000fda0003f06270 */
        /* <DEDUP_REMOVED lines=19> */
.L_x_568:
[----:B------:R-:W2:Y:S04]  /*14d30*/  LDL.LU R9, [R1+0x58] ;  /* 0x0000580001097983 */ /* 0x000ea80000300800 */
[----:B------:R-:W3:Y:S01]  /*14d40*/  LDL.LU R12, [R1+0x88] ;  /* 0x00008800010c7983 */ /* 0x000ee20000300800 */
[----:B------:R-:W4:Y:S01]  /*14d50*/  LDC.U8 R3, c[0x0][0x329] ;  /* 0x0000ca40ff037b82 */ /* 0x000f220000000000 */
[----:B------:R-:W-:Y:S01]  /*14d60*/  LEA.HI R10, R13, R30, RZ, 0x3 ;  /* 0x0000001e0d0a7211 */ /* 0x000fe200078f18ff */
[----:B------:R-:W-:Y:S03]  /*14d70*/  BSSY B0, `(.L_x_615) ;  /* 0x0000045000007945 */ /* 0x000fe60003800000 */
[----:B------:R-:W-:-:S02]  /*14d80*/  LOP3.LUT R8, R10, 0xfffffff8, RZ, 0xc0, !PT ;  /* 0xfffffff80a087812 */ /* 0x000fc400078ec0ff */
[----:B------:R-:W-:Y:S01]  /*14d90*/  SHF.R.S32.HI R10, RZ, 0x3, R10 ;  /* 0x00000003ff0a7819 */ /* 0x000fe2000001140a */
[----:B------:R-:W5:Y:S02]  /*14da0*/  LDC.U8 R2, c[0x0][0x328] ;  /* 0x0000ca00ff027b82 */ /* 0x000f640000000000 */
[----:B------:R-:W-:Y:S01]  /*14db0*/  IMAD.IADD R20, R30, 0x1, -R8 ;  /* 0x000000011e147824 */ /* 0x000fe200078e0a08 */
[----:B------:R-:W-:-:S03]  /*14dc0*/  SHF.R.S32.HI R11, RZ, 0x1f, R10 ;  /* 0x0000001fff0b7819 */ /* 0x000fc6000001140a */
[----:B------:R-:W-:-:S05]  /*14dd0*/  IMAD.SHL.U32 R14, R20, 0x8, RZ ;  /* 0x00000008140e7824 */ /* 0x000fca00078e00ff */
[C---:B------:R-:W-:Y:S02]  /*14de0*/  IADD3 R24, R14.reuse, 0x40, RZ ;  /* 0x000000400e187810 */ /* 0x040fe40007ffe0ff */
[----:B------:R-:W-:Y:S02]  /*14df0*/  IADD3 R23, R14, 0x80, RZ ;  /* 0x000000800e177810 */ /* 0x000fe40007ffe0ff */
[----:B----4-:R-:W-:Y:S02]  /*14e00*/  ISETP.NE.AND P1, PT, R3, RZ, PT ;  /* 0x000000ff0300720c */ /* 0x010fe40003f25270 */
[----:B-----5:R-:W-:-:S04]  /*14e10*/  ISETP.NE.AND P3, PT, R2, RZ, PT ;  /* 0x000000ff0200720c */ /* 0x020fc80003f65270 */
[----:B------:R-:W-:-:S07]  /*14e20*/  ISETP.EQ.AND P3, PT, R3, RZ, P3 ;  /* 0x000000ff0300720c */ /* 0x000fce0001f62270 */
[----:B------:R-:W-:Y:S01]  /*14e30*/  @P1 IMAD.MOV.U32 R0, RZ, RZ, c[0x0][0x210] ;  /* 0x00008400ff001624 */ /* 0x000fe200078e00ff */
[----:B------:R-:W-:Y:S01]  /*14e40*/  @!P1 ISETP.NE.AND P0, PT, R2, RZ, PT ;  /* 0x000000ff0200920c */ /* 0x000fe20003f05270 */
[----:B------:R-:W-:Y:S02]  /*14e50*/  @!P1 IMAD.MOV.U32 R2, RZ, RZ, c[0x0][0x214] ;  /* 0x00008500ff029624 */ /* 0x000fe400078e00ff */
[----:B------:R-:W-:Y:S02]  /*14e60*/  @P1 IMAD R0, R0, c[0x0][0x214], RZ ;  /* 0x0000850000001a24 */ /* 0x000fe400078e02ff */
[----:B------:R-:W-:Y:S01]  /*14e70*/  @P1 IMAD.MOV.U32 R4, RZ, RZ, 0x1 ;  /* 0x00000001ff041424 */ /* 0x000fe200078e00ff */
[----:B------:R-:W-:Y:S01]  /*14e80*/  @!P1 SEL R0, R2, c[0x0][0x234], !P0 ;  /* 0x00008d0002009a07 */ /* 0x000fe20004000000 */
[----:B------:R-:W-:Y:S02]  /*14e90*/  @P1 IMAD.MOV.U32 R19, RZ, RZ, c[0x0][0x210] ;  /* 0x00008400ff131624 */ /* 0x000fe400078e00ff */
[----:B------:R-:W-:-:S02]  /*14ea0*/  @!P1 IMAD.MOV.U32 R19, RZ, RZ, 0x1 ;  /* 0x00000001ff139424 */ /* 0x000fc400078e00ff */
[----:B------:R-:W-:Y:S01]  /*14eb0*/  @!P1 IMAD R4, R0, c[0x0][0x1c0], RZ ;  /* 0x0000700000049a24 */ /* 0x000fe200078e02ff */
[C---:B--2---:R-:W-:Y:S02]  /*14ec0*/  ISETP.NE.AND P2, PT, R9.reuse, -0x1, PT ;  /* 0xffffffff0900780c */ /* 0x044fe40003f45270 */
[----:B------:R-:W-:Y:S02]  /*14ed0*/  ISETP.NE.OR P0, PT, R9, -0x1, !P3 ;  /* 0xffffffff0900780c */ /* 0x000fe40005f05670 */
[----:B---3--:R-:W-:-:S09]  /*14ee0*/  IADD3 R16, -R33, R12, RZ ;  /* 0x0000000c21107210 */ /* 0x008fd20007ffe1ff */
[----:B------:R-:W-:Y:S01]  /*14ef0*/  @P2 IMAD.WIDE.U32 R2, R9, c[0x0][0x1e8], RZ ;  /* 0x00007a0009022a25 */ /* 0x000fe200078e00ff */
[----:B------:R-:W-:-:S03]  /*14f00*/  @!P2 SHF.R.S32.HI R5, RZ, 0x1f, R31 ;  /* 0x0000001fff05a819 */ /* 0x000fc6000001141f */
[----:B------:R-:W-:Y:S02]  /*14f10*/  @P2 IMAD R7, R9, c[0x0][0x1ec], R3 ;  /* 0x00007b0009072a24 */ /* 0x000fe400078e0203 */
[----:B------:R-:W-:Y:S02]  /*14f20*/  @!P2 IMAD R6, R5, c[0x0][0x1e0], RZ ;  /* 0x000078000506aa24 */ /* 0x000fe400078e02ff */
[C---:B------:R-:W-:Y:S02]  /*14f30*/  IMAD R3, R31.reuse, R4, RZ ;  /* 0x000000041f037224 */ /* 0x040fe400078e02ff */
[----:B------:R-:W-:-:S03]  /*14f40*/  @!P2 IMAD.WIDE.U32 R4, R31, c[0x0][0x1e0], RZ ;  /* 0x000078001f04aa25 */ /* 0x000fc600078e00ff */
[----:B------:R-:W-:Y:S01]  /*14f50*/  SEL R3, R3, RZ, !P3 ;  /* 0x000000ff03037207 */ /* 0x000fe20005800000 */
[C---:B------:R-:W-:Y:S01]  /*14f60*/  @!P0 IMAD R9, R31.reuse, c[0x0][0x214], RZ ;  /* 0x000085001f098a24 */ /* 0x040fe200078e02ff */
[----:B------:R-:W-:Y:S01]  /*14f70*/  @!P2 MOV R2, R4 ;  /* 0x000000040002a202 */ /* 0x000fe20000000f00 */
[----:B------:R-:W-:-:S03]  /*14f80*/  @!P2 IMAD R6, R31, c[0x0][0x1e4], R6 ;  /* 0x000079001f06aa24 */ /* 0x000fc600078e0206 */
[----:B------:R2:W-:Y:S01]  /*14f90*/  @!P0 STL [R1+0x58], R9 ;  /* 0x0000580901008387 */ /* 0x0005e20000100800 */
[----:B------:R-:W-:Y:S01]  /*14fa0*/  @!P2 IMAD.IADD R7, R5, 0x1, R6 ;  /* 0x000000010507a824 */ /* 0x000fe200078e0206 */
[----:B------:R-:W-:Y:S01]  /*14fb0*/  IADD3 R4, P0, R14, R2, RZ ;  /* 0x000000020e047210 */ /* 0x000fe20007f1e0ff */
[----:B------:R-:W-:Y:S01]  /*14fc0*/  IMAD R6, R22, R0, R3 ;  /* 0x0000000016067224 */ /* 0x000fe200078e0203 */
[----:B------:R-:W-:Y:S01]  /*14fd0*/  SHF.R.S32.HI R0, RZ, 0x1f, R22 ;  /* 0x0000001fff007819 */ /* 0x000fe20000011416 */
[----:B------:R-:W-:Y:S01]  /*14fe0*/  @!P3 CS2R R2, SRZ ;  /* 0x000000000002b805 */ /* 0x000fe2000001ff00 */
[----:B------:R-:W-:Y:S02]  /*14ff0*/  ISETP.GE.AND P2, PT, R10, R16, PT ;  /* 0x000000100a00720c */ /* 0x000fe40003f46270 */
[----:B------:R-:W-:Y:S01]  /*15000*/  @P3 SHF.R.S32.HI R3, RZ, 0x1f, R9 ;  /* 0x0000001fff033819 */ /* 0x000fe20000011409 */
[----:B------:R-:W-:Y:S01]  /*15010*/  IMAD R0, R0, c[0x0][0x1f0], RZ ;  /* 0x00007c0000007a24 */ /* 0x000fe200078e02ff */
[----:B------:R-:W-:-:S02]  /*15020*/  @P3 MOV R2, R9 ;  /* 0x0000000900023202 */ /* 0x000fc40000000f00 */
[----:B------:R-:W-:Y:S01]  /*15030*/  LEA.HI.X.SX32 R5, R14, R7, 0x1, P0 ;  /* 0x000000070e057211 */ /* 0x000fe200000f0eff */
[C---:B------:R-:W-:Y:S02]  /*15040*/  IMAD R8, R22.reuse, c[0x0][0x1f4], R0 ;  /* 0x00007d0016087a24 */ /* 0x040fe400078e0200 */
[----:B------:R-:W-:Y:S02]  /*15050*/  IMAD R0, R33, R19, RZ ;  /* 0x0000001321007224 */ /* 0x000fe400078e02ff */
[----:B------:R-:W-:-:S03]  /*15060*/  IMAD.WIDE.U32 R12, R22, c[0x0][0x1f0], R4 ;  /* 0x00007c00160c7a25 */ /* 0x000fc600078e0004 */
[----:B------:R-:W-:Y:S02]  /*15070*/  SHF.R.S32.HI R4, RZ, 0x1f, R0 ;  /* 0x0000001fff047819 */ /* 0x000fe40000011400 */
[--C-:B------:R-:W-:Y:S02]  /*15080*/  IADD3 R22, P1, P0, R0, R2, R6.reuse ;  /* 0x0000000200167210 */ /* 0x100fe4000783e006 */
[----:B------:R-:W-:Y:S01]  /*15090*/  SHF.R.S32.HI R0, RZ, 0x1f, R6 ;  /* 0x0000001fff007819 */ /* 0x000fe20000011406 */
[----:B--2---:R-:W2:Y:S03]  /*150a0*/  S2R R9, SR_CTAID.X ;  /* 0x0000000000097919 */ /* 0x004ea60000002500 */
[----:B------:R-:W-:Y:S01]  /*150b0*/  IADD3.X R21, R4, R3, R0, P1, P0 ;  /* 0x0000000304157210 */ /* 0x000fe20000fe0400 */
[----:B--2---:R-:W-:-:S04]  /*150c0*/  IMAD.WIDE R6, R9, 0x40, R10 ;  /* 0x0000004009067825 */ /* 0x004fc800078e020a */
        /* <DEDUP_REMOVED lines=15> */
.L_x_616:
[----:B------:R-:W-:Y:S05]  /*151c0*/  BSYNC B0 ;  /* 0x0000000000007941 */ /* 0x000fea0003800000 */
.L_x_615:
[----:B------:R-:W-:Y:S01]  /*151d0*/  IADD3 R18, R10, 0x10, RZ ;  /* 0x000000100a127810 */ /* 0x000fe20007ffe0ff */
[----:B------:R-:W-:Y:S03]  /*151e0*/  BSSY B0, `(.L_x_617) ;  /* 0x0000013000007945 */ /* 0x000fe60003800000 */
[----:B------:R-:W-:-:S13]  /*151f0*/  ISETP.GE.AND P0, PT, R18, R16, PT ;  /* 0x000000101200720c */ /* 0x000fda0003f06270 */
[----:B------:R-:W-:Y:S05]  /*15200*/  @P0 BRA `(.L_x_618) ;  /* 0x0000010000000947 */ /* 0x000fea0003800000 */
[----:B------:R-:W-:Y:S01]  /*15210*/  IADD3 R0, P0, R6, 0x10, RZ ;  /* 0x0000001006007810 */ /* 0x000fe20007f1e0ff */
[----:B------:R-:W-:Y:S01]  /*15220*/  IMAD.MOV.U32 R4, RZ, RZ, R12 ;  /* 0x000000ffff047224 */ /* 0x000fe200078e000c */
[----:B------:R-:W-:Y:S02]  /*15230*/  MOV R5, R9 ;  /* 0x0000000900057202 */ /* 0x000fe40000000f00 */
[----:B------:R-:W-:Y:S01]  /*15240*/  ISETP.GE.AND P2, PT, R14, c[0x0][0x220], PT ;  /* 0x000088000e007a0c */ /* 0x000fe20003f46270 */
[----:B--2---:R-:W-:Y:S01]  /*15250*/  IMAD.X R2, RZ, RZ, R7, P0 ;  /* 0x000000ffff027224 */ /* 0x004fe200000e0607 */
        /* <DEDUP_REMOVED lines=11> */
.L_x_618:
[----:B------:R-:W-:Y:S05]  /*15310*/  BSYNC B0 ;  /* 0x0000000000007941 */ /* 0x000fea0003800000 */
.L_x_617:
        /* <DEDUP_REMOVED lines=20> */
.L_x_620:
[----:B------:R-:W-:Y:S05]  /*15460*/  BSYNC B0 ;  /* 0x0000000000007941 */ /* 0x000fea0003800000 */
.L_x_619:
[----:B------:R-:W-:Y:S01]  /*15470*/  IADD3 R17, R10, 0x30, RZ ;  /* 0x000000300a117810 */ /* 0x000fe20007ffe0ff */
[----:B------:R-:W-:Y:S03]  /*15480*/  BSSY B0, `(.L_x_621) ;  /* 0x0000013000007945 */ /* 0x000fe60003800000 */
[----:B------:R-:W-:-:S13]  /*15490*/  ISETP.GE.AND P0, PT, R17, R16, PT ;  /* 0x000000101100720c */ /* 0x000fda0003f06270 */
[----:B------:R-:W-:Y:S05]  /*154a0*/  @P0 BRA `(.L_x_622) ;  /* 0x0000010000000947 */ /* 0x000fea0003800000 */
[----:B------:R-:W-:Y:S01]  /*154b0*/  IADD3 R0, P0, R6, 0x30, RZ ;  /* 0x0000003006007810 */ /* 0x000fe20007f1e0ff */
[----:B--2---:R-:W-:Y:S01]  /*154c0*/  IMAD.MOV.U32 R2, RZ, RZ, R12 ;  /* 0x000000ffff027224 */ /* 0x004fe200078e000c */
        /* <DEDUP_REMOVED lines=14> */
.L_x_622:
[----:B------:R-:W-:Y:S05]  /*155b0*/  BSYNC B0 ;  /* 0x0000000000007941 */ /* 0x000fea0003800000 */
.L_x_621:
[----:B------:R-:W-:-:S04]  /*155c0*/  ISETP.NE.AND P6, PT, R20, RZ, PT ;  /* 0x000000ff1400720c */ /* 0x000fc80003fc5270 */
[-C--:B------:R-:W-:Y:S02]  /*155d0*/  ISETP.GE.OR P5, PT, R10, R16.reuse, P6 ;  /* 0x000000100a00720c */ /* 0x080fe400037a6670 */
[-C--:B------:R-:W-:Y:S02]  /*155e0*/  ISETP.GE.OR P4, PT, R18, R16.reuse, P6 ;  /* 0x000000101200720c */ /* 0x080fe40003786670 */
[-C--:B------:R-:W-:Y:S02]  /*155f0*/  ISETP.GE.OR P3, PT, R15, R16.reuse, P6 ;  /* 0x000000100f00720c */ /* 0x080fe40003766670 */
[----:B------:R-:W-:-:S07]  /*15600*/  ISETP.GE.OR P6, PT, R17, R16, P6 ;  /* 0x000000101100720c */ /* 0x000fce00037c6670 */
[-C--:B------:R-:W-:Y:S02]  /*15610*/  @!P5 IMAD R0, R10, R19.reuse, RZ ;  /* 0x000000130a00d224 */ /* 0x080fe400078e02ff */
[-C--:B--2---:R-:W-:Y:S02]  /*15620*/  @!P4 IMAD R3, R18, R19.reuse, RZ ;  /* 0x000000131203c224 */ /* 0x084fe400078e02ff */
[----:B------:R-:W-:Y:S01]  /*15630*/  @!P3 IMAD R5, R15, R19, RZ ;  /* 0x000000130f05b224 */ /* 0x000fe200078e02ff */
[CC--:B------:R-:W-:Y:S02]  /*15640*/  @!P5 IADD3 R2, P0, R0.reuse, R22.reuse, RZ ;  /* 0x000000160002d210 */ /* 0x0c0fe40007f1e0ff */
[----:B------:R-:W-:Y:S02]  /*15650*/  @!P4 IADD3 R9, P1, R3, R22, RZ ;  /* 0x000000160309c210 */ /* 0x000fe40007f3e0ff */
[----:B------:R-:W-:Y:S02]  /*15660*/  @!P5 LEA.HI.X.SX32 R0, R0, R21, 0x1, P0 ;  /* 0x000000150000d211 */ /* 0x000fe400000f0eff */
[----:B------:R-:W-:-:S02]  /*15670*/  @!P5 LEA R6, P2, R2, c[0x0][0x200], 0x2 ;  /* 0x000080000206da11 */ /* 0x000fc400078410ff */
[----:B------:R-:W-:Y:S02]  /*15680*/  @!P3 IADD3 R8, P0, R5, R22, RZ ;  /* 0x000000160508b210 */ /* 0x000fe40007f1e0ff */
[-C--:B------:R-:W-:Y:S02]  /*15690*/  @!P4 LEA.HI.X.SX32 R3, R3, R21.reuse, 0x1, P1 ;  /* 0x000000150303c211 */ /* 0x080fe400008f0eff */
[----:B------:R-:W-:Y:S02]  /*156a0*/  @!P5 LEA.HI.X R7, R2, c[0x0][0x204], R0, 0x2, P2 ;  /* 0x000081000207da11 */ /* 0x000fe400010f1400 */
[----:B------:R-:W-:Y:S02]  /*156b0*/  @!P4 LEA R4, P1, R9, c[0x0][0x200], 0x2 ;  /* 0x000080000904ca11 */ /* 0x000fe400078210ff */
[----:B------:R-:W-:Y:S02]  /*156c0*/  @!P3 LEA.HI.X.SX32 R0, R5, R21, 0x1, P0 ;  /* 0x000000150500b211 */ /* 0x000fe400000f0eff */
        /* <DEDUP_REMOVED lines=10> */
[----:B--2---:R-:W-:-:S05]  /*15770*/  IMAD R0, R17, R19, RZ ;  /* 0x0000001311007224 */ /* 0x004fca00078e02ff */
[----:B------:R-:W-:-:S04]  /*15780*/  IADD3 R3, P0, R0, R22, RZ ;  /* 0x0000001600037210 */ /* 0x000fc80007f1e0ff */
[----:B------:R-:W-:Y:S02]  /*15790*/  LEA.HI.X.SX32 R0, R0, R21, 0x1, P0 ;  /* 0x0000001500007211 */ /* 0x000fe400000f0eff */
[----:B------:R-:W-:-:S04]  /*157a0*/  LEA R2, P0, R3, c[0x0][0x200], 0x2 ;  /* 0x0000800003027a11 */ /* 0x000fc800078010ff */
[----:B------:R-:W-:Y:S01]  /*157b0*/  LEA.HI.X R3, R3, c[0x0][0x204], R0, 0x2, P0 ;  /* 0x0000810003037a11 */ /* 0x000fe200000f1400 */
[----:B------:R-:W-:-:S05]  /*157c0*/  IMAD.MOV.U32 R0, RZ, RZ, 0x7f800000 ;  /* 0x7f800000ff007424 */ /* 0x000fca00078e00ff */
[----:B------:R-:W-:Y:S01]  /*157d0*/  STG.E [R2.64], R0 ;  /* 0x0000000002007986 */ /* 0x000fe2000c101908 */
[----:B------:R-:W-:Y:S05]  /*157e0*/  EXIT ;  /* 0x000000000000794d */ /* 0x000fea0003800000 */
.L_x_623:
        /* <DEDUP_REMOVED lines=9> */
.L_x_694:


//--------------------- .text._ZN5flash16flash_fwd_kernelI23Flash_fwd_kernel_traitsILi192ELi64ELi64ELi4ELb0ELb0EN7cutlass10bfloat16_tE19Flash_kernel_traitsILi192ELi64ELi64ELi4ES3_EELb0ELb1ELb0ELb1ELb0ELb0ELb1ELb0EEEvNS_16Flash_fwd_paramsE --------------------------
	.section	.text._ZN5flash16flash_fwd_kernelI23Flash_fwd_kernel_traitsILi192ELi64ELi64ELi4ELb0ELb0EN7cutlass10bfloat16_tE19Flash_kernel_traitsILi192ELi64ELi64ELi4ES3_EELb0ELb1ELb0ELb1ELb0ELb0ELb1ELb0EEEvNS_16Flash_fwd_paramsE,"ax",@progbits
	.sectioninfo	@"SHI_REGISTERS=254"
	.align	128
        .global         _ZN5flash16flash_fwd_kernelI23Flash_fwd_kernel_traitsILi192ELi64ELi64ELi4ELb0ELb0EN7cutlass10bfloat16_tE19Flash_kernel_traitsILi192ELi64ELi64ELi4ES3_EELb0ELb1ELb0ELb1ELb0ELb0ELb1ELb0EEEvNS_16Flash_fwd_paramsE
        .type           _ZN5flash16flash_fwd_kernelI23Flash_fwd_kernel_traitsILi192ELi64ELi64ELi4ELb0ELb0EN7cutlass10bfloat16_tE19Flash_kernel_traitsILi192ELi64ELi64ELi4ES3_EELb0ELb1ELb0ELb1ELb0ELb0ELb1ELb0EEEvNS_16Flash_fwd_paramsE,@function
        .size           _ZN5flash16flash_fwd_kernelI23Flash_fwd_kernel_traitsILi192ELi64ELi64ELi4ELb0ELb0EN7cutlass10bfloat16_tE19Flash_kernel_traitsILi192ELi64ELi64ELi4ES3_EELb0ELb1ELb0ELb1ELb0ELb0ELb1ELb0EEEvNS_16Flash_fwd_paramsE,(.L_x_695 - _ZN5flash16flash_fwd_kernelI23Flash_fwd_kernel_traitsILi192ELi64ELi64ELi4ELb0ELb0EN7cutlass10bfloat16_tE19Flash_kernel_traitsILi192ELi64ELi64ELi4ES3_EELb0ELb1ELb0ELb1ELb0ELb0ELb1ELb0EEEvNS_16Flash_fwd_paramsE)
        .other          _ZN5flash16flash_fwd_kernelI23Flash_fwd_kernel_traitsILi192ELi64ELi64ELi4ELb0ELb0EN7cutlass10bfloat16_tE19Flash_kernel_traitsILi192ELi64ELi64ELi4ES3_EELb0ELb1ELb0ELb1ELb0ELb0ELb1ELb0EEEvNS_16Flash_fwd_paramsE,@"STO_CUDA_ENTRY STV_DEFAULT"
_ZN5flash16flash_fwd_kernelI23Flash_fwd_kernel_traitsILi192ELi64ELi64ELi4ELb0ELb0EN7cutlass10bfloat16_tE19Flash_kernel_traitsILi192ELi64ELi64ELi4ES3_EELb0ELb1ELb0ELb1ELb0ELb0ELb1ELb0EEEvNS_16Flash_fwd_paramsE:
.text._ZN5flash16flash_fwd_kernelI23Flash_fwd_kernel_traitsILi192ELi64ELi64ELi4ELb0ELb0EN7cutlass10bfloat16_tE19Flash_kernel_traitsILi192ELi64ELi64ELi4ES3_EELb0ELb1ELb0ELb1ELb0ELb0ELb1ELb0EEEvNS_16Flash_fwd_paramsE:
        /* <DEDUP_REMOVED lines=33> */
.L_x_624:
[----:B-1-34-:R-:W-:Y:S02]  /*0210*/  MOV R2, c[0x0][0x218] ;  /* 0x0000860000027a02 */ /* 0x01afe40000000f00 */
.L_x_625:
[----:B------:R-:W-:-:S04]  /*0220*/  ISETP.NE.U32.AND P2, PT, RZ, c[0x0][0x258], PT ;  /* 0x00009600ff007a0c */ /* 0x000fc80003f45070 */
[----:B------:R-:W-:-:S13]  /*0230*/  ISETP.NE.AND.EX P2, PT, RZ, c[0x0][0x25c], PT, P2 ;  /* 0x00009700ff007a0c */ /* 0x000fda0003f45320 */
[----:B-1----:R-:W-:-:S06]  /*0240*/  @P2 IMAD.WIDE R6, R19, R10, c[0x0][0x258] ;  /* 0x0000960013062625 */ /* 0x002fcc00078e020a */
        /* <DEDUP_REMOVED lines=47> */
.L_x_627:
[----:B------:R-:W-:Y:S01]  /*0540*/  IABS R4, c[0x0][0x1c8] ;  /* 0x0000720000047a13 */ /* 0x000fe20000000000 */
[----:B------:R-:W-:-:S03]  /*0550*/  @P0 IMAD.IADD R5, R0, 0x1, R5 ;  /* 0x0000000100050824 */ /* 0x000fc600078e0205 */
        /* <DEDUP_REMOVED lines=18> */
[----:B------:R-:W-:Y:S01]  /*0680*/  @P0 IMAD.WIDE.U32 R2, R5, c[0x0][0x1a0], RZ ;  /* 0x0000680005020a25 */ /* 0x000fe200078e00ff */
[----:B------:R-:W-:-:S03]  /*0690*/  ISETP.NE.AND P2, PT, RZ, c[0x0][0x1c8], PT ;  /* 0x00007200ff007a0c */ /* 0x000fc60003f45270 */
[----:B------:R-:W-:Y:S01]  /*06a0*/  @P0 IMAD R5, R5, c[0x0][0x1a4], R3 ;  /* 0x0000690005050a24 */ /* 0x000fe200078e0203 */
[----:B------:R-:W-:-:S07]  /*06b0*/  @P0 MOV R6, R2 ;  /* 0x0000000200060202 */ /* 0x000fce0000000f00 */
        /* <DEDUP_REMOVED lines=15> */
.L_x_628:
[----:B------:R-:W-:Y:S01]  /*07b0*/  SHF.R.S32.HI R0, RZ, 0x1f, R219 ;  /* 0x0000001fff007819 */ /* 0x000fe200000114db */
[----:B------:R-:W-:Y:S01]  /*07c0*/  IMAD R27, R23, c[0x0][0x1a8], RZ ;  /* 0x00006a00171b7a24 */ /* 0x000fe200078e02ff */
[----:B------:R-:W-:Y:S01]  /*07d0*/  SHF.R.S32.HI R187, RZ, 0x1f, R184 ;  /* 0x0000001fffbb7819 */ /* 0x000fe200000114b8 */
[----:B------:R-:W-:Y:S01]  /*07e0*/  BSSY B0, `(.L_x_629) ;  /* 0x0000069000007945 */ /* 0x000fe20003800000 */
[-C--:B------:R-:W-:Y:S01]  /*07f0*/  LEA.HI R4, R0, R219.reuse, RZ, 0x3 ;  /* 0x000000db00047211 */ /* 0x080fe200078f18ff */
        /* <DEDUP_REMOVED lines=17> */
[----:B------:R-:W-:Y:S01]  /*0910*/  SHF.R.U32.HI R220, RZ, 0x3, R11 ;  /* 0x00000003ffdc7819 */ /* 0x000fe2000001160b */
[----:B------:R-:W-:Y:S01]  /*0920*/  IMAD R187, R184, c[0x0][0x1bc], R187 ;  /* 0x00006f00b8bb7a24 */ /* 0x000fe200078e02bb */
[----:B------:R-:W-:Y:S01]  /*0930*/  LOP3.LUT R3, R11, 0x38, R228, 0xf8, !PT ;  /* 0x000000380b037812 */ /* 0x000fe200078ef8e4 */
[----:B------:R-:W-:Y:S01]  /*0940*/  IMAD.WIDE R28, R218, 0x40, R20 ;  /* 0x00000040da1c7825 */ /* 0x000fe200078e0214 */
[----:B------:R-:W-:-:S02]  /*0950*/  SHF.R.S32.HI R229, RZ, 0x1f, R228 ;  /* 0x0000001fffe57819 */ /* 0x000fc400000114e4 */
[----:B------:R-:W-:Y:S02]  /*0960*/  SHF.R.S32.HI R2, RZ, 0x1f, R13 ;  /* 0x0000001fff027819 */ /* 0x000fe4000001140d */
[----:B------:R-:W-:Y:S01]  /*0970*/  LOP3.LUT R209, R209, 0xfffffffe, RZ, 0xc0, !PT ;  /* 0xfffffffed1d17812 */ /* 0x000fe200078ec0ff */
[----:B------:R-:W-:Y:S01]  /*0980*/  IMAD.WIDE.U32 R16, R20, c[0x0][0x198], R228 ;  /* 0x0000660014107a25 */ /* 0x000fe200078e00e4 */
[----:B------:R-:W-:Y:S02]  /*0990*/  LOP3.LUT R220, R3, R220, RZ, 0x3c, !PT ;  /* 0x000000dc03dc7212 */ /* 0x000fe400078e3cff */
[----:B------:R-:W-:Y:S01]  /*09a0*/  LEA.HI R3, R2, R13, RZ, 0x3 ;  /* 0x0000000d02037211 */ /* 0x000fe200078f18ff */
[----:B------:R-:W-:Y:S01]  /*09b0*/  IMAD.IADD R209, R8, 0x1, -R209 ;  /* 0x0000000108d17824 */ /* 0x000fe200078e0ad1 */
[----:B------:R-:W-:Y:S01]  /*09c0*/  IADD3 R224, P1, R224, R16, RZ ;  /* 0x00000010e0e07210 */ /* 0x000fe20007f3e0ff */
[----:B------:R-:W-:Y:S01]  /*09d0*/  IMAD R2, R20, c[0x0][0x19c], R15 ;  /* 0x0000670014027a24 */ /* 0x000fe200078e020f */
[C---:B------:R-:W-:Y:S01]  /*09e0*/  LOP3.LUT R8, R3.reuse, 0xfffffff8, RZ, 0xc0, !PT ;  /* 0xfffffff803087812 */ /* 0x040fe200078ec0ff */
[----:B------:R-:W-:Y:S01]  /*09f0*/  IMAD.SHL.U32 R3, R3, 0x40, RZ ;  /* 0x0000004003037824 */ /* 0x000fe200078e00ff */
[----:B------:R-:W-:-:S02]  /*0a00*/  IADD3 R24, P0, R228, R24, RZ ;  /* 0x00000018e4187210 */ /* 0x000fc40007f1e0ff */
[----:B------:R-:W-:Y:S01]  /*0a10*/  IADD3.X R225, R7, R17, R2, P1, !PT ;  /* 0x0000001107e17210 */ /* 0x000fe20000ffe402 */
[----:B------:R-:W-:Y:S01]  /*0a20*/  IMAD.IADD R8, R13, 0x1, -R8 ;  /* 0x000000010d087824 */ /* 0x000fe200078e0a08 */
[CC--:B------:R-:W-:Y:S01]  /*0a30*/  LEA.HI R11, R0.reuse, R219.reuse, RZ, 0x6 ;  /* 0x000000db000b7211 */ /* 0x0c0fe200078f30ff */
[----:B------:R-:W-:Y:S01]  /*0a40*/  IMAD R7, R21, c[0x0][0x1a0], RZ ;  /* 0x0000680015077a24 */ /* 0x000fe200078e02ff */
[----:B------:R-:W-:Y:S01]  /*0a50*/  LEA.HI R91, R0, R219, RZ, 0x5 ;  /* 0x000000db005b7211 */ /* 0x000fe200078f28ff */
[----:B------:R-:W-:Y:S01]  /*0a60*/  IMAD.WIDE.U32 R12, R20, c[0x0][0x1a0], R228 ;  /* 0x00006800140c7a25 */ /* 0x000fe200078e00e4 */
[C---:B------:R-:W-:Y:S02]  /*0a70*/  LOP3.LUT P2, RZ, R8.reuse, 0x4, RZ, 0xc0, !PT ;  /* 0x0000000408ff7812 */ /* 0x040fe4000784c0ff */
[----:B------:R-:W-:Y:S01]  /*0a80*/  LOP3.LUT P1, RZ, R8, 0x2, RZ, 0xc0, !PT ;  /* 0x0000000208ff7812 */ /* 0x000fe2000782c0ff */
[----:B------:R-:W-:Y:S01]  /*0a90*/  IMAD.X R25, R229, 0x1, R9, P0 ;  /* 0x00000001e5197824 */ /* 0x000fe200000e0609 */
[----:B------:R-:W-:Y:S01]  /*0aa0*/  IADD3 R6, P0, R6, R12, RZ ;  /* 0x0000000c06067210 */ /* 0x000fe20007f1e0ff */
[----:B------:R-:W-:Y:S01]  /*0ab0*/  IMAD R2, R20, c[0x0][0x1a4], R7 ;  /* 0x0000690014027a24 */ /* 0x000fe200078e0207 */
[----:B------:R-:W-:Y:S01]  /*0ac0*/  LOP3.LUT R0, R91, 0xffffffe0, RZ, 0xc0, !PT ;  /* 0xffffffe05b007812 */ /* 0x000fe200078ec0ff */
[----:B------:R-:W-:Y:S01]  /*0ad0*/  IMAD.SHL.U32 R8, R8, 0x40, RZ ;  /* 0x0000004008087824 */ /* 0x000fe200078e00ff */
[----:B------:R-:W-:Y:S01]  /*0ae0*/  SHF.R.S32.HI R91, RZ, 0x5, R91 ;  /* 0x00000005ff5b7819 */ /* 0x000fe2000001145b */
[----:B------:R-:W-:Y:S01]  /*0af0*/  IMAD.WIDE.U32 R224, R184, c[0x0][0x1b0], R224 ;  /* 0x00006c00b8e07a25 */ /* 0x000fe200078e00e0 */
[----:B------:R-:W-:-:S02]  /*0b00*/  IADD3.X R7, R5, R13, R2, P0, !PT ;  /* 0x0000000d05077210 */ /* 0x000fc400007fe402 */
[----:B------:R-:W-:Y:S01]  /*0b10*/  LOP3.LUT R8, R8, 0x1c0, RZ, 0xc0, !PT ;  /* 0x000001c008087812 */ /* 0x000fe200078ec0ff */
[----:B------:R-:W-:Y:S01]  /*0b20*/  IMAD.SHL.U32 R9, R209, 0x8, RZ ;  /* 0x00000008d1097824 */ /* 0x000fe200078e00ff */
[----:B------:R-:W-:Y:S01]  /*0b30*/  IADD3 R222, R228, 0x40, RZ ;  /* 0x00000040e4de7810 */ /* 0x000fe20007ffe0ff */
[----:B------:R-:W-:Y:S01]  /*0b40*/  IMAD.WIDE.U32 R184, R184, c[0x0][0x1b8], R6 ;  /* 0x00006e00b8b87a25 */ /* 0x000fe200078e0006 */
[----:B------:R-:W-:Y:S02]  /*0b50*/  IADD3 R221, R228, 0x80, RZ ;  /* 0x00000080e4dd7810 */ /* 0x000fe40007ffe0ff */
[----:B------:R-:W-:Y:S01]  /*0b60*/  LOP3.LUT R9, R8, 0x8, R9, 0xf8, !PT ;  /* 0x0000000808097812 */ /* 0x000fe200078ef809 */
[----:B------:R-:W-:Y:S01]  /*0b70*/  IMAD.IADD R6, R223, 0x1, -R90 ;  /* 0x00000001df067824 */ /* 0x000fe200078e0a5a */
[----:B------:R-:W-:Y:S01]  /*0b80*/  SHF.R.U32.HI R8, RZ, 0x3, R8 ;  /* 0x00000003ff087819 */ /* 0x000fe20000011608 */
[----:B------:R-:W-:Y:S02]  /*0b90*/  IMAD.SHL.U32 R11, R11, 0x8, RZ ;  /* 0x000000080b0b7824 */ /* 0x000fe400078e00ff */
[----:B------:R-:W-:Y:S01]  /*0ba0*/  IMAD.MOV.U32 R5, RZ, RZ, 0x10 ;  /* 0x00000010ff057424 */ /* 0x000fe200078e00ff */
[----:B------:R-:W-:Y:S01]  /*0bb0*/  ISETP.GE.AND P0, PT, R20, R6, PT ;  /* 0x000000061400720c */ /* 0x000fe20003f06270 */
[----:B------:R-:W-:Y:S01]  /*0bc0*/  IMAD.WIDE.U32 R24, R22, c[0x0][0x1a8], R24 ;  /* 0x00006a0016187a25 */ /* 0x000fe200078e0018 */
[----:B------:R-:W-:-:S02]  /*0bd0*/  LOP3.LUT R2, R9, R8, RZ, 0x3c, !PT ;  /* 0x0000000809027212 */ /* 0x000fc400078e3cff */
[----:B------:R-:W-:Y:S01]  /*0be0*/  LOP3.LUT R220, R220, 0xfffffe00, R11, 0xf8, !PT ;  /* 0xfffffe00dcdc7812 */ /* 0x000fe200078ef80b */
[----:B------:R-:W-:Y:S01]  /*0bf0*/  IMAD.IADD R0, R219, 0x1, -R0 ;  /* 0x00000001db007824 */ /* 0x000fe200078e0a00 */
[----:B------:R-:W-:Y:S01]  /*0c00*/  LOP3.LUT R2, R2, 0xfffffe00, R3, 0xf8, !PT ;  /* 0xfffffe0002027812 */ /* 0x000fe200078ef803 */
[----:B------:R-:W-:Y:S01]  /*0c10*/  IMAD.MOV.U32 R3, RZ, RZ, 0x20 ;  /* 0x00000020ff037424 */ /* 0x000fe200078e00ff */
[----:B------:R-:W-:Y:S01]  /*0c20*/  SEL R5, R5, 0xfffffff0, !P1 ;  /* 0xfffffff005057807 */ /* 0x000fe20004800000 */
[----:B------:R-:W-:Y:S02]  /*0c30*/  IMAD.SHL.U32 R220, R220, 0x2, RZ ;  /* 0x00000002dcdc7824 */ /* 0x000fe400078e00ff */
[----:B------:R-:W-:Y:S01]  /*0c40*/  IMAD.IADD R27, R25, 0x1, R27 ;  /* 0x00000001191b7824 */ /* 0x000fe200078e021b */
[----:B------:R-:W-:Y:S01]  /*0c50*/  SEL R3, R3, 0xffffffe0, !P2 ;  /* 0xffffffe003037807 */ /* 0x000fe20005000000 */
        /* <DEDUP_REMOVED lines=33> */
.L_x_630:
[----:B------:R-:W-:Y:S05]  /*0e70*/  BSYNC B0 ;  /* 0x0000000000007941 */ /* 0x000fea0003800000 */
.L_x_629:
        /* <DEDUP_REMOVED lines=37> */
.L_x_632:
[----:B------:R-:W-:Y:S05]  /*10d0*/  BSYNC B0 ;  /* 0x0000000000007941 */ /* 0x000fea0003800000 */
.L_x_631:
        /* <DEDUP_REMOVED lines=37> */
.L_x_634:
[----:B------:R-:W-:Y:S05]  /*1330*/  BSYNC B0 ;  /* 0x0000000000007941 */ /* 0x000fea0003800000 */
.L_x_633:
        /* <DEDUP_REMOVED lines=40> */
.L_x_636:
[----:B------:R-:W-:Y:S05]  /*15c0*/  BSYNC B0 ;  /* 0x0000000000007941 */ /* 0x000fea0003800000 */
.L_x_635:
[----:B------:R-:W-:Y:S01]  /*15d0*/  IADD3 R144, R134, -0x1, RZ ;  /* 0xffffffff86907810 */ /* 0x000fe20007ffe0ff */
[----:B------:R-:W-:Y:S01]  /*15e0*/  BSSY B0, `(.L_x_637) ;  /* 0x0000023000007945 */ /* 0x000fe20003800000 */
[----:B------:R-:W-:Y:S02]  /*15f0*/  MOV R226, R224 ;  /* 0x000000e000e27202 */ /* 0x000fe40000000f00 */
[----:B------:R-:W-:Y:S01]  /*1600*/  SHF.R.S32.HI R12, RZ, 0x1f, R144 ;  /* 0x0000001fff0c7819 */ /* 0x000fe20000011490 */
[----:B------:R-:W-:Y:S02]  /*1610*/  IMAD R8, R144, -0x40, R88 ;  /* 0xffffffc090087824 */ /* 0x000fe400078e0258 */
[----:B------:R-:W-:Y:S02]  /*1620*/  IMAD R9, R6, R144, RZ ;  /* 0x0000009006097224 */ /* 0x000fe400078e02ff */
[----:B------:R-:W-:Y:S01]  /*1630*/  IMAD.WIDE.U32 R24, R144, R7, R226 ;  /* 0x0000000790187225 */ /* 0x000fe200078e00e2 */
[----:B------:R-:W-:-:S03]  /*1640*/  ISETP.GE.AND P0, PT, R20, R8, PT ;  /* 0x000000081400720c */ /* 0x000fc60003f06270 */
[----:B------:R-:W-:-:S05]  /*1650*/  IMAD R9, R12, R7, R9 ;  /* 0x000000070c097224 */ /* 0x000fca00078e0209 */
[----:B-1----:R-:W-:-:S05]  /*1660*/  IADD3 R27, R25, R9, RZ ;  /* 0x00000009191b7210 */ /* 0x002fca0007ffe0ff */
        /* <DEDUP_REMOVED lines=26> */
.L_x_638:
[----:B------:R-:W-:Y:S05]  /*1810*/  BSYNC B0 ;  /* 0x0000000000007941 */ /* 0x000fea0003800000 */
.L_x_637:
        /* <DEDUP_REMOVED lines=32> */
.L_x_640:
[----:B------:R-:W-:Y:S05]  /*1a20*/  BSYNC B0 ;  /* 0x0000000000007941 */ /* 0x000fea0003800000 */
.L_x_639:
        /* <DEDUP_REMOVED lines=31> */
.L_x_642:
[----:B------:R-:W-:Y:S05]  /*1c20*/  BSYNC B0 ;  /* 0x0000000000007941 */ /* 0x000fea0003800000 */
.L_x_641:
        /* <DEDUP_REMOVED lines=33> */
.L_x_644:
[----:B------:R-:W-:Y:S05]  /*1e40*/  BSYNC B0 ;  /* 0x0000000000007941 */ /* 0x000fea0003800000 */
.L_x_643:
[----:B------:R-:W-:Y:S01]  /*1e50*/  ISETP.NE.U32.AND P1, PT, RZ, c[0x0][0x318], PT ;  /* 0x0000c600ff007a0c */ /* 0x000fe20003f25070 */
[----:B------:R-:W0:Y:S03]  /*1e60*/  LDGDEPBAR ;  /* 0x00000000000079af */ /* 0x000e260000000000 */
[----:B------:R-:W-:-:S13]  /*1e70*/  ISETP.NE.AND.EX P1, PT, RZ, c[0x0][0x31c], PT, P1 ;  /* 0x0000c700ff007a0c */ /* 0x000fda0003f25310 */
[----:B------:R-:W-:Y:S01]  /*1e80*/  @P1 SHF.R.S32.HI R9, RZ, 0x1f, R19 ;  /* 0x0000001fff091819 */ /* 0x000fe20000011413 */
[----:B------:R-:W-:-:S04]  /*1e90*/  @P1 IMAD.WIDE.U32 R22, R19, c[0x0][0x320], R22 ;  /* 0x0000c80013161a25 */ /* 0x000fc800078e0016 */
[----:B--2---:R-:W-:Y:S01]  /*1ea0*/  @P1 IMAD R16, R9, c[0x0][0x320], RZ ;  /* 0x0000c80009101a24 */ /* 0x004fe200078e02ff */
[----:B------:R-:W-:Y:S01]  /*1eb0*/  @P1 LEA R18, P0, R22, c[0x0][0x318], 0x2 ;  /* 0x0000c60016121a11 */ /* 0x000fe200078010ff */
[----:B------:R-:W-:-:S04]  /*1ec0*/  DEPBAR.LE SB0, 0x0 ;  /* 0x000080000000791a */ /* 0x000fc80000000000 */
[----:B------:R-:W-:-:S04]  /*1ed0*/  @P1 IMAD R16, R19, c[0x0][0x324], R16 ;  /* 0x0000c90013101a24 */ /* 0x000fc800078e0210 */
[----:B------:R-:W-:-:S05]  /*1ee0*/  @P1 IMAD.IADD R16, R23, 0x1, R16 ;  /* 0x0000000117101824 */ /* 0x000fca00078e0210 */
[----:B------:R-:W-:-:S05]  /*1ef0*/  @P1 LEA.HI.X R19, R22, c[0x0][0x31c], R16, 0x2, P0 ;  /* 0x0000c70016131a11 */ /* 0x000fca00000f1410 */
[----:B------:R2:W3:Y:S04]  /*1f00*/  @P1 LDG.E R17, [R18.64] ;  /* 0x0000000612111981 */ /* 0x0004e8000c1e1900 */
[----:B------:R-:W-:Y:S01]  /*1f10*/  BAR.SYNC.DEFER_BLOCKING 0x0 ;  /* 0x0000000000007b1d */ /* 0x000fe20000010000 */
[----:B------:R-:W-:Y:S01]  /*1f20*/  ISETP.GE.AND P0, PT, R20, R8, PT ;  /* 0x000000081400720c */ /* 0x000fe20003f06270 */
[----:B------:R-:W-:Y:S01]  /*1f30*/  IMAD.MOV.U32 R9, RZ, RZ, c[0x0][0x1a0] ;  /* 0x00006800ff097624 */ /* 0x000fe200078e00ff */
[----:B------:R-:W-:Y:S01]  /*1f40*/  SHF.R.S32.HI R89, RZ, 0x1f, R0 ;  /* 0x0000001fff597819 */ /* 0x000fe20000011400 */
[----:B------:R-:W-:Y:S01]  /*1f50*/  IMAD.MOV.U32 R186, RZ, RZ, R184 ;  /* 0x000000ffffba7224 */ /* 0x000fe200078e00b8 */
[----:B------:R-:W-:Y:S01]  /*1f60*/  SHF.L.U32 R219, R219, 0x1, RZ ;  /* 0x00000001dbdb7819 */ /* 0x000fe200000006ff */
[----:B------:R-:W-:Y:S01]  /*1f70*/  BSSY B0, `(.L_x_645) ;  /* 0x000002a000007945 */ /* 0x000fe20003800000 */
[----:B------:R-:W-:-:S02]  /*1f80*/  SHF.L.U64.HI R213, R9, R14, c[0x0][0x1a4] ;  /* 0x0000690009d57619 */ /* 0x000fc4000001020e */
[----:B------:R-:W3:Y:S01]  /*1f90*/  @P1 MUFU.RCP R14, c[0x0][0x238] ;  /* 0x00008e00000e1b08 */ /* 0x000ee20000001000 */
[----:B------:R-:W-:Y:S02]  /*1fa0*/  SHF.L.U32 R214, R9, 0x6, RZ ;  /* 0x0000000609d67819 */ /* 0x000fe400000006ff */
[----:B------:R-:W-:Y:S01]  /*1fb0*/  LEA.HI R89, R89, R0, RZ, 0x2 ;  /* 0x0000000059597211 */ /* 0x000fe200078f10ff */
[----:B------:R-:W-:Y:S01]  /*1fc0*/  IMAD.MOV.U32 R0, RZ, RZ, RZ ;  /* 0x000000ffff007224 */ /* 0x000fe200078e00ff */
[----:B------:R-:W-:Y:S02]  /*1fd0*/  LOP3.LUT R219, R219, 0x6, RZ, 0xc0, !PT ;  /* 0x00000006dbdb7812 */ /* 0x000fe400078ec0ff */
[----:B------:R-:W-:Y:S01]  /*1fe0*/  SHF.R.S32.HI R89, RZ, 0x2, R89 ;  /* 0x00000002ff597819 */ /* 0x000fe20000011459 */
[----:B--2---:R-:W-:Y:S01]  /*1ff0*/  IMAD R19, R213, R144, RZ ;  /* 0x00000090d5137224 */ /* 0x004fe200078e02ff */
[----:B------:R2:W-:Y:S03]  /*2000*/  @P0 STS.128 [R220+0xc000], RZ ;  /* 0x00c000ffdc000388 */ /* 0x0005e60000000c00 */
[----:B------:R-:W-:-:S02]  /*2010*/  IMAD R12, R12, R214, R19 ;  /* 0x000000d60c0c7224 */ /* 0x000fc400078e0213 */
[----:B------:R-:W-:Y:S01]  /*2020*/  IMAD.WIDE.U32 R18, R144, R214, R186 ;  /* 0x000000d690127225 */ /* 0x000fe200078e00ba */
[----:B------:R2:W-:Y:S04]  /*2030*/  @P0 STS.128 [R220+0xe000], RZ ;  /* 0x00e000ffdc000388 */ /* 0x0005e80000000c00 */
[----:B------:R2:W-:Y:S01]  /*2040*/  @P0 STS.128 [R220+0x10000], RZ ;  /* 0x010000ffdc000388 */ /* 0x0005e20000000c00 */
[----:B---3--:R-:W-:Y:S01]  /*2050*/  @P1 FMUL.FTZ R0, R17, R14 ;  /* 0x0000000e11001220 */ /* 0x008fe20000410000 */
[----:B------:R-:W-:Y:S01]  /*2060*/  IADD3 R17, R19, R12, RZ ;  /* 0x0000000c13117210 */ /* 0x000fe20007ffe0ff */
        /* <DEDUP_REMOVED lines=26> */
.L_x_646:
[----:B--2---:R-:W-:Y:S05]  /*2210*/  BSYNC B0 ;  /* 0x0000000000007941 */ /* 0x004fea0003800000 */
.L_x_645:
        /* <DEDUP_REMOVED lines=35> */
.L_x_648:
[----:B------:R-:W-:Y:S05]  /*2450*/  BSYNC B0 ;  /* 0x0000000000007941 */ /* 0x000fea0003800000 */
.L_x_647:
        /* <DEDUP_REMOVED lines=12> */
[C---:B---3--:R-:W-:Y:S01]  /*2520*/  @!P3 LEA R22, P4, R13.reuse, c[0x0][0x170], 0x1 ;  /* 0x00005c000d16ba11 */ /* 0x048fe200078808ff */
        /* <DEDUP_REMOVED lines=21> */
.L_x_650:
[----:B------:R-:W-:Y:S05]  /*2680*/  BSYNC B0 ;  /* 0x0000000000007941 */ /* 0x000fea0003800000 */
.L_x_649:
        /* <DEDUP_REMOVED lines=36> */
.L_x_652:
[----:B------:R-:W-:Y:S05]  /*28d0*/  BSYNC B0 ;  /* 0x0000000000007941 */ /* 0x000fea0003800000 */
.L_x_651:
        /* <DEDUP_REMOVED lines=18> */
[----:B------:R-:W-:Y:S03]  /*2a00*/  LDSM.16.M88.4 R68, [R206] ;  /* 0x00000000ce44783b */ /* 0x000fe60000000200 */
[----:B------:R-:W-:-:S05]  /*2a10*/  IMAD.SHL.U32 R209, R209, 0x2, RZ ;  /* 0x00000002d1d17824 */ /* 0x000fca00078e00ff */
[----:B---3--:R-:W3:Y:S01]  /*2a20*/  LDSM.16.M88.4 R24, [R209+0x6000] ;  /* 0x00600000d118783b */ /* 0x008ee20000000200 */
[C---:B------:R-:W-:Y:S02]  /*2a30*/  IADD3 R4, R209.reuse, 0x6000, RZ ;  /* 0x00006000d1047810 */ /* 0x040fe40007ffe0ff */
[----:B------:R-:W-:Y:S01]  /*2a40*/  IADD3 R207, R209, 0x6020, RZ ;  /* 0x00006020d1cf7810 */ /* 0x000fe20007ffe0ff */
[----:B------:R-:W5:Y:S01]  /*2a50*/  LDSM.16.M88.4 R56, [R209+0x6800] ;  /* 0x00680000d138783b */ /* 0x000f620000000200 */
[----:B------:R-:W-:Y:S01]  /*2a60*/  @P1 IADD3 R207, R4, -0x20, RZ ;  /* 0xffffffe004cf1810 */ /* 0x000fe20007ffe0ff */
[----:B------:R-:W-:Y:S02]  /*2a70*/  IMAD.MOV.U32 R4, RZ, RZ, 0x40 ;  /* 0x00000040ff047424 */ /* 0x000fe400078e00ff */
[----:B------:R-:W1:Y:S01]  /*2a80*/  LDSM.16.M88.4 R48, [R209+0x7000] ;  /* 0x00700000d130783b */ /* 0x000e620000000200 */
[C---:B------:R-:W-:Y:S02]  /*2a90*/  IADD3 R199, R207.reuse, 0x800, RZ ;  /* 0x00000800cfc77810 */ /* 0x040fe40007ffe0ff */
[----:B------:R-:W-:Y:S01]  /*2aa0*/  SEL R4, R4, 0xffffffc0, !P2 ;  /* 0xffffffc004047807 */ /* 0x000fe20005000000 */
[----:B----4-:R-:W4:Y:S01]  /*2ab0*/  LDSM.16.M88.4 R8, [R209+0x7800] ;  /* 0x00780000d108783b */ /* 0x010f220000000200 */
[----:B------:R-:W-:-:S02]  /*2ac0*/  IADD3 R198, R207, 0x1000, RZ ;  /* 0x00001000cfc67810 */ /* 0x000fc40007ffe0ff */
[----:B------:R-:W-:Y:S01]  /*2ad0*/  IADD3 R197, R207, 0x1800, RZ ;  /* 0x00001800cfc57810 */ /* 0x000fe20007ffe0ff */
[----:B-1----:R-:W1:Y:S01]  /*2ae0*/  LDSM.16.M88.4 R28, [R207] ;  /* 0x00000000cf1c783b */ /* 0x002e620000000200 */
[----:B------:R-:W-:Y:S01]  /*2af0*/  IMAD.IADD R203, R209, 0x1, R4 ;  /* 0x00000001d1cb7824 */ /* 0x000fe200078e0204 */
[C---:B------:R-:W-:Y:S01]  /*2b00*/  IADD3 R195, R207.reuse, 0x2000, RZ ;  /* 0x00002000cfc37810 */ /* 0x040fe20007ffe0ff */
[----:B------:R-:W-:Y:S01]  /*2b10*/  IMAD.IADD R196, R4, 0x1, R207 ;  /* 0x0000000104c47824 */ /* 0x000fe200078e02cf */
[----:B------:R-:W2:Y:S01]  /*2b20*/  LDSM.16.M88.4 R20, [R207+0x800] ;  /* 0x00080000cf14783b */ /* 0x000ea20000000200 */
[----:B------:R-:W-:Y:S01]  /*2b30*/  IMAD R4, R144, 0x40, R219 ;  /* 0x0000004090047824 */ /* 0x000fe200078e02db */
[----:B------:R-:W-:Y:S02]  /*2b40*/  IADD3 R194, R207, 0x2800, RZ ;  /* 0x00002800cfc27810 */ /* 0x000fe40007ffe0ff */
[----:B------:R-:W1:Y:S01]  /*2b50*/  LDSM.16.M88.4 R12, [R207+0x1000] ;  /* 0x00100000cf0c783b */ /* 0x000e620000000200 */
[----:B------:R-:W-:Y:S01]  /*2b60*/  I2F R93, R4 ;  /* 0x00000004005d7306 */ /* 0x000fe20000201400 */
[----:B------:R-:W-:-:S02]  /*2b70*/  IADD3 R92, R4, 0x1, RZ ;  /* 0x00000001045c7810 */ /* 0x000fc40007ffe0ff */
[----:B------:R-:W1:Y:S01]  /*2b80*/  LDSM.16.M88.4 R60, [R203+0x6000] ;  /* 0x00600000cb3c783b */ /* 0x000e620000000200 */
[C---:B------:R-:W-:Y:S02]  /*2b90*/  IADD3 R96, R4.reuse, 0x9, RZ ;  /* 0x0000000904607810 */ /* 0x040fe40007ffe0ff */
[C---:B------:R-:W-:Y:S01]  /*2ba0*/  IADD3 R94, R4.reuse, 0x8, RZ ;  /* 0x00000008045e7810 */ /* 0x040fe20007ffe0ff */
[----:B------:R-:W1:Y:S01]  /*2bb0*/  LDSM.16.M88.4 R76, [R207+0x1800] ;  /* 0x00180000cf4c783b */ /* 0x000e620000000200 */
[----:B------:R-:W-:Y:S01]  /*2bc0*/  I2F R95, R92 ;  /* 0x0000005c005f7306 */ /* 0x000fe20000201400 */
[C---:B------:R-:W-:Y:S02]  /*2bd0*/  IADD3 R100, R4.reuse, 0x18, RZ ;  /* 0x0000001804647810 */ /* 0x040fe40007ffe0ff */
[----:B------:R-:W1:Y:S01]  /*2be0*/  LDSM.16.M88.4 R36, [R203+0x6800] ;  /* 0x00680000cb24783b */ /* 0x000e620000000200 */
[C---:B------:R-:W-:Y:S02]  /*2bf0*/  IADD3 R102, R4.reuse, 0x19, RZ ;  /* 0x0000001904667810 */ /* 0x040fe40007ffe0ff */
[C---:B------:R-:W-:Y:S01]  /*2c00*/  IADD3 R108, R4.reuse, 0x28, RZ ;  /* 0x00000028046c7810 */ /* 0x040fe20007ffe0ff */
[----:B---3--:R-:W-:Y:S01]  /*2c10*/  HMMA.16816.F32.BF16 R16, R72, R24, RZ ;  /* 0x000000184810723c */ /* 0x008fe200000418ff */
        /* <DEDUP_REMOVED lines=8> */
[C---:B------:R-:W-:Y:S02]  /*2ca0*/  IADD3 R104, R4.reuse, 0x20, RZ ;  /* 0x0000002004687810 */ /* 0x040fe40007ffe0ff */
[C---:B------:R-:W-:Y:S02]  /*2cb0*/  IADD3 R110, R4.reuse, 0x29, RZ ;  /* 0x00000029046e7810 */ /* 0x040fe40007ffe0ff */
[C---:B------:R-:W-:Y:S01]  /*2cc0*/  IADD3 R112, R4.reuse, 0x30, RZ ;  /* 0x0000003004707810 */ /* 0x040fe20007ffe0ff */
[----:B-----5:R-:W-:Y:S01]  /*2cd0*/  HMMA.16816.F32.BF16 R32, R72, R56, RZ ;  /* 0x000000384820723c */ /* 0x020fe200000418ff */
[----:B------:R-:W-:Y:S01]  /*2ce0*/  IADD3 R114, R4, 0x38, RZ ;  /* 0x0000003804727810 */ /* 0x000fe20007ffe0ff */
[----:B------:R-:W-:Y:S01]  /*2cf0*/  I2F R103, R100 ;  /* 0x0000006400677306 */ /* 0x000fe20000201400 */
[----:B------:R-:W-:-:S02]  /*2d00*/  IADD3 R193, R207, 0x3000, RZ ;  /* 0x00003000cfc17810 */ /* 0x000fc40007ffe0ff */
[C---:B------:R-:W-:Y:S02]  /*2d10*/  IADD3 R192, R207.reuse, 0x3800, RZ ;  /* 0x00003800cfc07810 */ /* 0x040fe40007ffe0ff */
[C---:B------:R-:W-:Y:S01]  /*2d20*/  IADD3 R191, R207.reuse, 0x4000, RZ ;  /* 0x00004000cfbf7810 */ /* 0x040fe20007ffe0ff */
[----:B------:R-:W-:Y:S01]  /*2d30*/  HMMA.16816.F32.BF16 R52, R72, R48, RZ ;  /* 0x000000304834723c */ /* 0x000fe200000418ff */
[C---:B------:R-:W-:Y:S01]  /*2d40*/  IADD3 R190, R207.reuse, 0x4800, RZ ;  /* 0x00004800cfbe7810 */ /* 0x040fe20007ffe0ff */
[----:B------:R-:W-:Y:S01]  /*2d50*/  I2F R105, R102 ;  /* 0x0000006600697306 */ /* 0x000fe20000201400 */
[C---:B------:R-:W-:Y:S02]  /*2d60*/  IADD3 R189, R207.reuse, 0x5000, RZ ;  /* 0x00005000cfbd7810 */ /* 0x040fe40007ffe0ff */
[----:B------:R-:W-:-:S03]  /*2d70*/  IADD3 R188, R207, 0x5800, RZ ;  /* 0x00005800cfbc7810 */ /* 0x000fc60007ffe0ff */
[C---:B------:R-:W-:Y:S02]  /*2d80*/  HMMA.16816.F32.BF16 R56, R72.reuse, R58, RZ ;  /* 0x0000003a4838723c */ /* 0x040fe400000418ff */
[----:B------:R-:W-:Y:S06]  /*2d90*/  I2F R111, R108 ;  /* 0x0000006c006f7306 */ /* 0x000fec0000201400 */
[C---:B------:R-:W-:Y:S02]  /*2da0*/  HMMA.16816.F32.BF16 R48, R72.reuse, R50, RZ ;  /* 0x000000324830723c */ /* 0x040fe400000418ff */
[----:B------:R-:W-:Y:S06]  /*2db0*/  I2F R101, R98 ;  /* 0x0000006200657306 */ /* 0x000fec0000201400 */
[C---:B----4-:R-:W-:Y:S02]  /*2dc0*/  HMMA.16816.F32.BF16 R44, R72.reuse, R8, RZ ;  /* 0x00000008482c723c */ /* 0x050fe400000418ff */
[----:B------:R-:W-:Y:S06]  /*2dd0*/  I2F R109, R106 ;  /* 0x0000006a006d7306 */ /* 0x000fec0000201400 */
[----:B------:R-:W-:Y:S01]  /*2de0*/  HMMA.16816.F32.BF16 R72, R72, R10, RZ ;  /* 0x0000000a4848723c */ /* 0x000fe200000418ff */
[----:B------:R-:W3:Y:S01]  /*2df0*/  LDSM.16.M88.4 R8, [R203+0x7000] ;  /* 0x00700000cb08783b */ /* 0x000ee20000000200 */
[----:B------:R-:W-:Y:S06]  /*2e00*/  I2F R107, R104 ;  /* 0x00000068006b7306 */ /* 0x000fec0000201400 */
[C---:B-1----:R-:W-:Y:S02]  /*2e10*/  HMMA.16816.F32.BF16 R16, R64.reuse, R28, R16 ;  /* 0x0000001c4010723c */ /* 0x042fe40000041810 */
[----:B------:R-:W-:Y:S06]  /*2e20*/  I2F R113, R110 ;  /* 0x0000006e00717306 */ /* 0x000fec0000201400 */
[C---:B------:R-:W-:Y:S01]  /*2e30*/  HMMA.16816.F32.BF16 R24, R64.reuse, R30, R24 ;  /* 0x0000001e4018723c */ /* 0x040fe20000041818 */
[----:B------:R-:W-:Y:S01]  /*2e40*/  LDSM.16.M88.4 R28, [R196+0x800] ;  /* 0x00080000c41c783b */ /* 0x000fe20000000200 */
[----:B------:R-:W-:Y:S06]  /*2e50*/  I2F R115, R112 ;  /* 0x0000007000737306 */ /* 0x000fec0000201400 */
[C---:B--2---:R-:W-:Y:S02]  /*2e60*/  HMMA.16816.F32.BF16 R32, R64.reuse, R20, R32 ;  /* 0x000000144020723c */ /* 0x044fe40000041820 */
[----:B------:R-:W-:Y:S06]  /*2e70*/  I2F R117, R114 ;  /* 0x0000007200757306 */ /* 0x000fec0000201400 */
[C---:B------:R-:W-:Y:S01]  /*2e80*/  HMMA.16816.F32.BF16 R56, R64.reuse, R22, R56 ;  /* 0x000000164038723c */ /* 0x040fe20000041838 */
[----:B------:R-:W1:Y:S07]  /*2e90*/  LDSM.16.M88.4 R20, [R205] ;  /* 0x00000000cd14783b */ /* 0x000e6e0000000200 */
[C---:B------:R-:W-:Y:S08]  /*2ea0*/  HMMA.16816.F32.BF16 R52, R64.reuse, R12, R52 ;  /* 0x0000000c4034723c */ /* 0x040ff00000041834 */
[----:B------:R-:W-:Y:S01]  /*2eb0*/  HMMA.16816.F32.BF16 R48, R64, R14, R48 ;  /* 0x0000000e4030723c */ /* 0x000fe20000041830 */
[----:B------:R-:W2:Y:S07]  /*2ec0*/  LDSM.16.M88.4 R12, [R196+0x1000] ;  /* 0x00100000c40c783b */ /* 0x000eae0000000200 */
        /* <DEDUP_REMOVED lines=9> */
[----:B------:R-:W2:Y:S07]  /*2f60*/  LDSM.16.M88.4 R36, [R209+0x8800] ;  /* 0x00880000d124783b */ /* 0x000eae0000000200 */
[C---:B---3--:R-:W-:Y:S08]  /*2f70*/  HMMA.16816.F32.BF16 R52, R68.reuse, R8, R52 ;  /* 0x000000084434723c */ /* 0x048ff00000041834 */
[----:B------:R-:W-:Y:S01]  /*2f80*/  HMMA.16816.F32.BF16 R48, R68, R10, R48 ;  /* 0x0000000a4430723c */ /* 0x000fe20000041830 */
[----:B------:R-:W3:Y:S07]  /*2f90*/  LDSM.16.M88.4 R8, [R209+0x9000] ;  /* 0x00900000d108783b */ /* 0x000eee0000000200 */
[----:B-1----:R-:W-:Y:S08]  /*2fa0*/  HMMA.16816.F32.BF16 R16, R20, R40, R16 ;  /* 0x000000281410723c */ /* 0x002ff00000041810 */
        /* <DEDUP_REMOVED lines=9> */
[C---:B--2---:R-:W-:Y:S08]  /*3040*/  HMMA.16816.F32.BF16 R52, R20.reuse, R12, R52 ;  /* 0x0000000c1434723c */ /* 0x044ff00000041834 */
[----:B------:R-:W-:Y:S01]  /*3050*/  HMMA.16816.F32.BF16 R48, R20, R14, R48 ;  /* 0x0000000e1430723c */ /* 0x000fe20000041830 */
[----:B------:R-:W1:Y:S07]  /*3060*/  LDSM.16.M88.4 R12, [R208+0x2000] ;  /* 0x00200000d00c783b */ /* 0x000e6e0000000200 */
        /* <DEDUP_REMOVED lines=13> */
[C---:B-1----:R-:W-:Y:S08]  /*3140*/  HMMA.16816.F32.BF16 R16, R12.reuse, R40, R16 ;  /* 0x000000280c10723c */ /* 0x042ff00000041810 */
        /* <DEDUP_REMOVED lines=8> */
[----:B------:R-:W1:Y:S07]  /*31d0*/  LDSM.16.M88.4 R28, [R196+0x2000] ;  /* 0x00200000c41c783b */ /* 0x000e6e0000000200 */
        /* <DEDUP_REMOVED lines=9> */
[----:B------:R-:W3:Y:S03]  /*3270*/  LDSM.16.M88.4 R12, [R196+0x3000] ;  /* 0x00300000c40c783b */ /* 0x000ee60000000200 */
[C---:B-1----:R-:W-:Y:S08]  /*3280*/  HMMA.16816.F32.BF16 R16, R72.reuse, R28, R16 ;  /* 0x0000001c4810723c */ /* 0x042ff00000041810 */
[----:B------:R-:W-:Y:S01]  /*3290*/  HMMA.16816.F32.BF16 R24, R72, R30, R24 ;  /* 0x0000001e4818723c */ /* 0x000fe20000041818 */
[----:B------:R-:W-:Y:S07]  /*32a0*/  LDSM.16.M88.4 R28, [R207+0x4000] ;  /* 0x00400000cf1c783b */ /* 0x000fee0000000200 */
[C---:B------:R-:W-:Y:S08]  /*32b0*/  HMMA.16816.F32.BF16 R52, R36.reuse, R60, R52 ;  /* 0x0000003c2434723c */ /* 0x040ff00000041834 */
[C---:B------:R-:W-:Y:S01]  /*32c0*/  HMMA.16816.F32.BF16 R48, R36.reuse, R62, R48 ;  /* 0x0000003e2430723c */ /* 0x040fe20000041830 */
[----:B------:R-:W-:Y:S07]  /*32d0*/  LDSM.16.M88.4 R60, [R209+0xb000] ;  /* 0x00b00000d13c783b */ /* 0x000fee0000000200 */
[C---:B------:R-:W-:Y:S08]  /*32e0*/  HMMA.16816.F32.BF16 R44, R36.reuse, R40, R44 ;  /* 0x00000028242c723c */ /* 0x040ff0000004182c */
[C---:B------:R-:W-:Y:S01]  /*32f0*/  HMMA.16816.F32.BF16 R68, R36.reuse, R42, R68 ;  /* 0x0000002a2444723c */ /* 0x040fe20000041844 */
[----:B------:R-:W1:Y:S07]  /*3300*/  LDSM.16.M88.4 R40, [R208+0x4000] ;  /* 0x00400000d028783b */ /* 0x000e6e0000000200 */
[C---:B------:R-:W-:Y:S08]  /*3310*/  HMMA.16816.F32.BF16 R32, R36.reuse, R76, R32 ;  /* 0x0000004c2420723c */ /* 0x040ff00000041820 */
[----:B------:R-:W-:Y:S01]  /*3320*/  HMMA.16816.F32.BF16 R56, R36, R78, R56 ;  /* 0x0000004e2438723c */ /* 0x000fe20000041838 */
[----:B------:R-:W-:Y:S04]  /*3330*/  LDSM.16.M88.4 R76, [R203+0xa000] ;  /* 0x00a00000cb4c783b */ /* 0x000fe80000000200 */
[----:B------:R-:W-:Y:S03]  /*3340*/  LDSM.16.M88.4 R36, [R207+0x4800] ;  /* 0x00480000cf24783b */ /* 0x000fe60000000200 */
[C---:B--2---:R-:W-:Y:S08]  /*3350*/  HMMA.16816.F32.BF16 R16, R64.reuse, R8, R16 ;  /* 0x000000084010723c */ /* 0x044ff00000041810 */
[----:B------:R-:W-:Y:S01]  /*3360*/  HMMA.16816.F32.BF16 R24, R64, R10, R24 ;  /* 0x0000000a4018723c */ /* 0x000fe20000041818 */
[----:B------:R-:W-:Y:S07]  /*3370*/  LDSM.16.M88.4 R8, [R205+0x4000] ;  /* 0x00400000cd08783b */ /* 0x000fee0000000200 */
[C---:B---3--:R-:W-:Y:S08]  /*3380*/  HMMA.16816.F32.BF16 R52, R72.reuse, R12, R52 ;  /* 0x0000000c4834723c */ /* 0x048ff00000041834 */
[C---:B------:R-:W-:Y:S01]  /*3390*/  HMMA.16816.F32.BF16 R48, R72.reuse, R14, R48 ;  /* 0x0000000e4830723c */ /* 0x040fe20000041830 */
[----:B------:R-:W2:Y:S07]  /*33a0*/  LDSM.16.M88.4 R12, [R206+0x4000] ;  /* 0x00400000ce0c783b */ /* 0x000eae0000000200 */
[C---:B------:R-:W-:Y:S08]  /*33b0*/  HMMA.16816.F32.BF16 R32, R72.reuse, R20, R32 ;  /* 0x000000144820723c */ /* 0x040ff00000041820 */
[----:B------:R-:W-:Y:S01]  /*33c0*/  HMMA.16816.F32.BF16 R56, R72, R22, R56 ;  /* 0x000000164838723c */ /* 0x000fe20000041838 */
[----:B------:R-:W3:Y:S07]  /*33d0*/  LDSM.16.M88.4 R20, [R196+0x4000] ;  /* 0x00400000c414783b */ /* 0x000eee0000000200 */
[C---:B-1----:R-:W-:Y:S08]  /*33e0*/  HMMA.16816.F32.BF16 R16, R40.reuse, R28, R16 ;  /* 0x0000001c2810723c */ /* 0x042ff00000041810 */
[----:B------:R-:W-:Y:S01]  /*33f0*/  HMMA.16816.F32.BF16 R24, R40, R30, R24 ;  /* 0x0000001e2818723c */ /* 0x000fe20000041818 */
[----:B------:R-:W1:Y:S07]  /*3400*/  LDSM.16.M88.4 R28, [R203+0xa800] ;  /* 0x00a80000cb1c783b */ /* 0x000e6e0000000200 */
[C---:B------:R-:W-:Y:S08]  /*3410*/  HMMA.16816.F32.BF16 R32, R64.reuse, R80, R32 ;  /* 0x000000504020723c */ /* 0x040ff00000041820 */
[----:B------:R-:W-:Y:S08]  /*3420*/  HMMA.16816.F32.BF16 R56, R64, R82, R56 ;  /* 0x000000524038723c */ /* 0x000ff00000041838 */
[C---:B--2---:R-:W-:Y:S08]  /*3430*/  HMMA.16816.F32.BF16 R16, R12.reuse, R76, R16 ;  /* 0x0000004c0c10723c */ /* 0x044ff00000041810 */
[----:B------:R-:W-:Y:S01]  /*3440*/  HMMA.16816.F32.BF16 R24, R12, R78, R24 ;  /* 0x0000004e0c18723c */ /* 0x000fe20000041818 */
[----:B------:R-:W2:Y:S07]  /*3450*/  LDSM.16.M88.4 R76, [R207+0x5000] ;  /* 0x00500000cf4c783b */ /* 0x000eae0000000200 */
        /* <DEDUP_REMOVED lines=12> */
[----:B-1----:R-:W-:Y:S01]  /*3520*/  HMMA.16816.F32.BF16 R32, R12, R28, R32 ;  /* 0x0000001c0c20723c */ /* 0x002fe20000041820 */
[----:B------:R-:W-:-:S02]  /*3530*/  FMUL.FTZ R116, R16, c[0x0][0x2ec] ;  /* 0x0000bb0010747a20 */ /* 0x000fc40000410000 */
[----:B------:R-:W-:Y:S04]  /*3540*/  I2F R85, R84 ;  /* 0x0000005400557306 */ /* 0x000fe80000201400 */
[----:B------:R-:W-:Y:S01]  /*3550*/  IADD3 R28, R4, 0x39, RZ ;  /* 0x00000039041c7810 */ /* 0x000fe20007ffe0ff */
[----:B------:R-:W-:Y:S01]  /*3560*/  HMMA.16816.F32.BF16 R68, R72, R86, R68 ;  /* 0x000000564844723c */ /* 0x000fe20000041844 */
[----:B------:R-:W-:Y:S02]  /*3570*/  FMUL.FTZ R24, R24, c[0x0][0x2ec] ;  /* 0x0000bb0018187a20 */ /* 0x000fe40000410000 */
[----:B------:R-:W-:Y:S04]  /*3580*/  I2F R29, R28 ;  /* 0x0000001c001d7306 */ /* 0x000fe80000201400 */
[----:B------:R-:W-:Y:S01]  /*3590*/  FMUL.FTZ R73, R17, c[0x0][0x2ec] ;  /* 0x0000bb0011497a20 */ /* 0x000fe20000410000 */
[----:B--2---:R-:W-:Y:S01]  /*35a0*/  HMMA.16816.F32.BF16 R80, R40, R76, R80 ;  /* 0x0000004c2850723c */ /* 0x004fe20000041850 */
[----:B------:R-:W-:-:S02]  /*35b0*/  FMUL.FTZ R72, R18, c[0x0][0x2ec] ;  /* 0x0000bb0012487a20 */ /* 0x000fc40000410000 */
[----:B------:R-:W1:Y:S05]  /*35c0*/  MUFU.TANH R116, R116 ;  /* 0x0000007400747308 */ /* 0x000e6a0000002400 */
[----:B------:R-:W-:Y:S03]  /*35d0*/  HMMA.16816.F32.BF16 R56, R12, R30, R56 ;  /* 0x0000001e0c38723c */ /* 0x000fe60000041838 */
[----:B------:R2:W-:Y:S04]  /*35e0*/  MUFU.TANH R31, R24 ;  /* 0x00000018001f7308 */ /* 0x0005e80000002400 */
[----:B------:R-:W-:Y:S01]  /*35f0*/  FMUL.FTZ R30, R19, c[0x0][0x2ec] ;  /* 0x0000bb00131e7a20 */ /* 0x000fe20000410000 */
[----:B----4-:R-:W-:Y:S01]  /*3600*/  HMMA.16816.F32.BF16 R32, R8, R52, R32 ;  /* 0x000000340820723c */ /* 0x010fe20000041820 */
[----:B------:R-:W4:Y:S02]  /*3610*/  LDSM.16.M88.4 R16, [R209+0xb800] ;  /* 0x00b80000d110783b */ /* 0x000f240000000200 */
[----:B------:R-:W-:Y:S01]  /*3620*/  MUFU.TANH R73, R73 ;  /* 0x0000004900497308 */ /* 0x000fe20000002400 */
[----:B-1----:R-:W-:-:S03]  /*3630*/  FFMA.FTZ R116, R93, R0, R116 ;  /* 0x000000005d747223 */ /* 0x002fc60000010074 */
[----:B------:R-:W-:Y:S01]  /*3640*/  FMUL.FTZ R52, R25, c[0x0][0x2ec] ;  /* 0x0000bb0019347a20 */ /* 0x000fe20000410000 */
[----:B-----5:R-:W-:Y:S03]  /*3650*/  HMMA.16816.F32.BF16 R80, R12, R36, R80 ;  /* 0x000000240c50723c */ /* 0x020fe60000041850 */
[----:B------:R-:W1:Y:S04]  /*3660*/  MUFU.TANH R30, R30 ;  /* 0x0000001e001e7308 */ /* 0x000e680000002400 */
[----:B------:R-:W-:Y:S01]  /*3670*/  FMUL.FTZ R36, R26, c[0x0][0x2ec] ;  /* 0x0000bb001a247a20 */ /* 0x000fe20000410000 */
[----:B------:R-:W-:Y:S01]  /*3680*/  HMMA.16816.F32.BF16 R48, R64, R62, R48 ;  /* 0x0000003e4030723c */ /* 0x000fe20000041830 */
[----:B------:R-:W-:-:S02]  /*3690*/  FMUL.FTZ R37, R27, c[0x0][0x2ec] ;  /* 0x0000bb001b257a20 */ /* 0x000fc40000410000 */
[----:B--2---:R-:W2:Y:S01]  /*36a0*/  LDSM.16.M88.4 R24, [R207+0x5800] ;  /* 0x00580000cf18783b */ /* 0x004ea20000000200 */
[----:B------:R-:W-:Y:S04]  /*36b0*/  MUFU.TANH R52, R52 ;  /* 0x0000003400347308 */ /* 0x000fe80000002400 */
[----:B------:R-:W-:Y:S01]  /*36c0*/  HMMA.16816.F32.BF16 R56, R8, R54, R56 ;  /* 0x000000360838723c */ /* 0x000fe20000041838 */
[----:B------:R-:W-:Y:S02]  /*36d0*/  FMUL.FTZ R33, R33, c[0x0][0x2ec] ;  /* 0x0000bb0021217a20 */ /* 0x000fe40000410000 */
[----:B------:R-:W-:Y:S01]  /*36e0*/  FMUL.FTZ R34, R34, c[0x0][0x2ec] ;  /* 0x0000bb0022227a20 */ /* 0x000fe20000410000 */
[----:B------:R-:W5:Y:S01]  /*36f0*/  MUFU.TANH R36, R36 ;  /* 0x0000002400247308 */ /* 0x000f620000002400 */
[----:B------:R-:W-:-:S02]  /*3700*/  FMUL.FTZ R32, R32, c[0x0][0x2ec] ;  /* 0x0000bb0020207a20 */ /* 0x000fc40000410000 */
[----:B------:R-:W-:Y:S01]  /*3710*/  FMUL.FTZ R35, R35, c[0x0][0x2ec] ;  /* 0x0000bb0023237a20 */ /* 0x000fe20000410000 */
[----:B---3--:R-:W-:Y:S04]  /*3720*/  HMMA.16816.F32.BF16 R80, R8, R20, R80 ;  /* 0x000000140850723c */ /* 0x008fe80000041850 */
[----:B------:R-:W-:Y:S04]  /*3730*/  MUFU.TANH R33, R33 ;  /* 0x0000002100217308 */ /* 0x000fe80000002400 */
[----:B------:R-:W-:Y:S04]  /*3740*/  HMMA.16816.F32.BF16 R48, R40, R78, R48 ;  /* 0x0000004e2830723c */ /* 0x000fe80000041830 */
[----:B------:R-:W3:Y:S04]  /*3750*/  MUFU.TANH R34, R34 ;  /* 0x0000002200227308 */ /* 0x000ee80000002400 */
[----:B----4-:R-:W-:Y:S01]  /*3760*/  HMMA.16816.F32.BF16 R44, R64, R16, R44 ;  /* 0x00000010402c723c */ /* 0x010fe2000004182c */
[----:B------:R-:W-:-:S02]  /*3770*/  FMUL.FTZ R20, R56, c[0x0][0x2ec] ;  /* 0x0000bb0038147a20 */ /* 0x000fc40000410000 */
[----:B------:R-:W-:Y:S01]  /*3780*/  FMUL.FTZ R21, R57, c[0x0][0x2ec] ;  /* 0x0000bb0039157a20 */ /* 0x000fe20000410000 */
[----:B------:R-:W-:Y:S01]  /*3790*/  MUFU.TANH R37, R37 ;  /* 0x0000002500257308 */ /* 0x000fe20000002400 */
[----:B------:R-:W-:-:S03]  /*37a0*/  FMUL.FTZ R59, R59, c[0x0][0x2ec] ;  /* 0x0000bb003b3b7a20 */ /* 0x000fc60000410000 */
[----:B------:R-:W-:Y:S01]  /*37b0*/  HMMA.16816.F32.BF16 R68, R64, R18, R68 ;  /* 0x000000124044723c */ /* 0x000fe20000041844 */
[----:B------:R-:W4:Y:S03]  /*37c0*/  LDSM.16.M88.4 R16, [R203+0xb800] ;  /* 0x00b80000cb10783b */ /* 0x000f260000000200 */
[----:B------:R-:W-:Y:S04]  /*37d0*/  MUFU.TANH R20, R20 ;  /* 0x0000001400147308 */ /* 0x000fe80000002400 */
[----:B------:R-:W-:Y:S04]  /*37e0*/  HMMA.16816.F32.BF16 R48, R12, R38, R48 ;  /* 0x000000260c30723c */ /* 0x000fe80000041830 */
[----:B------:R-:W-:Y:S03]  /*37f0*/  MUFU.TANH R21, R21 ;  /* 0x0000001500157308 */ /* 0x000fe60000002400 */
[----:B------:R-:W-:Y:S01]  /*3800*/  FMUL.FTZ R38, R58, c[0x0][0x2ec] ;  /* 0x0000bb003a267a20 */ /* 0x000fe20000410000 */
[----:B--2---:R-:W-:Y:S01]  /*3810*/  HMMA.16816.F32.BF16 R44, R40, R24, R44 ;  /* 0x00000018282c723c */ /* 0x004fe2000004182c */
[----:B------:R-:W-:-:S03]  /*3820*/  FMUL.FTZ R39, R80, c[0x0][0x2ec] ;  /* 0x0000bb0050277a20 */ /* 0x000fc60000410000 */
[----:B------:R-:W-:Y:S04]  /*3830*/  MUFU.TANH R32, R32 ;  /* 0x0000002000207308 */ /* 0x000fe80000002400 */
[----:B------:R-:W-:Y:S01]  /*3840*/  HMMA.16816.F32.BF16 R68, R40, R26, R68 ;  /* 0x0000001a2844723c */ /* 0x000fe20000041844 */
[----:B------:R-:W2:Y:S01]  /*3850*/  LDSM.16.M88.4 R24, [R196+0x5800] ;  /* 0x00580000c418783b */ /* 0x000ea20000000200 */
[----:B------:R-:W-:-:S04]  /*3860*/  DEPBAR.LE SB0, 0x0 ;  /* 0x000080000000791a */ /* 0x000fc80000000000 */
[----:B------:R-:W2:Y:S01]  /*3870*/  MUFU.TANH R38, R38 ;  /* 0x0000002600267308 */ /* 0x000ea20000002400 */
[----:B------:R-:W-:Y:S01]  /*3880*/  FMUL.FTZ R42, R82, c[0x0][0x2ec] ;  /* 0x0000bb00522a7a20 */ /* 0x000fe20000410000 */
[----:B------:R-:W-:Y:S01]  /*3890*/  HMMA.16816.F32.BF16 R48, R8, R22, R48 ;  /* 0x000000160830723c */ /* 0x000fe20000041830 */
[----:B------:R-:W-:-:S05]  /*38a0*/  FMUL.FTZ R41, R83, c[0x0][0x2ec] ;  /* 0x0000bb0053297a20 */ /* 0x000fca0000410000 */
[----:B------:R-:W-:Y:S01]  /*38b0*/  MUFU.TANH R35, R35 ;  /* 0x0000002300237308 */ /* 0x000fe20000002400 */
[----:B-1----:R-:W-:Y:S01]  /*38c0*/  FFMA.FTZ R23, R95, R0, R30 ;  /* 0x000000005f177223 */ /* 0x002fe2000001001e */
[----:B----4-:R-:W-:Y:S01]  /*38d0*/  HMMA.16816.F32.BF16 R44, R12, R16, R44 ;  /* 0x000000100c2c723c */ /* 0x010fe2000004182c */
[----:B------:R-:W-:-:S05]  /*38e0*/  FMUL.FTZ R22, R81, c[0x0][0x2ec] ;  /* 0x0000bb0051167a20 */ /* 0x000fca0000410000 */
[----:B------:R-:W-:Y:S01]  /*38f0*/  MUFU.TANH R39, R39 ;  /* 0x0000002700277308 */ /* 0x000fe20000002400 */
[----:B------:R-:W-:Y:S01]  /*3900*/  IADD3 R17, R88, R89, -R223 ;  /* 0x0000005958117210 */ /* 0x000fe20007ffe8df */
[----:B------:R-:W-:Y:S01]  /*3910*/  HMMA.16816.F32.BF16 R68, R12, R18, R68 ;  /* 0x000000120c44723c */ /* 0x000fe20000041844 */
[----:B------:R-:W-:Y:S02]  /*3920*/  FFMA.FTZ R16, R95, R0, R73 ;  /* 0x000000005f107223 */ /* 0x000fe40000010049 */
[----:B------:R-:W-:-:S03]  /*3930*/  IADD3 R17, R17, c[0x0][0x2e8], RZ ;  /* 0x0000ba0011117a10 */ /* 0x000fc60007ffe0ff */
[----:B------:R-:W-:Y:S02]  /*3940*/  MUFU.TANH R22, R22 ;  /* 0x0000001600167308 */ /* 0x000fe40000002400 */
[----:B------:R-:W-:Y:S01]  /*3950*/  FMUL.FTZ R43, R48, c[0x0][0x2ec] ;  /* 0x0000bb00302b7a20 */ /* 0x000fe20000410000 */
[C---:B------:R-:W-:Y:S01]  /*3960*/  IMNMX R230, R17.reuse, R88, PT ;  /* 0x0000005811e67217 */ /* 0x040fe20003800200 */
[----:B------:R-:W-:Y:S01]  /*3970*/  FMUL.FTZ R30, R50, c[0x0][0x2ec] ;  /* 0x0000bb00321e7a20 */ /* 0x000fe20000410000 */
[----:B------:R-:W-:Y:S01]  /*3980*/  IADD3 R135, R17, 0x8, RZ ;  /* 0x0000000811877810 */ /* 0x000fe20007ffe0ff */
[----:B------:R-:W-:Y:S01]  /*3990*/  FFMA.FTZ R18, R97, R0, R31 ;  /* 0x0000000061127223 */ /* 0x000fe2000001001f */
[----:B------:R-:W-:Y:S01]  /*39a0*/  ISETP.GE.AND P4, PT, R96, R230, PT ;  /* 0x000000e66000720c */ /* 0x000fe20003f86270 */
[----:B------:R-:W1:Y:S01]  /*39b0*/  MUFU.TANH R43, R43 ;  /* 0x0000002b002b7308 */ /* 0x000e620000002400 */
[----:B------:R-:W-:Y:S01]  /*39c0*/  IMNMX R135, R135, R88, PT ;  /* 0x0000005887877217 */ /* 0x000fe20003800200 */
[----:B------:R-:W-:Y:S01]  /*39d0*/  FMUL.FTZ R31, R51, c[0x0][0x2ec] ;  /* 0x0000bb00331f7a20 */ /* 0x000fe20000410000 */
[C---:B--2---:R-:W-:Y:S01]  /*39e0*/  HMMA.16816.F32.BF16 R44, R8.reuse, R24, R44 ;  /* 0x00000018082c723c */ /* 0x044fe2000004182c */
[C---:B------:R-:W-:Y:S01]  /*39f0*/  ISETP.GE.AND P6, PT, R92.reuse, R230, PT ;  /* 0x000000e65c00720c */ /* 0x040fe20003fc6270 */
[-C--:B-----5:R-:W-:Y:S01]  /*3a00*/  FFMA.FTZ R19, R97, R0.reuse, R36 ;  /* 0x0000000061137223 */ /* 0x0a0fe20000010024 */
[-C--:B------:R-:W-:Y:S01]  /*3a10*/  ISETP.GE.AND P2, PT, R92, R135.reuse, PT ;  /* 0x000000875c00720c */ /* 0x080fe20003f46270 */
[----:B---3--:R-:W-:Y:S01]  /*3a20*/  FFMA.FTZ R15, R101, R0, R34 ;  /* 0x00000000650f7223 */ /* 0x008fe20000010022 */
[----:B------:R-:W2:Y:S01]  /*3a30*/  MUFU.TANH R30, R30 ;  /* 0x0000001e001e7308 */ /* 0x000ea20000002400 */
[C---:B------:R-:W-:Y:S01]  /*3a40*/  ISETP.GE.AND P3, PT, R94.reuse, R230, PT ;  /* 0x000000e65e00720c */ /* 0x040fe20003f66270 */
[-C--:B------:R-:W-:Y:S01]  /*3a50*/  FFMA.FTZ R24, R99, R0.reuse, R52 ;  /* 0x0000000063187223 */ /* 0x080fe20000010034 */
[----:B------:R-:W-:Y:S01]  /*3a60*/  HMMA.16816.F32.BF16 R68, R8, R26, R68 ;  /* 0x0000001a0844723c */ /* 0x000fe20000041844 */
[----:B------:R-:W-:Y:S01]  /*3a70*/  FMUL.FTZ R25, R49, c[0x0][0x2ec] ;  /* 0x0000bb0031197a20 */ /* 0x000fe20000410000 */
[-C--:B------:R-:W-:Y:S01]  /*3a80*/  ISETP.GE.AND P0, PT, R94, R135.reuse, PT ;  /* 0x000000875e00720c */ /* 0x080fe20003f06270 */
[-C--:B------:R-:W-:Y:S01]  /*3a90*/  FFMA.FTZ R14, R85, R0.reuse, R33 ;  /* 0x00000000550e7223 */ /* 0x080fe20000010021 */
[----:B------:R-:W-:Y:S01]  /*3aa0*/  FSEL R24, R24, -INF , !P4 ;  /* 0xff80000018187808 */ /* 0x000fe20006000000 */
[----:B------:R-:W3:Y:S01]  /*3ab0*/  MUFU.TANH R42, R42 ;  /* 0x0000002a002a7308 */ /* 0x000ee20000002400 */
[-C--:B------:R-:W-:Y:S01]  /*3ac0*/  ISETP.GE.AND P4, PT, R100, R135.reuse, PT ;  /* 0x000000876400720c */ /* 0x080fe20003f86270 */
[CC--:B------:R-:W-:Y:S01]  /*3ad0*/  FFMA.FTZ R11, R103.reuse, R0.reuse, R38 ;  /* 0x00000000670b7223 */ /* 0x0c0fe20000010026 */
[----:B------:R-:W-:Y:S01]  /*3ae0*/  FSEL R16, R16, -INF , !P6 ;  /* 0xff80000010107808 */ /* 0x000fe20007000000 */
[-C--:B------:R-:W-:Y:S01]  /*3af0*/  FFMA.FTZ R10, R103, R0.reuse, R20 ;  /* 0x00000000670a7223 */ /* 0x080fe20000010014 */
[----:B------:R-:W-:Y:S01]  /*3b00*/  FSEL R23, R23, -INF , !P2 ;  /* 0xff80000017177808 */ /* 0x000fe20005000000 */
[-C--:B------:R-:W-:Y:S01]  /*3b10*/  FFMA.FTZ R8, R105, R0.reuse, R21 ;  /* 0x0000000069087223 */ /* 0x080fe20000010015 */
[----:B------:R-:W-:Y:S01]  /*3b20*/  FSEL R11, R11, -INF , !P4 ;  /* 0xff8000000b0b7808 */ /* 0x000fe20006000000 */
[----:B------:R-:W-:Y:S01]  /*3b30*/  MUFU.TANH R40, R59 ;  /* 0x0000003b00287308 */ /* 0x000fe20000002400 */
[----:B-1----:R-:W-:Y:S01]  /*3b40*/  FFMA.FTZ R43, R111, R0, R43 ;  /* 0x000000006f2b7223 */ /* 0x002fe2000001002b */
[-C--:B------:R-:W-:Y:S01]  /*3b50*/  ISETP.GE.AND P4, PT, R108, R230.reuse, PT ;  /* 0x000000e66c00720c */ /* 0x080fe20003f86270 */
[----:B------:R-:W-:Y:S01]  /*3b60*/  FMUL.FTZ R27, R47, c[0x0][0x2ec] ;  /* 0x0000bb002f1b7a20 */ /* 0x000fe20000410000 */
[-C--:B------:R-:W-:Y:S01]  /*3b70*/  ISETP.GE.AND P6, PT, R98, R135.reuse, PT ;  /* 0x000000876200720c */ /* 0x080fe20003fc6270 */
[----:B------:R-:W-:Y:S01]  /*3b80*/  FMUL.FTZ R44, R44, c[0x0][0x2ec] ;  /* 0x0000bb002c2c7a20 */ /* 0x000fe20000410000 */
[----:B------:R-:W-:Y:S01]  /*3b90*/  ISETP.GE.AND P2, PT, R84, R230, PT ;  /* 0x000000e65400720c */ /* 0x000fe20003f46270 */
[----:B------:R-:W-:Y:S01]  /*3ba0*/  FMUL.FTZ R45, R45, c[0x0][0x2ec] ;  /* 0x0000bb002d2d7a20 */ /* 0x000fe20000410000 */
[----:B------:R-:W-:Y:S01]  /*3bb0*/  MUFU.TANH R41, R41 ;  /* 0x0000002900297308 */ /* 0x000fe20000002400 */
[----:B------:R-:W-:Y:S01]  /*3bc0*/  FMUL.FTZ R46, R46, c[0x0][0x2ec] ;  /* 0x0000bb002e2e7a20 */ /* 0x000fe20000410000 */
[----:B------:R-:W-:Y:S01]  /*3bd0*/  FSEL R160, R43, -INF , !P4 ;  /* 0xff8000002ba07808 */ /* 0x000fe20006000000 */
[----:B------:R-:W-:Y:S01]  /*3be0*/  FMUL.FTZ R68, R68, c[0x0][0x2ec] ;  /* 0x0000bb0044447a20 */ /* 0x000fe20000410000 */
[----:B------:R-:W-:Y:S01]  /*3bf0*/  FSEL R18, R18, -INF , !P3 ;  /* 0xff80000012127808 */ /* 0x000fe20005800000 */
[----:B------:R-:W-:Y:S01]  /*3c00*/  FMUL.FTZ R69, R69, c[0x0][0x2ec] ;  /* 0x0000bb0045457a20 */ /* 0x000fe20000410000 */
[----:B------:R-:W-:Y:S01]  /*3c10*/  FSEL R19, R19, -INF , !P0 ;  /* 0xff80000013137808 */ /* 0x000fe20004000000 */
[----:B------:R-:W-:Y:S01]  /*3c20*/  FMUL.FTZ R70, R70, c[0x0][0x2ec] ;  /* 0x0000bb0046467a20 */ /* 0x000fe20000410000 */
[----:B------:R-:W1:Y:S01]  /*3c30*/  MUFU.TANH R27, R27 ;  /* 0x0000001b001b7308 */ /* 0x000e620000002400 */
[----:B------:R-:W-:Y:S01]  /*3c40*/  FMUL.FTZ R71, R71, c[0x0][0x2ec] ;  /* 0x0000bb0047477a20 */ /* 0x000fe20000410000 */
[-C--:B------:R-:W-:Y:S01]  /*3c50*/  ISETP.GE.AND P4, PT, R60, R135.reuse, PT ;  /* 0x000000873c00720c */ /* 0x080fe20003f86270 */
[-C--:B------:R-:W-:Y:S01]  /*3c60*/  FFMA.FTZ R162, R109, R0.reuse, R22 ;  /* 0x000000006da27223 */ /* 0x080fe20000010016 */
[-C--:B------:R-:W-:Y:S01]  /*3c70*/  ISETP.GE.AND P5, PT, R96, R135.reuse, PT ;  /* 0x000000876000720c */ /* 0x080fe20003fa6270 */
[----:B--2---:R-:W-:Y:S01]  /*3c80*/  FFMA.FTZ R173, R111, R0, R30 ;  /* 0x000000006fad7223 */ /* 0x004fe2000001001e */
[----:B------:R-:W-:Y:S01]  /*3c90*/  ISETP.GE.AND P1, PT, R98, R230, PT ;  /* 0x000000e66200720c */ /* 0x000fe20003f26270 */
[-C--:B------:R-:W-:Y:S01]  /*3ca0*/  FFMA.FTZ R17, R99, R0.reuse, R37 ;  /* 0x0000000063117223 */ /* 0x080fe20000010025 */
[----:B------:R-:W2:Y:S01]  /*3cb0*/  MUFU.TANH R31, R31 ;  /* 0x0000001f001f7308 */ /* 0x000ea20000002400 */
[-C--:B------:R-:W-:Y:S01]  /*3cc0*/  FFMA.FTZ R12, R101, R0.reuse, R32 ;  /* 0x00000000650c7223 */ /* 0x080fe20000010020 */
[-C--:B------:R-:W-:Y:S01]  /*3cd0*/  ISETP.GE.AND P3, PT, R84, R135.reuse, PT ;  /* 0x000000875400720c */ /* 0x080fe20003f66270 */
[----:B------:R-:W-:Y:S01]  /*3ce0*/  FFMA.FTZ R13, R85, R0, R35 ;  /* 0x00000000550d7223 */ /* 0x000fe20000010023 */
[----:B------:R-:W-:Y:S01]  /*3cf0*/  ISETP.GE.AND P0, PT, R100, R230, PT ;  /* 0x000000e66400720c */ /* 0x000fe20003f06270 */
[-C--:B------:R-:W-:Y:S01]  /*3d00*/  FFMA.FTZ R39, R107, R0.reuse, R39 ;  /* 0x000000006b277223 */ /* 0x080fe20000010027 */
[----:B------:R-:W-:Y:S01]  /*3d10*/  FSEL R15, R15, -INF , !P6 ;  /* 0xff8000000f0f7808 */ /* 0x000fe20007000000 */
[-C--:B---3--:R-:W-:Y:S01]  /*3d20*/  FFMA.FTZ R42, R107, R0.reuse, R42 ;  /* 0x000000006b2a7223 */ /* 0x088fe2000001002a */
[----:B------:R-:W3:Y:S01]  /*3d30*/  MUFU.TANH R26, R44 ;  /* 0x0000002c001a7308 */ /* 0x000ee20000002400 */
[-C--:B-1----:R-:W-:Y:S01]  /*3d40*/  FFMA.FTZ R27, R61, R0.reuse, R27 ;  /* 0x000000003d1b7223 */ /* 0x082fe2000001001b */
[----:B------:R-:W-:Y:S01]  /*3d50*/  FSEL R14, R14, -INF , !P2 ;  /* 0xff8000000e0e7808 */ /* 0x000fe20005000000 */
[----:B------:R-:W-:Y:S01]  /*3d60*/  FFMA.FTZ R9, R105, R0, R40 ;  /* 0x0000000069097223 */ /* 0x000fe20000010028 */
[C---:B------:R-:W-:Y:S01]  /*3d70*/  ISETP.GE.AND P6, PT, R104.reuse, R230, PT ;  /* 0x000000e66800720c */ /* 0x040fe20003fc6270 */
[----:B------:R-:W-:Y:S01]  /*3d80*/  FFMA.FTZ R41, R109, R0, R41 ;  /* 0x000000006d297223 */ /* 0x000fe20000010029 */
[----:B------:R-:W-:-:S02]  /*3d90*/  ISETP.GE.AND P2, PT, R104, R135, PT ;  /* 0x000000876800720c */ /* 0x000fc40003f46270 */
[----:B------:R-:W1:Y:S01]  /*3da0*/  MUFU.TANH R25, R25 ;  /* 0x0000001900197308 */ /* 0x000e620000002400 */
[----:B------:R-:W-:Y:S01]  /*3db0*/  FSEL R143, R27, -INF , !P4 ;  /* 0xff8000001b8f7808 */ /* 0x000fe20006000000 */
[-C--:B--2---:R-:W-:Y:S01]  /*3dc0*/  FFMA.FTZ R31, R113, R0.reuse, R31 ;  /* 0x00000000711f7223 */ /* 0x084fe2000001001f */
[----:B------:R-:W-:Y:S02]  /*3dd0*/  FSEL R17, R17, -INF , !P5 ;  /* 0xff80000011117808 */ /* 0x000fe40006800000 */
[----:B------:R-:W-:Y:S02]  /*3de0*/  FSEL R12, R12, -INF , !P1 ;  /* 0xff8000000c0c7808 */ /* 0x000fe40004800000 */
[----:B------:R-:W-:Y:S01]  /*3df0*/  FSEL R13, R13, -INF , !P3 ;  /* 0xff8000000d0d7808 */ /* 0x000fe20005800000 */
[----:B------:R-:W2:Y:S01]  /*3e00*/  MUFU.TANH R20, R45 ;  /* 0x0000002d00147308 */ /* 0x000ea20000002400 */
[----:B------:R-:W-:Y:S01]  /*3e10*/  FSEL R10, R10, -INF , !P0 ;  /* 0xff8000000a0a7808 */ /* 0x000fe20004000000 */
[----:B---3--:R-:W-:Y:S01]  /*3e20*/  FFMA.FTZ R26, R115, R0, R26 ;  /* 0x00000000731a7223 */ /* 0x008fe2000001001a */
[----:B------:R-:W-:-:S02]  /*3e30*/  ISETP.GE.AND P4, PT, R134, 0x2, PT ;  /* 0x000000028600780c */ /* 0x000fc40003f86270 */
[CC--:B------:R-:W-:Y:S02]  /*3e40*/  ISETP.GE.AND P5, PT, R102.reuse, R230.reuse, PT ;  /* 0x000000e66600720c */ /* 0x0c0fe40003fa6270 */
[-C--:B------:R-:W-:Y:S01]  /*3e50*/  ISETP.GE.AND P1, PT, R102, R135.reuse, PT ;  /* 0x000000876600720c */ /* 0x080fe20003f26270 */
[----:B------:R-:W3:Y:S01]  /*3e60*/  MUFU.TANH R21, R46 ;  /* 0x0000002e00157308 */ /* 0x000ee20000002400 */
[C---:B------:R-:W-:Y:S01]  /*3e70*/  ISETP.GE.AND P3, PT, R106.reuse, R230, PT ;  /* 0x000000e66a00720c */ /* 0x040fe20003f66270 */
[-C--:B-1----:R-:W-:Y:S01]  /*3e80*/  FFMA.FTZ R25, R113, R0.reuse, R25 ;  /* 0x0000000071197223 */ /* 0x082fe20000010019 */
[-C--:B------:R-:W-:Y:S02]  /*3e90*/  ISETP.GE.AND P0, PT, R106, R135.reuse, PT ;  /* 0x000000876a00720c */ /* 0x080fe40003f06270 */
[----:B------:R-:W-:Y:S02]  /*3ea0*/  FSEL R168, R39, -INF , !P6 ;  /* 0xff80000027a87808 */ /* 0x000fe40007000000 */
[----:B------:R-:W-:Y:S01]  /*3eb0*/  FSEL R165, R42, -INF , !P2 ;  /* 0xff8000002aa57808 */ /* 0x000fe20005000000 */
[----:B------:R-:W-:Y:S01]  /*3ec0*/  MUFU.TANH R72, R72 ;  /* 0x0000004800487308 */ /* 0x000fe20000002400 */
[----:B------:R-:W-:Y:S01]  /*3ed0*/  ISETP.GE.AND P6, PT, R110, R135, PT ;  /* 0x000000876e00720c */ /* 0x000fe20003fc6270 */
[----:B--2---:R-:W-:Y:S01]  /*3ee0*/  FFMA.FTZ R20, R61, R0, R20 ;  /* 0x000000003d147223 */ /* 0x004fe20000010014 */
[----:B------:R-:W-:-:S02]  /*3ef0*/  ISETP.GE.AND P2, PT, R112, R230, PT ;  /* 0x000000e67000720c */ /* 0x000fc40003f46270 */
[----:B------:R-:W-:Y:S02]  /*3f00*/  FSEL R8, R8, -INF , !P5 ;  /* 0xff80000008087808 */ /* 0x000fe40006800000 */
[----:B------:R-:W-:Y:S01]  /*3f10*/  FSEL R9, R9, -INF , !P1 ;  /* 0xff80000009097808 */ /* 0x000fe20004800000 */
[----:B------:R-:W1:Y:S01]  /*3f20*/  MUFU.TANH R22, R68 ;  /* 0x0000004400167308 */ /* 0x000e620000002400 */
[----:B------:R-:W-:Y:S01]  /*3f30*/  FSEL R162, R162, -INF , !P3 ;  /* 0xff800000a2a27808 */ /* 0x000fe20005800000 */
[----:B---3--:R-:W-:Y:S01]  /*3f40*/  FFMA.FTZ R21, R115, R0, R21 ;  /* 0x0000000073157223 */ /* 0x008fe20000010015 */
[----:B------:R-:W-:Y:S02]  /*3f50*/  FSEL R175, R41, -INF , !P0 ;  /* 0xff80000029af7808 */ /* 0x000fe40004000000 */
[-C--:B------:R-:W-:Y:S02]  /*3f60*/  ISETP.GE.AND P5, PT, R108, R135.reuse, PT ;  /* 0x000000876c00720c */ /* 0x080fe40003fa6270 */
[----:B------:R-:W-:Y:S01]  /*3f70*/  ISETP.GE.AND P1, PT, R110, R230, PT ;  /* 0x000000e66e00720c */ /* 0x000fe20003f26270 */
[----:B------:R-:W2:Y:S01]  /*3f80*/  MUFU.TANH R30, R69 ;  /* 0x00000045001e7308 */ /* 0x000ea20000002400 */
[----:B------:R-:W-:-:S02]  /*3f90*/  ISETP.GE.AND P3, PT, R112, R135, PT ;  /* 0x000000877000720c */ /* 0x000fc40003f66270 */
[-C--:B------:R-:W-:Y:S02]  /*3fa0*/  ISETP.GE.AND P0, PT, R60, R230.reuse, PT ;  /* 0x000000e63c00720c */ /* 0x080fe40003f06270 */
[----:B------:R-:W-:Y:S02]  /*3fb0*/  FSEL R171, R31, -INF , !P6 ;  /* 0xff8000001fab7808 */ /* 0x000fe40007000000 */
[----:B------:R-:W-:Y:S01]  /*3fc0*/  FSEL R172, R26, -INF , !P2 ;  /* 0xff8000001aac7808 */ /* 0x000fe20005000000 */
[----:B------:R-:W3:Y:S01]  /*3fd0*/  MUFU.TANH R141, R70 ;  /* 0x00000046008d7308 */ /* 0x000ee20000002400 */
[C---:B------:R-:W-:Y:S01]  /*3fe0*/  ISETP.GE.AND P6, PT, R4.reuse, R230, PT ;  /* 0x000000e60400720c */ /* 0x040fe20003fc6270 */
[-C--:B-1----:R-:W-:Y:S01]  /*3ff0*/  FFMA.FTZ R22, R117, R0.reuse, R22 ;  /* 0x0000000075167223 */ /* 0x082fe20000010016 */
[----:B------:R-:W-:Y:S01]  /*4000*/  ISETP.GE.AND P2, PT, R4, R135, PT ;  /* 0x000000870400720c */ /* 0x000fe20003f46270 */
[----:B------:R-:W-:Y:S01]  /*4010*/  FFMA.FTZ R4, R93, R0, R72 ;  /* 0x000000005d047223 */ /* 0x000fe20000010048 */
[----:B------:R-:W-:-:S02]  /*4020*/  FSEL R173, R173, -INF , !P5 ;  /* 0xff800000adad7808 */ /* 0x000fc40006800000 */
[----:B------:R-:W-:Y:S01]  /*4030*/  FSEL R166, R25, -INF , !P1 ;  /* 0xff80000019a67808 */ /* 0x000fe20004800000 */
[----:B------:R-:W1:Y:S01]  /*4040*/  MUFU.TANH R163, R71 ;  /* 0x0000004700a37308 */ /* 0x000e620000002400 */
[----:B------:R-:W-:Y:S01]  /*4050*/  FSEL R167, R21, -INF , !P3 ;  /* 0xff80000015a77808 */ /* 0x000fe20005800000 */
[----:B--2---:R-:W-:Y:S01]  /*4060*/  FFMA.FTZ R30, R29, R0, R30 ;  /* 0x000000001d1e7223 */ /* 0x004fe2000001001e */
[----:B------:R-:W-:Y:S02]  /*4070*/  FSEL R170, R20, -INF , !P0 ;  /* 0xff80000014aa7808 */ /* 0x000fe40004000000 */
[C---:B------:R-:W-:Y:S02]  /*4080*/  ISETP.GE.AND P5, PT, R114.reuse, R230, PT ;  /* 0x000000e67200720c */ /* 0x040fe40003fa6270 */
[----:B------:R-:W-:Y:S01]  /*4090*/  ISETP.GE.AND P1, PT, R114, R135, PT ;  /* 0x000000877200720c */ /* 0x000fe20003f26270 */
[----:B---3--:R-:W-:Y:S01]  /*40a0*/  FFMA.FTZ R141, R117, R0, R141 ;  /* 0x00000000758d7223 */ /* 0x008fe2000001008d */
[----:B------:R-:W-:Y:S01]  /*40b0*/  BAR.SYNC.DEFER_BLOCKING 0x0 ;  /* 0x0000000000007b1d */ /* 0x000fe20000010000 */
[----:B------:R-:W-:-:S02]  /*40c0*/  ISETP.GE.AND P3, PT, R28, R230, PT ;  /* 0x000000e61c00720c */ /* 0x000fc40003f66270 */
[----:B------:R-:W-:Y:S02]  /*40d0*/  ISETP.GE.AND P0, PT, R28, R135, PT ;  /* 0x000000871c00720c */ /* 0x000fe40003f06270 */
[----:B------:R-:W-:Y:S01]  /*40e0*/  FSEL R142, R22, -INF , !P5 ;  /* 0xff800000168e7808 */ /* 0x000fe20006800000 */
[----:B-1----:R-:W-:Y:S01]  /*40f0*/  FFMA.FTZ R163, R29, R0, R163 ;  /* 0x000000001da37223 */ /* 0x002fe200000100a3 */
        /* <DEDUP_REMOVED lines=107> */
.L_x_655:
[----:B------:R-:W-:Y:S05]  /*47b0*/  BSYNC B0 ;  /* 0x0000000000007941 */ /* 0x000fea0003800000 */
.L_x_654:
[----:B------:R-:W0:Y:S02]  /*47c0*/  LDGDEPBAR ;  /* 0x00000000000079af */ /* 0x000e240000000000 */
.L_x_653:
[----:B--2---:R-:W-:Y:S02]  /*47d0*/  FMNMX.FTZ R21, R116, R16, !PT ;  /* 0x0000001074157209 */ /* 0x004fe40007810000 */
        /* <DEDUP_REMOVED lines=53> */
[----:B------:R-:W-:Y:S02]  /*4b30*/  LDSM.16.MT88.4 R136, [R202+0xc800] ;  /* 0x00c80000ca88783b */ /* 0x000fe40000004200 */
[C---:B------:R-:W-:Y:S01]  /*4b40*/  FMUL.FTZ R164, R132.reuse, c[0x0][0x23c] ;  /* 0x00008f0084a47a20 */ /* 0x040fe20000410000 */
[----:B------:R-:W-:Y:S01]  /*4b50*/  FSEL R169, R169, RZ, P0 ;  /* 0x000000ffa9a97208 */ /* 0x000fe20000000000 */
[----:B-1----:R-:W-:Y:S01]  /*4b60*/  LDSM.16.MT88.4 R32, [R201+0xc800] ;  /* 0x00c80000c920783b */ /* 0x002fe20000004200 */
[----:B------:R-:W-:-:S03]  /*4b70*/  FSETP.NEU.FTZ.AND P0, PT, R132, -INF , PT ;  /* 0xff8000008400780b */ /* 0x000fc60003f1d000 */
[--C-:B------:R-:W-:Y:S01]  /*4b80*/  FFMA.FTZ R155, R116, c[0x0][0x23c], -R169.reuse ;  /* 0x00008f00749b7a23 */ /* 0x100fe200000108a9 */
[----:B------:R-:W-:Y:S01]  /*4b90*/  FSEL R164, R164, RZ, P0 ;  /* 0x000000ffa4a47208 */ /* 0x000fe20000000000 */
[--C-:B------:R-:W-:Y:S01]  /*4ba0*/  FFMA.FTZ R154, R16, c[0x0][0x23c], -R169.reuse ;  /* 0x00008f00109a7a23 */ /* 0x100fe200000108a9 */
[----:B------:R-:W1:Y:S01]  /*4bb0*/  LDSM.16.MT88.4 R116, [R202+0xc000] ;  /* 0x00c00000ca74783b */ /* 0x000e620000004200 */
[--C-:B------:R-:W-:Y:S02]  /*4bc0*/  FFMA.FTZ R153, R18, c[0x0][0x23c], -R169.reuse ;  /* 0x00008f0012997a23 */ /* 0x100fe400000108a9 */
[----:B------:R-:W-:Y:S01]  /*4bd0*/  FFMA.FTZ R148, R24, c[0x0][0x23c], -R169 ;  /* 0x00008f0018947a23 */ /* 0x000fe200000108a9 */
[----:B------:R-:W-:Y:S01]  /*4be0*/  MUFU.EX2 R155, R155 ;  /* 0x0000009b009b7308 */ /* 0x000fe20000000800 */
[--C-:B------:R-:W-:Y:S01]  /*4bf0*/  FFMA.FTZ R156, R4, c[0x0][0x23c], -R164.reuse ;  /* 0x00008f00049c7a23 */ /* 0x100fe200000108a4 */
[----:B------:R-:W-:Y:S01]  /*4c00*/  LDSM.16.MT88.4 R28, [R200+0xc800] ;  /* 0x00c80000c81c783b */ /* 0x000fe20000004200 */
[----:B------:R-:W-:-:S02]  /*4c10*/  FFMA.FTZ R157, R23, c[0x0][0x23c], -R164 ;  /* 0x00008f00179d7a23 */ /* 0x000fc400000108a4 */
[--C-:B------:R-:W-:Y:S01]  /*4c20*/  FFMA.FTZ R158, R19, c[0x0][0x23c], -R164.reuse ;  /* 0x00008f00139e7a23 */ /* 0x100fe200000108a4 */
[----:B------:R-:W2:Y:S01]  /*4c30*/  LDSM.16.MT88.4 R4, [R200+0x10000] ;  /* 0x01000000c804783b */ /* 0x000ea20000004200 */
[--C-:B------:R-:W-:Y:S01]  /*4c40*/  FFMA.FTZ R149, R17, c[0x0][0x23c], -R164.reuse ;  /* 0x00008f0011957a23 */ /* 0x100fe200000108a4 */
[----:B------:R-:W3:Y:S01]  /*4c50*/  MUFU.EX2 R154, R154 ;  /* 0x0000009a009a7308 */ /* 0x000ee20000000800 */
        /* <DEDUP_REMOVED lines=8> */
[----:B------:R-:W4:Y:S01]  /*4ce0*/  LDSM.16.MT88.4 R8, [R204+0xe800] ;  /* 0x00e80000cc08783b */ /* 0x000f220000004200 */
[----:B------:R-:W-:-:S02]  /*4cf0*/  FFMA.FTZ R146, R14, c[0x0][0x23c], -R169 ;  /* 0x00008f000e927a23 */ /* 0x000fc400000108a9 */
[--C-:B------:R-:W-:Y:S01]  /*4d00*/  FFMA.FTZ R152, R15, c[0x0][0x23c], -R164.reuse ;  /* 0x00008f000f987a23 */ /* 0x100fe200000108a4 */
[----:B------:R-:W-:Y:S01]  /*4d10*/  LDSM.16.MT88.4 R24, [R202+0xe800] ;  /* 0x00e80000ca18783b */ /* 0x000fe20000004200 */
[----:B------:R-:W-:Y:S01]  /*4d20*/  FFMA.FTZ R145, R13, c[0x0][0x23c], -R164 ;  /* 0x00008f000d917a23 */ /* 0x000fe200000108a4 */
[----:B------:R-:W5:Y:S01]  /*4d30*/  MUFU.EX2 R148, R148 ;  /* 0x0000009400947308 */ /* 0x000f620000000800 */
[----:B---3--:R-:W-:Y:S01]  /*4d40*/  F2FP.BF16.PACK_AB R96, R154, R155 ;  /* 0x0000009b9a60723e */ /* 0x008fe200000010ff */
[----:B------:R-:W3:Y:S01]  /*4d50*/  LDSM.16.MT88.4 R12, [R200+0xe800] ;  /* 0x00e80000c80c783b */ /* 0x000ee20000004200 */
        /* <DEDUP_REMOVED lines=9> */
[----:B-----5:R-:W-:Y:S01]  /*4df0*/  F2FP.BF16.PACK_AB R98, R148, R153 ;  /* 0x000000999462723e */ /* 0x020fe200000010ff */
        /* <DEDUP_REMOVED lines=8> */
[----:B------:R-:W5:Y:S01]  /*4e80*/  MUFU.EX2 R149, R149 ;  /* 0x0000009500957308 */ /* 0x000f620000000800 */
        /* <DEDUP_REMOVED lines=56> */
[----:B------:R-:W3:Y:S06]  /*5210*/  MUFU.EX2 R164, R164 ;  /* 0x000000a400a47308 */ /* 0x000eec0000000800 */
[C---:B--2---:R-:W-:Y:S07]  /*5220*/  HMMA.16816.F32.BF16 R92, R96.reuse, R4, RZ ;  /* 0x00000004605c723c */ /* 0x044fee00000418ff */
[----:B-1----:R-:W-:Y:S01]  /*5230*/  F2FP.BF16.PACK_AB R4, R146, R151 ;  /* 0x000000979204723e */ /* 0x002fe200000010ff */
[----:B------:R-:W-:Y:S01]  /*5240*/  HMMA.16816.F32.BF16 R96, R96, R6, RZ ;  /* 0x000000066060723c */ /* 0x000fe200000418ff */
[----:B-----5:R-:W-:Y:S01]  /*5250*/  F2FP.BF16.PACK_AB R5, R145, R152 ;  /* 0x000000989105723e */ /* 0x020fe200000010ff */
        /* <DEDUP_REMOVED lines=240> */
[----:B------:R-:W2:Y:S04]  /*6160*/  LDSM.16.M88.4 R136, [R209+0x6800] ;  /* 0x00680000d188783b */ /* 0x000ea80000000200 */
[----:B------:R-:W2:Y:S04]  /*6170*/  LDSM.16.M88.4 R152, [R209+0x7000] ;  /* 0x00700000d198783b */ /* 0x000ea80000000200 */
[----:B------:R-:W2:Y:S04]  /*6180*/  LDSM.16.M88.4 R148, [R209+0x7800] ;  /* 0x00780000d194783b */ /* 0x000ea80000000200 */
[----:B---3--:R-:W-:Y:S04]  /*6190*/  LDSM.16.M88.4 R4, [R208] ;  /* 0x00000000d004783b */ /* 0x008fe80000000200 */
[----:B------:R-:W3:Y:S04]  /*61a0*/  LDSM.16.M88.4 R144, [R207] ;  /* 0x00000000cf90783b */ /* 0x000ee80000000200 */
[----:B------:R-:W3:Y:S04]  /*61b0*/  LDSM.16.M88.4 R32, [R199] ;  /* 0x00000000c720783b */ /* 0x000ee80000000200 */
[----:B-1----:R-:W1:Y:S04]  /*61c0*/  LDSM.16.M88.4 R28, [R198] ;  /* 0x00000000c61c783b */ /* 0x002e680000000200 */
[----:B----4-:R-:W4:Y:S04]  /*61d0*/  LDSM.16.M88.4 R16, [R197] ;  /* 0x00000000c510783b */ /* 0x010f280000000200 */
[----:B-----5:R-:W-:Y:S01]  /*61e0*/  LDSM.16.M88.4 R20, [R206] ;  /* 0x00000000ce14783b */ /* 0x020fe20000000200 */
[C---:B--2---:R-:W-:Y:S03]  /*61f0*/  HMMA.16816.F32.BF16 R12, R168.reuse, R24, RZ ;  /* 0x00000018a80c723c */ /* 0x044fe600000418ff */
[----:B------:R-:W2:Y:S04]  /*6200*/  LDSM.16.M88.4 R8, [R203+0x6000] ;  /* 0x00600000cb08783b */ /* 0x000ea80000000200 */
[----:B------:R-:W-:Y:S01]  /*6210*/  LDSM.16.M88.4 R160, [R203+0x6800] ;  /* 0x00680000cba0783b */ /* 0x000fe20000000200 */
[C---:B------:R-:W-:Y:S03]  /*6220*/  HMMA.16816.F32.BF16 R24, R168.reuse, R26, RZ ;  /* 0x0000001aa818723c */ /* 0x040fe600000418ff */
[----:B------:R-:W-:Y:S04]  /*6230*/  LDSM.16.M88.4 R176, [R196+0x800] ;  /* 0x00080000c4b0783b */ /* 0x000fe80000000200 */
[----:B------:R-:W-:Y:S01]  /*6240*/  LDSM.16.M88.4 R164, [R196+0x1000] ;  /* 0x00100000c4a4783b */ /* 0x000fe20000000200 */
[C---:B------:R-:W-:Y:S03]  /*6250*/  HMMA.16816.F32.BF16 R140, R168.reuse, R136, RZ ;  /* 0x00000088a88c723c */ /* 0x040fe600000418ff */
[----:B------:R-:W-:Y:S04]  /*6260*/  LDSM.16.M88.4 R180, [R191] ;  /* 0x00000000bfb4783b */ /* 0x000fe80000000200 */
[----:B------:R-:W0:Y:S01]  /*6270*/  LDGDEPBAR ;  /* 0x00000000000079af */ /* 0x000e220000000000 */
[C---:B------:R-:W-:Y:S08]  /*6280*/  HMMA.16816.F32.BF16 R136, R168.reuse, R138, RZ ;  /* 0x0000008aa888723c */ /* 0x040ff000000418ff */
[C---:B------:R-:W-:Y:S08]  /*6290*/  HMMA.16816.F32.BF16 R156, R168.reuse, R152, RZ ;  /* 0x00000098a89c723c */ /* 0x040ff000000418ff */
[C---:B------:R-:W-:Y:S08]  /*62a0*/  HMMA.16816.F32.BF16 R152, R168.reuse, R154, RZ ;  /* 0x0000009aa898723c */ /* 0x040ff000000418ff */
[C---:B------:R-:W-:Y:S08]  /*62b0*/  HMMA.16816.F32.BF16 R172, R168.reuse, R148, RZ ;  /* 0x00000094a8ac723c */ /* 0x040ff000000418ff */
[----:B------:R-:W-:Y:S01]  /*62c0*/  HMMA.16816.F32.BF16 R168, R168, R150, RZ ;  /* 0x00000096a8a8723c */ /* 0x000fe200000418ff */
[----:B------:R-:W-:Y:S07]  /*62d0*/  LDSM.16.M88.4 R148, [R203+0x7000] ;  /* 0x00700000cb94783b */ /* 0x000fee0000000200 */
[C---:B---3--:R-:W-:Y:S08]  /*62e0*/  HMMA.16816.F32.BF16 R24, R4.reuse, R146, R24 ;  /* 0x000000920418723c */ /* 0x048ff00000041818 */
[C---:B------:R-:W-:Y:S08]  /*62f0*/  HMMA.16816.F32.BF16 R140, R4.reuse, R32, R140 ;  /* 0x00000020048c723c */ /* 0x040ff0000004188c */
[C---:B------:R-:W-:Y:S01]  /*6300*/  HMMA.16816.F32.BF16 R136, R4.reuse, R34, R136 ;  /* 0x000000220488723c */ /* 0x040fe20000041888 */
[----:B------:R-:W3:Y:S07]  /*6310*/  LDSM.16.M88.4 R32, [R203+0x7800] ;  /* 0x00780000cb20783b */ /* 0x000eee0000000200 */
[C---:B------:R-:W-:Y:S01]  /*6320*/  HMMA.16816.F32.BF16 R12, R4.reuse, R144, R12 ;  /* 0x00000090040c723c */ /* 0x040fe2000004180c */
[----:B------:R-:W-:Y:S07]  /*6330*/  LDSM.16.M88.4 R144, [R196+0x1800] ;  /* 0x00180000c490783b */ /* 0x000fee0000000200 */
[C---:B-1----:R-:W-:Y:S08]  /*6340*/  HMMA.16816.F32.BF16 R156, R4.reuse, R28, R156 ;  /* 0x0000001c049c723c */ /* 0x042ff0000004189c */
[C---:B------:R-:W-:Y:S01]  /*6350*/  HMMA.16816.F32.BF16 R152, R4.reuse, R30, R152 ;  /* 0x0000001e0498723c */ /* 0x040fe20000041898 */
[----:B------:R-:W-:Y:S07]  /*6360*/  LDSM.16.M88.4 R28, [R210+0x2000] ;  /* 0x00200000d21c783b */ /* 0x000fee0000000200 */
[C---:B----4-:R-:W-:Y:S08]  /*6370*/  HMMA.16816.F32.BF16 R172, R4.reuse, R16, R172 ;  /* 0x0000001004ac723c */ /* 0x050ff000000418ac */
[----:B------:R-:W-:Y:S01]  /*6380*/  HMMA.16816.F32.BF16 R168, R4, R18, R168 ;  /* 0x0000001204a8723c */ /* 0x000fe200000418a8 */
[----:B------:R-:W-:Y:S04]  /*6390*/  LDSM.16.M88.4 R16, [R205] ;  /* 0x00000000cd10783b */ /* 0x000fe80000000200 */
[----:B------:R-:W1:Y:S03]  /*63a0*/  LDSM.16.M88.4 R4, [R196] ;  /* 0x00000000c404783b */ /* 0x000e660000000200 */
[C---:B--2---:R-:W-:Y:S08]  /*63b0*/  HMMA.16816.F32.BF16 R24, R20.reuse, R10, R24 ;  /* 0x0000000a1418723c */ /* 0x044ff00000041818 */
[C---:B------:R-:W-:Y:S01]  /*63c0*/  HMMA.16816.F32.BF16 R12, R20.reuse, R8, R12 ;  /* 0x00000008140c723c */ /* 0x040fe2000004180c */
[----:B------:R-:W2:Y:S07]  /*63d0*/  LDSM.16.M88.4 R8, [R209+0x8000] ;  /* 0x00800000d108783b */ /* 0x000eae0000000200 */
[C---:B---3--:R-:W-:Y:S08]  /*63e0*/  HMMA.16816.F32.BF16 R172, R20.reuse, R32, R172 ;  /* 0x0000002014ac723c */ /* 0x048ff000000418ac */
[C---:B------:R-:W-:Y:S01]  /*63f0*/  HMMA.16816.F32.BF16 R168, R20.reuse, R34, R168 ;  /* 0x0000002214a8723c */ /* 0x040fe200000418a8 */
[----:B------:R-:W3:Y:S07]  /*6400*/  LDSM.16.M88.4 R32, [R209+0x9800] ;  /* 0x00980000d120783b */ /* 0x000eee0000000200 */
[----:B------:R-:W-:Y:S08]  /*6410*/  HMMA.16816.F32.BF16 R140, R20, R160, R140 ;  /* 0x000000a0148c723c */ /* 0x000ff0000004188c */
[----:B-1----:R-:W-:Y:S08]  /*6420*/  HMMA.16816.F32.BF16 R24, R16, R6, R24 ;  /* 0x000000061018723c */ /* 0x002ff00000041818 */
[C---:B------:R-:W-:Y:S01]  /*6430*/  HMMA.16816.F32.BF16 R136, R20.reuse, R162, R136 ;  /* 0x000000a21488723c */ /* 0x040fe20000041888 */
[----:B------:R-:W-:Y:S07]  /*6440*/  LDSM.16.M88.4 R160, [R209+0x8800] ;  /* 0x00880000d1a0783b */ /* 0x000fee0000000200 */
[C---:B------:R-:W-:Y:S08]  /*6450*/  HMMA.16816.F32.BF16 R156, R20.reuse, R148, R156 ;  /* 0x00000094149c723c */ /* 0x040ff0000004189c */
[----:B------:R-:W-:Y:S01]  /*6460*/  HMMA.16816.F32.BF16 R152, R20, R150, R152 ;  /* 0x000000961498723c */ /* 0x000fe20000041898 */
[----:B------:R-:W-:Y:S04]  /*6470*/  LDSM.16.M88.4 R20, [R195] ;  /* 0x00000000c314783b */ /* 0x000fe80000000200 */
[----:B------:R-:W-:Y:S03]  /*6480*/  LDSM.16.M88.4 R148, [R209+0x9000] ;  /* 0x00900000d194783b */ /* 0x000fe60000000200 */
[C---:B------:R-:W-:Y:S01]  /*6490*/  HMMA.16816.F32.BF16 R12, R16.reuse, R4, R12 ;  /* 0x00000004100c723c */ /* 0x040fe2000004180c */
[----:B------:R-:W1:Y:S07]  /*64a0*/  LDSM.16.M88.4 R4, [R208+0x2000] ;  /* 0x00200000d004783b */ /* 0x000e6e0000000200 */
[C---:B------:R-:W-:Y:S08]  /*64b0*/  HMMA.16816.F32.BF16 R172, R16.reuse, R144, R172 ;  /* 0x0000009010ac723c */ /* 0x040ff000000418ac */
[----:B------:R-:W-:Y:S01]  /*64c0*/  HMMA.16816.F32.BF16 R168, R16, R146, R168 ;  /* 0x0000009210a8723c */ /* 0x000fe200000418a8 */
[----:B------:R-:W-:Y:S07]  /*64d0*/  LDSM.16.M88.4 R144, [R203+0x8000] ;  /* 0x00800000cb90783b */ /* 0x000fee0000000200 */
[----:B--2---:R-:W-:Y:S08]  /*64e0*/  HMMA.16816.F32.BF16 R24, R28, R10, R24 ;  /* 0x0000000a1c18723c */ /* 0x004ff00000041818 */
[C---:B------:R-:W-:Y:S08]  /*64f0*/  HMMA.16816.F32.BF16 R140, R16.reuse, R176, R140 ;  /* 0x000000b0108c723c */ /* 0x040ff0000004188c */
[C---:B------:R-:W-:Y:S01]  /*6500*/  HMMA.16816.F32.BF16 R136, R16.reuse, R178, R136 ;  /* 0x000000b21088723c */ /* 0x040fe20000041888 */
[----:B------:R-:W2:Y:S07]  /*6510*/  LDSM.16.M88.4 R176, [R206+0x2000] ;  /* 0x00200000ceb0783b */ /* 0x000eae0000000200 */
[C---:B------:R-:W-:Y:S08]  /*6520*/  HMMA.16816.F32.BF16 R156, R16.reuse, R164, R156 ;  /* 0x000000a4109c723c */ /* 0x040ff0000004189c */
[----:B------:R-:W-:Y:S01]  /*6530*/  HMMA.16816.F32.BF16 R152, R16, R166, R152 ;  /* 0x000000a61098723c */ /* 0x000fe20000041898 */
[----:B------:R-:W4:Y:S04]  /*6540*/  LDSM.16.M88.4 R16, [R194] ;  /* 0x00000000c210783b */ /* 0x000f280000000200 */
[----:B------:R-:W-:Y:S03]  /*6550*/  LDSM.16.M88.4 R164, [R205+0x2000] ;  /* 0x00200000cda4783b */ /* 0x000fe60000000200 */
[C---:B------:R-:W-:Y:S01]  /*6560*/  HMMA.16816.F32.BF16 R12, R28.reuse, R8, R12 ;  /* 0x000000081c0c723c */ /* 0x040fe2000004180c */
[----:B------:R-:W5:Y:S07]  /*6570*/  LDSM.16.M88.4 R8, [R193] ;  /* 0x00000000c108783b */ /* 0x000f6e0000000200 */
[C---:B---3--:R-:W-:Y:S08]  /*6580*/  HMMA.16816.F32.BF16 R172, R28.reuse, R32, R172 ;  /* 0x000000201cac723c */ /* 0x048ff000000418ac */
[----:B------:R-:W-:Y:S01]  /*6590*/  HMMA.16816.F32.BF16 R168, R28, R34, R168 ;  /* 0x000000221ca8723c */ /* 0x000fe200000418a8 */
[----:B------:R-:W3:Y:S07]  /*65a0*/  LDSM.16.M88.4 R32, [R192] ;  /* 0x00000000c020783b */ /* 0x000eee0000000200 */
        /* <DEDUP_REMOVED lines=8> */
[----:B------:R-:W-:Y:S01]  /*6630*/  HMMA.16816.F32.BF16 R12, R4, R20, R12 ;  /* 0x00000014040c723c */ /* 0x000fe2000004180c */
[----:B------:R-:W1:Y:S07]  /*6640*/  LDSM.16.M88.4 R20, [R196+0x2000] ;  /* 0x00200000c414783b */ /* 0x000e6e0000000200 */
[----:B--2---:R-:W-:Y:S08]  /*6650*/  HMMA.16816.F32.BF16 R24, R176, R146, R24 ;  /* 0x00000092b018723c */ /* 0x004ff00000041818 */
[C---:B----4-:R-:W-:Y:S08]  /*6660*/  HMMA.16816.F32.BF16 R140, R4.reuse, R16, R140 ;  /* 0x00000010048c723c */ /* 0x050ff0000004188c */
[C---:B------:R-:W-:Y:S01]  /*6670*/  HMMA.16816.F32.BF16 R136, R4.reuse, R18, R136 ;  /* 0x000000120488723c */ /* 0x040fe20000041888 */
[----:B------:R-:W-:Y:S07]  /*6680*/  LDSM.16.M88.4 R16, [R203+0x9000] ;  /* 0x00900000cb10783b */ /* 0x000fee0000000200 */
[C---:B-----5:R-:W-:Y:S08]  /*6690*/  HMMA.16816.F32.BF16 R156, R4.reuse, R8, R156 ;  /* 0x00000008049c723c */ /* 0x060ff0000004189c */
[C---:B------:R-:W-:Y:S01]  /*66a0*/  HMMA.16816.F32.BF16 R152, R4.reuse, R10, R152 ;  /* 0x0000000a0498723c */ /* 0x040fe20000041898 */
[----:B------:R-:W2:Y:S07]  /*66b0*/  LDSM.16.M88.4 R8, [R209+0xa000] ;  /* 0x00a00000d108783b */ /* 0x000eae0000000200 */
[C---:B---3--:R-:W-:Y:S08]  /*66c0*/  HMMA.16816.F32.BF16 R172, R4.reuse, R32, R172 ;  /* 0x0000002004ac723c */ /* 0x048ff000000418ac */
[----:B------:R-:W-:Y:S01]  /*66d0*/  HMMA.16816.F32.BF16 R168, R4, R34, R168 ;  /* 0x0000002204a8723c */ /* 0x000fe200000418a8 */
[----:B------:R-:W3:Y:S04]  /*66e0*/  LDSM.16.M88.4 R4, [R196+0x2800] ;  /* 0x00280000c404783b */ /* 0x000ee80000000200 */
[----:B------:R-:W4:Y:S03]  /*66f0*/  LDSM.16.M88.4 R32, [R208+0x4000] ;  /* 0x00400000d020783b */ /* 0x000f260000000200 */
[----:B-1----:R-:W-:Y:S08]  /*6700*/  HMMA.16816.F32.BF16 R24, R164, R22, R24 ;  /* 0x00000016a418723c */ /* 0x002ff00000041818 */
[C---:B------:R-:W-:Y:S01]  /*6710*/  HMMA.16816.F32.BF16 R12, R176.reuse, R144, R12 ;  /* 0x00000090b00c723c */ /* 0x040fe2000004180c */
[----:B------:R-:W1:Y:S07]  /*6720*/  LDSM.16.M88.4 R144, [R209+0xa800] ;  /* 0x00a80000d190783b */ /* 0x000e6e0000000200 */
[C---:B------:R-:W-:Y:S08]  /*6730*/  HMMA.16816.F32.BF16 R140, R176.reuse, R28, R140 ;  /* 0x0000001cb08c723c */ /* 0x040ff0000004188c */
[----:B------:R-:W-:Y:S01]  /*6740*/  HMMA.16816.F32.BF16 R136, R176, R30, R136 ;  /* 0x0000001eb088723c */ /* 0x000fe20000041888 */
[----:B------:R-:W-:Y:S07]  /*6750*/  LDSM.16.M88.4 R28, [R190] ;  /* 0x00000000be1c783b */ /* 0x000fee0000000200 */
[----:B--2---:R-:W-:Y:S08]  /*6760*/  HMMA.16816.F32.BF16 R24, R148, R10, R24 ;  /* 0x0000000a9418723c */ /* 0x004ff00000041818 */
[C---:B------:R-:W-:Y:S01]  /*6770*/  HMMA.16816.F32.BF16 R12, R164.reuse, R20, R12 ;  /* 0x00000014a40c723c */ /* 0x040fe2000004180c */
[----:B------:R-:W-:Y:S07]  /*6780*/  LDSM.16.M88.4 R20, [R206+0x4000] ;  /* 0x00400000ce14783b */ /* 0x000fee0000000200 */
[C---:B---3--:R-:W-:Y:S08]  /*6790*/  HMMA.16816.F32.BF16 R140, R164.reuse, R4, R140 ;  /* 0x00000004a48c723c */ /* 0x048ff0000004188c */
[----:B------:R-:W-:Y:S01]  /*67a0*/  HMMA.16816.F32.BF16 R136, R164, R6, R136 ;  /* 0x00000006a488723c */ /* 0x000fe20000041888 */
[----:B------:R-:W-:Y:S07]  /*67b0*/  LDSM.16.M88.4 R4, [R196+0x4000] ;  /* 0x00400000c404783b */ /* 0x000fee0000000200 */
[C---:B------:R-:W-:Y:S08]  /*67c0*/  HMMA.16816.F32.BF16 R156, R176.reuse, R16, R156 ;  /* 0x00000010b09c723c */ /* 0x040ff0000004189c */
[----:B------:R-:W-:Y:S01]  /*67d0*/  HMMA.16816.F32.BF16 R152, R176, R18, R152 ;  /* 0x00000012b098723c */ /* 0x000fe20000041898 */
[----:B------:R-:W2:Y:S07]  /*67e0*/  LDSM.16.M88.4 R16, [R203+0xa000] ;  /* 0x00a00000cb10783b */ /* 0x000eae0000000200 */
[----:B----4-:R-:W-:Y:S08]  /*67f0*/  HMMA.16816.F32.BF16 R24, R32, R182, R24 ;  /* 0x000000b62018723c */ /* 0x010ff00000041818 */
[C---:B------:R-:W-:Y:S01]  /*6800*/  HMMA.16816.F32.BF16 R12, R148.reuse, R8, R12 ;  /* 0x00000008940c723c */ /* 0x040fe2000004180c */
[----:B------:R-:W3:Y:S07]  /*6810*/  LDSM.16.M88.4 R8, [R205+0x4000] ;  /* 0x00400000cd08783b */ /* 0x000eee0000000200 */
[C---:B-1----:R-:W-:Y:S08]  /*6820*/  HMMA.16816.F32.BF16 R140, R148.reuse, R144, R140 ;  /* 0x00000090948c723c */ /* 0x042ff0000004188c */
[----:B------:R-:W-:Y:S01]  /*6830*/  HMMA.16816.F32.BF16 R136, R148, R146, R136 ;  /* 0x000000929488723c */ /* 0x000fe20000041888 */
[----:B------:R-:W-:Y:S07]  /*6840*/  LDSM.16.M88.4 R144, [R209+0xb000] ;  /* 0x00b00000d190783b */ /* 0x000fee0000000200 */
[----:B------:R-:W-:Y:S08]  /*6850*/  HMMA.16816.F32.BF16 R12, R32, R180, R12 ;  /* 0x000000b4200c723c */ /* 0x000ff0000004180c */
[----:B--2---:R-:W-:Y:S08]  /*6860*/  HMMA.16816.F32.BF16 R24, R20, R18, R24 ;  /* 0x000000121418723c */ /* 0x004ff00000041818 */
[----:B------:R-:W-:Y:S01]  /*6870*/  HMMA.16816.F32.BF16 R180, R164, R160, R156 ;  /* 0x000000a0a4b4723c */ /* 0x000fe2000004189c */
[----:B------:R-:W1:Y:S06]  /*6880*/  LDSM.16.M88.4 R156, [R203+0xa800] ;  /* 0x00a80000cb9c783b */ /* 0x000e6c0000000200 */
[----:B------:R-:W-:Y:S01]  /*6890*/  IMAD R160, R2, 0x40, R219 ;  /* 0x0000004002a07824 */ /* 0x000fe200078e02db */
[----:B------:R-:W-:Y:S03]  /*68a0*/  HMMA.16816.F32.BF16 R140, R32, R28, R140 ;  /* 0x0000001c208c723c */ /* 0x000fe6000004188c */
[----:B------:R-:W-:Y:S01]  /*68b0*/  I2F R3, R160 ;  /* 0x000000a000037306 */ /* 0x000fe20000201400 */
[----:B------:R-:W-:-:S02]  /*68c0*/  IADD3 R233, R160, 0x1, RZ ;  /* 0x00000001a0e97810 */ /* 0x000fc40007ffe0ff */
[C---:B------:R-:W-:Y:S02]  /*68d0*/  IADD3 R234, R160.reuse, 0x8, RZ ;  /* 0x00000008a0ea7810 */ /* 0x040fe40007ffe0ff */
[----:B------:R-:W-:Y:S01]  /*68e0*/  HMMA.16816.F32.BF16 R136, R32, R30, R136 ;  /* 0x0000001e2088723c */ /* 0x000fe20000041888 */
[----:B------:R-:W2:Y:S01]  /*68f0*/  LDSM.16.M88.4 R28, [R203+0x9800] ;  /* 0x00980000cb1c783b */ /* 0x000ea20000000200 */
[C---:B------:R-:W-:Y:S01]  /*6900*/  IADD3 R236, R160.reuse, 0x9, RZ ;  /* 0x00000009a0ec7810 */ /* 0x040fe20007ffe0ff */
[----:B------:R-:W-:Y:S01]  /*6910*/  I2F R161, R233 ;  /* 0x000000e900a17306 */ /* 0x000fe20000201400 */
[----:B------:R-:W-:Y:S02]  /*6920*/  IADD3 R238, R160, 0x10, RZ ;  /* 0x00000010a0ee7810 */ /* 0x000fe40007ffe0ff */
[C---:B------:R-:W-:Y:S02]  /*6930*/  ISETP.GE.AND P6, PT, R233.reuse, R230, PT ;  /* 0x000000e6e900720c */ /* 0x040fe40003fc6270 */
[----:B---3--:R-:W-:Y:S01]  /*6940*/  HMMA.16816.F32.BF16 R24, R8, R6, R24 ;  /* 0x000000060818723c */ /* 0x008fe20000041818 */
[----:B------:R-:W-:-:S02]  /*6950*/  ISETP.GE.AND P0, PT, R233, R135, PT ;  /* 0x00000087e900720c */ /* 0x000fc40003f06270 */
[----:B------:R-:W-:Y:S01]  /*6960*/  I2F R235, R234 ;  /* 0x000000ea00eb7306 */ /* 0x000fe20000201400 */
[C---:B------:R-:W-:Y:S02]  /*6970*/  ISETP.GE.AND P4, PT, R160.reuse, R230, PT ;  /* 0x000000e6a000720c */ /* 0x040fe40003f86270 */
[----:B------:R-:W-:Y:S02]  /*6980*/  ISETP.GE.AND P5, PT, R160, R135, PT ;  /* 0x00000087a000720c */ /* 0x000fe40003fa6270 */
[----:B------:R-:W-:Y:S01]  /*6990*/  HMMA.16816.F32.BF16 R12, R20, R16, R12 ;  /* 0x00000010140c723c */ /* 0x000fe2000004180c */
[----:B------:R-:W3:Y:S02]  /*69a0*/  LDSM.16.M88.4 R16, [R196+0x4800] ;  /* 0x00480000c410783b */ /* 0x000ee40000000200 */
[----:B------:R-:W-:Y:S05]  /*69b0*/  I2F R237, R236 ;  /* 0x000000ec00ed7306 */ /* 0x000fea0000201400 */
[----:B------:R-:W-:Y:S03]  /*69c0*/  HMMA.16816.F32.BF16 R152, R164, R162, R152 ;  /* 0x000000a2a498723c */ /* 0x000fe60000041898 */
[----:B------:R-:W-:Y:S05]  /*69d0*/  I2F R239, R238 ;  /* 0x000000ee00ef7306 */ /* 0x000fea0000201400 */
[----:B-1----:R-:W-:Y:S01]  /*69e0*/  HMMA.16816.F32.BF16 R140, R20, R156, R140 ;  /* 0x0000009c148c723c */ /* 0x002fe2000004188c */
[----:B------:R-:W-:-:S06]  /*69f0*/  FMUL.FTZ R242, R24, c[0x0][0x2ec] ;  /* 0x0000bb0018f27a20 */ /* 0x000fcc0000410000 */
[----:B------:R-:W-:Y:S01]  /*6a00*/  MUFU.TANH R242, R242 ;  /* 0x000000f200f27308 */ /* 0x000fe20000002400 */
[----:B------:R-:W-:Y:S01]  /*6a10*/  HMMA.16816.F32.BF16 R136, R20, R158, R136 ;  /* 0x0000009e1488723c */ /* 0x000fe20000041888 */
[----:B------:R-:W-:Y:S07]  /*6a20*/  LDSM.16.M88.4 R156, [R203+0xb000] ;  /* 0x00b00000cb9c783b */ /* 0x000fee0000000200 */
[C---:B--2---:R-:W-:Y:S07]  /*6a30*/  HMMA.16816.F32.BF16 R172, R176.reuse, R28, R172 ;  /* 0x0000001cb0ac723c */ /* 0x044fee00000418ac */
[----:B------:R-:W-:Y:S01]  /*6a40*/  FMUL.FTZ R28, R25, c[0x0][0x2ec] ;  /* 0x0000bb00191c7a20 */ /* 0x000fe20000410000 */
[----:B------:R-:W-:Y:S03]  /*6a50*/  HMMA.16816.F32.BF16 R168, R176, R30, R168 ;  /* 0x0000001eb0a8723c */ /* 0x000fe600000418a8 */
[----:B------:R-:W1:Y:S04]  /*6a60*/  MUFU.TANH R176, R28 ;  /* 0x0000001c00b07308 */ /* 0x000e680000002400 */
[----:B------:R-:W-:Y:S01]  /*6a70*/  FMUL.FTZ R177, R26, c[0x0][0x2ec] ;  /* 0x0000bb001ab17a20 */ /* 0x000fe20000410000 */
[----:B---3--:R-:W-:Y:S01]  /*6a80*/  HMMA.16816.F32.BF16 R140, R8, R16, R140 ;  /* 0x00000010088c723c */ /* 0x008fe2000004188c */
[----:B------:R-:W-:-:S02]  /*6a90*/  FMUL.FTZ R178, R27, c[0x0][0x2ec] ;  /* 0x0000bb001bb27a20 */ /* 0x000fc40000410000 */
[----:B------:R-:W2:Y:S02]  /*6aa0*/  LDSM.16.M88.4 R24, [R196+0x3800] ;  /* 0x00380000c418783b */ /* 0x000ea40000000200 */
[----:B------:R-:W-:Y:S03]  /*6ab0*/  MUFU.TANH R177, R177 ;  /* 0x000000b100b17308 */ /* 0x000fe60000002400 */
[----:B------:R-:W-:Y:S01]  /*6ac0*/  HMMA.16816.F32.BF16 R12, R8, R4, R12 ;  /* 0x00000004080c723c */ /* 0x000fe2000004180c */
[----:B------:R-:W3:Y:S01]  /*6ad0*/  LDSM.16.M88.4 R4, [R189] ;  /* 0x00000000bd04783b */ /* 0x000ee20000000200 */
[----:B-1----:R-:W-:-:S03]  /*6ae0*/  FFMA.FTZ R176, R237, R0, R176 ;  /* 0x00000000edb07223 */ /* 0x002fc600000100b0 */
[----:B------:R-:W1:Y:S01]  /*6af0*/  LDSM.16.M88.4 R28, [R209+0xb800] ;  /* 0x00b80000d11c783b */ /* 0x000e620000000200 */
[----:B------:R-:W4:Y:S02]  /*6b00*/  MUFU.TANH R178, R178 ;  /* 0x000000b200b27308 */ /* 0x000f240000002400 */
[----:B------:R-:W-:Y:S07]  /*6b10*/  HMMA.16816.F32.BF16 R180, R148, R144, R180 ;  /* 0x0000009094b4723c */ /* 0x000fee00000418b4 */
[----:B------:R-:W-:Y:S01]  /*6b20*/  IADD3 R144, R160, 0x18, RZ ;  /* 0x00000018a0907810 */ /* 0x000fe20007ffe0ff */
[----:B------:R-:W-:Y:S01]  /*6b30*/  HMMA.16816.F32.BF16 R136, R8, R18, R136 ;  /* 0x000000120888723c */ /* 0x000fe20000041888 */
[----:B------:R-:W-:Y:S01]  /*6b40*/  FMUL.FTZ R140, R140, c[0x0][0x2ec] ;  /* 0x0000bb008c8c7a20 */ /* 0x000fe20000410000 */
[----:B------:R-:W5:Y:S01]  /*6b50*/  LDSM.16.M88.4 R16, [R196+0x5000] ;  /* 0x00500000c410783b */ /* 0x000f620000000200 */
[----:B------:R-:W-:Y:S01]  /*6b60*/  FMUL.FTZ R141, R141, c[0x0][0x2ec] ;  /* 0x0000bb008d8d7a20 */ /* 0x000fe20000410000 */
[----:B------:R-:W-:Y:S01]  /*6b70*/  I2F R145, R144 ;  /* 0x0000009000917306 */ /* 0x000fe20000201400 */
[----:B------:R-:W-:-:S02]  /*6b80*/  FMUL.FTZ R142, R142, c[0x0][0x2ec] ;  /* 0x0000bb008e8e7a20 */ /* 0x000fc40000410000 */
[----:B------:R-:W-:Y:S01]  /*6b90*/  FMUL.FTZ R143, R143, c[0x0][0x2ec] ;  /* 0x0000bb008f8f7a20 */ /* 0x000fe20000410000 */
[----:B------:R-:W-:Y:S01]  /*6ba0*/  HMMA.16816.F32.BF16 R152, R148, R146, R152 ;  /* 0x000000929498723c */ /* 0x000fe20000041898 */
[----:B------:R-:W-:Y:S01]  /*6bb0*/  FMUL.FTZ R240, R13, c[0x0][0x2ec] ;  /* 0x0000bb000df07a20 */ /* 0x000fe20000410000 */
[C---:B------:R-:W-:Y:S01]  /*6bc0*/  IADD3 R13, R160.reuse, 0x11, RZ ;  /* 0x00000011a00d7810 */ /* 0x040fe20007ffe0ff */
[----:B------:R-:W-:Y:S01]  /*6bd0*/  FMUL.FTZ R15, R15, c[0x0][0x2ec] ;  /* 0x0000bb000f0f7a20 */ /* 0x000fe20000410000 */
[----:B------:R-:W1:Y:S01]  /*6be0*/  MUFU.TANH R179, R140 ;  /* 0x0000008c00b37308 */ /* 0x000e620000002400 */
[----:B----4-:R-:W-:Y:S02]  /*6bf0*/  FFMA.FTZ R178, R237, R0, R178 ;  /* 0x00000000edb27223 */ /* 0x010fe400000100b2 */
[----:B------:R-:W-:Y:S01]  /*6c00*/  IADD3 R147, R160, 0x28, RZ ;  /* 0x00000028a0937810 */ /* 0x000fe20007ffe0ff */
[----:B------:R-:W-:Y:S01]  /*6c10*/  FMUL.FTZ R12, R12, c[0x0][0x2ec] ;  /* 0x0000bb000c0c7a20 */ /* 0x000fe20000410000 */
[C---:B--2---:R-:W-:Y:S03]  /*6c20*/  HMMA.16816.F32.BF16 R172, R164.reuse, R24, R172 ;  /* 0x00000018a4ac723c */ /* 0x044fe600000418ac */
[----:B------:R-:W-:Y:S04]  /*6c30*/  MUFU.TANH R162, R141 ;  /* 0x0000008d00a27308 */ /* 0x000fe80000002400 */
[----:B------:R-:W-:Y:S01]  /*6c40*/  FMUL.FTZ R244, R139, c[0x0][0x2ec] ;  /* 0x0000bb008bf47a20 */ /* 0x000fe20000410000 */
[----:B------:R-:W-:Y:S03]  /*6c50*/  HMMA.16816.F32.BF16 R168, R164, R26, R168 ;  /* 0x0000001aa4a8723c */ /* 0x000fe600000418a8 */
[----:B------:R-:W2:Y:S01]  /*6c60*/  MUFU.TANH R163, R142 ;  /* 0x0000008e00a37308 */ /* 0x000ea20000002400 */
[----:B------:R-:W-:Y:S03]  /*6c70*/  LDSM.16.M88.4 R24, [R196+0x5800] ;  /* 0x00580000c418783b */ /* 0x000fe60000000200 */
[----:B------:R-:W-:Y:S01]  /*6c80*/  IADD3 R164, R160, 0x29, RZ ;  /* 0x00000029a0a47810 */ /* 0x000fe20007ffe0ff */
[----:B---3--:R-:W-:Y:S03]  /*6c90*/  HMMA.16816.F32.BF16 R180, R32, R4, R180 ;  /* 0x0000000420b4723c */ /* 0x008fe600000418b4 */
[----:B------:R3:W-:Y:S04]  /*6ca0*/  MUFU.TANH R243, R143 ;  /* 0x0000008f00f37308 */ /* 0x0007e80000002400 */
[----:B------:R-:W-:Y:S01]  /*6cb0*/  FMUL.FTZ R4, R136, c[0x0][0x2ec] ;  /* 0x0000bb0088047a20 */ /* 0x000fe20000410000 */
[----:B-1----:R-:W-:Y:S03]  /*6cc0*/  HMMA.16816.F32.BF16 R172, R148, R28, R172 ;  /* 0x0000001c94ac723c */ /* 0x002fe600000418ac */
[----:B------:R-:W1:Y:S01]  /*6cd0*/  MUFU.TANH R240, R240 ;  /* 0x000000f000f07308 */ /* 0x000e620000002400 */
[----:B------:R-:W-:-:S02]  /*6ce0*/  FMUL.FTZ R136, R137, c[0x0][0x2ec] ;  /* 0x0000bb0089887a20 */ /* 0x000fc40000410000 */
[----:B------:R-:W-:Y:S01]  /*6cf0*/  FMUL.FTZ R137, R138, c[0x0][0x2ec] ;  /* 0x0000bb008a897a20 */ /* 0x000fe20000410000 */
[----:B------:R-:W-:Y:S01]  /*6d00*/  IADD3 R138, R160, 0x21, RZ ;  /* 0x00000021a08a7810 */ /* 0x000fe20007ffe0ff */
[CC--:B------:R-:W-:Y:S01]  /*6d10*/  FFMA.FTZ R29, R239.reuse, R0.reuse, R179 ;  /* 0x00000000ef1d7223 */ /* 0x0c0fe200000100b3 */
[----:B------:R-:W-:Y:S01]  /*6d20*/  HMMA.16816.F32.BF16 R152, R32, R6, R152 ;  /* 0x000000062098723c */ /* 0x000fe20000041898 */
[----:B---3--:R-:W3:Y:S01]  /*6d30*/  LDSM.16.M88.4 R140, [R188] ;  /* 0x00000000bc8c783b */ /* 0x008ee20000000200 */
[----:B------:R4:W-:Y:S01]  /*6d40*/  MUFU.TANH R146, R4 ;  /* 0x0000000400927308 */ /* 0x0009e20000002400 */
[----:B--2---:R-:W-:-:S05]  /*6d50*/  FFMA.FTZ R28, R239, R0, R163 ;  /* 0x00000000ef1c7223 */ /* 0x004fca00000100a3 */
[----:B------:R-:W-:Y:S02]  /*6d60*/  HMMA.16816.F32.BF16 R168, R148, R30, R168 ;  /* 0x0000001e94a8723c */ /* 0x000fe400000418a8 */
[----:B------:R-:W2:Y:S05]  /*6d70*/  MUFU.TANH R15, R15 ;  /* 0x0000000f000f7308 */ /* 0x000eaa0000002400 */
[----:B------:R-:W-:Y:S01]  /*6d80*/  IADD3 R30, R160, 0x38, RZ ;  /* 0x00000038a01e7810 */ /* 0x000fe20007ffe0ff */
[----:B------:R-:W-:Y:S01]  /*6d90*/  HMMA.16816.F32.BF16 R180, R20, R156, R180 ;  /* 0x0000009c14b4723c */ /* 0x000fe200000418b4 */
[----:B----4-:R-:W4:Y:S01]  /*6da0*/  LDSM.16.M88.4 R4, [R203+0xb800] ;  /* 0x00b80000cb04783b */ /* 0x010f220000000200 */
[----:B------:R-:W1:Y:S01]  /*6db0*/  I2F R241, R13 ;  /* 0x0000000d00f17306 */ /* 0x000e620000201400 */
[----:B------:R-:W-:-:S05]  /*6dc0*/  DEPBAR.LE SB0, 0x0 ;  /* 0x000080000000791a */ /* 0x000fca0000000000 */
[----:B------:R-:W-:Y:S01]  /*6dd0*/  HMMA.16816.F32.BF16 R152, R20, R158, R152 ;  /* 0x0000009e1498723c */ /* 0x000fe20000041898 */
[C---:B------:R-:W-:Y:S01]  /*6de0*/  IADD3 R156, R160.reuse, 0x19, RZ ;  /* 0x00000019a09c7810 */ /* 0x040fe20007ffe0ff */
[----:B------:R-:W-:Y:S05]  /*6df0*/  MUFU.TANH R136, R136 ;  /* 0x0000008800887308 */ /* 0x000fea0000002400 */
[----:B------:R-:W-:-:S03]  /*6e00*/  IADD3 R158, R160, 0x30, RZ ;  /* 0x00000030a09e7810 */ /* 0x000fc60007ffe0ff */
[----:B------:R-:W1:Y:S06]  /*6e10*/  I2F R157, R156 ;  /* 0x0000009c009d7306 */ /* 0x000e6c0000201400 */
[----:B-----5:R-:W-:Y:S02]  /*6e20*/  HMMA.16816.F32.BF16 R180, R8, R16, R180 ;  /* 0x0000001008b4723c */ /* 0x020fe400000418b4 */
[----:B------:R-:W5:Y:S05]  /*6e30*/  MUFU.TANH R137, R137 ;  /* 0x0000008900897308 */ /* 0x000f6a0000002400 */
[C---:B------:R-:W-:Y:S01]  /*6e40*/  IADD3 R16, R160.reuse, 0x20, RZ ;  /* 0x00000020a0107810 */ /* 0x040fe20007ffe0ff */
[C---:B---3--:R-:W-:Y:S03]  /*6e50*/  HMMA.16816.F32.BF16 R172, R32.reuse, R140, R172 ;  /* 0x0000008c20ac723c */ /* 0x048fe600000418ac */
[----:B------:R-:W-:Y:S04]  /*6e60*/  I2F R17, R16 ;  /* 0x0000001000117306 */ /* 0x000fe80000201400 */
[----:B------:R-:W-:Y:S01]  /*6e70*/  IADD3 R140, R160, 0x31, RZ ;  /* 0x00000031a08c7810 */ /* 0x000fe20007ffe0ff */
[----:B------:R-:W-:Y:S03]  /*6e80*/  HMMA.16816.F32.BF16 R168, R32, R142, R168 ;  /* 0x0000008e20a8723c */ /* 0x000fe600000418a8 */
[----:B------:R-:W-:Y:S04]  /*6e90*/  MUFU.TANH R244, R244 ;  /* 0x000000f400f47308 */ /* 0x000fe80000002400 */
[----:B------:R-:W-:Y:S01]  /*6ea0*/  FFMA.FTZ R32, R235, R0, R177 ;  /* 0x00000000eb207223 */ /* 0x000fe200000100b1 */
[----:B------:R-:W-:Y:S01]  /*6eb0*/  HMMA.16816.F32.BF16 R152, R8, R18, R152 ;  /* 0x000000120898723c */ /* 0x000fe20000041898 */
[----:B------:R-:W-:-:S02]  /*6ec0*/  FMUL.FTZ R166, R180, c[0x0][0x2ec] ;  /* 0x0000bb00b4a67a20 */ /* 0x000fc40000410000 */
[----:B------:R-:W-:Y:S01]  /*6ed0*/  FMUL.FTZ R148, R181, c[0x0][0x2ec] ;  /* 0x0000bb00b5947a20 */ /* 0x000fe20000410000 */
[----:B------:R-:W-:Y:S01]  /*6ee0*/  I2F R139, R138 ;  /* 0x0000008a008b7306 */ /* 0x000fe20000201400 */
[----:B------:R-:W-:Y:S02]  /*6ef0*/  FMUL.FTZ R149, R182, c[0x0][0x2ec] ;  /* 0x0000bb00b6957a20 */ /* 0x000fe40000410000 */
[----:B------:R-:W-:Y:S01]  /*6f00*/  FMUL.FTZ R33, R183, c[0x0][0x2ec] ;  /* 0x0000bb00b7217a20 */ /* 0x000fe20000410000 */
[----:B----4-:R-:W-:Y:S01]  /*6f10*/  HMMA.16816.F32.BF16 R172, R20, R4, R172 ;  /* 0x0000000414ac723c */ /* 0x010fe200000418ac */
[----:B------:R-:W-:-:S03]  /*6f20*/  IADD3 R18, R160, 0x39, RZ ;  /* 0x00000039a0127810 */ /* 0x000fc60007ffe0ff */
[----:B------:R-:W3:Y:S03]  /*6f30*/  MUFU.TANH R166, R166 ;  /* 0x000000a600a67308 */ /* 0x000ee60000002400 */
[CC--:B-1----:R-:W-:Y:S01]  /*6f40*/  FFMA.FTZ R5, R161.reuse, R0.reuse, R240 ;  /* 0x00000000a1057223 */ /* 0x0c2fe200000100f0 */
[----:B------:R-:W-:Y:S01]  /*6f50*/  HMMA.16816.F32.BF16 R168, R20, R6, R168 ;  /* 0x0000000614a8723c */ /* 0x000fe200000418a8 */
[-C--:B--2---:R-:W-:Y:S02]  /*6f60*/  FFMA.FTZ R4, R161, R0.reuse, R15 ;  /* 0x00000000a1047223 */ /* 0x084fe4000001000f */
[----:B------:R-:W-:Y:S01]  /*6f70*/  FFMA.FTZ R15, R235, R0, R242 ;  /* 0x00000000eb0f7223 */ /* 0x000fe200000100f2 */
[----:B------:R-:W-:Y:S01]  /*6f80*/  FSEL R5, R5, -INF , !P6 ;  /* 0xff80000005057808 */ /* 0x000fe20007000000 */
[----:B------:R-:W1:Y:S01]  /*6f90*/  MUFU.TANH R148, R148 ;  /* 0x0000009400947308 */ /* 0x000e620000002400 */
[----:B------:R-:W-:Y:S01]  /*6fa0*/  ISETP.GE.AND P6, PT, R234, R230, PT ;  /* 0x000000e6ea00720c */ /* 0x000fe20003fc6270 */
[----:B------:R-:W-:Y:S01]  /*6fb0*/  FFMA.FTZ R23, R241, R0, R162 ;  /* 0x00000000f1177223 */ /* 0x000fe200000100a2 */
[----:B------:R-:W-:Y:S01]  /*6fc0*/  FSEL R4, R4, -INF , !P0 ;  /* 0xff80000004047808 */ /* 0x000fe20004000000 */
[----:B------:R-:W-:Y:S01]  /*6fd0*/  FMUL.FTZ R34, R152, c[0x0][0x2ec] ;  /* 0x0000bb0098227a20 */ /* 0x000fe20000410000 */
[----:B------:R-:W-:Y:S01]  /*6fe0*/  FSEL R15, R15, -INF , !P6 ;  /* 0xff8000000f0f7808 */ /* 0x000fe20007000000 */
[----:B------:R-:W-:Y:S01]  /*6ff0*/  FMUL.FTZ R35, R153, c[0x0][0x2ec] ;  /* 0x0000bb0099237a20 */ /* 0x000fe20000410000 */
[----:B------:R-:W-:Y:S01]  /*7000*/  ISETP.GE.AND P6, PT, R236, R230, PT ;  /* 0x000000e6ec00720c */ /* 0x000fe20003fc6270 */
[----:B------:R-:W2:Y:S01]  /*7010*/  MUFU.TANH R149, R149 ;  /* 0x0000009500957308 */ /* 0x000ea20000002400 */
[-C--:B------:R-:W-:Y:S01]  /*7020*/  ISETP.GE.AND P0, PT, R234, R135.reuse, PT ;  /* 0x00000087ea00720c */ /* 0x080fe20003f06270 */
[----:B------:R-:W-:Y:S01]  /*7030*/  FMUL.FTZ R142, R154, c[0x0][0x2ec] ;  /* 0x0000bb009a8e7a20 */ /* 0x000fe20000410000 */
[C---:B------:R-:W-:Y:S01]  /*7040*/  HMMA.16816.F32.BF16 R172, R8.reuse, R24, R172 ;  /* 0x0000001808ac723c */ /* 0x040fe200000418ac */
[----:B------:R-:W-:Y:S01]  /*7050*/  FSEL R7, R176, -INF , !P6 ;  /* 0xff800000b0077808 */ /* 0x000fe20007000000 */
[----:B------:R-:W-:Y:S01]  /*7060*/  FFMA.FTZ R21, R157, R0, R136 ;  /* 0x000000009d157223 */ /* 0x000fe20000010088 */
[----:B------:R-:W-:Y:S01]  /*7070*/  ISETP.GE.AND P6, PT, R238, R230, PT ;  /* 0x000000e6ee00720c */ /* 0x000fe20003fc6270 */
[CC--:B-----5:R-:W-:Y:S01]  /*7080*/  FFMA.FTZ R22, R145.reuse, R0.reuse, R137 ;  /* 0x0000000091167223 */ /* 0x0e0fe20000010089 */
[----:B------:R-:W-:Y:S01]  /*7090*/  FSEL R32, R32, -INF , !P0 ;  /* 0xff80000020207808 */ /* 0x000fe20004000000 */
[----:B------:R-:W-:Y:S01]  /*70a0*/  I2F R245, R147 ;  /* 0x0000009300f57306 */ /* 0x000fe20000201400 */
[-C--:B------:R-:W-:Y:S01]  /*70b0*/  ISETP.GE.AND P0, PT, R236, R135.reuse, PT ;  /* 0x00000087ec00720c */ /* 0x080fe20003f06270 */
[----:B------:R-:W-:Y:S01]  /*70c0*/  FFMA.FTZ R25, R145, R0, R146 ;  /* 0x0000000091197223 */ /* 0x000fe20000010092 */
[----:B------:R-:W-:Y:S01]  /*70d0*/  FSEL R29, R29, -INF , !P6 ;  /* 0xff8000001d1d7808 */ /* 0x000fe20007000000 */
[----:B------:R-:W-:Y:S01]  /*70e0*/  HMMA.16816.F32.BF16 R168, R8, R26, R168 ;  /* 0x0000001a08a8723c */ /* 0x000fe200000418a8 */
[----:B------:R-:W-:Y:S01]  /*70f0*/  ISETP.GE.AND P6, PT, R13, R230, PT ;  /* 0x000000e60d00720c */ /* 0x000fe20003fc6270 */
[-C--:B------:R-:W-:Y:S01]  /*7100*/  FFMA.FTZ R24, R241, R0.reuse, R243 ;  /* 0x00000000f1187223 */ /* 0x080fe200000100f3 */
[----:B------:R-:W-:Y:S01]  /*7110*/  FSEL R6, R178, -INF , !P0 ;  /* 0xff800000b2067808 */ /* 0x000fe20004000000 */
[----:B------:R-:W4:Y:S01]  /*7120*/  MUFU.TANH R34, R34 ;  /* 0x0000002200227308 */ /* 0x000f220000002400 */
[-C--:B------:R-:W-:Y:S01]  /*7130*/  ISETP.GE.AND P0, PT, R238, R135.reuse, PT ;  /* 0x00000087ee00720c */ /* 0x080fe20003f06270 */
[----:B------:R-:W-:Y:S01]  /*7140*/  FMUL.FTZ R143, R155, c[0x0][0x2ec] ;  /* 0x0000bb009b8f7a20 */ /* 0x000fe20000410000 */
[----:B------:R-:W-:Y:S01]  /*7150*/  FSEL R23, R23, -INF , !P6 ;  /* 0xff80000017177808 */ /* 0x000fe20007000000 */
[----:B---3--:R-:W-:Y:S01]  /*7160*/  FFMA.FTZ R166, R17, R0, R166 ;  /* 0x0000000011a67223 */ /* 0x008fe200000100a6 */
[----:B------:R-:W-:Y:S01]  /*7170*/  ISETP.GE.AND P6, PT, R144, R230, PT ;  /* 0x000000e69000720c */ /* 0x000fe20003fc6270 */
[----:B------:R-:W-:Y:S01]  /*7180*/  FFMA.FTZ R20, R157, R0, R244 ;  /* 0x000000009d147223 */ /* 0x000fe200000100f4 */
[----:B------:R-:W-:Y:S01]  /*7190*/  FSEL R28, R28, -INF , !P0 ;  /* 0xff8000001c1c7808 */ /* 0x000fe20004000000 */
[----:B------:R-:W3:Y:S01]  /*71a0*/  MUFU.TANH R33, R33 ;  /* 0x0000002100217308 */ /* 0x000ee20000002400 */
[-C--:B------:R-:W-:Y:S01]  /*71b0*/  ISETP.GE.AND P0, PT, R13, R135.reuse, PT ;  /* 0x000000870d00720c */ /* 0x080fe20003f06270 */
[----:B------:R-:W-:Y:S01]  /*71c0*/  FMUL.FTZ R13, R172, c[0x0][0x2ec] ;  /* 0x0000bb00ac0d7a20 */ /* 0x000fe20000410000 */
[----:B------:R-:W-:Y:S01]  /*71d0*/  FSEL R25, R25, -INF , !P6 ;  /* 0xff80000019197808 */ /* 0x000fe20007000000 */
[----:B------:R-:W-:Y:S01]  /*71e0*/  FMUL.FTZ R10, R174, c[0x0][0x2ec] ;  /* 0x0000bb00ae0a7a20 */ /* 0x000fe20000410000 */
[----:B------:R-:W-:Y:S01]  /*71f0*/  ISETP.GE.AND P6, PT, R156, R230, PT ;  /* 0x000000e69c00720c */ /* 0x000fe20003fc6270 */
[----:B------:R-:W-:Y:S01]  /*7200*/  FMUL.FTZ R9, R175, c[0x0][0x2ec] ;  /* 0x0000bb00af097a20 */ /* 0x000fe20000410000 */
[----:B------:R-:W-:Y:S01]  /*7210*/  FSEL R24, R24, -INF , !P0 ;  /* 0xff80000018187808 */ /* 0x000fe20004000000 */
[----:B------:R-:W-:Y:S01]  /*7220*/  I2F R165, R164 ;  /* 0x000000a400a57306 */ /* 0x000fe20000201400 */
[-C--:B------:R-:W-:Y:S01]  /*7230*/  ISETP.GE.AND P0, PT, R144, R135.reuse, PT ;  /* 0x000000879000720c */ /* 0x080fe20003f06270 */
[-C--:B-1----:R-:W-:Y:S01]  /*7240*/  FFMA.FTZ R148, R139, R0.reuse, R148 ;  /* 0x000000008b947223 */ /* 0x082fe20000010094 */
[----:B------:R-:W-:Y:S01]  /*7250*/  FSEL R21, R21, -INF , !P6 ;  /* 0xff80000015157808 */ /* 0x000fe20007000000 */
[----:B--2---:R-:W-:Y:S01]  /*7260*/  FFMA.FTZ R149, R17, R0, R149 ;  /* 0x0000000011957223 */ /* 0x004fe20000010095 */
[----:B------:R-:W-:Y:S01]  /*7270*/  ISETP.GE.AND P6, PT, R16, R230, PT ;  /* 0x000000e61000720c */ /* 0x000fe20003fc6270 */
[----:B------:R-:W-:Y:S01]  /*7280*/  FMUL.FTZ R8, R173, c[0x0][0x2ec] ;  /* 0x0000bb00ad087a20 */ /* 0x000fe20000410000 */
[----:B------:R-:W-:Y:S01]  /*7290*/  FSEL R22, R22, -INF , !P0 ;  /* 0xff80000016167808 */ /* 0x000fe20004000000 */
[----:B------:R-:W1:Y:S01]  /*72a0*/  MUFU.TANH R35, R35 ;  /* 0x0000002300237308 */ /* 0x000e620000002400 */
[-C--:B------:R-:W-:Y:S01]  /*72b0*/  ISETP.GE.AND P0, PT, R156, R135.reuse, PT ;  /* 0x000000879c00720c */ /* 0x080fe20003f06270 */
[-C--:B----4-:R-:W-:Y:S01]  /*72c0*/  FFMA.FTZ R34, R245, R0.reuse, R34 ;  /* 0x00000000f5227223 */ /* 0x090fe20000010022 */
[----:B------:R-:W-:Y:S01]  /*72d0*/  FSEL R175, R166, -INF , !P6 ;  /* 0xff800000a6af7808 */ /* 0x000fe20007000000 */
[----:B---3--:R-:W-:Y:S01]  /*72e0*/  FFMA.FTZ R33, R139, R0, R33 ;  /* 0x000000008b217223 */ /* 0x008fe20000010021 */
[-C--:B------:R-:W-:Y:S01]  /*72f0*/  ISETP.GE.AND P6, PT, R138, R230.reuse, PT ;  /* 0x000000e68a00720c */ /* 0x080fe20003fc6270 */
[----:B------:R-:W-:Y:S01]  /*7300*/  FMUL.FTZ R11, R168, c[0x0][0x2ec] ;  /* 0x0000bb00a80b7a20 */ /* 0x000fe20000410000 */
[----:B------:R-:W-:Y:S01]  /*7310*/  FSEL R20, R20, -INF , !P0 ;  /* 0xff80000014147808 */ /* 0x000fe20004000000 */
[----:B------:R-:W2:Y:S01]  /*7320*/  MUFU.TANH R142, R142 ;  /* 0x0000008e008e7308 */ /* 0x000ea20000002400 */
        /* <DEDUP_REMOVED lines=8> */
[----:B------:R-:W-:Y:S01]  /*73b0*/  ISETP.GE.AND P0, PT, R138, R135, PT ;  /* 0x000000878a00720c */ /* 0x000fe20003f06270 */
[----:B-1----:R-:W-:Y:S01]  /*73c0*/  FFMA.FTZ R35, R165, R0, R35 ;  /* 0x00000000a5237223 */ /* 0x002fe20000010023 */
[----:B------:R-:W-:Y:S01]  /*73d0*/  FSEL R173, R34, -INF , !P6 ;  /* 0xff80000022ad7808 */ /* 0x000fe20007000000 */
[----:B------:R-:W-:Y:S01]  /*73e0*/  FMUL.FTZ R169, R169, c[0x0][0x2ec] ;  /* 0x0000bb00a9a97a20 */ /* 0x000fe20000410000 */
[----:B------:R-:W-:-:S02]  /*73f0*/  ISETP.GE.AND P6, PT, R164, R230, PT ;  /* 0x000000e6a400720c */ /* 0x000fc40003fc6270 */
[----:B------:R-:W-:Y:S01]  /*7400*/  FSEL R172, R33, -INF , !P0 ;  /* 0xff80000021ac7808 */ /* 0x000fe20004000000 */
[----:B------:R-:W1:Y:S01]  /*7410*/  MUFU.TANH R13, R13 ;  /* 0x0000000d000d7308 */ /* 0x000e620000002400 */
[----:B--2---:R-:W-:Y:S01]  /*7420*/  FFMA.FTZ R142, R245, R0, R142 ;  /* 0x00000000f58e7223 */ /* 0x004fe2000001008e */
[----:B------:R-:W-:Y:S02]  /*7430*/  ISETP.GE.AND P0, PT, R147, R135, PT ;  /* 0x000000879300720c */ /* 0x000fe40003f06270 */
[----:B------:R-:W-:Y:S02]  /*7440*/  FSEL R167, R35, -INF , !P6 ;  /* 0xff80000023a77808 */ /* 0x000fe40007000000 */
[----:B------:R-:W-:Y:S02]  /*7450*/  ISETP.GE.AND P6, PT, R158, R230, PT ;  /* 0x000000e69e00720c */ /* 0x000fe40003fc6270 */
[----:B------:R-:W2:Y:S01]  /*7460*/  MUFU.TANH R143, R143 ;  /* 0x0000008f008f7308 */ /* 0x000ea20000002400 */
[----:B------:R-:W-:-:S02]  /*7470*/  FSEL R168, R142, -INF , !P0 ;  /* 0xff8000008ea87808 */ /* 0x000fc40004000000 */
[----:B------:R-:W-:-:S05]  /*7480*/  ISETP.GE.AND P0, PT, R164, R135, PT ;  /* 0x00000087a400720c */ /* 0x000fca0003f06270 */
[----:B------:R-:W3:Y:S01]  /*7490*/  MUFU.TANH R10, R10 ;  /* 0x0000000a000a7308 */ /* 0x000ee20000002400 */
[----:B-1----:R-:W-:-:S05]  /*74a0*/  FFMA.FTZ R13, R159, R0, R13 ;  /* 0x000000009f0d7223 */ /* 0x002fca000001000d */
[----:B------:R-:W-:Y:S02]  /*74b0*/  FSEL R157, R13, -INF , !P6 ;  /* 0xff8000000d9d7808 */ /* 0x000fe40007000000 */
[----:B------:R-:W1:Y:S01]  /*74c0*/  MUFU.TANH R12, R12 ;  /* 0x0000000c000c7308 */ /* 0x000e620000002400 */
[----:B--2---:R-:W-:Y:S01]  /*74d0*/  FFMA.FTZ R143, R165, R0, R143 ;  /* 0x00000000a58f7223 */ /* 0x004fe2000001008f */
[----:B------:R-:W-:-:S04]  /*74e0*/  ISETP.GE.AND P6, PT, R140, R230, PT ;  /* 0x000000e68c00720c */ /* 0x000fc80003fc6270 */
        /* <DEDUP_REMOVED lines=10> */
[----:B------:R-:W-:-:S07]  /*7590*/  ISETP.GE.AND P4, PT, R134, 0x3, PT ;  /* 0x000000038600780c */ /* 0x000fce0003f86270 */
        /* <DEDUP_REMOVED lines=63> */
[----:B------:R-:W-:Y:S01]  /*7990*/  @!PT LDS RZ, [RZ] ;  /* 0x00000000fffff984 */ /* 0x000fe20000000800 */
[----:B------:R-:W-:Y:S01]  /*79a0*/  @!PT LDS RZ, [RZ] ;  /* 0x00000000fffff984 */ /* 0x000fe20000000800 */
[----:B------:R-:W-:Y:S01]  /*79b0*/  @!PT LDS RZ, [RZ] ;  /* 0x00000000fffff984 */ /* 0x000fe20000000800 */
[----:B------:R4:W-:Y:S04]  /*79c0*/  @!P1 LDGSTS.E.BYPASS.LTC128B.128 [R220+0xa000], [R26.64+0x100] ;  /* 0x0a0001001adc9fae */ /* 0x0009e8000b901d46 */
[----:B------:R1:W-:Y:S01]  /*79d0*/  @P3 STS.128 [R220+0x6800], RZ ;  /* 0x006800ffdc003388 */ /* 0x0003e20000000c00 */
[----:B--2---:R-:W-:-:S03]  /*79e0*/  @!P3 LEA R16, P6, R9, c[0x0][0x168], 0x1 ;  /* 0x00005a000910ba11 */ /* 0x004fc600078c08ff */
[----:B------:R-:W-:Y:S01]  /*79f0*/  @!PT LDS RZ, [RZ] ;  /* 0x00000000fffff984 */ /* 0x000fe20000000800 */
[----:B------:R-:W-:Y:S01]  /*7a00*/  @!PT LDS RZ, [RZ] ;  /* 0x00000000fffff984 */ /* 0x000fe20000000800 */
[----:B------:R-:W-:Y:S01]  /*7a10*/  @!PT LDS RZ, [RZ] ;  /* 0x00000000fffff984 */ /* 0x000fe20000000800 */
[----:B------:R2:W-:Y:S01]  /*7a20*/  @!P3 LDGSTS.E.BYPASS.LTC128B.128 [R220+0x6800], [R34.64] ;  /* 0x0680000022dcbfae */ /* 0x0005e2000b901d46 */
[----:B------:R-:W-:-:S03]  /*7a30*/  @!P3 LEA.HI.X R17, R9, c[0x0][0x16c], R10, 0x1, P6 ;  /* 0x00005b000911ba11 */ /* 0x000fc600030f0c0a */
[----:B------:R1:W-:Y:S01]  /*7a40*/  @P2 STS.128 [R220+0x8800], RZ ;  /* 0x008800ffdc002388 */ /* 0x0003e20000000c00 */
[----:B------:R-:W-:-:S03]  /*7a50*/  IADD3 R3, P6, R212, R9, RZ ;  /* 0x00000009d4037210 */ /* 0x000fc60007fde0ff */
        /* <DEDUP_REMOVED lines=15> */
[C---:B------:R-:W-:Y:S01]  /*7b50*/  @!P2 LEA R136, P0, R3.reuse, c[0x0][0x168], 0x1 ;  /* 0x00005a000388aa11 */ /* 0x040fe200078008ff */
[----:B------:R-:W-:Y:S01]  /*7b60*/  @!PT LDS RZ, [RZ] ;  /* 0x00000000fffff984 */ /* 0x000fe20000000800 */
[----:B------:R-:W-:Y:S01]  /*7b70*/  @!PT LDS RZ, [RZ] ;  /* 0x00000000fffff984 */ /* 0x000fe20000000800 */
[----:B------:R-:W-:Y:S01]  /*7b80*/  @!PT LDS RZ, [RZ] ;  /* 0x00000000fffff984 */ /* 0x000fe20000000800 */
[----:B------:R1:W-:Y:S01]  /*7b90*/  @!P3 LDGSTS.E.BYPASS.LTC128B.128 [R220+0x7000], [R16.64] ;  /* 0x0700000010dcbfae */ /* 0x0003e2000b901d46 */
[----:B--2---:R-:W-:-:S03]  /*7ba0*/  @!P3 LEA R34, P5, R3, c[0x0][0x168], 0x1 ;  /* 0x00005a000322ba11 */ /* 0x004fc600078a08ff */
        /* <DEDUP_REMOVED lines=30> */
.L_x_659:
[----:B------:R-:W-:Y:S05]  /*7d90*/  BSYNC B0 ;  /* 0x0000000000007941 */ /* 0x000fea0003800000 */
.L_x_658:
[----:B------:R-:W0:Y:S02]  /*7da0*/  LDGDEPBAR ;  /* 0x00000000000079af */ /* 0x000e240000000000 */
.L_x_657:
[----:B------:R-:W-:Y:S01]  /*7db0*/  FMNMX.FTZ R10, R133, R12, !PT ;  /* 0x0000000c850a7209 */ /* 0x000fe20007810000 */
[----:B-1----:R-:W-:Y:S01]  /*7dc0*/  LDSM.16.MT88.4 R16, [R204+0xc000] ;  /* 0x00c00000cc10783b */ /* 0x002fe20000004200 */
[----:B------:R-:W-:Y:S02]  /*7dd0*/  FMNMX.FTZ R9, R132, R8, !PT ;  /* 0x0000000884097209 */ /* 0x000fe40007810000 */
[----:B------:R-:W-:Y:S01]  /*7de0*/  FMNMX.FTZ R10, R5, R10, !PT ;  /* 0x0000000a050a7209 */ /* 0x000fe20007810000 */
[----:B------:R-:W-:Y:S01]  /*7df0*/  LDSM.16.MT88.4 R136, [R202+0xc800] ;  /* 0x00c80000ca88783b */ /* 0x000fe20000004200 */
        /* <DEDUP_REMOVED lines=44> */
[--C-:B------:R-:W-:Y:S02]  /*80c0*/  FFMA.FTZ R150, R12, c[0x0][0x23c], -R156.reuse ;  /* 0x00008f000c967a23 */ /* 0x100fe4000001089c */
[--C-:B------:R-:W-:Y:S02]  /*80d0*/  FFMA.FTZ R148, R15, c[0x0][0x23c], -R156.reuse ;  /* 0x00008f000f947a23 */ /* 0x100fe4000001089c */
[----:B------:R-:W1:Y:S01]  /*80e0*/  LDSM.16.MT88.4 R12, [R202+0xc000] ;  /* 0x00c00000ca0c783b */ /* 0x000e620000004200 */
[--C-:B------:R-:W-:Y:S01]  /*80f0*/  FFMA.FTZ R149, R5, c[0x0][0x23c], -R156.reuse ;  /* 0x00008f0005957a23 */ /* 0x100fe2000001089c */
[----:B------:R-:W-:Y:S01]  /*8100*/  FSEL R5, R3, RZ, P0 ;  /* 0x000000ff03057208 */ /* 0x000fe20000000000 */
[----:B------:R-:W-:Y:S01]  /*8110*/  FFMA.FTZ R145, R4, c[0x0][0x23c], -R153 ;  /* 0x00008f0004917a23 */ /* 0x000fe20000010899 */
[----:B------:R-:W-:Y:S01]  /*8120*/  FSEL R4, R135, RZ, P1 ;  /* 0x000000ff87047208 */ /* 0x000fe20000800000 */
[----:B------:R-:W-:Y:S01]  /*8130*/  FFMA.FTZ R147, R7, c[0x0][0x23c], -R156 ;  /* 0x00008f0007937a23 */ /* 0x000fe2000001089c */
[----:B------:R-:W-:Y:S01]  /*8140*/  MUFU.EX2 R150, R150 ;  /* 0x0000009600967308 */ /* 0x000fe20000000800 */
[----:B------:R-:W-:-:S02]  /*8150*/  FADD.FTZ R5, R132, -R5 ;  /* 0x8000000584057221 */ /* 0x000fc40000010000 */
[----:B------:R-:W-:Y:S02]  /*8160*/  FADD.FTZ R4, R133, -R4 ;  /* 0x8000000485047221 */ /* 0x000fe40000010000 */
[--C-:B------:R-:W-:Y:S02]  /*8170*/  FFMA.FTZ R146, R8, c[0x0][0x23c], -R153.reuse ;  /* 0x00008f0008927a23 */ /* 0x100fe40000010899 */
[--C-:B------:R-:W-:Y:S01]  /*8180*/  FFMA.FTZ R144, R32, c[0x0][0x23c], -R153.reuse ;  /* 0x00008f0020907a23 */ /* 0x100fe20000010899 */
[----:B------:R-:W2:Y:S01]  /*8190*/  MUFU.EX2 R149, R149 ;  /* 0x0000009500957308 */ /* 0x000ea20000000800 */
[----:B------:R-:W-:Y:S01]  /*81a0*/  FFMA.FTZ R133, R6, c[0x0][0x23c], -R153 ;  /* 0x00008f0006857a23 */ /* 0x000fe20000010899 */
[----:B------:R-:W3:Y:S01]  /*81b0*/  LDSM.16.MT88.4 R8, [R201+0xc000] ;  /* 0x00c00000c908783b */ /* 0x000ee20000004200 */
[----:B------:R-:W-:Y:S02]  /*81c0*/  FMUL.FTZ R151, R4, c[0x0][0x23c] ;  /* 0x00008f0004977a20 */ /* 0x000fe40000410000 */
[----:B------:R-:W-:Y:S01]  /*81d0*/  FMUL.FTZ R132, R5, c[0x0][0x23c] ;  /* 0x00008f0005847a20 */ /* 0x000fe20000410000 */
[----:B------:R-:W-:Y:S01]  /*81e0*/  LDSM.16.MT88.4 R32, [R201+0xc800] ;  /* 0x00c80000c920783b */ /* 0x000fe20000004200 */
[--C-:B------:R-:W-:Y:S01]  /*81f0*/  FFMA.FTZ R158, R29, c[0x0][0x23c], -R156.reuse ;  /* 0x00008f001d9e7a23 */ /* 0x100fe2000001089c */
[----:B------:R-:W-:Y:S01]  /*8200*/  MUFU.EX2 R148, R148 ;  /* 0x0000009400947308 */ /* 0x000fe20000000800 */
[----:B------:R-:W-:-:S02]  /*8210*/  FFMA.FTZ R159, R23, c[0x0][0x23c], -R156 ;  /* 0x00008f00179f7a23 */ /* 0x000fc4000001089c */
[--C-:B------:R-:W-:Y:S02]  /*8220*/  FFMA.FTZ R160, R25, c[0x0][0x23c], -R156.reuse ;  /* 0x00008f0019a07a23 */ /* 0x100fe4000001089c */
[--C-:B------:R-:W-:Y:S02]  /*8230*/  FFMA.FTZ R161, R21, c[0x0][0x23c], -R156.reuse ;  /* 0x00008f0015a17a23 */ /* 0x100fe4000001089c */
[--C-:B------:R-:W-:Y:S01]  /*8240*/  FFMA.FTZ R162, R28, c[0x0][0x23c], -R153.reuse ;  /* 0x00008f001ca27a23 */ /* 0x100fe20000010899 */
[----:B------:R-:W4:Y:S01]  /*8250*/  MUFU.EX2 R147, R147 ;  /* 0x0000009300937308 */ /* 0x000f220000000800 */
[----:B--2---:R-:W-:Y:S01]  /*8260*/  F2FP.BF16.PACK_AB R4, R149, R150 ;  /* 0x000000969504723e */ /* 0x004fe200000010ff */
[--C-:B------:R-:W-:Y:S01]  /*8270*/  FFMA.FTZ R165, R24, c[0x0][0x23c], -R153.reuse ;  /* 0x00008f0018a57a23 */ /* 0x100fe20000010899 */
[----:B------:R-:W-:Y:S01]  /*8280*/  LDSM.16.MT88.4 R28, [R200+0xc800] ;  /* 0x00c80000c81c783b */ /* 0x000fe20000004200 */
[--C-:B------:R-:W-:Y:S02]  /*8290*/  FFMA.FTZ R163, R22, c[0x0][0x23c], -R153.reuse ;  /* 0x00008f0016a37a23 */ /* 0x100fe40000010899 */
[----:B------:R-:W-:Y:S01]  /*82a0*/  FFMA.FTZ R164, R20, c[0x0][0x23c], -R153 ;  /* 0x00008f0014a47a23 */ /* 0x000fe20000010899 */
[----:B------:R-:W-:Y:S01]  /*82b0*/  LDSM.16.MT88.4 R24, [R204+0xe800] ;  /* 0x00e80000cc18783b */ /* 0x000fe20000004200 */
[----:B------:R-:W-:Y:S01]  /*82c0*/  MUFU.EX2 R146, R146 ;  /* 0x0000009200927308 */ /* 0x000fe20000000800 */
[----:B------:R-:W-:-:S02]  /*82d0*/  FFMA.FTZ R170, R173, c[0x0][0x23c], -R156 ;  /* 0x00008f00adaa7a23 */ /* 0x000fc4000001089c */
[----:B------:R-:W-:Y:S01]  /*82e0*/  LDSM.16.MT88.4 R20, [R202+0xe800] ;  /* 0x00e80000ca14783b */ /* 0x000fe20000004200 */
[--C-:B------:R-:W-:Y:S02]  /*82f0*/  FFMA.FTZ R169, R175, c[0x0][0x23c], -R156.reuse ;  /* 0x00008f00afa97a23 */ /* 0x100fe4000001089c */
[--C-:B------:R-:W-:Y:S02]  /*8300*/  FFMA.FTZ R176, R177, c[0x0][0x23c], -R156.reuse ;  /* 0x00008f00b1b07a23 */ /* 0x100fe4000001089c */
[----:B------:R-:W2:Y:S01]  /*8310*/  MUFU.EX2 R145, R145 ;  /* 0x0000009100917308 */ /* 0x000ea20000000800 */
[----:B----4-:R-:W-:Y:S01]  /*8320*/  F2FP.BF16.PACK_AB R6, R147, R148 ;  /* 0x000000949306723e */ /* 0x010fe200000010ff */
        /* <DEDUP_REMOVED lines=8> */
[----:B------:R-:W4:Y:S01]  /*83b0*/  MUFU.EX2 R133, R133 ;  /* 0x0000008500857308 */ /* 0x000f220000000800 */
        /* <DEDUP_REMOVED lines=9> */
[----:B------:R-:W5:Y:S01]  /*8450*/  MUFU.EX2 R132, R132 ;  /* 0x0000008400847308 */ /* 0x000f620000000800 */
[----:B----4-:R-:W-:Y:S01]  /*8460*/  F2FP.BF16.PACK_AB R7, R133, R144 ;  /* 0x000000908507723e */ /* 0x010fe200000010ff */
[----:B--2---:R-:W-:-:S06]  /*8470*/  FMUL.FTZ R120, R120, R151 ;  /* 0x0000009778787220 */ /* 0x004fcc0000410000 */
[----:B------:R-:W-:Y:S01]  /*8480*/  MUFU.EX2 R158, R158 ;  /* 0x0000009e009e7308 */ /* 0x000fe20000000800 */
[-C--:B------:R-:W-:Y:S02]  /*8490*/  FMUL.FTZ R121, R121, R151.reuse ;  /* 0x0000009779797220 */ /* 0x080fe40000410000 */
[-C--:B------:R-:W-:Y:S02]  /*84a0*/  FMUL.FTZ R116, R116, R151.reuse ;  /* 0x0000009774747220 */ /* 0x080fe40000410000 */
[----:B------:R-:W-:Y:S02]  /*84b0*/  FMUL.FTZ R117, R117, R151 ;  /* 0x0000009775757220 */ /* 0x000fe40000410000 */
[-C--:B-----5:R-:W-:Y:S01]  /*84c0*/  FMUL.FTZ R122, R122, R132.reuse ;  /* 0x000000847a7a7220 */ /* 0x0a0fe20000410000 */
        /* <DEDUP_REMOVED lines=150> */
[----:B------:R-:W-:Y:S02]  /*8e30*/  FADD.FTZ R149, R149, R150 ;  /* 0x0000009695957221 */ /* 0x000fe40000010000 */
[----:B------:R-:W-:Y:S01]  /*8e40*/  FADD.FTZ R145, R145, R132 ;  /* 0x0000008491917221 */ /* 0x000fe20000010000 */
[-C--:B------:R-:W-:Y:S01]  /*8e50*/  MOV R132, R3.reuse ;  /* 0x0000000300847202 */ /* 0x080fe20000000f00 */
[----:B------:R-:W-:Y:S01]  /*8e60*/  FADD.FTZ R148, R148, R149 ;  /* 0x0000009594947221 */ /* 0x000fe20000010000 */
[----:B------:R-:W-:Y:S01]  /*8e70*/  HMMA.16816.F32.BF16 R96, R4, R10, R96 ;  /* 0x0000000a0460723c */ /* 0x000fe20000041860 */
[----:B------:R-:W-:Y:S01]  /*8e80*/  LDSM.16.MT88.4 R8, [R200+0xe800] ;  /* 0x00e80000c808783b */ /* 0x000fe20000004200 */
[----:B------:R-:W-:Y:S01]  /*8e90*/  FADD.FTZ R144, R144, R145 ;  /* 0x0000009190907221 */ /* 0x000fe20000010000 */
[----:B------:R-:W-:Y:S01]  /*8ea0*/  @P4 MOV R132, R3 ;  /* 0x0000000300844202 */ /* 0x000fe20000000f00 */
[----:B------:R-:W-:Y:S02]  /*8eb0*/  FADD.FTZ R147, R147, R148 ;  /* 0x0000009493937221 */ /* 0x000fe40000010000 */
[----:B------:R-:W-:Y:S01]  /*8ec0*/  FADD.FTZ R133, R133, R144 ;  /* 0x0000009085857221 */ /* 0x000fe20000010000 */
[----:B--2---:R-:W-:Y:S01]  /*8ed0*/  F2FP.BF16.PACK_AB R4, R159, R158 ;  /* 0x0000009e9f04723e */ /* 0x004fe200000010ff */
[----:B------:R-:W-:Y:S01]  /*8ee0*/  FADD.FTZ R158, R158, R147 ;  /* 0x000000939e9e7221 */ /* 0x000fe20000010000 */
[----:B-----5:R-:W-:-:S02]  /*8ef0*/  F2FP.BF16.PACK_AB R5, R165, R162 ;  /* 0x000000a2a505723e */ /* 0x020fc400000010ff */
[----:B------:R-:W-:Y:S01]  /*8f00*/  F2FP.BF16.PACK_AB R6, R161, R160 ;  /* 0x000000a0a106723e */ /* 0x000fe200000010ff */
[----:B------:R-:W-:Y:S01]  /*8f10*/  FADD.FTZ R159, R159, R158 ;  /* 0x0000009e9f9f7221 */ /* 0x000fe20000010000 */
[----:B------:R-:W-:Y:S02]  /*8f20*/  F2FP.BF16.PACK_AB R7, R164, R163 ;  /* 0x000000a3a407723e */ /* 0x000fe400000010ff */
[----:B------:R-:W-:Y:S01]  /*8f30*/  MOV R144, R2 ;  /* 0x0000000200907202 */ /* 0x000fe20000000f00 */
        /* <DEDUP_REMOVED lines=95> */
[----:B------:R-:W-:Y:S01]  /*9530*/  FADD.FTZ R8, R165, R8 ;  /* 0x00000008a5087221 */ /* 0x000fe20000010000 */
[----:B------:R-:W-:-:S03]  /*9540*/  @P4 MOV R133, R135 ;  /* 0x0000008700854202 */ /* 0x000fc60000000f00 */
        /* <DEDUP_REMOVED lines=36> */
.L_x_656:
[----:B------:R-:W-:-:S07]  /*9790*/  IADD3 R230, R144, -0x1, RZ ;  /* 0xffffffff90e67810 */ /* 0x000fce0007ffe0ff */
.L_x_660:
        /* <DEDUP_REMOVED lines=10> */
.L_x_664:
        /* <DEDUP_REMOVED lines=100> */
.L_x_662:
        /* <DEDUP_REMOVED lines=32> */
[----:B------:R-:W-:Y:S02]  /*a080*/  IADD3.X R132, R215, R132, RZ, P5, !PT ;  /* 0x00000084d7847210 */ /* 0x000fe40002ffe4ff */
[C---:B------:R-:W-:Y:S02]  /*a090*/  @!P4 LEA R18, P1, R135.reuse, c[0x0][0x170], 0x1 ;  /* 0x00005c008712ca11 */ /* 0x040fe400078208ff */
        /* <DEDUP_REMOVED lines=14> */
[C---:B-1----:R-:W-:Y:S02]  /*a180*/  @!P3 LEA R244, P1, R133.reuse, c[0x0][0x170], 0x1 ;  /* 0x00005c0085f4ba11 */ /* 0x042fe400078208ff */
[C-C-:B------:R-:W-:Y:S01]  /*a190*/  @!P4 LEA.HI.X R251, R133.reuse, c[0x0][0x174], R2.reuse, 0x1, P6 ;  /* 0x00005d0085fbca11 */ /* 0x140fe200030f0c02 */
[----:B------:R-:W-:Y:S01]  /*a1a0*/  @!PT LDS RZ, [RZ] ;  /* 0x00000000fffff984 */ /* 0x000fe20000000800 */
[----:B------:R-:W-:Y:S01]  /*a1b0*/  @!PT LDS RZ, [RZ] ;  /* 0x00000000fffff984 */ /* 0x000fe20000000800 */
[----:B------:R-:W-:Y:S01]  /*a1c0*/  @!PT LDS RZ, [RZ] ;  /* 0x00000000fffff984 */ /* 0x000fe20000000800 */
[----:B------:R1:W-:Y:S01]  /*a1d0*/  @!P4 LDGSTS.E.BYPASS.LTC128B.128 [R220+0xc800], [R242.64] ;  /* 0x0c800000f2dccfae */ /* 0x0003e2000b901d46 */
[C-C-:B------:R-:W-:Y:S02]  /*a1e0*/  @!P3 LEA.HI.X R245, R133.reuse, c[0x0][0x174], R2.reuse, 0x1, P1 ;  /* 0x00005d0085f5ba11 */ /* 0x140fe400008f0c02 */
[C---:B------:R-:W-:Y:S02]  /*a1f0*/  @!P2 LEA R134, P0, R133.reuse, c[0x0][0x170], 0x1 ;  /* 0x00005c008586aa11 */ /* 0x040fe400078008ff */
        /* <DEDUP_REMOVED lines=195> */
[----:B----4-:R-:W-:Y:S02]  /*ae30*/  FMUL.FTZ R237, R5, c[0x0][0x2ec] ;  /* 0x0000bb0005ed7a20 */ /* 0x010fe40000410000 */
[C---:B-1----:R-:W-:Y:S02]  /*ae40*/  HMMA.16816.F32.BF16 R20, R176.reuse, R140, R20 ;  /* 0x0000008cb014723c */ /* 0x042fe40000041814 */
[----:B------:R-:W1:Y:S02]  /*ae50*/  MUFU.TANH R233, R233 ;  /* 0x000000e900e97308 */ /* 0x000e640000002400 */
[----:B------:R-:W-:Y:S02]  /*ae60*/  FMUL.FTZ R239, R6, c[0x0][0x2ec] ;  /* 0x0000bb0006ef7a20 */ /* 0x000fe40000410000 */
[----:B------:R-:W-:Y:S02]  /*ae70*/  FMUL.FTZ R241, R7, c[0x0][0x2ec] ;  /* 0x0000bb0007f17a20 */ /* 0x000fe40000410000 */
        /* <DEDUP_REMOVED lines=66> */
.L_x_663:
[C---:B------:R-:W-:Y:S01]  /*b2a0*/  LEA R4, R230.reuse, R219, 0x6 ;  /* 0x000000dbe6047211 */ /* 0x040fe200078e30ff */
[----:B-1----:R-:W-:Y:S01]  /*b2b0*/  LDSM.16.MT88.4 R28, [R201+0xc000] ;  /* 0x00c00000c91c783b */ /* 0x002fe20000004200 */
[----:B------:R-:W-:Y:S02]  /*b2c0*/  IADD3 R230, R230, -0x1, RZ ;  /* 0xffffffffe6e67810 */ /* 0x000fe40007ffe0ff */
[C---:B------:R-:W-:Y:S01]  /*b2d0*/  IADD3 R10, R4.reuse, 0x1, RZ ;  /* 0x00000001040a7810 */ /* 0x040fe20007ffe0ff */
        /* <DEDUP_REMOVED lines=27> */
[-C--:B------:R-:W-:Y:S01]  /*b490*/  FFMA.FTZ R233, R12, R0.reuse, R233 ;  /* 0x000000000ce97223 */ /* 0x080fe200000100e9 */
[----:B------:R-:W-:Y:S01]  /*b4a0*/  IADD3 R12, R4, 0x38, RZ ;  /* 0x00000038040c7810 */ /* 0x000fe20007ffe0ff */
[-C--:B------:R-:W-:Y:S02]  /*b4b0*/  FFMA.FTZ R241, R10, R0.reuse, R241 ;  /* 0x000000000af17223 */ /* 0x080fe400000100f1 */
[CC--:B------:R-:W-:Y:S02]  /*b4c0*/  FFMA.FTZ R243, R8.reuse, R0.reuse, R243 ;  /* 0x0000000008f37223 */ /* 0x0c0fe400000100f3 */
[-C--:B------:R-:W-:Y:S01]  /*b4d0*/  FFMA.FTZ R247, R8, R0.reuse, R247 ;  /* 0x0000000008f77223 */ /* 0x080fe200000100f7 */
[----:B------:R-:W-:Y:S01]  /*b4e0*/  FMNMX.FTZ R8, R239, R3, !PT ;  /* 0x00000003ef087209 */ /* 0x000fe20007810000 */
        /* <DEDUP_REMOVED lines=20> */
[----:B------:R-:W-:Y:S01]  /*b630*/  FFMA.FTZ R138, R5, R0, R138 ;  /* 0x00000000058a7223 */ /* 0x000fe2000001008a */
[----:B------:R-:W-:Y:S01]  /*b640*/  FMNMX.FTZ R21, R162, R21, !PT ;  /* 0x00000015a2157209 */ /* 0x000fe20007810000 */
[----:B------:R-:W1:Y:S01]  /*b650*/  I2F R15, R6 ;  /* 0x00000006000f7306 */ /* 0x000e620000201400 */
[----:B------:R-:W-:Y:S01]  /*b660*/  FMNMX.FTZ R8, R139, R8, !PT ;  /* 0x000000088b087209 */ /* 0x000fe20007810000 */
[-C--:B------:R-:W-:Y:S01]  /*b670*/  FFMA.FTZ R157, R19, R0.reuse, R157 ;  /* 0x00000000139d7223 */ /* 0x080fe2000001009d */
[----:B------:R-:W-:Y:S01]  /*b680*/  FMNMX.FTZ R21, R142, R21, !PT ;  /* 0x000000158e157209 */ /* 0x000fe20007810000 */
[-C--:B------:R-:W-:Y:S01]  /*b690*/  FFMA.FTZ R155, R13, R0.reuse, R155 ;  /* 0x000000000d9b7223 */ /* 0x080fe2000001009b */
[----:B------:R-:W-:Y:S01]  /*b6a0*/  IADD3 R5, R4, 0x39, RZ ;  /* 0x0000003904057810 */ /* 0x000fe20007ffe0ff */
[----:B------:R-:W-:Y:S01]  /*b6b0*/  FFMA.FTZ R160, R19, R0, R160 ;  /* 0x0000000013a07223 */ /* 0x000fe200000100a0 */
[----:B------:R-:W-:Y:S01]  /*b6c0*/  FMNMX.FTZ R8, R137, R8, !PT ;  /* 0x0000000889087209 */ /* 0x000fe20007810000 */
[----:B------:R-:W-:Y:S01]  /*b6d0*/  FFMA.FTZ R153, R11, R0, R153 ;  /* 0x000000000b997223 */ /* 0x000fe20000010099 */
[----:B------:R-:W-:Y:S01]  /*b6e0*/  FMNMX.FTZ R21, R140, R21, !PT ;  /* 0x000000158c157209 */ /* 0x000fe20007810000 */
        /* <DEDUP_REMOVED lines=8> */
[----:B------:R-:W-:Y:S01]  /*b770*/  FFMA.FTZ R154, R7, R0, R154 ;  /* 0x00000000079a7223 */ /* 0x000fe2000001009a */
[----:B------:R-:W-:Y:S01]  /*b780*/  FMNMX.FTZ R8, R153, R8, !PT ;  /* 0x0000000899087209 */ /* 0x000fe20007810000 */
[----:B------:R-:W3:Y:S01]  /*b790*/  I2F R5, R5 ;  /* 0x0000000500057306 */ /* 0x000ee20000201400 */
[----:B------:R-:W-:Y:S01]  /*b7a0*/  FMNMX.FTZ R21, R158, R21, !PT ;  /* 0x000000159e157209 */ /* 0x000fe20007810000 */
[----:B------:R-:W-:Y:S01]  /*b7b0*/  FFMA.FTZ R150, R9, R0, R150 ;  /* 0x0000000009967223 */ /* 0x000fe20000010096 */
[----:B------:R-:W-:Y:S01]  /*b7c0*/  FMNMX.FTZ R8, R151, R8, !PT ;  /* 0x0000000897087209 */ /* 0x000fe20007810000 */
[CC--:B-1----:R-:W-:Y:S01]  /*b7d0*/  FFMA.FTZ R147, R15.reuse, R0.reuse, R147 ;  /* 0x000000000f937223 */ /* 0x0c2fe20000010093 */
[----:B------:R-:W-:Y:S01]  /*b7e0*/  FMNMX.FTZ R21, R156, R21, !PT ;  /* 0x000000159c157209 */ /* 0x000fe20007810000 */
[----:B------:R-:W-:Y:S01]  /*b7f0*/  FFMA.FTZ R148, R15, R0, R148 ;  /* 0x000000000f947223 */ /* 0x000fe20000010094 */
[----:B------:R-:W-:Y:S02]  /*b800*/  FMNMX.FTZ R2, R149, R8, !PT ;  /* 0x0000000895027209 */ /* 0x000fe40007810000 */
[----:B------:R-:W-:Y:S02]  /*b810*/  FMNMX.FTZ R21, R154, R21, !PT ;  /* 0x000000159a157209 */ /* 0x000fe40007810000 */
[----:B------:R-:W-:Y:S02]  /*b820*/  FMNMX.FTZ R2, R147, R2, !PT ;  /* 0x0000000293027209 */ /* 0x000fe40007810000 */
[----:B------:R-:W-:Y:S01]  /*b830*/  FMNMX.FTZ R21, R150, R21, !PT ;  /* 0x0000001596157209 */ /* 0x000fe20007810000 */
[CC--:B--2---:R-:W-:Y:S01]  /*b840*/  FFMA.FTZ R135, R17.reuse, R0.reuse, R135 ;  /* 0x0000000011877223 */ /* 0x0c4fe20000010087 */
[----:B------:R-:W-:Y:S01]  /*b850*/  LDSM.16.MT88.4 R12, [R204+0xc000] ;  /* 0x00c00000cc0c783b */ /* 0x000fe20000004200 */
[----:B------:R-:W-:Y:S01]  /*b860*/  FFMA.FTZ R146, R17, R0, R146 ;  /* 0x0000000011927223 */ /* 0x000fe20000010092 */
[----:B------:R-:W-:Y:S02]  /*b870*/  FMNMX.FTZ R21, R148, R21, !PT ;  /* 0x0000001594157209 */ /* 0x000fe40007810000 */
[----:B------:R-:W-:Y:S02]  /*b880*/  FMNMX.FTZ R7, R135, R2, !PT ;  /* 0x0000000287077209 */ /* 0x000fe40007810000 */
[----:B------:R-:W-:Y:S01]  /*b890*/  FMNMX.FTZ R21, R146, R21, !PT ;  /* 0x0000001592157209 */ /* 0x000fe20007810000 */
[CC--:B---3--:R-:W-:Y:S02]  /*b8a0*/  FFMA.FTZ R134, R5.reuse, R0.reuse, R134 ;  /* 0x0000000005867223 */ /* 0x0c8fe40000010086 */
[----:B------:R-:W-:Y:S03]  /*b8b0*/  FFMA.FTZ R144, R5, R0, R144 ;  /* 0x0000000005907223 */ /* 0x000fe60000010090 */
[----:B------:R-:W-:Y:S02]  /*b8c0*/  FMNMX.FTZ R4, R134, R7, !PT ;  /* 0x0000000786047209 */ /* 0x000fe40007810000 */
[----:B------:R-:W-:Y:S02]  /*b8d0*/  FMNMX.FTZ R9, R144, R21, !PT ;  /* 0x0000001590097209 */ /* 0x000fe40007810000 */
[----:B------:R-:W-:Y:S08]  /*b8e0*/  LDSM.16.MT88.4 R20, [R202+0xc000] ;  /* 0x00c00000ca14783b */ /* 0x000ff00000004200 */
[----:B------:R-:W1:Y:S08]  /*b8f0*/  SHFL.BFLY PT, R7, R4, 0x2, 0x1f ;  /* 0x0c401f0004077f89 */ /* 0x000e7000000e0000 */
        /* <DEDUP_REMOVED lines=370> */
.L_x_661:
        /* <DEDUP_REMOVED lines=105> */
[----:B------:R-:W5:Y:S01]  /*d6b0*/  S2R R61, SR_CTAID.Z ;  /* 0x00000000003d7919 */ /* 0x000f620000002700 */
        /* <DEDUP_REMOVED lines=19> */
[----:B------:R-:W-:Y:S01]  /*d7f0*/  @P1 MOV R65, c[0x0][0x210] ;  /* 0x0000840000411a02 */ /* 0x000fe20000000f00 */
        /* <DEDUP_REMOVED lines=106> */
[----:B------:R-:W-:Y:S01]  /*dea0*/  @P1 MOV R63, 0x1 ;  /* 0x00000001003f1802 */ /* 0x000fe20000000f00 */
[----:B------:R-:W-:Y:S01]  /*deb0*/  @!P1 IMAD.MOV.U32 R65, RZ, RZ, 0x1 ;  /* 0x00000001ff419424 */ /* 0x000fe200078e00ff */
[----:B------:R-:W-:Y:S01]  /*dec0*/  F2FP.BF16.PACK_AB R12, R99, R12 ;  /* 0x0000000c630c723e */ /* 0x000fe200000010ff */
[----:B------:R-:W-:Y:S04]  /*ded0*/  STS [R15+0x2000], R44 ;  /* 0x0020002c0f007388 */ /* 0x000fe80000000800 */
        /* <DEDUP_REMOVED lines=8> */
[----:B------:R-:W-:Y:S04]  /*df60*/  STS [R23+0x2000], R56 ;  /* 0x0020003817007388 */ /* 0x000fe80000000800 */
[----:B------:R-:W-:Y:S04]  /*df70*/  STS [R23+0x2400], R58 ;  /* 0x0024003a17007388 */ /* 0x000fe80000000800 */
[----:B------:R-:W-:Y:S04]  /*df80*/  STS [R21+0x2000], R60 ;  /* 0x0020003c15007388 */ /* 0x000fe80000000800 */
[----:B------:R1:W-:Y:S04]  /*df90*/  STS [R21+0x2400], R62 ;  /* 0x0024003e15007388 */ /* 0x0003e80000000800 */
[----:B------:R2:W-:Y:S04]  /*dfa0*/  STS [R25+0x2000], R64 ;  /* 0x0020004019007388 */ /* 0x0005e80000000800 */
[----:B------:R-:W-:Y:S04]  /*dfb0*/  STS [R25+0x2400], R66 ;  /* 0x0024004219007388 */ /* 0x000fe80000000800 */
[----:B------:R3:W-:Y:S04]  /*dfc0*/  STS [R13+0x4000], R68 ;  /* 0x004000440d007388 */ /* 0x0007e80000000800 */
[----:B------:R-:W-:Y:S04]  /*dfd0*/  STS [R13+0x4400], R70 ;  /* 0x004400460d007388 */ /* 0x000fe80000000800 */
[----:B------:R-:W-:Y:S04]  /*dfe0*/  STS [R11+0x4000], R72 ;  /* 0x004000480b007388 */ /* 0x000fe80000000800 */
[----:B------:R4:W-:Y:S01]  /*dff0*/  STS [R11+0x4400], R74 ;  /* 0x0044004a0b007388 */ /* 0x0009e20000000800 */
[----:B-1----:R-:W-:-:S03]  /*e000*/  @P1 MOV R62, c[0x0][0x210] ;  /* 0x00008400003e1a02 */ /* 0x002fc60000000f00 */
[----:B------:R1:W-:Y:S01]  /*e010*/  STS [R15+0x4000], R76 ;  /* 0x0040004c0f007388 */ /* 0x0003e20000000800 */
[----:B--2---:R-:W-:Y:S02]  /*e020*/  @!P3 IMAD R64, R2, c[0x0][0x214], RZ ;  /* 0x000085000240ba24 */ /* 0x004fe400078e02ff */
[----:B------:R-:W-:Y:S01]  /*e030*/  @P1 IMAD R62, R62, c[0x0][0x214], RZ ;  /* 0x000085003e3e1a24 */ /* 0x000fe200078e02ff */
[----:B------:R1:W-:Y:S01]  /*e040*/  STS [R15+0x4400], R78 ;  /* 0x0044004e0f007388 */ /* 0x0003e20000000800 */
[----:B------:R-:W-:Y:S02]  /*e050*/  @!P1 SEL R62, R8, c[0x0][0x234], !P2 ;  /* 0x00008d00083e9a07 */ /* 0x000fe40005000000 */
[----:B------:R-:W-:Y:S01]  /*e060*/  @!P3 SEL R64, R64, R217, !P0 ;  /* 0x000000d94040b207 */ /* 0x000fe20004000000 */
[----:B------:R1:W-:Y:S01]  /*e070*/  STS [R17+0x4000], R80 ;  /* 0x0040005011007388 */ /* 0x0003e20000000800 */
[----:B---3--:R-:W-:Y:S01]  /*e080*/  CS2R R68, SRZ ;  /* 0x0000000000447805 */ /* 0x008fe2000001ff00 */
[----:B------:R-:W-:Y:S01]  /*e090*/  @!P1 IMAD R63, R62, c[0x0][0x1c0], RZ ;  /* 0x000070003e3f9a24 */ /* 0x000fe200078e02ff */
[----:B------:R-:W-:Y:S01]  /*e0a0*/  @!P3 SHF.R.S32.HI R69, RZ, 0x1f, R64 ;  /* 0x0000001fff45b819 */ /* 0x000fe20000011440 */
[----:B------:R1:W-:Y:S01]  /*e0b0*/  STS [R17+0x4400], R82 ;  /* 0x0044005211007388 */ /* 0x0003e20000000800 */
[----:B------:R-:W-:Y:S01]  /*e0c0*/  @!P3 MOV R68, R64 ;  /* 0x000000400044b202 */ /* 0x000fe20000000f00 */
[----:B------:R-:W-:-:S02]  /*e0d0*/  IMAD R63, R2, R63, RZ ;  /* 0x0000003f023f7224 */ /* 0x000fc400078e02ff */
[----:B------:R1:W-:Y:S01]  /*e0e0*/  STS [R19+0x4000], R84 ;  /* 0x0040005413007388 */ /* 0x0003e20000000800 */
[----:B------:R-:W-:Y:S02]  /*e0f0*/  @P5 FMUL.FTZ R64, R7, 0.69314718246459960938 ;  /* 0x3f31721807405820 */ /* 0x000fe40000410000 */
[----:B------:R-:W-:Y:S01]  /*e100*/  SEL R63, R63, RZ, P3 ;  /* 0x000000ff3f3f7207 */ /* 0x000fe20001800000 */
[----:B------:R1:W-:Y:S01]  /*e110*/  STS [R19+0x4400], R86 ;  /* 0x0044005613007388 */ /* 0x0003e20000000800 */
[----:B----4-:R-:W-:-:S03]  /*e120*/  @P4 FMUL.FTZ R7, R6, 0.69314718246459960938 ;  /* 0x3f31721806074820 */ /* 0x010fc60000410000 */
[----:B------:R1:W-:Y:S01]  /*e130*/  STS [R23+0x4000], R88 ;  /* 0x0040005817007388 */ /* 0x0003e20000000800 */
[----:B-----5:R-:W-:Y:S01]  /*e140*/  IMAD R63, R61, R62, R63 ;  /* 0x0000003e3d3f7224 */ /* 0x020fe200078e023f */
[----:B------:R-:W-:Y:S01]  /*e150*/  MOV R62, 0x7f800000 ;  /* 0x7f800000003e7802 */ /* 0x000fe20000000f00 */
[----:B------:R-:W-:Y:S01]  /*e160*/  @P4 FFMA.FTZ R62, R132, c[0x0][0x238], R7 ;  /* 0x00008e00843e4a23 */ /* 0x000fe20000010007 */
[----:B------:R1:W-:Y:S04]  /*e170*/  STS [R23+0x4400], R90 ;  /* 0x0044005a17007388 */ /* 0x0003e80000000800 */
[----:B------:R1:W-:Y:S04]  /*e180*/  STS [R21+0x4000], R92 ;  /* 0x0040005c15007388 */ /* 0x0003e80000000800 */
[----:B------:R1:W-:Y:S04]  /*e190*/  STS [R21+0x4400], R94 ;  /* 0x0044005e15007388 */ /* 0x0003e80000000800 */
[----:B------:R1:W-:Y:S04]  /*e1a0*/  STS [R25+0x4000], R96 ;  /* 0x0040006019007388 */ /* 0x0003e80000000800 */
[----:B------:R1:W-:Y:S04]  /*e1b0*/  STS [R25+0x4400], R12 ;  /* 0x0044000c19007388 */ /* 0x0003e80000000800 */
[----:B------:R-:W2:Y:S04]  /*e1c0*/  S2R R0, SR_TID.X ;  /* 0x0000000000007919 */ /* 0x000ea80000002100 */
[----:B------:R-:W-:Y:S06]  /*e1d0*/  BAR.SYNC.DEFER_BLOCKING 0x0 ;  /* 0x0000000000007b1d */ /* 0x000fec0000010000 */
[----:B------:R-:W3:Y:S01]  /*e1e0*/  S2R R60, SR_CTAID.X ;  /* 0x00000000003c7919 */ /* 0x000ee20000002500 */
[----:B--2---:R-:W-:-:S03]  /*e1f0*/  SHF.R.S32.HI R11, RZ, 0x1f, R0 ;  /* 0x0000001fff0b7819 */ /* 0x004fc60000011400 */
[----:B------:R1:W2:Y:S01]  /*e200*/  LDS.128 R52, [R220] ;  /* 0x00000000dc347984 */ /* 0x0002a20000000c00 */
[----:B------:R-:W-:-:S03]  /*e210*/  LEA.HI R8, R11, R0, RZ, 0x5 ;  /* 0x000000000b087211 */ /* 0x000fc600078f28ff */
[----:B------:R1:W4:Y:S01]  /*e220*/  LDS.128 R48, [R220+0x800] ;  /* 0x00080000dc307984 */ /* 0x0003220000000c00 */
[----:B------:R-:W-:Y:S02]  /*e230*/  LOP3.LUT R67, R8, 0xffffffe0, RZ, 0xc0, !PT ;  /* 0xffffffe008437812 */ /* 0x000fe400078ec0ff */
[----:B------:R-:W-:Y:S01]  /*e240*/  SHF.R.S32.HI R8, RZ, 0x1f, R3 ;  /* 0x0000001fff087819 */ /* 0x000fe20000011403 */
[----:B------:R1:W1:Y:S01]  /*e250*/  LDS.128 R44, [R220+0x1000] ;  /* 0x00100000dc2c7984 */ /* 0x0002620000000c00 */
[----:B------:R-:W-:Y:S02]  /*e260*/  IADD3 R2, -R67, R0, RZ ;  /* 0x0000000043027210 */ /* 0x000fe40007ffe1ff */
[----:B------:R-:W-:Y:S01]  /*e270*/  LEA.HI R8, R8, R3, RZ, 0x2 ;  /* 0x0000000308087211 */ /* 0x000fe200078f10ff */
[----:B------:R1:W1:Y:S01]  /*e280*/  LDS.128 R40, [R220+0x1800] ;  /* 0x00180000dc287984 */ /* 0x0002620000000c00 */
[----:B------:R-:W-:Y:S02]  /*e290*/  SHF.R.S32.HI R67, RZ, 0x1f, R2 ;  /* 0x0000001fff437819 */ /* 0x000fe40000011402 */
[----:B------:R-:W-:Y:S01]  /*e2a0*/  LOP3.LUT R8, R8, 0xffffffc, RZ, 0xc0, !PT ;  /* 0x0ffffffc08087812 */ /* 0x000fe200078ec0ff */
[----:B------:R1:W1:Y:S01]  /*e2b0*/  LDS.128 R36, [R220+0x2000] ;  /* 0x00200000dc247984 */ /* 0x0002620000000c00 */
[----:B------:R-:W-:Y:S01]  /*e2c0*/  LEA.HI R67, R67, R2, RZ, 0x2 ;  /* 0x0000000243437211 */ /* 0x000fe200078f10ff */
[----:B---3--:R-:W-:Y:S01]  /*e2d0*/  IMAD R2, R60, R65, RZ ;  /* 0x000000413c027224 */ /* 0x008fe200078e02ff */
[----:B------:R-:W-:Y:S01]  /*e2e0*/  IADD3 R8, R3, -R8, RZ ;  /* 0x8000000803087210 */ /* 0x000fe20007ffe0ff */
[----:B------:R3:W1:Y:S01]  /*e2f0*/  LDS.128 R32, [R220+0x2800] ;  /* 0x00280000dc207984 */ /* 0x0006620000000c00 */
[----:B------:R-:W-:-:S02]  /*e300*/  SHF.R.S32.HI R67, RZ, 0x2, R67 ;  /* 0x00000002ff437819 */ /* 0x000fc40000011443 */
[----:B------:R-:W-:Y:S01]  /*e310*/  SHF.L.U32 R2, R2, 0x6, RZ ;  /* 0x0000000602027819 */ /* 0x000fe200000006ff */
[----:B------:R3:W1:Y:S01]  /*e320*/  LDS.128 R28, [R220+0x3000] ;  /* 0x00300000dc1c7984 */ /* 0x0006620000000c00 */
[----:B------:R-:W-:Y:S01]  /*e330*/  MOV R3, 0x7f800000 ;  /* 0x7f80000000037802 */ /* 0x000fe20000000f00 */
[----:B------:R-:W-:Y:S01]  /*e340*/  @P5 FFMA.FTZ R3, R133, c[0x0][0x238], R64 ;  /* 0x00008e0085035a23 */ /* 0x000fe20000010040 */
[----:B------:R-:W-:Y:S01]  /*e350*/  SHF.R.S32.HI R6, RZ, 0x1f, R2 ;  /* 0x0000001fff067819 */ /* 0x000fe20000011402 */
[----:B------:R3:W1:Y:S01]  /*e360*/  LDS.128 R24, [R220+0x3800] ;  /* 0x00380000dc187984 */ /* 0x0006620000000c00 */
[--C-:B------:R-:W-:Y:S02]  /*e370*/  IADD3 R2, P1, P0, R2, R68, R63.reuse ;  /* 0x0000004402027210 */ /* 0x100fe4000783e03f */
[----:B------:R-:W-:Y:S01]  /*e380*/  SHF.R.S32.HI R63, RZ, 0x1f, R63 ;  /* 0x0000001fff3f7819 */ /* 0x000fe2000001143f */
[----:B------:R3:W1:Y:S01]  /*e390*/  LDS.128 R20, [R220+0x4000] ;  /* 0x00400000dc147984 */ /* 0x0006620000000c00 */
[----:B------:R-:W-:-:S02]  /*e3a0*/  LEA R8, R8, R67, 0x4 ;  /* 0x0000004308087211 */ /* 0x000fc400078e20ff */
[----:B------:R-:W-:Y:S01]  /*e3b0*/  IADD3.X R6, R6, R69, R63, P1, P0 ;  /* 0x0000004506067210 */ /* 0x000fe20000fe043f */
        /* <DEDUP_REMOVED lines=20> */
.L_x_666:
[----:B--2-4-:R-:W-:Y:S05]  /*e500*/  BSYNC B0 ;  /* 0x0000000000007941 */ /* 0x014fea0003800000 */
.L_x_665:
        /* <DEDUP_REMOVED lines=31> */
.L_x_668:
[----:B------:R-:W-:Y:S05]  /*e700*/  BSYNC B0 ;  /* 0x0000000000007941 */ /* 0x000fea0003800000 */
.L_x_667:
[----:B------:R-:W-:Y:S01]  /*e710*/  LEA.HI.SX32 R3, R4, 0x10, 0x1d ;  /* 0x0000001004037811 */ /* 0x000fe200078feaff */
        /* <DEDUP_REMOVED lines=19> */
.L_x_670:
[----:B------:R-:W-:Y:S05]  /*e850*/  BSYNC B0 ;  /* 0x0000000000007941 */ /* 0x000fea0003800000 */
.L_x_669:
[----:B--2---:R-:W-:Y:S01]  /*e860*/  LEA.HI.SX32 R3, R4, 0x20, 0x1d ;  /* 0x0000002004037811 */ /* 0x004fe200078feaff */
[----:B------:R-:W-:Y:S03]  /*e870*/  BSSY B0, `(.L_x_671) ;  /* 0x0000013000007945 */ /* 0x000fe60003800000 */
[----:B------:R-:W-:-:S13]  /*e880*/  ISETP.GE.AND P0, PT, R3, R60, PT ;  /* 0x0000003c0300720c */ /* 0x000fda0003f06270 */
[----:B------:R-:W-:Y:S05]  /*e890*/  @P0 BRA `(.L_x_672) ;  /* 0x0000010000000947 */ /* 0x000fea0003800000 */
[----:B------:R-:W-:Y:S01]  /*e8a0*/  IADD3 R2, P0, R218, 0x20, RZ ;  /* 0x00000020da027810 */ /* 0x000fe20007f1e0ff */
        /* <DEDUP_REMOVED lines=12> */
[----:B-1----:R1:W-:Y:S04]  /*e970*/  @!P2 STG.E.128 [R2.64], R44 ;  /* 0x0000002c0200a986 */ /* 0x0023e8000c101d06 */
[----:B------:R1:W-:Y:S04]  /*e980*/  @!P1 STG.E.128 [R2.64+0x80], R28 ;  /* 0x0000801c02009986 */ /* 0x0003e8000c101d06 */
[----:B------:R1:W-:Y:S02]  /*e990*/  @!P0 STG.E.128 [R2.64+0x100], R12 ;  /* 0x0001000c02008986 */ /* 0x0003e4000c101d06 */
.L_x_672:
[----:B------:R-:W-:Y:S05]  /*e9a0*/  BSYNC B0 ;  /* 0x0000000000007941 */ /* 0x000fea0003800000 */
.L_x_671:
[----:B-1----:R-:W-:-:S04]  /*e9b0*/  LEA.HI.SX32 R3, R4, 0x30, 0x1d ;  /* 0x0000003004037811 */ /* 0x002fc800078feaff */
        /* <DEDUP_REMOVED lines=20> */
.L_x_626:
[----:B-1----:R-:W1:Y:S01]  /*eb00*/  LDC.U8 R3, c[0x0][0x329] ;  /* 0x0000ca40ff037b82 */ /* 0x002e620000000000 */
[----:B------:R-:W-:Y:S01]  /*eb10*/  ISETP.NE.AND P3, PT, R217, -0x1, PT ;  /* 0xffffffffd900780c */ /* 0x000fe20003f65270 */
[----:B------:R-:W-:Y:S01]  /*eb20*/  BSSY B0, `(.L_x_673) ;  /* 0x0000043000007945 */ /* 0x000fe20003800000 */
[----:B------:R-:W-:-:S02]  /*eb30*/  SHF.R.S32.HI R4, RZ, 0x1f, R219 ;  /* 0x0000001fff047819 */ /* 0x000fc400000114db */
[----:B------:R-:W-:Y:S02]  /*eb40*/  IADD3 R223, -R90, R223, RZ ;  /* 0x000000df5adf7210 */ /* 0x000fe40007ffe1ff */
[----:B------:R-:W-:Y:S01]  /*eb50*/  LEA.HI R4, R4, R219, RZ, 0x3 ;  /* 0x000000db04047211 */ /* 0x000fe200078f18ff */
[----:B------:R-:W2:Y:S01]  /*eb60*/  LDC.U8 R0, c[0x0][0x328] ;  /* 0x0000ca00ff007b82 */ /* 0x000ea20000000000 */
[----:B------:R-:W-:-:S05]  /*eb70*/  SHF.R.S32.HI R11, RZ, 0x1f, R22 ;  /* 0x0000001fff0b7819 */ /* 0x000fca0000011416 */
[----:B------:R-:W-:-:S04]  /*eb80*/  @P3 IMAD.WIDE.U32 R12, R217, c[0x0][0x1e8], RZ ;  /* 0x00007a00d90c3a25 */ /* 0x000fc800078e00ff */
[----:B------:R-:W-:-:S04]  /*eb90*/  @!P3 IMAD.WIDE.U32 R8, R19, c[0x0][0x1e0], RZ ;  /* 0x000078001308ba25 */ /* 0x000fc800078e00ff */
[----:B------:R-:W-:Y:S01]  /*eba0*/  @P3 IMAD R5, R217, c[0x0][0x1ec], R13 ;  /* 0x00007b00d9053a24 */ /* 0x000fe200078e020d */
[----:B------:R-:W-:Y:S01]  /*ebb0*/  @!P3 MOV R12, R8 ;  /* 0x00000008000cb202 */ /* 0x000fe20000000f00 */
[----:B------:R-:W-:Y:S01]  /*ebc0*/  IMAD R11, R11, c[0x0][0x1f0], RZ ;  /* 0x00007c000b0b7a24 */ /* 0x000fe200078e02ff */
[----:B-1----:R-:W-:Y:S02]  /*ebd0*/  ISETP.NE.AND P1, PT, R3, RZ, PT ;  /* 0x000000ff0300720c */ /* 0x002fe40003f25270 */
[----:B--2---:R-:W-:-:S04]  /*ebe0*/  ISETP.NE.AND P0, PT, R0, RZ, PT ;  /* 0x000000ff0000720c */ /* 0x004fc80003f05270 */
[----:B------:R-:W-:-:S07]  /*ebf0*/  ISETP.NE.OR P2, PT, R3, RZ, !P0 ;  /* 0x000000ff0300720c */ /* 0x000fce0004745670 */
[----:B------:R-:W-:Y:S02]  /*ec00*/  @P1 IMAD.MOV.U32 R2, RZ, RZ, c[0x0][0x210] ;  /* 0x00008400ff021624 */ /* 0x000fe400078e00ff */
[----:B------:R-:W-:Y:S02]  /*ec10*/  @!P1 IMAD.MOV.U32 R0, RZ, RZ, c[0x0][0x214] ;  /* 0x00008500ff009624 */ /* 0x000fe400078e00ff */
[----:B------:R-:W-:Y:S02]  /*ec20*/  @P1 IMAD R2, R2, c[0x0][0x214], RZ ;  /* 0x0000850002021a24 */ /* 0x000fe400078e02ff */
[----:B------:R-:W-:Y:S01]  /*ec30*/  @P1 IMAD.MOV.U32 R6, RZ, RZ, 0x1 ;  /* 0x00000001ff061424 */ /* 0x000fe200078e00ff */
[----:B------:R-:W-:Y:S01]  /*ec40*/  @!P1 SEL R2, R0, c[0x0][0x234], !P0 ;  /* 0x00008d0000029a07 */ /* 0x000fe20004000000 */
[----:B------:R-:W-:Y:S01]  /*ec50*/  @P1 IMAD.MOV.U32 R3, RZ, RZ, c[0x0][0x210] ;  /* 0x00008400ff031624 */ /* 0x000fe200078e00ff */
[----:B------:R-:W-:Y:S01]  /*ec60*/  ISETP.NE.OR P0, PT, R217, -0x1, P2 ;  /* 0xffffffffd900780c */ /* 0x000fe20001705670 */
[----:B------:R-:W-:Y:S01]  /*ec70*/  @!P1 IMAD.MOV.U32 R3, RZ, RZ, 0x1 ;  /* 0x00000001ff039424 */ /* 0x000fe200078e00ff */
[----:B------:R-:W-:Y:S01]  /*ec80*/  @!P3 SHF.R.S32.HI R0, RZ, 0x1f, R19 ;  /* 0x0000001fff00b819 */ /* 0x000fe20000011413 */
[----:B------:R-:W-:-:S04]  /*ec90*/  @!P1 IMAD R6, R2, c[0x0][0x1c0], RZ ;  /* 0x0000700002069a24 */ /* 0x000fc800078e02ff */
[----:B------:R-:W-:Y:S01]  /*eca0*/  IMAD R7, R19, R6, RZ ;  /* 0x0000000613077224 */ /* 0x000fe200078e02ff */
[----:B------:R-:W-:Y:S01]  /*ecb0*/  LOP3.LUT R6, R4, 0xfffffff8, RZ, 0xc0, !PT ;  /* 0xfffffff804067812 */ /* 0x000fe200078ec0ff */
[----:B------:R-:W-:Y:S01]  /*ecc0*/  @!P3 IMAD R0, R0, c[0x0][0x1e0], RZ ;  /* 0x000078000000ba24 */ /* 0x000fe200078e02ff */
[----:B------:R-:W-:Y:S02]  /*ecd0*/  SHF.R.S32.HI R4, RZ, 0x3, R4 ;  /* 0x00000003ff047819 */ /* 0x000fe40000011404 */
[----:B------:R-:W-:Y:S01]  /*ece0*/  SEL R7, R7, RZ, P2 ;  /* 0x000000ff07077207 */ /* 0x000fe20001000000 */
[----:B------:R-:W-:Y:S02]  /*ecf0*/  @!P3 IMAD R0, R19, c[0x0][0x1e4], R0 ;  /* 0x000079001300ba24 */ /* 0x000fe400078e0200 */
[----:B------:R-:W-:Y:S02]  /*ed00*/  IMAD.IADD R219, R219, 0x1, -R6 ;  /* 0x00000001dbdb7824 */ /* 0x000fe400078e0a06 */
[----:B------:R-:W-:-:S02]  /*ed10*/  @!P0 IMAD R217, R19, c[0x0][0x214], RZ ;  /* 0x0000850013d98a24 */ /* 0x000fc400078e02ff */
[----:B------:R-:W-:Y:S02]  /*ed20*/  @!P3 IMAD.IADD R5, R9, 0x1, R0 ;  /* 0x000000010905b824 */ /* 0x000fe400078e0200 */
[----:B------:R-:W-:Y:S01]  /*ed30*/  IMAD.SHL.U32 R0, R219, 0x8, RZ ;  /* 0x00000008db007824 */ /* 0x000fe200078e00ff */
[----:B------:R-:W-:Y:S01]  /*ed40*/  CS2R R8, SRZ ;  /* 0x0000000000087805 */ /* 0x000fe2000001ff00 */
[----:B------:R-:W-:Y:S01]  /*ed50*/  IMAD R6, R90, R3, RZ ;  /* 0x000000035a067224 */ /* 0x000fe200078e02ff */
[----:B------:R-:W-:Y:S01]  /*ed60*/  @!P2 SHF.R.S32.HI R9, RZ, 0x1f, R217 ;  /* 0x0000001fff09a819 */ /* 0x000fe200000114d9 */
[C---:B------:R-:W-:Y:S01]  /*ed70*/  IMAD R7, R22.reuse, R2, R7 ;  /* 0x0000000216077224 */ /* 0x040fe200078e0207 */
[----:B------:R-:W-:Y:S01]  /*ed80*/  @!P2 MOV R8, R217 ;  /* 0x000000d90008a202 */ /* 0x000fe20000000f00 */
[----:B------:R-:W-:Y:S01]  /*ed90*/  IMAD R2, R22, c[0x0][0x1f4], R11 ;  /* 0x00007d0016027a24 */ /* 0x000fe200078e020b */
[----:B------:R-:W-:Y:S02]  /*eda0*/  ISETP.GE.AND P2, PT, R4, R223, PT ;  /* 0x000000df0400720c */ /* 0x000fe40003f46270 */
[----:B------:R-:W-:-:S02]  /*edb0*/  IADD3 R12, P0, R0, R12, RZ ;  /* 0x0000000c000c7210 */ /* 0x000fc40007f1e0ff */
[----:B------:R-:W-:Y:S02]  /*edc0*/  SHF.R.S32.HI R11, RZ, 0x1f, R6 ;  /* 0x0000001fff0b7819 */ /* 0x000fe40000011406 */
[----:B------:R-:W-:Y:S02]  /*edd0*/  LEA.HI.X.SX32 R13, R0, R5, 0x1, P0 ;  /* 0x00000005000d7211 */ /* 0x000fe400000f0eff */
[----:B------:R-:W-:Y:S02]  /*ede0*/  IADD3 R6, P1, P0, R6, R8, R7 ;  /* 0x0000000806067210 */ /* 0x000fe4000783e007 */
[----:B------:R-:W-:Y:S01]  /*edf0*/  SHF.R.S32.HI R5, RZ, 0x1f, R4 ;  /* 0x0000001fff057819 */ /* 0x000fe20000011404 */
[----:B------:R-:W-:Y:S01]  /*ee00*/  IMAD.WIDE.U32 R22, R22, c[0x0][0x1f0], R12 ;  /* 0x00007c0016167a25 */ /* 0x000fe200078e000c */
[----:B------:R-:W-:Y:S02]  /*ee10*/  SHF.R.S32.HI R8, RZ, 0x1f, R7 ;  /* 0x0000001fff087819 */ /* 0x000fe40000011407 */
[----:B------:R-:W-:Y:S01]  /*ee20*/  IADD3 R7, R0, 0x80, RZ ;  /* 0x0000008000077810 */ /* 0x000fe20007ffe0ff */
[----:B------:R-:W-:Y:S01]  /*ee30*/  IMAD.WIDE R14, R218, 0x40, R4 ;  /* 0x00000040da0e7825 */ /* 0x000fe200078e0204 */
[----:B------:R-:W-:-:S02]  /*ee40*/  IADD3.X R9, R11, R9, R8, P1, P0 ;  /* 0x000000090b097210 */ /* 0x000fc40000fe0408 */
[----:B------:R-:W-:Y:S01]  /*ee50*/  IADD3 R8, R0, 0x40, RZ ;  /* 0x0000004000087810 */ /* 0x000fe20007ffe0ff */
        /* <DEDUP_REMOVED lines=15> */
.L_x_674:
[----:B------:R-:W-:Y:S05]  /*ef50*/  BSYNC B0 ;  /* 0x0000000000007941 */ /* 0x000fea0003800000 */
.L_x_673:
[----:B-1----:R-:W-:Y:S01]  /*ef60*/  IADD3 R10, R4, 0x10, RZ ;  /* 0x00000010040a7810 */ /* 0x002fe20007ffe0ff */
        /* <DEDUP_REMOVED lines=19> */
.L_x_676:
[----:B------:R-:W-:Y:S05]  /*f0a0*/  BSYNC B0 ;  /* 0x0000000000007941 */ /* 0x000fea0003800000 */
.L_x_675:
        /* <DEDUP_REMOVED lines=20> */
.L_x_678:
[----:B------:R-:W-:Y:S05]  /*f1f0*/  BSYNC B0 ;  /* 0x0000000000007941 */ /* 0x000fea0003800000 */
.L_x_677:
        /* <DEDUP_REMOVED lines=19> */
.L_x_680:
[----:B------:R-:W-:Y:S05]  /*f330*/  BSYNC B0 ;  /* 0x0000000000007941 */ /* 0x000fea0003800000 */
.L_x_679:
        /* <DEDUP_REMOVED lines=35> */
.L_x_681:
        /* <DEDUP_REMOVED lines=9> */
.L_x_695:


//--------------------- .nv.shared._ZN5flash16flash_fwd_kernelI23Flash_fwd_kernel_traitsILi192ELi128ELi64ELi8ELb0ELb0EN7cutlass10bfloat16_tE19Flash_kernel_traitsILi192ELi128ELi64ELi8ES3_EELb0ELb1ELb0ELb0ELb0ELb1ELb0ELb0EEEvNS_16Flash_fwd_paramsE --------------------------
	.section	.nv.shared._ZN5flash16flash_fwd_kernelI23Flash_fwd_kernel_traitsILi192ELi128ELi64ELi8ELb0ELb0EN7cutlass10bfloat16_tE19Flash_kernel_traitsILi192ELi128ELi64ELi8ES3_EELb0ELb1ELb0ELb0ELb0ELb1ELb0ELb0EEEvNS_16Flash_fwd_paramsE,"aw",@nobits
	.sectionflags	@""
	.align	16


//--------------------- .nv.global                --------------------------
	.section	.nv.global,"aw",@nobits
.nv.global:
	.type		_ZN73_INTERNAL_c3e29e2a_37_flash_fwd_hdim192_bf16_causal_sm80_cu_9949e2e8_36084cute1_E,@object
	.size		_ZN73_INTERNAL_c3e29e2a_37_flash_fwd_hdim192_bf16_causal_sm80_cu_9949e2e8_36084cute1_E,(_ZN73_INTERNAL_c3e29e2a_37_flash_fwd_hdim192_bf16_causal_sm80_cu_9949e2e8_36084cuda3std3__45__cpo6cbeginE - _ZN73_INTERNAL_c3e29e2a_37_flash_fwd_hdim192_bf16_causal_sm80_cu_9949e2e8_36084cute1_E)
_ZN73_INTERNAL_c3e29e2a_37_flash_fwd_hdim192_bf16_causal_sm80_cu_9949e2e8_36084cute1_E:
	.zero		1
	.type		_ZN73_INTERNAL_c3e29e2a_37_flash_fwd_hdim192_bf16_causal_sm80_cu_9949e2e8_36084cuda3std3__45__cpo6cbeginE,@object
	.size		_ZN73_INTERNAL_c3e29e2a_37_flash_fwd_hdim192_bf16_causal_sm80_cu_9949e2e8_36084cuda3std3__45__cpo6cbeginE,(_ZN73_INTERNAL_c3e29e2a_37_flash_fwd_hdim192_bf16_causal_sm80_cu_9949e2e8_36084cuda3std3__48in_placeE - _ZN73_INTERNAL_c3e29e2a_37_flash_fwd_hdim192_bf16_causal_sm80_cu_9949e2e8_36084cuda3std3__45__cpo6cbeginE)
_ZN73_INTERNAL_c3e29e2a_37_flash_fwd_hdim192_bf16_causal_sm80_cu_9949e2e8_36084cuda3std3__45__cpo6cbeginE:
	.zero		1
	.type		_ZN73_INTERNAL_c3e29e2a_37_flash_fwd_hdim192_bf16_causal_sm80_cu_9949e2e8_36084cuda3std3__48in_placeE,@object
	.size		_ZN73_INTERNAL_c3e29e2a_37_flash_fwd_hdim192_bf16_causal_sm80_cu_9949e2e8_36084cuda3std3__48in_placeE,(_ZN73_INTERNAL_c3e29e2a_37_flash_fwd_hdim192_bf16_causal_sm80_cu_9949e2e8_36084cuda3std6ranges3__45__cpo9iter_moveE - _ZN73_INTERNAL_c3e29e2a_37_flash_fwd_hdim192_bf16_causal_sm80_cu_9949e2e8_36084cuda3std3__48in_placeE)
_ZN73_INTERNAL_c3e29e2a_37_flash_fwd_hdim192_bf16_causal_sm80_cu_9949e2e8_36084cuda3std3__48in_placeE:
	.zero		1
	.type		_ZN73_INTERNAL_c3e29e2a_37_flash_fwd_hdim192_bf16_causal_sm80_cu_9949e2e8_36084cuda3std6ranges3__45__cpo9iter_moveE,@object
	.size		_ZN73_INTERNAL_c3e29e2a_37_flash_fwd_hdim192_bf16_causal_sm80_cu_9949e2e8_36084cuda3std6ranges3__45__cpo9iter_moveE,(_ZN73_INTERNAL_c3e29e2a_37_flash_fwd_hdim192_bf16_causal_sm80_cu_9949e2e8_36084cuda3std3__45__cpo5beginE - _ZN73_INTERNAL_c3e29e2a_37_flash_fwd_hdim192_bf16_causal_sm80_cu_9949e2e8_36084cuda3std6ranges3__45__cpo9iter_moveE)
_ZN73_INTERNAL_c3e29e2a_37_flash_fwd_hdim192_bf16_causal_sm80_cu_9949e2e8_36084cuda3std6ranges3__45__cpo9iter_moveE:
	.zero		1
	.type		_ZN73_INTERNAL_c3e29e2a_37_flash_fwd_hdim192_bf16_causal_sm80_cu_9949e2e8_36084cuda3std3__45__cpo5beginE,@object
	.size		_ZN73_INTERNAL_c3e29e2a_37_flash_fwd_hdim192_bf16_causal_sm80_cu_9949e2e8_36084cuda3std3__45__cpo5beginE,(_ZN73_INTERNAL_c3e29e2a_37_flash_fwd_hdim192_bf16_causal_sm80_cu_9949e2e8_36084cuda3std3__475_GLOBAL__N__c3e29e2a_37_flash_fwd_hdim192_bf16_causal_sm80_cu_9949e2e8_36086ignoreE - _ZN73_INTERNAL_c3e29e2a_37_flash_fwd_hdim192_bf16_causal_sm80_cu_9949e2e8_36084cuda3std3__45__cpo5beginE)
_ZN73_INTERNAL_c3e29e2a_37_flash_fwd_hdim192_bf16_causal_sm80_cu_9949e2e8_36084cuda3std3__45__cpo5beginE:
	.zero		1
	.type		_ZN73_INTERNAL_c3e29e2a_37_flash_fwd_hdim192_bf16_causal_sm80_cu_9949e2e8_36084cuda3std3__475_GLOBAL__N__c3e29e2a_37_flash_fwd_hdim192_bf16_causal_sm80_cu_9949e2e8_36086ignoreE,@object
	.size		_ZN73_INTERNAL_c3e29e2a_37_flash_fwd_hdim192_bf16_causal_sm80_cu_9949e2e8_36084cuda3std3__475_GLOBAL__N__c3e29e2a_37_flash_fwd_hdim192_bf16_causal_sm80_cu_9949e2e8_36086ignoreE,(_ZN73_INTERNAL_c3e29e2a_37_flash_fwd_hdim192_bf16_causal_sm80_cu_9949e2e8_36084cute7productE - _ZN73_INTERNAL_c3e29e2a_37_flash_fwd_hdim192_bf16_causal_sm80_cu_9949e2e8_36084cuda3std3__475_GLOBAL__N__c3e29e2a_37_flash_fwd_hdim192_bf16_causal_sm80_cu_9949e2e8_36086ignoreE)
_ZN73_INTERNAL_c3e29e2a_37_flash_fwd_hdim192_bf16_causal_sm80_cu_9949e2e8_36084cuda3std3__475_GLOBAL__N__c3e29e2a_37_flash_fwd_hdim192_bf16_causal_sm80_cu_9949e2e8_36086ignoreE:
	.zero		1
	.type		_ZN73_INTERNAL_c3e29e2a_37_flash_fwd_hdim192_bf16_causal_sm80_cu_9949e2e8_36084cute7productE,@object
	.size		_ZN73_INTERNAL_c3e29e2a_37_flash_fwd_hdim192_bf16_causal_sm80_cu_9949e2e8_36084cute7productE,(_ZN73_INTERNAL_c3e29e2a_37_flash_fwd_hdim192_bf16_causal_sm80_cu_9949e2e8_36084cuda3std3__45__cpo3endE - _ZN73_INTERNAL_c3e29e2a_37_flash_fwd_hdim192_bf16_causal_sm80_cu_9949e2e8_36084cute7productE)
_ZN73_INTERNAL_c3e29e2a_37_flash_fwd_hdim192_bf16_causal_sm80_cu_9949e2e8_36084cute7productE:
	.zero		1
	.type		_ZN73_INTERNAL_c3e29e2a_37_flash_fwd_hdim192_bf16_causal_sm80_cu_9949e2e8_36084cuda3std3__45__cpo3endE,@object
	.size		_ZN73_INTERNAL_c3e29e2a_37_flash_fwd_hdim192_bf16_causal_sm80_cu_9949e2e8_36084cuda3std3__45__cpo3endE,(_ZN73_INTERNAL_c3e29e2a_37_flash_fwd_hdim192_bf16_causal_sm80_cu_9949e2e8_36084cuda3std3__419piecewise_constructE - _ZN73_INTERNAL_c3e29e2a_37_flash_fwd_hdim192_bf16_causal_sm80_cu_9949e2e8_36084cuda3std3__45__cpo3endE)
_ZN73_INTERNAL_c3e29e2a_37_flash_fwd_hdim192_bf16_causal_sm80_cu_9949e2e8_36084cuda3std3__45__cpo3endE:
	.zero		1
	.type		_ZN73_INTERNAL_c3e29e2a_37_flash_fwd_hdim192_bf16_causal_sm80_cu_9949e2e8_36084cuda3std3__419piecewise_constructE,@object
	.size		_ZN73_INTERNAL_c3e29e2a_37_flash_fwd_hdim192_bf16_causal_sm80_cu_9949e2e8_36084cuda3std3__419piecewise_constructE,(_ZN73_INTERNAL_c3e29e2a_37_flash_fwd_hdim192_bf16_causal_sm80_cu_9949e2e8_36084cuda3std3__45__cpo4cendE - _ZN73_INTERNAL_c3e29e2a_37_flash_fwd_hdim192_bf16_causal_sm80_cu_9949e2e8_36084cuda3std3__419piecewise_constructE)
_ZN73_INTERNAL_c3e29e2a_37_flash_fwd_hdim192_bf16_causal_sm80_cu_9949e2e8_36084cuda3std3__419piecewise_constructE:
	.zero		1
	.type		_ZN73_INTERNAL_c3e29e2a_37_flash_fwd_hdim192_bf16_causal_sm80_cu_9949e2e8_36084cuda3std3__45__cpo4cendE,@object
	.size		_ZN73_INTERNAL_c3e29e2a_37_flash_fwd_hdim192_bf16_causal_sm80_cu_9949e2e8_36084cuda3std3__45__cpo4cendE,(_ZN73_INTERNAL_c3e29e2a_37_flash_fwd_hdim192_bf16_causal_sm80_cu_9949e2e8_36084cuda3std6ranges3__45__cpo4swapE - _ZN73_INTERNAL_c3e29e2a_37_flash_fwd_hdim192_bf16_causal_sm80_cu_9949e2e8_36084cuda3std3__45__cpo4cendE)
_ZN73_INTERNAL_c3e29e2a_37_flash_fwd_hdim192_bf16_causal_sm80_cu_9949e2e8_36084cuda3std3__45__cpo4cendE:
	.zero		1
	.type		_ZN73_INTERNAL_c3e29e2a_37_flash_fwd_hdim192_bf16_causal_sm80_cu_9949e2e8_36084cuda3std6ranges3__45__cpo4swapE,@object
	.size		_ZN73_INTERNAL_c3e29e2a_37_flash_fwd_hdim192_bf16_causal_sm80_cu_9949e2e8_36084cuda3std6ranges3__45__cpo4swapE,(.L_7 - _ZN73_INTERNAL_c3e29e2a_37_flash_fwd_hdim192_bf16_causal_sm80_cu_9949e2e8_36084cuda3std6ranges3__45__cpo4swapE)
_ZN73_INTERNAL_c3e29e2a_37_flash_fwd_hdim192_bf16_causal_sm80_cu_9949e2e8_36084cuda3std6ranges3__45__cpo4swapE:
	.zero		1
.L_7:


//--------------------- .nv.shared._ZN5flash16flash_fwd_kernelI23Flash_fwd_kernel_traitsILi192ELi128ELi64ELi8ELb0ELb0EN7cutlass10bfloat16_tE19Flash_kernel_traitsILi192ELi128ELi64ELi8ES3_EELb0ELb1ELb0ELb0ELb0ELb1ELb1ELb0EEEvNS_16Flash_fwd_paramsE --------------------------
	.section	.nv.shared._ZN5flash16flash_fwd_kernelI23Flash_fwd_kernel_traitsILi192ELi128ELi64ELi8ELb0ELb0EN7cutlass10bfloat16_tE19Flash_kernel_traitsILi192ELi128ELi64ELi8ES3_EELb0ELb1ELb0ELb0ELb0ELb1ELb1ELb0EEEvNS_16Flash_fwd_paramsE,"aw",@nobits
	.sectionflags	@""
	.align	16


//--------------------- .nv.shared._ZN5flash16flash_fwd_kernelI23Flash_fwd_kernel_traitsILi192ELi128ELi64ELi8ELb0ELb0EN7cutlass10bfloat16_tE19Flash_kernel_traitsILi192ELi128ELi64ELi8ES3_EELb0ELb1ELb0ELb0ELb0ELb0ELb0ELb0EEEvNS_16Flash_fwd_paramsE --------------------------
	.section	.nv.shared._ZN5flash16flash_fwd_kernelI23Flash_fwd_kernel_traitsILi192ELi128ELi64ELi8ELb0ELb0EN7cutlass10bfloat16_tE19Flash_kernel_traitsILi192ELi128ELi64ELi8ES3_EELb0ELb1ELb0ELb0ELb0ELb0ELb0ELb0EEEvNS_16Flash_fwd_paramsE,"aw",@nobits
	.sectionflags	@""
	.align	16


//--------------------- .nv.shared._ZN5flash16flash_fwd_kernelI23Flash_fwd_kernel_traitsILi192ELi128ELi64ELi8ELb0ELb0EN7cutlass10bfloat16_tE19Flash_kernel_traitsILi192ELi128ELi64ELi8ES3_EELb0ELb1ELb0ELb0ELb0ELb0ELb1ELb0EEEvNS_16Flash_fwd_paramsE --------------------------
	.section	.nv.shared._ZN5flash16flash_fwd_kernelI23Flash_fwd_kernel_traitsILi192ELi128ELi64ELi8ELb0ELb0EN7cutlass10bfloat16_tE19Flash_kernel_traitsILi192ELi128ELi64ELi8ES3_EELb0ELb1ELb0ELb0ELb0ELb0ELb1ELb0EEEvNS_16Flash_fwd_paramsE,"aw",@nobits
	.sectionflags	@""
	.align	16


//--------------------- .nv.shared._ZN5flash16flash_fwd_kernelI23Flash_fwd_kernel_traitsILi192ELi128ELi64ELi8ELb0ELb0EN7cutlass10bfloat16_tE19Flash_kernel_traitsILi192ELi128ELi64ELi8ES3_EELb0ELb1ELb0ELb1ELb0ELb0ELb0ELb0EEEvNS_16Flash_fwd_paramsE --------------------------
	.section	.nv.shared._ZN5flash16flash_fwd_kernelI23Flash_fwd_kernel_traitsILi192ELi128ELi64ELi8ELb0ELb0EN7cutlass10bfloat16_tE19Flash_kernel_traitsILi192ELi128ELi64ELi8ES3_EELb0ELb1ELb0ELb1ELb0ELb0ELb0ELb0EEEvNS_16Flash_fwd_paramsE,"aw",@nobits
	.sectionflags	@""
	.align	16


//--------------------- .nv.shared._ZN5flash16flash_fwd_kernelI23Flash_fwd_kernel_traitsILi192ELi128ELi64ELi8ELb0ELb0EN7cutlass10bfloat16_tE19Flash_kernel_traitsILi192ELi128ELi64ELi8ES3_EELb0ELb1ELb0ELb1ELb0ELb0ELb1ELb0EEEvNS_16Flash_fwd_paramsE --------------------------
	.section	.nv.shared._ZN5flash16flash_fwd_kernelI23Flash_fwd_kernel_traitsILi192ELi128ELi64ELi8ELb0ELb0EN7cutlass10bfloat16_tE19Flash_kernel_traitsILi192ELi128ELi64ELi8ES3_EELb0ELb1ELb0ELb1ELb0ELb0ELb1ELb0EEEvNS_16Flash_fwd_paramsE,"aw",@nobits
	.sectionflags	@""
	.align	16


//--------------------- .nv.shared._ZN5flash16flash_fwd_kernelI23Flash_fwd_kernel_traitsILi192ELi64ELi64ELi4ELb0ELb0EN7cutlass10bfloat16_tE19Flash_kernel_traitsILi192ELi64ELi64ELi4ES3_EELb1ELb1ELb0ELb0ELb0ELb0ELb0ELb0EEEvNS_16Flash_fwd_paramsE --------------------------
	.section	.nv.shared._ZN5flash16flash_fwd_kernelI23Flash_fwd_kernel_traitsILi192ELi64ELi64ELi4ELb0ELb0EN7cutlass10bfloat16_tE19Flash_kernel_traitsILi192ELi64ELi64ELi4ES3_EELb1ELb1ELb0ELb0ELb0ELb0ELb0ELb0EEEvNS_16Flash_fwd_paramsE,"aw",@nobits
	.sectionflags	@""
	.align	16


//--------------------- .nv.shared._ZN5flash16flash_fwd_kernelI23Flash_fwd_kernel_traitsILi192ELi64ELi64ELi4ELb0ELb0EN7cutlass10bfloat16_tE19Flash_kernel_traitsILi192ELi64ELi64ELi4ES3_EELb1ELb1ELb0ELb0ELb0ELb1ELb0ELb0EEEvNS_16Flash_fwd_paramsE --------------------------
	.section	.nv.shared._ZN5flash16flash_fwd_kernelI23Flash_fwd_kernel_traitsILi192ELi64ELi64ELi4ELb0ELb0EN7cutlass10bfloat16_tE19Flash_kernel_traitsILi192ELi64ELi64ELi4ES3_EELb1ELb1ELb0ELb0ELb0ELb1ELb0ELb0EEEvNS_16Flash_fwd_paramsE,"aw",@nobits
	.sectionflags	@""
	.align	16


//--------------------- .nv.shared._ZN5flash16flash_fwd_kernelI23Flash_fwd_kernel_traitsILi192ELi64ELi64ELi4ELb0ELb0EN7cutlass10bfloat16_tE19Flash_kernel_traitsILi192ELi64ELi64ELi4ES3_EELb0ELb1ELb0ELb0ELb0ELb1ELb1ELb0EEEvNS_16Flash_fwd_paramsE --------------------------
	.section	.nv.shared._ZN5flash16flash_fwd_kernelI23Flash_fwd_kernel_traitsILi192ELi64ELi64ELi4ELb0ELb0EN7cutlass10bfloat16_tE19Flash_kernel_traitsILi192ELi64ELi64ELi4ES3_EELb0ELb1ELb0ELb0ELb0ELb1ELb1ELb0EEEvNS_16Flash_fwd_paramsE,"aw",@nobits
	.sectionflags	@""
	.align	16


//--------------------- .nv.shared._ZN5flash16flash_fwd_kernelI23Flash_fwd_kernel_traitsILi192ELi64ELi64ELi4ELb0ELb0EN7cutlass10bfloat16_tE19Flash_kernel_traitsILi192ELi64ELi64ELi4ES3_EELb1ELb1ELb0ELb1ELb0ELb0ELb0ELb0EEEvNS_16Flash_fwd_paramsE --------------------------
	.section	.nv.shared._ZN5flash16flash_fwd_kernelI23Flash_fwd_kernel_traitsILi192ELi64ELi64ELi4ELb0ELb0EN7cutlass10bfloat16_tE19Flash_kernel_traitsILi192ELi64ELi64ELi4ES3_EELb1ELb1ELb0ELb1ELb0ELb0ELb0ELb0EEEvNS_16Flash_fwd_paramsE,"aw",@nobits
	.sectionflags	@""
	.align	16


//--------------------- .nv.shared._ZN5flash16flash_fwd_kernelI23Flash_fwd_kernel_traitsILi192ELi64ELi64ELi4ELb0ELb0EN7cutlass10bfloat16_tE19Flash_kernel_traitsILi192ELi64ELi64ELi4ES3_EELb1ELb1ELb0ELb0ELb0ELb0ELb0ELb1EEEvNS_16Flash_fwd_paramsE --------------------------
	.section	.nv.shared._ZN5flash16flash_fwd_kernelI23Flash_fwd_kernel_traitsILi192ELi64ELi64ELi4ELb0ELb0EN7cutlass10bfloat16_tE19Flash_kernel_traitsILi192ELi64ELi64ELi4ES3_EELb1ELb1ELb0ELb0ELb0ELb0ELb0ELb1EEEvNS_16Flash_fwd_paramsE,"aw",@nobits
	.sectionflags	@""
	.align	16


//--------------------- .nv.shared._ZN5flash16flash_fwd_kernelI23Flash_fwd_kernel_traitsILi192ELi64ELi64ELi4ELb0ELb0EN7cutlass10bfloat16_tE19Flash_kernel_traitsILi192ELi64ELi64ELi4ES3_EELb0ELb1ELb0ELb0ELb0ELb0ELb1ELb0EEEvNS_16Flash_fwd_paramsE --------------------------
	.section	.nv.shared._ZN5flash16flash_fwd_kernelI23Flash_fwd_kernel_traitsILi192ELi64ELi64ELi4ELb0ELb0EN7cutlass10bfloat16_tE19Flash_kernel_traitsILi192ELi64ELi64ELi4ES3_EELb0ELb1ELb0ELb0ELb0ELb0ELb1ELb0EEEvNS_16Flash_fwd_paramsE,"aw",@nobits
	.sectionflags	@""
	.align	16


//--------------------- .nv.shared._ZN5flash16flash_fwd_kernelI23Flash_fwd_kernel_traitsILi192ELi64ELi64ELi4ELb0ELb0EN7cutlass10bfloat16_tE19Flash_kernel_traitsILi192ELi64ELi64ELi4ES3_EELb1ELb1ELb0ELb1ELb0ELb0ELb0ELb1EEEvNS_16Flash_fwd_paramsE --------------------------
	.section	.nv.shared._ZN5flash16flash_fwd_kernelI23Flash_fwd_kernel_traitsILi192ELi64ELi64ELi4ELb0ELb0EN7cutlass10bfloat16_tE19Flash_kernel_traitsILi192ELi64ELi64ELi4ES3_EELb1ELb1ELb0ELb1ELb0ELb0ELb0ELb1EEEvNS_16Flash_fwd_paramsE,"aw",@nobits
	.sectionflags	@""
	.align	16


//--------------------- .nv.shared._ZN5flash16flash_fwd_kernelI23Flash_fwd_kernel_traitsILi192ELi64ELi64ELi4ELb0ELb0EN7cutlass10bfloat16_tE19Flash_kernel_traitsILi192ELi64ELi64ELi4ES3_EELb0ELb1ELb0ELb1ELb0ELb0ELb1ELb0EEEvNS_16Flash_fwd_paramsE --------------------------
	.section	.nv.shared._ZN5flash16flash_fwd_kernelI23Flash_fwd_kernel_traitsILi192ELi64ELi64ELi4ELb0ELb0EN7cutlass10bfloat16_tE19Flash_kernel_traitsILi192ELi64ELi64ELi4ES3_EELb0ELb1ELb0ELb1ELb0ELb0ELb1ELb0EEEvNS_16Flash_fwd_paramsE,"aw",@nobits
	.sectionflags	@""
	.align	16
